//
// Generated by NVIDIA NVVM Compiler
//
// Compiler Build ID: CL-36424714
// Cuda compilation tools, release 13.0, V13.0.88
// Based on NVVM 20.0.0
//

.version 9.0
.target sm_100
.address_size 64

	// .globl	_Z8_abs2_32iPfS_
.func  (.param .align 16 .b8 func_retval0[16]) __internal_trig_reduction_slowpathd
(
	.param .b64 __internal_trig_reduction_slowpathd_param_0
)
;
.global .align 4 .b8 __cudart_i2opi_f[24] = {65, 144, 67, 60, 153, 149, 98, 219, 192, 221, 52, 245, 209, 87, 39, 252, 41, 21, 68, 78, 110, 131, 249, 162};
.global .align 8 .b8 __cudart_i2opi_d[144] = {8, 93, 141, 31, 177, 95, 251, 107, 234, 146, 82, 138, 247, 57, 7, 61, 123, 241, 229, 235, 199, 186, 39, 117, 45, 234, 95, 158, 102, 63, 70, 79, 183, 9, 203, 39, 207, 126, 54, 109, 31, 109, 10, 90, 139, 17, 47, 239, 15, 152, 5, 222, 255, 151, 248, 31, 59, 40, 249, 189, 139, 95, 132, 156, 244, 57, 83, 131, 57, 214, 145, 57, 65, 126, 95, 180, 38, 112, 156, 233, 132, 68, 187, 46, 245, 53, 130, 232, 62, 167, 41, 177, 28, 235, 29, 254, 28, 146, 209, 9, 234, 46, 73, 6, 224, 210, 77, 66, 58, 110, 36, 183, 97, 197, 187, 222, 171, 99, 81, 254, 65, 144, 67, 60, 153, 149, 98, 219, 192, 221, 52, 245, 209, 87, 39, 252, 41, 21, 68, 78, 110, 131, 249, 162};
.global .align 16 .b8 __cudart_sin_cos_coeffs[128] = {70, 210, 176, 44, 241, 229, 90, 190, 146, 227, 172, 105, 227, 29, 199, 62, 161, 98, 219, 25, 160, 1, 42, 191, 24, 8, 17, 17, 17, 17, 129, 63, 84, 85, 85, 85, 85, 85, 197, 191, 0, 0, 0, 0, 0, 0, 0, 0, 0, 0, 0, 0, 0, 0, 0, 0, 100, 129, 253, 32, 131, 255, 168, 189, 40, 133, 239, 193, 167, 238, 33, 62, 217, 230, 6, 142, 79, 126, 146, 190, 233, 188, 221, 25, 160, 1, 250, 62, 71, 93, 193, 22, 108, 193, 86, 191, 81, 85, 85, 85, 85, 85, 165, 63, 0, 0, 0, 0, 0, 0, 224, 191, 0, 0, 0, 0, 0, 0, 240, 63};

.visible .entry _Z8_abs2_32iPfS_(
	.param .u32 _Z8_abs2_32iPfS__param_0,
	.param .u64 .ptr .align 1 _Z8_abs2_32iPfS__param_1,
	.param .u64 .ptr .align 1 _Z8_abs2_32iPfS__param_2
)
{
	.reg .pred 	%p<3>;
	.reg .b32 	%r<11>;
	.reg .b32 	%f<3>;
	.reg .b64 	%rd<8>;

	ld.param.u32 	%r6, [_Z8_abs2_32iPfS__param_0];
	ld.param.u64 	%rd3, [_Z8_abs2_32iPfS__param_1];
	ld.param.u64 	%rd4, [_Z8_abs2_32iPfS__param_2];
	mov.u32 	%r7, %tid.x;
	mov.u32 	%r8, %ctaid.x;
	mov.u32 	%r1, %ntid.x;
	mad.lo.s32 	%r10, %r8, %r1, %r7;
	setp.ge.s32 	%p1, %r10, %r6;
	@%p1 bra 	$L__BB0_3;
	mov.u32 	%r9, %nctaid.x;
	mul.lo.s32 	%r3, %r1, %r9;
	cvta.to.global.u64 	%rd1, %rd3;
	cvta.to.global.u64 	%rd2, %rd4;
$L__BB0_2:
	mul.wide.s32 	%rd5, %r10, 4;
	add.s64 	%rd6, %rd1, %rd5;
	ld.global.f32 	%f1, [%rd6];
	mul.f32 	%f2, %f1, %f1;
	add.s64 	%rd7, %rd2, %rd5;
	st.global.f32 	[%rd7], %f2;
	add.s32 	%r10, %r10, %r3;
	setp.lt.s32 	%p2, %r10, %r6;
	@%p2 bra 	$L__BB0_2;
$L__BB0_3:
	ret;

}
	// .globl	_Z8_abs2_64iPdS_
.visible .entry _Z8_abs2_64iPdS_(
	.param .u32 _Z8_abs2_64iPdS__param_0,
	.param .u64 .ptr .align 1 _Z8_abs2_64iPdS__param_1,
	.param .u64 .ptr .align 1 _Z8_abs2_64iPdS__param_2
)
{
	.reg .pred 	%p<3>;
	.reg .b32 	%r<11>;
	.reg .b64 	%rd<8>;
	.reg .b64 	%fd<3>;

	ld.param.u32 	%r6, [_Z8_abs2_64iPdS__param_0];
	ld.param.u64 	%rd3, [_Z8_abs2_64iPdS__param_1];
	ld.param.u64 	%rd4, [_Z8_abs2_64iPdS__param_2];
	mov.u32 	%r7, %tid.x;
	mov.u32 	%r8, %ctaid.x;
	mov.u32 	%r1, %ntid.x;
	mad.lo.s32 	%r10, %r8, %r1, %r7;
	setp.ge.s32 	%p1, %r10, %r6;
	@%p1 bra 	$L__BB1_3;
	mov.u32 	%r9, %nctaid.x;
	mul.lo.s32 	%r3, %r1, %r9;
	cvta.to.global.u64 	%rd1, %rd3;
	cvta.to.global.u64 	%rd2, %rd4;
$L__BB1_2:
	mul.wide.s32 	%rd5, %r10, 8;
	add.s64 	%rd6, %rd1, %rd5;
	ld.global.f64 	%fd1, [%rd6];
	mul.f64 	%fd2, %fd1, %fd1;
	add.s64 	%rd7, %rd2, %rd5;
	st.global.f64 	[%rd7], %fd2;
	add.s32 	%r10, %r10, %r3;
	setp.lt.s32 	%p2, %r10, %r6;
	@%p2 bra 	$L__BB1_2;
$L__BB1_3:
	ret;

}
	// .globl	_Z7_abs_32iPfS_
.visible .entry _Z7_abs_32iPfS_(
	.param .u32 _Z7_abs_32iPfS__param_0,
	.param .u64 .ptr .align 1 _Z7_abs_32iPfS__param_1,
	.param .u64 .ptr .align 1 _Z7_abs_32iPfS__param_2
)
{
	.reg .pred 	%p<4>;
	.reg .b32 	%r<11>;
	.reg .b32 	%f<4>;
	.reg .b64 	%rd<8>;

	ld.param.u32 	%r6, [_Z7_abs_32iPfS__param_0];
	ld.param.u64 	%rd3, [_Z7_abs_32iPfS__param_1];
	ld.param.u64 	%rd4, [_Z7_abs_32iPfS__param_2];
	mov.u32 	%r7, %tid.x;
	mov.u32 	%r8, %ctaid.x;
	mov.u32 	%r1, %ntid.x;
	mad.lo.s32 	%r10, %r8, %r1, %r7;
	setp.ge.s32 	%p1, %r10, %r6;
	@%p1 bra 	$L__BB2_3;
	mov.u32 	%r9, %nctaid.x;
	mul.lo.s32 	%r3, %r1, %r9;
	cvta.to.global.u64 	%rd1, %rd3;
	cvta.to.global.u64 	%rd2, %rd4;
$L__BB2_2:
	mul.wide.s32 	%rd5, %r10, 4;
	add.s64 	%rd6, %rd1, %rd5;
	ld.global.f32 	%f1, [%rd6];
	setp.lt.f32 	%p2, %f1, 0f00000000;
	neg.f32 	%f2, %f1;
	selp.f32 	%f3, %f2, %f1, %p2;
	add.s64 	%rd7, %rd2, %rd5;
	st.global.f32 	[%rd7], %f3;
	add.s32 	%r10, %r10, %r3;
	setp.lt.s32 	%p3, %r10, %r6;
	@%p3 bra 	$L__BB2_2;
$L__BB2_3:
	ret;

}
	// .globl	_Z7_abs_64iPdS_
.visible .entry _Z7_abs_64iPdS_(
	.param .u32 _Z7_abs_64iPdS__param_0,
	.param .u64 .ptr .align 1 _Z7_abs_64iPdS__param_1,
	.param .u64 .ptr .align 1 _Z7_abs_64iPdS__param_2
)
{
	.reg .pred 	%p<4>;
	.reg .b32 	%r<11>;
	.reg .b64 	%rd<8>;
	.reg .b64 	%fd<4>;

	ld.param.u32 	%r6, [_Z7_abs_64iPdS__param_0];
	ld.param.u64 	%rd3, [_Z7_abs_64iPdS__param_1];
	ld.param.u64 	%rd4, [_Z7_abs_64iPdS__param_2];
	mov.u32 	%r7, %tid.x;
	mov.u32 	%r8, %ctaid.x;
	mov.u32 	%r1, %ntid.x;
	mad.lo.s32 	%r10, %r8, %r1, %r7;
	setp.ge.s32 	%p1, %r10, %r6;
	@%p1 bra 	$L__BB3_3;
	mov.u32 	%r9, %nctaid.x;
	mul.lo.s32 	%r3, %r1, %r9;
	cvta.to.global.u64 	%rd1, %rd3;
	cvta.to.global.u64 	%rd2, %rd4;
$L__BB3_2:
	mul.wide.s32 	%rd5, %r10, 8;
	add.s64 	%rd6, %rd1, %rd5;
	ld.global.f64 	%fd1, [%rd6];
	setp.lt.f64 	%p2, %fd1, 0d0000000000000000;
	neg.f64 	%fd2, %fd1;
	selp.f64 	%fd3, %fd2, %fd1, %p2;
	add.s64 	%rd7, %rd2, %rd5;
	st.global.f64 	[%rd7], %fd3;
	add.s32 	%r10, %r10, %r3;
	setp.lt.s32 	%p3, %r10, %r6;
	@%p3 bra 	$L__BB3_2;
$L__BB3_3:
	ret;

}
	// .globl	_Z8_acos_32iPfS_
.visible .entry _Z8_acos_32iPfS_(
	.param .u32 _Z8_acos_32iPfS__param_0,
	.param .u64 .ptr .align 1 _Z8_acos_32iPfS__param_1,
	.param .u64 .ptr .align 1 _Z8_acos_32iPfS__param_2
)
{
	.reg .pred 	%p<6>;
	.reg .b32 	%r<11>;
	.reg .b32 	%f<26>;
	.reg .b64 	%rd<8>;

	ld.param.u32 	%r6, [_Z8_acos_32iPfS__param_0];
	ld.param.u64 	%rd3, [_Z8_acos_32iPfS__param_1];
	ld.param.u64 	%rd4, [_Z8_acos_32iPfS__param_2];
	mov.u32 	%r7, %tid.x;
	mov.u32 	%r8, %ctaid.x;
	mov.u32 	%r1, %ntid.x;
	mad.lo.s32 	%r10, %r8, %r1, %r7;
	setp.ge.s32 	%p1, %r10, %r6;
	@%p1 bra 	$L__BB4_3;
	mov.u32 	%r9, %nctaid.x;
	mul.lo.s32 	%r3, %r1, %r9;
	cvta.to.global.u64 	%rd1, %rd3;
	cvta.to.global.u64 	%rd2, %rd4;
$L__BB4_2:
	mul.wide.s32 	%rd5, %r10, 4;
	add.s64 	%rd6, %rd1, %rd5;
	ld.global.f32 	%f1, [%rd6];
	abs.f32 	%f2, %f1;
	fma.rn.f32 	%f3, %f2, 0fBF000000, 0f3F000000;
	rsqrt.approx.ftz.f32 	%f4, %f3;
	mul.f32 	%f5, %f4, %f3;
	mul.f32 	%f6, %f4, 0fBF000000;
	fma.rn.f32 	%f7, %f5, %f6, 0f3F000000;
	fma.rn.f32 	%f8, %f5, %f7, %f5;
	setp.eq.f32 	%p2, %f2, 0f3F800000;
	selp.f32 	%f9, 0f00000000, %f8, %p2;
	setp.gt.f32 	%p3, %f2, 0f3F0F5C29;
	selp.f32 	%f10, %f9, %f2, %p3;
	copysign.f32 	%f11, %f1, %f10;
	mul.f32 	%f12, %f11, %f11;
	fma.rn.f32 	%f13, %f12, 0f3D10ECEF, 0f3C8B1ABB;
	fma.rn.f32 	%f14, %f13, %f12, 0f3CFC028C;
	fma.rn.f32 	%f15, %f14, %f12, 0f3D372139;
	fma.rn.f32 	%f16, %f15, %f12, 0f3D9993DB;
	fma.rn.f32 	%f17, %f16, %f12, 0f3E2AAAC6;
	mul.f32 	%f18, %f12, %f17;
	fma.rn.f32 	%f19, %f18, %f11, %f11;
	neg.f32 	%f20, %f19;
	selp.f32 	%f21, %f19, %f20, %p3;
	fma.rn.f32 	%f22, 0f3F6EE581, 0f3FD774EB, %f21;
	setp.gt.f32 	%p4, %f1, 0f3F0F5C29;
	selp.f32 	%f23, %f19, %f22, %p4;
	add.f32 	%f24, %f23, %f23;
	selp.f32 	%f25, %f24, %f23, %p3;
	add.s64 	%rd7, %rd2, %rd5;
	st.global.f32 	[%rd7], %f25;
	add.s32 	%r10, %r10, %r3;
	setp.lt.s32 	%p5, %r10, %r6;
	@%p5 bra 	$L__BB4_2;
$L__BB4_3:
	ret;

}
	// .globl	_Z8_acos_64iPdS_
.visible .entry _Z8_acos_64iPdS_(
	.param .u32 _Z8_acos_64iPdS__param_0,
	.param .u64 .ptr .align 1 _Z8_acos_64iPdS__param_1,
	.param .u64 .ptr .align 1 _Z8_acos_64iPdS__param_2
)
{
	.reg .pred 	%p<8>;
	.reg .b32 	%r<22>;
	.reg .b64 	%rd<9>;
	.reg .b64 	%fd<70>;

	ld.param.u32 	%r7, [_Z8_acos_64iPdS__param_0];
	ld.param.u64 	%rd3, [_Z8_acos_64iPdS__param_1];
	ld.param.u64 	%rd4, [_Z8_acos_64iPdS__param_2];
	mov.u32 	%r8, %tid.x;
	mov.u32 	%r9, %ctaid.x;
	mov.u32 	%r1, %ntid.x;
	mad.lo.s32 	%r21, %r9, %r1, %r8;
	setp.ge.s32 	%p1, %r21, %r7;
	@%p1 bra 	$L__BB5_8;
	mov.u32 	%r10, %nctaid.x;
	mul.lo.s32 	%r3, %r1, %r10;
	cvta.to.global.u64 	%rd1, %rd3;
	cvta.to.global.u64 	%rd2, %rd4;
$L__BB5_2:
	mul.wide.s32 	%rd5, %r21, 8;
	add.s64 	%rd6, %rd1, %rd5;
	ld.global.f64 	%fd1, [%rd6];
	{
	.reg .b32 %temp; 
	mov.b64 	{%temp, %r5}, %fd1;
	}
	abs.f64 	%fd2, %fd1;
	{
	.reg .b32 %temp; 
	mov.b64 	{%temp, %r11}, %fd2;
	}
	setp.gt.s32 	%p2, %r11, 1071801957;
	@%p2 bra 	$L__BB5_6;
	mul.f64 	%fd48, %fd1, %fd1;
	fma.rn.f64 	%fd49, %fd48, 0d3FB0066BDC1895E9, 0dBFB3823B180754AF;
	fma.rn.f64 	%fd50, %fd49, %fd48, 0d3FB11E52CC2F79AE;
	fma.rn.f64 	%fd51, %fd50, %fd48, 0dBF924EAF3526861B;
	fma.rn.f64 	%fd52, %fd51, %fd48, 0d3F91DF02A31E6CB7;
	fma.rn.f64 	%fd53, %fd52, %fd48, 0d3F847D18B0EEC6CC;
	fma.rn.f64 	%fd54, %fd53, %fd48, 0d3F8D0AF961BA53B0;
	fma.rn.f64 	%fd55, %fd54, %fd48, 0d3F91BF7734CF1C48;
	fma.rn.f64 	%fd56, %fd55, %fd48, 0d3F96E91483144EF7;
	fma.rn.f64 	%fd57, %fd56, %fd48, 0d3F9F1C6E0A4F9F81;
	fma.rn.f64 	%fd58, %fd57, %fd48, 0d3FA6DB6DC27FA92B;
	fma.rn.f64 	%fd59, %fd58, %fd48, 0d3FB333333320F91B;
	fma.rn.f64 	%fd60, %fd59, %fd48, 0d3FC5555555555F4D;
	mul.f64 	%fd61, %fd48, %fd60;
	fma.rn.f64 	%fd3, %fd61, %fd2, %fd2;
	setp.gt.s32 	%p6, %r5, -1;
	@%p6 bra 	$L__BB5_5;
	mov.f64 	%fd66, 0d3C91A62633145C07;
	add.rn.f64 	%fd67, %fd3, %fd66;
	mov.f64 	%fd68, 0d3FF921FB54442D18;
	add.rn.f64 	%fd69, %fd68, %fd67;
	bra.uni 	$L__BB5_7;
$L__BB5_5:
	mov.f64 	%fd62, 0dBC91A62633145C07;
	add.rn.f64 	%fd63, %fd3, %fd62;
	neg.f64 	%fd64, %fd63;
	mov.f64 	%fd65, 0d3FF921FB54442D18;
	add.rn.f64 	%fd69, %fd65, %fd64;
	bra.uni 	$L__BB5_7;
$L__BB5_6:
	mov.f64 	%fd8, 0d3FF0000000000000;
	sub.f64 	%fd9, %fd8, %fd2;
	{
	.reg .b32 %temp; 
	mov.b64 	{%r12, %temp}, %fd9;
	}
	{
	.reg .b32 %temp; 
	mov.b64 	{%temp, %r13}, %fd9;
	}
	add.s32 	%r14, %r13, -1048576;
	mov.b64 	%fd10, {%r12, %r14};
	rsqrt.approx.ftz.f64 	%fd11, %fd10;
	{
	.reg .b32 %temp; 
	mov.b64 	{%r15, %temp}, %fd11;
	}
	{
	.reg .b32 %temp; 
	mov.b64 	{%temp, %r16}, %fd11;
	}
	add.s32 	%r17, %r16, -1048576;
	mov.b64 	%fd12, {%r15, %r17};
	mul.f64 	%fd13, %fd10, %fd11;
	neg.f64 	%fd14, %fd13;
	fma.rn.f64 	%fd15, %fd13, %fd14, %fd10;
	fma.rn.f64 	%fd16, %fd15, %fd12, %fd13;
	neg.f64 	%fd17, %fd16;
	fma.rn.f64 	%fd18, %fd11, %fd17, 0d3FF0000000000000;
	fma.rn.f64 	%fd19, %fd18, %fd12, %fd12;
	fma.rn.f64 	%fd20, %fd16, %fd17, %fd10;
	fma.rn.f64 	%fd21, %fd20, %fd19, %fd16;
	{
	.reg .b32 %temp; 
	mov.b64 	{%r18, %temp}, %fd21;
	}
	{
	.reg .b32 %temp; 
	mov.b64 	{%temp, %r19}, %fd21;
	}
	add.s32 	%r20, %r19, 1048576;
	mov.b64 	%fd22, {%r18, %r20};
	fma.rn.f64 	%fd23, %fd9, 0d3EC715B371155F70, 0dBEBAC2FE66FAAC4B;
	fma.rn.f64 	%fd24, %fd23, %fd9, 0d3ED9A9B88EFCD9B8;
	fma.rn.f64 	%fd25, %fd24, %fd9, 0d3EDD0F40A8A0C4C3;
	fma.rn.f64 	%fd26, %fd25, %fd9, 0d3EF46D4CFA9E0E1F;
	fma.rn.f64 	%fd27, %fd26, %fd9, 0d3F079C168D1E2422;
	fma.rn.f64 	%fd28, %fd27, %fd9, 0d3F1C9A88C3BCA540;
	fma.rn.f64 	%fd29, %fd28, %fd9, 0d3F31C4E64BD476DF;
	fma.rn.f64 	%fd30, %fd29, %fd9, 0d3F46E8BA60009C8F;
	fma.rn.f64 	%fd31, %fd30, %fd9, 0d3F5F1C71C62B05A2;
	fma.rn.f64 	%fd32, %fd31, %fd9, 0d3F76DB6DB6DC9F2C;
	fma.rn.f64 	%fd33, %fd32, %fd9, 0d3F9333333333329C;
	fma.rn.f64 	%fd34, %fd33, %fd9, 0d3FB5555555555555;
	setp.lt.s32 	%p3, %r13, 1;
	mov.f64 	%fd35, 0d0000000000000000;
	mul.rn.f64 	%fd36, %fd2, %fd35;
	mul.f64 	%fd37, %fd9, %fd34;
	fma.rn.f64 	%fd38, %fd37, %fd22, %fd22;
	selp.f64 	%fd39, %fd36, %fd38, %p3;
	setp.lt.s32 	%p4, %r13, 0;
	mov.f64 	%fd40, 0d7FF0000000000000;
	mul.rn.f64 	%fd41, %fd39, %fd40;
	selp.f64 	%fd42, %fd41, %fd39, %p4;
	setp.lt.s32 	%p5, %r5, 0;
	mov.f64 	%fd43, 0dBCA1A62633145C07;
	add.rn.f64 	%fd44, %fd42, %fd43;
	neg.f64 	%fd45, %fd44;
	mov.f64 	%fd46, 0d400921FB54442D18;
	add.rn.f64 	%fd47, %fd46, %fd45;
	selp.f64 	%fd69, %fd47, %fd42, %p5;
$L__BB5_7:
	add.s64 	%rd8, %rd2, %rd5;
	st.global.f64 	[%rd8], %fd69;
	add.s32 	%r21, %r21, %r3;
	setp.lt.s32 	%p7, %r21, %r7;
	@%p7 bra 	$L__BB5_2;
$L__BB5_8:
	ret;

}
	// .globl	_Z9_acosh_32iPfS_
.visible .entry _Z9_acosh_32iPfS_(
	.param .u32 _Z9_acosh_32iPfS__param_0,
	.param .u64 .ptr .align 1 _Z9_acosh_32iPfS__param_1,
	.param .u64 .ptr .align 1 _Z9_acosh_32iPfS__param_2
)
{
	.reg .pred 	%p<9>;
	.reg .b32 	%r<18>;
	.reg .b32 	%f<39>;
	.reg .b64 	%rd<9>;

	ld.param.u32 	%r8, [_Z9_acosh_32iPfS__param_0];
	ld.param.u64 	%rd3, [_Z9_acosh_32iPfS__param_1];
	ld.param.u64 	%rd4, [_Z9_acosh_32iPfS__param_2];
	mov.u32 	%r9, %tid.x;
	mov.u32 	%r10, %ctaid.x;
	mov.u32 	%r1, %ntid.x;
	mad.lo.s32 	%r17, %r10, %r1, %r9;
	setp.ge.s32 	%p1, %r17, %r8;
	@%p1 bra 	$L__BB6_5;
	mov.u32 	%r11, %nctaid.x;
	mul.lo.s32 	%r3, %r1, %r11;
	cvta.to.global.u64 	%rd1, %rd3;
	cvta.to.global.u64 	%rd2, %rd4;
$L__BB6_2:
	mul.wide.s32 	%rd5, %r17, 4;
	add.s64 	%rd6, %rd1, %rd5;
	ld.global.f32 	%f5, [%rd6];
	mov.f32 	%f6, 0f3F800000;
	sub.rn.f32 	%f7, %f5, %f6;
	mov.b32 	%r5, %f7;
	setp.gt.u32 	%p2, %r5, 1258291200;
	fma.rn.f32 	%f8, %f5, %f5, 0fBF800000;
	rsqrt.approx.ftz.f32 	%f9, %f8;
	mul.f32 	%f10, %f8, %f9;
	mul.f32 	%f11, %f9, 0f3F000000;
	neg.f32 	%f12, %f10;
	fma.rn.f32 	%f13, %f12, %f10, %f8;
	fma.rn.f32 	%f14, %f13, %f11, %f10;
	setp.eq.f32 	%p3, %f8, 0f00000000;
	selp.f32 	%f15, 0f00000000, %f14, %p3;
	selp.f32 	%f16, 0fBF800001, %f15, %p2;
	add.f32 	%f1, %f7, %f16;
	add.rz.f32 	%f17, %f1, %f6;
	mov.b32 	%r12, %f17;
	add.s32 	%r13, %r12, -1061158912;
	and.b32  	%r14, %r13, -8388608;
	mov.b32 	%r6, %f1;
	sub.s32 	%r15, %r6, %r14;
	mov.b32 	%f18, %r15;
	sub.s32 	%r16, 1082130432, %r14;
	mov.b32 	%f19, %r16;
	fma.rn.f32 	%f20, %f19, 0f3E800000, 0fBF800000;
	add.f32 	%f21, %f20, %f18;
	cvt.rn.f32.s32 	%f22, %r14;
	mul.f32 	%f23, %f22, 0f34000000;
	fma.rn.f32 	%f24, %f21, 0fBD39BF78, 0f3DD80012;
	fma.rn.f32 	%f25, %f24, %f21, 0fBE0778E0;
	fma.rn.f32 	%f26, %f25, %f21, 0f3E146475;
	fma.rn.f32 	%f27, %f26, %f21, 0fBE2A68DD;
	fma.rn.f32 	%f28, %f27, %f21, 0f3E4CAF9E;
	fma.rn.f32 	%f29, %f28, %f21, 0fBE800042;
	fma.rn.f32 	%f30, %f29, %f21, 0f3EAAAAE6;
	fma.rn.f32 	%f31, %f30, %f21, 0fBF000000;
	mul.f32 	%f32, %f21, %f31;
	fma.rn.f32 	%f33, %f32, %f21, %f21;
	fma.rn.f32 	%f38, %f23, 0f3F317218, %f33;
	setp.lt.u32 	%p4, %r6, 2139095040;
	@%p4 bra 	$L__BB6_4;
	setp.gt.s32 	%p5, %r6, -1082130432;
	fma.rn.f32 	%f34, %f1, 0f7F800000, 0f7F800000;
	selp.f32 	%f35, %f34, %f38, %p5;
	setp.eq.f32 	%p6, %f1, 0f00000000;
	selp.f32 	%f38, 0f80000000, %f35, %p6;
$L__BB6_4:
	setp.gt.u32 	%p7, %r5, 1258291200;
	add.f32 	%f36, %f38, 0f3F317218;
	selp.f32 	%f37, %f36, %f38, %p7;
	add.s64 	%rd8, %rd2, %rd5;
	st.global.f32 	[%rd8], %f37;
	add.s32 	%r17, %r17, %r3;
	setp.lt.s32 	%p8, %r17, %r8;
	@%p8 bra 	$L__BB6_2;
$L__BB6_5:
	ret;

}
	// .globl	_Z9_acosh_64iPdS_
.visible .entry _Z9_acosh_64iPdS_(
	.param .u32 _Z9_acosh_64iPdS__param_0,
	.param .u64 .ptr .align 1 _Z9_acosh_64iPdS__param_1,
	.param .u64 .ptr .align 1 _Z9_acosh_64iPdS__param_2
)
{
	.reg .pred 	%p<13>;
	.reg .b32 	%r<45>;
	.reg .b32 	%f<2>;
	.reg .b64 	%rd<9>;
	.reg .b64 	%fd<82>;

	ld.param.u32 	%r17, [_Z9_acosh_64iPdS__param_0];
	ld.param.u64 	%rd3, [_Z9_acosh_64iPdS__param_1];
	ld.param.u64 	%rd4, [_Z9_acosh_64iPdS__param_2];
	mov.u32 	%r18, %tid.x;
	mov.u32 	%r19, %ctaid.x;
	mov.u32 	%r1, %ntid.x;
	mad.lo.s32 	%r40, %r19, %r1, %r18;
	setp.ge.s32 	%p1, %r40, %r17;
	@%p1 bra 	$L__BB7_12;
	mov.b32 	%r20, 1127219200;
	mov.b32 	%r21, -2147483648;
	mov.b64 	%fd1, {%r21, %r20};
	mov.u32 	%r22, %nctaid.x;
	mul.lo.s32 	%r3, %r1, %r22;
	cvta.to.global.u64 	%rd1, %rd3;
	cvta.to.global.u64 	%rd2, %rd4;
$L__BB7_2:
	mul.wide.s32 	%rd5, %r40, 8;
	add.s64 	%rd6, %rd1, %rd5;
	ld.global.f64 	%fd13, [%rd6];
	mov.f64 	%fd14, 0dBFF0000000000000;
	add.rn.f64 	%fd15, %fd13, %fd14;
	{
	.reg .b32 %temp; 
	mov.b64 	{%temp, %r5}, %fd15;
	}
	setp.gt.u32 	%p2, %r5, 1127219199;
	fma.rn.f64 	%fd16, %fd13, %fd13, 0dBFF0000000000000;
	rsqrt.approx.ftz.f64 	%fd17, %fd16;
	{
	.reg .b32 %temp; 
	mov.b64 	{%r23, %temp}, %fd17;
	}
	{
	.reg .b32 %temp; 
	mov.b64 	{%temp, %r24}, %fd17;
	}
	add.s32 	%r25, %r24, -1048576;
	mov.b64 	%fd18, {%r23, %r25};
	mul.f64 	%fd19, %fd16, %fd17;
	neg.f64 	%fd20, %fd19;
	fma.rn.f64 	%fd21, %fd19, %fd20, %fd16;
	fma.rn.f64 	%fd22, %fd21, %fd18, %fd19;
	neg.f64 	%fd23, %fd22;
	fma.rn.f64 	%fd24, %fd17, %fd23, 0d3FF0000000000000;
	fma.rn.f64 	%fd25, %fd24, %fd18, %fd18;
	fma.rn.f64 	%fd26, %fd22, %fd23, %fd16;
	fma.rn.f64 	%fd27, %fd26, %fd25, %fd22;
	setp.eq.s32 	%p3, %r5, 0;
	selp.f64 	%fd28, 0d0000000000000000, %fd27, %p3;
	selp.f64 	%fd29, 0dBFF0000000000001, %fd28, %p2;
	add.f64 	%fd2, %fd15, %fd29;
	{
	.reg .b32 %temp; 
	mov.b64 	{%temp, %r26}, %fd2;
	}
	mov.b32 	%f1, %r26;
	setp.geu.f32 	%p4, %f1, 0f3FE55555;
	setp.leu.f32 	%p5, %f1, 0fBFD99999;
	or.pred  	%p6, %p4, %p5;
	@%p6 bra 	$L__BB7_4;
	add.f64 	%fd62, %fd2, 0d4000000000000000;
	div.rn.f64 	%fd63, %fd2, %fd62;
	neg.f64 	%fd64, %fd2;
	mul.f64 	%fd65, %fd63, %fd64;
	add.f64 	%fd66, %fd2, %fd65;
	mul.f64 	%fd67, %fd66, %fd66;
	fma.rn.f64 	%fd68, %fd67, 0d3EB372FB2FBE14B5, 0d3ED087FFCEB2DC44;
	fma.rn.f64 	%fd69, %fd68, %fd67, 0d3EF3B9FF890F468C;
	fma.rn.f64 	%fd70, %fd69, %fd67, 0d3F17457EFD51BAF8;
	fma.rn.f64 	%fd71, %fd70, %fd67, 0d3F3C71C8DE3CE825;
	fma.rn.f64 	%fd72, %fd71, %fd67, 0d3F6249248FA4661F;
	fma.rn.f64 	%fd73, %fd72, %fd67, 0d3F899999999D70C4;
	fma.rn.f64 	%fd74, %fd73, %fd67, 0d3FB5555555555462;
	mul.f64 	%fd75, %fd67, %fd74;
	fma.rn.f64 	%fd76, %fd75, %fd66, %fd65;
	add.f64 	%fd81, %fd2, %fd76;
	bra.uni 	$L__BB7_11;
$L__BB7_4:
	add.f64 	%fd79, %fd2, 0d3FF0000000000000;
	{
	.reg .b32 %temp; 
	mov.b64 	{%temp, %r41}, %fd79;
	}
	{
	.reg .b32 %temp; 
	mov.b64 	{%r42, %temp}, %fd79;
	}
	setp.gt.s32 	%p7, %r41, 1048575;
	mov.b32 	%r43, -1023;
	@%p7 bra 	$L__BB7_6;
	mul.f64 	%fd79, %fd79, 0d4350000000000000;
	{
	.reg .b32 %temp; 
	mov.b64 	{%temp, %r41}, %fd79;
	}
	{
	.reg .b32 %temp; 
	mov.b64 	{%r42, %temp}, %fd79;
	}
	mov.b32 	%r43, -1077;
$L__BB7_6:
	add.s32 	%r29, %r41, -1;
	setp.gt.u32 	%p8, %r29, 2146435070;
	@%p8 bra 	$L__BB7_10;
	shr.u32 	%r32, %r41, 20;
	add.s32 	%r44, %r43, %r32;
	and.b32  	%r33, %r41, 1048575;
	or.b32  	%r34, %r33, 1072693248;
	mov.b64 	%fd80, {%r42, %r34};
	setp.lt.u32 	%p10, %r34, 1073127583;
	@%p10 bra 	$L__BB7_9;
	{
	.reg .b32 %temp; 
	mov.b64 	{%r35, %temp}, %fd80;
	}
	{
	.reg .b32 %temp; 
	mov.b64 	{%temp, %r36}, %fd80;
	}
	add.s32 	%r37, %r36, -1048576;
	mov.b64 	%fd80, {%r35, %r37};
	add.s32 	%r44, %r44, 1;
$L__BB7_9:
	add.f64 	%fd31, %fd80, 0dBFF0000000000000;
	add.f64 	%fd32, %fd80, 0d3FF0000000000000;
	rcp.approx.ftz.f64 	%fd33, %fd32;
	neg.f64 	%fd34, %fd32;
	fma.rn.f64 	%fd35, %fd34, %fd33, 0d3FF0000000000000;
	fma.rn.f64 	%fd36, %fd35, %fd35, %fd35;
	fma.rn.f64 	%fd37, %fd36, %fd33, %fd33;
	mul.f64 	%fd38, %fd31, %fd37;
	fma.rn.f64 	%fd39, %fd31, %fd37, %fd38;
	mul.f64 	%fd40, %fd39, %fd39;
	fma.rn.f64 	%fd41, %fd40, 0d3EB1380B3AE80F1E, 0d3ED0EE258B7A8B04;
	fma.rn.f64 	%fd42, %fd41, %fd40, 0d3EF3B2669F02676F;
	fma.rn.f64 	%fd43, %fd42, %fd40, 0d3F1745CBA9AB0956;
	fma.rn.f64 	%fd44, %fd43, %fd40, 0d3F3C71C72D1B5154;
	fma.rn.f64 	%fd45, %fd44, %fd40, 0d3F624924923BE72D;
	fma.rn.f64 	%fd46, %fd45, %fd40, 0d3F8999999999A3C4;
	fma.rn.f64 	%fd47, %fd46, %fd40, 0d3FB5555555555554;
	sub.f64 	%fd48, %fd31, %fd39;
	add.f64 	%fd49, %fd48, %fd48;
	neg.f64 	%fd50, %fd39;
	fma.rn.f64 	%fd51, %fd50, %fd31, %fd49;
	mul.f64 	%fd52, %fd37, %fd51;
	mul.f64 	%fd53, %fd40, %fd47;
	fma.rn.f64 	%fd54, %fd53, %fd39, %fd52;
	xor.b32  	%r38, %r44, -2147483648;
	mov.b32 	%r39, 1127219200;
	mov.b64 	%fd55, {%r38, %r39};
	sub.f64 	%fd56, %fd55, %fd1;
	fma.rn.f64 	%fd57, %fd56, 0d3FE62E42FEFA39EF, %fd39;
	fma.rn.f64 	%fd58, %fd56, 0dBFE62E42FEFA39EF, %fd57;
	sub.f64 	%fd59, %fd58, %fd39;
	sub.f64 	%fd60, %fd54, %fd59;
	fma.rn.f64 	%fd61, %fd56, 0d3C7ABC9E3B39803F, %fd60;
	add.f64 	%fd81, %fd57, %fd61;
	bra.uni 	$L__BB7_11;
$L__BB7_10:
	fma.rn.f64 	%fd30, %fd79, 0d7FF0000000000000, 0d7FF0000000000000;
	{
	.reg .b32 %temp; 
	mov.b64 	{%temp, %r30}, %fd79;
	}
	and.b32  	%r31, %r30, 2147483647;
	setp.eq.s32 	%p9, %r31, 0;
	selp.f64 	%fd81, 0dFFF0000000000000, %fd30, %p9;
$L__BB7_11:
	setp.gt.u32 	%p11, %r5, 1127219199;
	add.f64 	%fd77, %fd81, 0d3FE62E42FEFA39EF;
	selp.f64 	%fd78, %fd77, %fd81, %p11;
	add.s64 	%rd8, %rd2, %rd5;
	st.global.f64 	[%rd8], %fd78;
	add.s32 	%r40, %r40, %r3;
	setp.lt.s32 	%p12, %r40, %r17;
	@%p12 bra 	$L__BB7_2;
$L__BB7_12:
	ret;

}
	// .globl	_Z8_asin_32iPfS_
.visible .entry _Z8_asin_32iPfS_(
	.param .u32 _Z8_asin_32iPfS__param_0,
	.param .u64 .ptr .align 1 _Z8_asin_32iPfS__param_1,
	.param .u64 .ptr .align 1 _Z8_asin_32iPfS__param_2
)
{
	.reg .pred 	%p<6>;
	.reg .b32 	%r<11>;
	.reg .b32 	%f<23>;
	.reg .b64 	%rd<8>;

	ld.param.u32 	%r6, [_Z8_asin_32iPfS__param_0];
	ld.param.u64 	%rd3, [_Z8_asin_32iPfS__param_1];
	ld.param.u64 	%rd4, [_Z8_asin_32iPfS__param_2];
	mov.u32 	%r7, %tid.x;
	mov.u32 	%r8, %ctaid.x;
	mov.u32 	%r1, %ntid.x;
	mad.lo.s32 	%r10, %r8, %r1, %r7;
	setp.ge.s32 	%p1, %r10, %r6;
	@%p1 bra 	$L__BB8_3;
	mov.u32 	%r9, %nctaid.x;
	mul.lo.s32 	%r3, %r1, %r9;
	cvta.to.global.u64 	%rd1, %rd3;
	cvta.to.global.u64 	%rd2, %rd4;
$L__BB8_2:
	mul.wide.s32 	%rd5, %r10, 4;
	add.s64 	%rd6, %rd1, %rd5;
	ld.global.f32 	%f1, [%rd6];
	abs.f32 	%f2, %f1;
	fma.rn.f32 	%f3, %f2, 0fBF000000, 0f3F000000;
	rsqrt.approx.ftz.f32 	%f4, %f3;
	mul.f32 	%f5, %f4, %f3;
	mul.f32 	%f6, %f4, 0fBF000000;
	fma.rn.f32 	%f7, %f5, %f6, 0f3F000000;
	fma.rn.f32 	%f8, %f5, %f7, %f5;
	setp.eq.f32 	%p2, %f2, 0f3F800000;
	selp.f32 	%f9, 0f00000000, %f8, %p2;
	setp.gt.f32 	%p3, %f2, 0f3F0F5C29;
	selp.f32 	%f10, %f9, %f2, %p3;
	mul.f32 	%f11, %f10, %f10;
	fma.rn.f32 	%f12, %f11, 0f3D4DD2F7, 0f3C99CA97;
	fma.rn.f32 	%f13, %f12, %f11, 0f3D3F90E8;
	fma.rn.f32 	%f14, %f13, %f11, 0f3D993CCF;
	fma.rn.f32 	%f15, %f14, %f11, 0f3E2AAC04;
	mul.f32 	%f16, %f11, %f15;
	fma.rn.f32 	%f17, %f16, %f10, %f10;
	mul.f32 	%f18, %f17, 0fC0000000;
	fma.rn.f32 	%f19, 0f3F6EE581, 0f3FD774EB, %f18;
	selp.f32 	%f20, %f19, %f17, %p3;
	setp.num.f32 	%p4, %f20, %f20;
	copysign.f32 	%f21, %f1, %f20;
	selp.f32 	%f22, %f21, %f20, %p4;
	add.s64 	%rd7, %rd2, %rd5;
	st.global.f32 	[%rd7], %f22;
	add.s32 	%r10, %r10, %r3;
	setp.lt.s32 	%p5, %r10, %r6;
	@%p5 bra 	$L__BB8_2;
$L__BB8_3:
	ret;

}
	// .globl	_Z8_asin_64iPdS_
.visible .entry _Z8_asin_64iPdS_(
	.param .u32 _Z8_asin_64iPdS__param_0,
	.param .u64 .ptr .align 1 _Z8_asin_64iPdS__param_1,
	.param .u64 .ptr .align 1 _Z8_asin_64iPdS__param_2
)
{
	.reg .pred 	%p<6>;
	.reg .b32 	%r<16>;
	.reg .b32 	%f<3>;
	.reg .b64 	%rd<9>;
	.reg .b64 	%fd<53>;

	ld.param.u32 	%r6, [_Z8_asin_64iPdS__param_0];
	ld.param.u64 	%rd3, [_Z8_asin_64iPdS__param_1];
	ld.param.u64 	%rd4, [_Z8_asin_64iPdS__param_2];
	mov.u32 	%r7, %tid.x;
	mov.u32 	%r8, %ctaid.x;
	mov.u32 	%r1, %ntid.x;
	mad.lo.s32 	%r15, %r8, %r1, %r7;
	setp.ge.s32 	%p1, %r15, %r6;
	@%p1 bra 	$L__BB9_6;
	mov.u32 	%r9, %nctaid.x;
	mul.lo.s32 	%r3, %r1, %r9;
	cvta.to.global.u64 	%rd1, %rd3;
	cvta.to.global.u64 	%rd2, %rd4;
$L__BB9_2:
	mul.wide.s32 	%rd5, %r15, 8;
	add.s64 	%rd6, %rd1, %rd5;
	ld.global.f64 	%fd1, [%rd6];
	{
	.reg .b32 %temp; 
	mov.b64 	{%temp, %r10}, %fd1;
	}
	mov.b32 	%f1, %r10;
	abs.f32 	%f2, %f1;
	setp.geu.f32 	%p2, %f2, 0f3FE26666;
	@%p2 bra 	$L__BB9_4;
	mul.f64 	%fd38, %fd1, %fd1;
	fma.rn.f64 	%fd39, %fd38, 0d3FB0066BDC1895E9, 0dBFB3823B180754AF;
	fma.rn.f64 	%fd40, %fd39, %fd38, 0d3FB11E52CC2F79AE;
	fma.rn.f64 	%fd41, %fd40, %fd38, 0dBF924EAF3526861B;
	fma.rn.f64 	%fd42, %fd41, %fd38, 0d3F91DF02A31E6CB7;
	fma.rn.f64 	%fd43, %fd42, %fd38, 0d3F847D18B0EEC6CC;
	fma.rn.f64 	%fd44, %fd43, %fd38, 0d3F8D0AF961BA53B0;
	fma.rn.f64 	%fd45, %fd44, %fd38, 0d3F91BF7734CF1C48;
	fma.rn.f64 	%fd46, %fd45, %fd38, 0d3F96E91483144EF7;
	fma.rn.f64 	%fd47, %fd46, %fd38, 0d3F9F1C6E0A4F9F81;
	fma.rn.f64 	%fd48, %fd47, %fd38, 0d3FA6DB6DC27FA92B;
	fma.rn.f64 	%fd49, %fd48, %fd38, 0d3FB333333320F91B;
	fma.rn.f64 	%fd50, %fd49, %fd38, 0d3FC5555555555F4D;
	mul.f64 	%fd51, %fd38, %fd50;
	fma.rn.f64 	%fd52, %fd51, %fd1, %fd1;
	bra.uni 	$L__BB9_5;
$L__BB9_4:
	abs.f64 	%fd5, %fd1;
	fma.rn.f64 	%fd6, %fd5, 0dBFE0000000000000, 0d3FE0000000000000;
	rsqrt.approx.ftz.f64 	%fd7, %fd6;
	{
	.reg .b32 %temp; 
	mov.b64 	{%r11, %temp}, %fd7;
	}
	{
	.reg .b32 %temp; 
	mov.b64 	{%temp, %r12}, %fd7;
	}
	add.s32 	%r13, %r12, -1048576;
	mov.b64 	%fd8, {%r11, %r13};
	mul.f64 	%fd9, %fd6, %fd7;
	neg.f64 	%fd10, %fd9;
	fma.rn.f64 	%fd11, %fd9, %fd10, %fd6;
	fma.rn.f64 	%fd12, %fd11, %fd8, %fd9;
	neg.f64 	%fd13, %fd12;
	fma.rn.f64 	%fd14, %fd7, %fd13, 0d3FF0000000000000;
	fma.rn.f64 	%fd15, %fd14, %fd8, %fd8;
	fma.rn.f64 	%fd16, %fd12, %fd13, %fd6;
	fma.rn.f64 	%fd17, %fd16, %fd15, %fd12;
	{
	.reg .b32 %temp; 
	mov.b64 	{%temp, %r14}, %fd6;
	}
	setp.lt.s32 	%p3, %r14, 0;
	selp.f64 	%fd18, 0dFFF8000000000000, %fd17, %p3;
	setp.ne.f64 	%p4, %fd6, 0d0000000000000000;
	selp.f64 	%fd19, %fd18, %fd6, %p4;
	fma.rn.f64 	%fd20, %fd6, 0d3FB0066BDC1895E9, 0dBFB3823B180754AF;
	fma.rn.f64 	%fd21, %fd20, %fd6, 0d3FB11E52CC2F79AE;
	fma.rn.f64 	%fd22, %fd21, %fd6, 0dBF924EAF3526861B;
	fma.rn.f64 	%fd23, %fd22, %fd6, 0d3F91DF02A31E6CB7;
	fma.rn.f64 	%fd24, %fd23, %fd6, 0d3F847D18B0EEC6CC;
	fma.rn.f64 	%fd25, %fd24, %fd6, 0d3F8D0AF961BA53B0;
	fma.rn.f64 	%fd26, %fd25, %fd6, 0d3F91BF7734CF1C48;
	fma.rn.f64 	%fd27, %fd26, %fd6, 0d3F96E91483144EF7;
	fma.rn.f64 	%fd28, %fd27, %fd6, 0d3F9F1C6E0A4F9F81;
	fma.rn.f64 	%fd29, %fd28, %fd6, 0d3FA6DB6DC27FA92B;
	fma.rn.f64 	%fd30, %fd29, %fd6, 0d3FB333333320F91B;
	fma.rn.f64 	%fd31, %fd30, %fd6, 0d3FC5555555555F4D;
	mul.f64 	%fd32, %fd6, %fd31;
	mul.f64 	%fd33, %fd19, 0dC000000000000000;
	fma.rn.f64 	%fd34, %fd33, %fd32, 0d3C91A62633145C07;
	add.f64 	%fd35, %fd33, 0d3FE921FB54442D18;
	add.f64 	%fd36, %fd35, %fd34;
	add.f64 	%fd37, %fd36, 0d3FE921FB54442D18;
	copysign.f64 	%fd52, %fd1, %fd37;
$L__BB9_5:
	add.s64 	%rd8, %rd2, %rd5;
	st.global.f64 	[%rd8], %fd52;
	add.s32 	%r15, %r15, %r3;
	setp.lt.s32 	%p5, %r15, %r6;
	@%p5 bra 	$L__BB9_2;
$L__BB9_6:
	ret;

}
	// .globl	_Z9_asinh_32iPfS_
.visible .entry _Z9_asinh_32iPfS_(
	.param .u32 _Z9_asinh_32iPfS__param_0,
	.param .u64 .ptr .align 1 _Z9_asinh_32iPfS__param_1,
	.param .u64 .ptr .align 1 _Z9_asinh_32iPfS__param_2
)
{
	.reg .pred 	%p<9>;
	.reg .b32 	%r<17>;
	.reg .b32 	%f<38>;
	.reg .b64 	%rd<9>;

	ld.param.u32 	%r7, [_Z9_asinh_32iPfS__param_0];
	ld.param.u64 	%rd3, [_Z9_asinh_32iPfS__param_1];
	ld.param.u64 	%rd4, [_Z9_asinh_32iPfS__param_2];
	mov.u32 	%r8, %tid.x;
	mov.u32 	%r9, %ctaid.x;
	mov.u32 	%r1, %ntid.x;
	mad.lo.s32 	%r16, %r9, %r1, %r8;
	setp.ge.s32 	%p1, %r16, %r7;
	@%p1 bra 	$L__BB10_5;
	mov.u32 	%r10, %nctaid.x;
	mul.lo.s32 	%r3, %r1, %r10;
	cvta.to.global.u64 	%rd1, %rd3;
	cvta.to.global.u64 	%rd2, %rd4;
$L__BB10_2:
	mul.wide.s32 	%rd5, %r16, 4;
	add.s64 	%rd6, %rd1, %rd5;
	ld.global.f32 	%f1, [%rd6];
	abs.f32 	%f2, %f1;
	fma.rn.f32 	%f7, %f1, %f1, 0f3F800000;
	rsqrt.approx.ftz.f32 	%f8, %f7;
	fma.rn.f32 	%f9, %f7, %f8, 0f3F800000;
	rcp.approx.ftz.f32 	%f10, %f9;
	mul.f32 	%f11, %f2, %f10;
	fma.rn.f32 	%f12, %f2, %f11, %f2;
	setp.gt.f32 	%p2, %f2, 0f4B000000;
	selp.f32 	%f3, %f2, %f12, %p2;
	mov.f32 	%f13, 0f3F800000;
	add.rz.f32 	%f14, %f3, %f13;
	mov.b32 	%r11, %f14;
	add.s32 	%r12, %r11, -1061158912;
	and.b32  	%r13, %r12, -8388608;
	mov.b32 	%r5, %f3;
	sub.s32 	%r14, %r5, %r13;
	mov.b32 	%f15, %r14;
	sub.s32 	%r15, 1082130432, %r13;
	mov.b32 	%f16, %r15;
	fma.rn.f32 	%f17, %f16, 0f3E800000, 0fBF800000;
	add.f32 	%f18, %f17, %f15;
	cvt.rn.f32.s32 	%f19, %r13;
	mul.f32 	%f20, %f19, 0f34000000;
	fma.rn.f32 	%f21, %f18, 0fBD39BF78, 0f3DD80012;
	fma.rn.f32 	%f22, %f21, %f18, 0fBE0778E0;
	fma.rn.f32 	%f23, %f22, %f18, 0f3E146475;
	fma.rn.f32 	%f24, %f23, %f18, 0fBE2A68DD;
	fma.rn.f32 	%f25, %f24, %f18, 0f3E4CAF9E;
	fma.rn.f32 	%f26, %f25, %f18, 0fBE800042;
	fma.rn.f32 	%f27, %f26, %f18, 0f3EAAAAE6;
	fma.rn.f32 	%f28, %f27, %f18, 0fBF000000;
	mul.f32 	%f29, %f18, %f28;
	fma.rn.f32 	%f30, %f29, %f18, %f18;
	fma.rn.f32 	%f37, %f20, 0f3F317218, %f30;
	setp.lt.u32 	%p3, %r5, 2139095040;
	@%p3 bra 	$L__BB10_4;
	setp.gt.s32 	%p4, %r5, -1082130432;
	fma.rn.f32 	%f31, %f3, 0f7F800000, 0f7F800000;
	selp.f32 	%f32, %f31, %f37, %p4;
	setp.eq.f32 	%p5, %f3, 0f00000000;
	selp.f32 	%f37, 0f80000000, %f32, %p5;
$L__BB10_4:
	setp.gt.f32 	%p6, %f2, 0f4B000000;
	add.f32 	%f33, %f37, 0f3F317218;
	selp.f32 	%f34, %f33, %f37, %p6;
	setp.num.f32 	%p7, %f2, %f2;
	copysign.f32 	%f35, %f1, %f34;
	selp.f32 	%f36, %f35, %f34, %p7;
	add.s64 	%rd8, %rd2, %rd5;
	st.global.f32 	[%rd8], %f36;
	add.s32 	%r16, %r16, %r3;
	setp.lt.s32 	%p8, %r16, %r7;
	@%p8 bra 	$L__BB10_2;
$L__BB10_5:
	ret;

}
	// .globl	_Z9_asinh_64iPdS_
.visible .entry _Z9_asinh_64iPdS_(
	.param .u32 _Z9_asinh_64iPdS__param_0,
	.param .u64 .ptr .align 1 _Z9_asinh_64iPdS__param_1,
	.param .u64 .ptr .align 1 _Z9_asinh_64iPdS__param_2
)
{
	.reg .pred 	%p<12>;
	.reg .b32 	%r<44>;
	.reg .b32 	%f<2>;
	.reg .b64 	%rd<9>;
	.reg .b64 	%fd<84>;

	ld.param.u32 	%r17, [_Z9_asinh_64iPdS__param_0];
	ld.param.u64 	%rd3, [_Z9_asinh_64iPdS__param_1];
	ld.param.u64 	%rd4, [_Z9_asinh_64iPdS__param_2];
	mov.u32 	%r18, %tid.x;
	mov.u32 	%r19, %ctaid.x;
	mov.u32 	%r1, %ntid.x;
	mad.lo.s32 	%r39, %r19, %r1, %r18;
	setp.ge.s32 	%p1, %r39, %r17;
	@%p1 bra 	$L__BB11_12;
	mov.b32 	%r20, 1127219200;
	mov.b32 	%r21, -2147483648;
	mov.b64 	%fd1, {%r21, %r20};
	mov.u32 	%r22, %nctaid.x;
	mul.lo.s32 	%r3, %r1, %r22;
	cvta.to.global.u64 	%rd1, %rd3;
	cvta.to.global.u64 	%rd2, %rd4;
$L__BB11_2:
	mul.wide.s32 	%rd5, %r39, 8;
	add.s64 	%rd6, %rd1, %rd5;
	ld.global.f64 	%fd2, [%rd6];
	{
	.reg .b32 %temp; 
	mov.b64 	{%temp, %r23}, %fd2;
	}
	{
	.reg .b32 %temp; 
	mov.b64 	{%r24, %temp}, %fd2;
	}
	and.b32  	%r5, %r23, 2147483647;
	mov.b64 	%fd14, {%r24, %r5};
	fma.rn.f64 	%fd15, %fd2, %fd2, 0d3FF0000000000000;
	rsqrt.approx.ftz.f64 	%fd16, %fd15;
	mul.rn.f64 	%fd17, %fd16, %fd16;
	neg.f64 	%fd18, %fd17;
	fma.rn.f64 	%fd19, %fd15, %fd18, 0d3FF0000000000000;
	fma.rn.f64 	%fd20, %fd19, 0d3FD8000000000000, 0d3FE0000000000000;
	mul.rn.f64 	%fd21, %fd19, %fd16;
	fma.rn.f64 	%fd22, %fd20, %fd21, %fd16;
	fma.rn.f64 	%fd23, %fd15, %fd22, 0d3FF0000000000000;
	rcp.approx.ftz.f64 	%fd24, %fd23;
	neg.f64 	%fd25, %fd23;
	fma.rn.f64 	%fd26, %fd25, %fd24, 0d3FF0000000000000;
	fma.rn.f64 	%fd27, %fd26, %fd26, %fd26;
	fma.rn.f64 	%fd28, %fd27, %fd24, %fd24;
	mul.f64 	%fd29, %fd14, %fd28;
	fma.rn.f64 	%fd30, %fd14, %fd29, %fd14;
	setp.gt.u32 	%p2, %r5, 1138753535;
	selp.f64 	%fd3, %fd14, %fd30, %p2;
	{
	.reg .b32 %temp; 
	mov.b64 	{%temp, %r25}, %fd3;
	}
	mov.b32 	%f1, %r25;
	setp.geu.f32 	%p3, %f1, 0f3FE55555;
	setp.leu.f32 	%p4, %f1, 0fBFD99999;
	or.pred  	%p5, %p3, %p4;
	@%p5 bra 	$L__BB11_4;
	add.f64 	%fd63, %fd3, 0d4000000000000000;
	div.rn.f64 	%fd64, %fd3, %fd63;
	neg.f64 	%fd65, %fd3;
	mul.f64 	%fd66, %fd64, %fd65;
	add.f64 	%fd67, %fd3, %fd66;
	mul.f64 	%fd68, %fd67, %fd67;
	fma.rn.f64 	%fd69, %fd68, 0d3EB372FB2FBE14B5, 0d3ED087FFCEB2DC44;
	fma.rn.f64 	%fd70, %fd69, %fd68, 0d3EF3B9FF890F468C;
	fma.rn.f64 	%fd71, %fd70, %fd68, 0d3F17457EFD51BAF8;
	fma.rn.f64 	%fd72, %fd71, %fd68, 0d3F3C71C8DE3CE825;
	fma.rn.f64 	%fd73, %fd72, %fd68, 0d3F6249248FA4661F;
	fma.rn.f64 	%fd74, %fd73, %fd68, 0d3F899999999D70C4;
	fma.rn.f64 	%fd75, %fd74, %fd68, 0d3FB5555555555462;
	mul.f64 	%fd76, %fd68, %fd75;
	fma.rn.f64 	%fd77, %fd76, %fd67, %fd66;
	add.f64 	%fd83, %fd3, %fd77;
	bra.uni 	$L__BB11_11;
$L__BB11_4:
	add.f64 	%fd81, %fd3, 0d3FF0000000000000;
	{
	.reg .b32 %temp; 
	mov.b64 	{%temp, %r40}, %fd81;
	}
	{
	.reg .b32 %temp; 
	mov.b64 	{%r41, %temp}, %fd81;
	}
	setp.gt.s32 	%p6, %r40, 1048575;
	mov.b32 	%r42, -1023;
	@%p6 bra 	$L__BB11_6;
	mul.f64 	%fd81, %fd81, 0d4350000000000000;
	{
	.reg .b32 %temp; 
	mov.b64 	{%temp, %r40}, %fd81;
	}
	{
	.reg .b32 %temp; 
	mov.b64 	{%r41, %temp}, %fd81;
	}
	mov.b32 	%r42, -1077;
$L__BB11_6:
	add.s32 	%r28, %r40, -1;
	setp.gt.u32 	%p7, %r28, 2146435070;
	@%p7 bra 	$L__BB11_10;
	shr.u32 	%r31, %r40, 20;
	add.s32 	%r43, %r42, %r31;
	and.b32  	%r32, %r40, 1048575;
	or.b32  	%r33, %r32, 1072693248;
	mov.b64 	%fd82, {%r41, %r33};
	setp.lt.u32 	%p9, %r33, 1073127583;
	@%p9 bra 	$L__BB11_9;
	{
	.reg .b32 %temp; 
	mov.b64 	{%r34, %temp}, %fd82;
	}
	{
	.reg .b32 %temp; 
	mov.b64 	{%temp, %r35}, %fd82;
	}
	add.s32 	%r36, %r35, -1048576;
	mov.b64 	%fd82, {%r34, %r36};
	add.s32 	%r43, %r43, 1;
$L__BB11_9:
	add.f64 	%fd32, %fd82, 0dBFF0000000000000;
	add.f64 	%fd33, %fd82, 0d3FF0000000000000;
	rcp.approx.ftz.f64 	%fd34, %fd33;
	neg.f64 	%fd35, %fd33;
	fma.rn.f64 	%fd36, %fd35, %fd34, 0d3FF0000000000000;
	fma.rn.f64 	%fd37, %fd36, %fd36, %fd36;
	fma.rn.f64 	%fd38, %fd37, %fd34, %fd34;
	mul.f64 	%fd39, %fd32, %fd38;
	fma.rn.f64 	%fd40, %fd32, %fd38, %fd39;
	mul.f64 	%fd41, %fd40, %fd40;
	fma.rn.f64 	%fd42, %fd41, 0d3EB1380B3AE80F1E, 0d3ED0EE258B7A8B04;
	fma.rn.f64 	%fd43, %fd42, %fd41, 0d3EF3B2669F02676F;
	fma.rn.f64 	%fd44, %fd43, %fd41, 0d3F1745CBA9AB0956;
	fma.rn.f64 	%fd45, %fd44, %fd41, 0d3F3C71C72D1B5154;
	fma.rn.f64 	%fd46, %fd45, %fd41, 0d3F624924923BE72D;
	fma.rn.f64 	%fd47, %fd46, %fd41, 0d3F8999999999A3C4;
	fma.rn.f64 	%fd48, %fd47, %fd41, 0d3FB5555555555554;
	sub.f64 	%fd49, %fd32, %fd40;
	add.f64 	%fd50, %fd49, %fd49;
	neg.f64 	%fd51, %fd40;
	fma.rn.f64 	%fd52, %fd51, %fd32, %fd50;
	mul.f64 	%fd53, %fd38, %fd52;
	mul.f64 	%fd54, %fd41, %fd48;
	fma.rn.f64 	%fd55, %fd54, %fd40, %fd53;
	xor.b32  	%r37, %r43, -2147483648;
	mov.b32 	%r38, 1127219200;
	mov.b64 	%fd56, {%r37, %r38};
	sub.f64 	%fd57, %fd56, %fd1;
	fma.rn.f64 	%fd58, %fd57, 0d3FE62E42FEFA39EF, %fd40;
	fma.rn.f64 	%fd59, %fd57, 0dBFE62E42FEFA39EF, %fd58;
	sub.f64 	%fd60, %fd59, %fd40;
	sub.f64 	%fd61, %fd55, %fd60;
	fma.rn.f64 	%fd62, %fd57, 0d3C7ABC9E3B39803F, %fd61;
	add.f64 	%fd83, %fd58, %fd62;
	bra.uni 	$L__BB11_11;
$L__BB11_10:
	fma.rn.f64 	%fd31, %fd81, 0d7FF0000000000000, 0d7FF0000000000000;
	{
	.reg .b32 %temp; 
	mov.b64 	{%temp, %r29}, %fd81;
	}
	and.b32  	%r30, %r29, 2147483647;
	setp.eq.s32 	%p8, %r30, 0;
	selp.f64 	%fd83, 0dFFF0000000000000, %fd31, %p8;
$L__BB11_11:
	setp.gt.u32 	%p10, %r5, 1138753535;
	add.f64 	%fd78, %fd83, 0d3FE62E42FEFA39EF;
	selp.f64 	%fd79, %fd78, %fd83, %p10;
	copysign.f64 	%fd80, %fd2, %fd79;
	add.s64 	%rd8, %rd2, %rd5;
	st.global.f64 	[%rd8], %fd80;
	add.s32 	%r39, %r39, %r3;
	setp.lt.s32 	%p11, %r39, %r17;
	@%p11 bra 	$L__BB11_2;
$L__BB11_12:
	ret;

}
	// .globl	_Z8_atan_32iPfS_
.visible .entry _Z8_atan_32iPfS_(
	.param .u32 _Z8_atan_32iPfS__param_0,
	.param .u64 .ptr .align 1 _Z8_atan_32iPfS__param_1,
	.param .u64 .ptr .align 1 _Z8_atan_32iPfS__param_2
)
{
	.reg .pred 	%p<5>;
	.reg .b32 	%r<11>;
	.reg .b32 	%f<20>;
	.reg .b64 	%rd<8>;

	ld.param.u32 	%r6, [_Z8_atan_32iPfS__param_0];
	ld.param.u64 	%rd3, [_Z8_atan_32iPfS__param_1];
	ld.param.u64 	%rd4, [_Z8_atan_32iPfS__param_2];
	mov.u32 	%r7, %tid.x;
	mov.u32 	%r8, %ctaid.x;
	mov.u32 	%r1, %ntid.x;
	mad.lo.s32 	%r10, %r8, %r1, %r7;
	setp.ge.s32 	%p1, %r10, %r6;
	@%p1 bra 	$L__BB12_3;
	mov.u32 	%r9, %nctaid.x;
	mul.lo.s32 	%r3, %r1, %r9;
	cvta.to.global.u64 	%rd1, %rd3;
	cvta.to.global.u64 	%rd2, %rd4;
$L__BB12_2:
	mul.wide.s32 	%rd5, %r10, 4;
	add.s64 	%rd6, %rd1, %rd5;
	ld.global.f32 	%f1, [%rd6];
	abs.f32 	%f2, %f1;
	setp.gt.f32 	%p2, %f2, 0f3F800000;
	rcp.approx.ftz.f32 	%f3, %f2;
	selp.f32 	%f4, %f3, %f2, %p2;
	mul.f32 	%f5, %f4, %f4;
	fma.rn.f32 	%f6, %f5, 0f3B2090AA, 0fBC6BE14F;
	fma.rn.f32 	%f7, %f6, %f5, 0f3D23397E;
	fma.rn.f32 	%f8, %f7, %f5, 0fBD948A7A;
	fma.rn.f32 	%f9, %f8, %f5, 0f3DD76B21;
	fma.rn.f32 	%f10, %f9, %f5, 0fBE111E88;
	fma.rn.f32 	%f11, %f10, %f5, 0f3E4CAF60;
	fma.rn.f32 	%f12, %f11, %f5, 0fBEAAAA27;
	mul.f32 	%f13, %f5, %f12;
	fma.rn.f32 	%f14, %f13, %f4, %f4;
	neg.f32 	%f15, %f14;
	fma.rn.f32 	%f16, 0f3F6EE581, 0f3FD774EB, %f15;
	selp.f32 	%f17, %f16, %f14, %p2;
	setp.num.f32 	%p3, %f2, %f2;
	copysign.f32 	%f18, %f1, %f17;
	selp.f32 	%f19, %f18, %f17, %p3;
	add.s64 	%rd7, %rd2, %rd5;
	st.global.f32 	[%rd7], %f19;
	add.s32 	%r10, %r10, %r3;
	setp.lt.s32 	%p4, %r10, %r6;
	@%p4 bra 	$L__BB12_2;
$L__BB12_3:
	ret;

}
	// .globl	_Z8_atan_64iPdS_
.visible .entry _Z8_atan_64iPdS_(
	.param .u32 _Z8_atan_64iPdS__param_0,
	.param .u64 .ptr .align 1 _Z8_atan_64iPdS__param_1,
	.param .u64 .ptr .align 1 _Z8_atan_64iPdS__param_2
)
{
	.reg .pred 	%p<6>;
	.reg .b32 	%r<11>;
	.reg .b64 	%rd<9>;
	.reg .b64 	%fd<36>;

	ld.param.u32 	%r6, [_Z8_atan_64iPdS__param_0];
	ld.param.u64 	%rd3, [_Z8_atan_64iPdS__param_1];
	ld.param.u64 	%rd4, [_Z8_atan_64iPdS__param_2];
	mov.u32 	%r7, %tid.x;
	mov.u32 	%r8, %ctaid.x;
	mov.u32 	%r1, %ntid.x;
	mad.lo.s32 	%r10, %r8, %r1, %r7;
	setp.ge.s32 	%p1, %r10, %r6;
	@%p1 bra 	$L__BB13_5;
	mov.u32 	%r9, %nctaid.x;
	mul.lo.s32 	%r3, %r1, %r9;
	cvta.to.global.u64 	%rd1, %rd3;
	cvta.to.global.u64 	%rd2, %rd4;
$L__BB13_2:
	mul.wide.s32 	%rd5, %r10, 8;
	add.s64 	%rd6, %rd1, %rd5;
	ld.global.f64 	%fd1, [%rd6];
	abs.f64 	%fd2, %fd1;
	setp.leu.f64 	%p2, %fd2, 0d3FF0000000000000;
	mov.f64 	%fd35, %fd2;
	@%p2 bra 	$L__BB13_4;
	rcp.approx.ftz.f64 	%fd5, %fd2;
	neg.f64 	%fd6, %fd2;
	fma.rn.f64 	%fd7, %fd6, %fd5, 0d3FF0000000000000;
	fma.rn.f64 	%fd8, %fd7, %fd7, %fd7;
	fma.rn.f64 	%fd9, %fd8, %fd5, %fd5;
	setp.eq.f64 	%p3, %fd2, 0d7FF0000000000000;
	selp.f64 	%fd35, 0d0000000000000000, %fd9, %p3;
$L__BB13_4:
	setp.gt.f64 	%p4, %fd2, 0d3FF0000000000000;
	mul.f64 	%fd10, %fd35, %fd35;
	fma.rn.f64 	%fd11, %fd10, 0dBEF53E1D2A25FF7E, 0d3F2D3B63DBB65B49;
	fma.rn.f64 	%fd12, %fd11, %fd10, 0dBF5312788DDE082E;
	fma.rn.f64 	%fd13, %fd12, %fd10, 0d3F6F9690C8249315;
	fma.rn.f64 	%fd14, %fd13, %fd10, 0dBF82CF5AABC7CF0D;
	fma.rn.f64 	%fd15, %fd14, %fd10, 0d3F9162B0B2A3BFDE;
	fma.rn.f64 	%fd16, %fd15, %fd10, 0dBF9A7256FEB6FC6B;
	fma.rn.f64 	%fd17, %fd16, %fd10, 0d3FA171560CE4A489;
	fma.rn.f64 	%fd18, %fd17, %fd10, 0dBFA4F44D841450E4;
	fma.rn.f64 	%fd19, %fd18, %fd10, 0d3FA7EE3D3F36BB95;
	fma.rn.f64 	%fd20, %fd19, %fd10, 0dBFAAD32AE04A9FD1;
	fma.rn.f64 	%fd21, %fd20, %fd10, 0d3FAE17813D66954F;
	fma.rn.f64 	%fd22, %fd21, %fd10, 0dBFB11089CA9A5BCD;
	fma.rn.f64 	%fd23, %fd22, %fd10, 0d3FB3B12B2DB51738;
	fma.rn.f64 	%fd24, %fd23, %fd10, 0dBFB745D022F8DC5C;
	fma.rn.f64 	%fd25, %fd24, %fd10, 0d3FBC71C709DFE927;
	fma.rn.f64 	%fd26, %fd25, %fd10, 0dBFC2492491FA1744;
	fma.rn.f64 	%fd27, %fd26, %fd10, 0d3FC99999999840D2;
	fma.rn.f64 	%fd28, %fd27, %fd10, 0dBFD555555555544C;
	mul.f64 	%fd29, %fd10, %fd28;
	fma.rn.f64 	%fd30, %fd29, %fd35, %fd35;
	mov.f64 	%fd31, 0d3FF921FB54442D18;
	sub.f64 	%fd32, %fd31, %fd30;
	selp.f64 	%fd33, %fd32, %fd30, %p4;
	copysign.f64 	%fd34, %fd1, %fd33;
	add.s64 	%rd8, %rd2, %rd5;
	st.global.f64 	[%rd8], %fd34;
	add.s32 	%r10, %r10, %r3;
	setp.lt.s32 	%p5, %r10, %r6;
	@%p5 bra 	$L__BB13_2;
$L__BB13_5:
	ret;

}
	// .globl	_Z9_atanh_32iPfS_
.visible .entry _Z9_atanh_32iPfS_(
	.param .u32 _Z9_atanh_32iPfS__param_0,
	.param .u64 .ptr .align 1 _Z9_atanh_32iPfS__param_1,
	.param .u64 .ptr .align 1 _Z9_atanh_32iPfS__param_2
)
{
	.reg .pred 	%p<7>;
	.reg .b32 	%r<17>;
	.reg .b32 	%f<35>;
	.reg .b64 	%rd<9>;

	ld.param.u32 	%r7, [_Z9_atanh_32iPfS__param_0];
	ld.param.u64 	%rd3, [_Z9_atanh_32iPfS__param_1];
	ld.param.u64 	%rd4, [_Z9_atanh_32iPfS__param_2];
	mov.u32 	%r8, %tid.x;
	mov.u32 	%r9, %ctaid.x;
	mov.u32 	%r1, %ntid.x;
	mad.lo.s32 	%r16, %r9, %r1, %r8;
	setp.ge.s32 	%p1, %r16, %r7;
	@%p1 bra 	$L__BB14_5;
	mov.u32 	%r10, %nctaid.x;
	mul.lo.s32 	%r3, %r1, %r10;
	cvta.to.global.u64 	%rd1, %rd3;
	cvta.to.global.u64 	%rd2, %rd4;
$L__BB14_2:
	mul.wide.s32 	%rd5, %r16, 4;
	add.s64 	%rd6, %rd1, %rd5;
	ld.global.f32 	%f1, [%rd6];
	abs.f32 	%f6, %f1;
	mov.f32 	%f7, 0f3F800000;
	sub.f32 	%f8, %f7, %f6;
	rcp.approx.ftz.f32 	%f9, %f8;
	add.f32 	%f10, %f9, %f9;
	mul.f32 	%f11, %f6, %f10;
	setp.gt.f32 	%p2, %f6, 0f7E800000;
	selp.f32 	%f2, 0fC0000000, %f11, %p2;
	add.rz.f32 	%f12, %f2, %f7;
	mov.b32 	%r11, %f12;
	add.s32 	%r12, %r11, -1061158912;
	and.b32  	%r13, %r12, -8388608;
	mov.b32 	%r5, %f2;
	sub.s32 	%r14, %r5, %r13;
	mov.b32 	%f13, %r14;
	sub.s32 	%r15, 1082130432, %r13;
	mov.b32 	%f14, %r15;
	fma.rn.f32 	%f15, %f14, 0f3E800000, 0fBF800000;
	add.f32 	%f16, %f15, %f13;
	cvt.rn.f32.s32 	%f17, %r13;
	mul.f32 	%f18, %f17, 0f34000000;
	fma.rn.f32 	%f19, %f16, 0fBD39BF78, 0f3DD80012;
	fma.rn.f32 	%f20, %f19, %f16, 0fBE0778E0;
	fma.rn.f32 	%f21, %f20, %f16, 0f3E146475;
	fma.rn.f32 	%f22, %f21, %f16, 0fBE2A68DD;
	fma.rn.f32 	%f23, %f22, %f16, 0f3E4CAF9E;
	fma.rn.f32 	%f24, %f23, %f16, 0fBE800042;
	fma.rn.f32 	%f25, %f24, %f16, 0f3EAAAAE6;
	fma.rn.f32 	%f26, %f25, %f16, 0fBF000000;
	mul.f32 	%f27, %f16, %f26;
	fma.rn.f32 	%f28, %f27, %f16, %f16;
	fma.rn.f32 	%f34, %f18, 0f3F317218, %f28;
	setp.lt.u32 	%p3, %r5, 2139095040;
	@%p3 bra 	$L__BB14_4;
	setp.gt.s32 	%p4, %r5, -1082130432;
	fma.rn.f32 	%f29, %f2, 0f7F800000, 0f7F800000;
	selp.f32 	%f30, %f29, %f34, %p4;
	setp.eq.f32 	%p5, %f2, 0f00000000;
	selp.f32 	%f34, 0f80000000, %f30, %p5;
$L__BB14_4:
	mov.f32 	%f31, 0f3F000000;
	copysign.f32 	%f32, %f1, %f31;
	mul.f32 	%f33, %f32, %f34;
	add.s64 	%rd8, %rd2, %rd5;
	st.global.f32 	[%rd8], %f33;
	add.s32 	%r16, %r16, %r3;
	setp.lt.s32 	%p6, %r16, %r7;
	@%p6 bra 	$L__BB14_2;
$L__BB14_5:
	ret;

}
	// .globl	_Z9_atanh_64iPdS_
.visible .entry _Z9_atanh_64iPdS_(
	.param .u32 _Z9_atanh_64iPdS__param_0,
	.param .u64 .ptr .align 1 _Z9_atanh_64iPdS__param_1,
	.param .u64 .ptr .align 1 _Z9_atanh_64iPdS__param_2
)
{
	.reg .pred 	%p<10>;
	.reg .b32 	%r<41>;
	.reg .b32 	%f<2>;
	.reg .b64 	%rd<9>;
	.reg .b64 	%fd<70>;

	ld.param.u32 	%r16, [_Z9_atanh_64iPdS__param_0];
	ld.param.u64 	%rd3, [_Z9_atanh_64iPdS__param_1];
	ld.param.u64 	%rd4, [_Z9_atanh_64iPdS__param_2];
	mov.u32 	%r17, %tid.x;
	mov.u32 	%r18, %ctaid.x;
	mov.u32 	%r1, %ntid.x;
	mad.lo.s32 	%r36, %r18, %r1, %r17;
	setp.ge.s32 	%p1, %r36, %r16;
	@%p1 bra 	$L__BB15_12;
	mov.b32 	%r19, 1127219200;
	mov.b32 	%r20, -2147483648;
	mov.b64 	%fd1, {%r20, %r19};
	mov.u32 	%r21, %nctaid.x;
	mul.lo.s32 	%r3, %r1, %r21;
	cvta.to.global.u64 	%rd1, %rd3;
	cvta.to.global.u64 	%rd2, %rd4;
$L__BB15_2:
	mul.wide.s32 	%rd5, %r36, 8;
	add.s64 	%rd6, %rd1, %rd5;
	ld.global.f64 	%fd2, [%rd6];
	abs.f64 	%fd14, %fd2;
	add.f64 	%fd15, %fd14, %fd14;
	mov.f64 	%fd16, 0d3FF0000000000000;
	sub.f64 	%fd17, %fd16, %fd14;
	div.rn.f64 	%fd3, %fd15, %fd17;
	{
	.reg .b32 %temp; 
	mov.b64 	{%temp, %r22}, %fd3;
	}
	mov.b32 	%f1, %r22;
	setp.geu.f32 	%p2, %f1, 0f3FE55555;
	setp.leu.f32 	%p3, %f1, 0fBFD99999;
	or.pred  	%p4, %p2, %p3;
	@%p4 bra 	$L__BB15_4;
	add.f64 	%fd50, %fd3, 0d4000000000000000;
	div.rn.f64 	%fd51, %fd3, %fd50;
	neg.f64 	%fd52, %fd3;
	mul.f64 	%fd53, %fd51, %fd52;
	add.f64 	%fd54, %fd3, %fd53;
	mul.f64 	%fd55, %fd54, %fd54;
	fma.rn.f64 	%fd56, %fd55, 0d3EB372FB2FBE14B5, 0d3ED087FFCEB2DC44;
	fma.rn.f64 	%fd57, %fd56, %fd55, 0d3EF3B9FF890F468C;
	fma.rn.f64 	%fd58, %fd57, %fd55, 0d3F17457EFD51BAF8;
	fma.rn.f64 	%fd59, %fd58, %fd55, 0d3F3C71C8DE3CE825;
	fma.rn.f64 	%fd60, %fd59, %fd55, 0d3F6249248FA4661F;
	fma.rn.f64 	%fd61, %fd60, %fd55, 0d3F899999999D70C4;
	fma.rn.f64 	%fd62, %fd61, %fd55, 0d3FB5555555555462;
	mul.f64 	%fd63, %fd55, %fd62;
	fma.rn.f64 	%fd64, %fd63, %fd54, %fd53;
	add.f64 	%fd69, %fd3, %fd64;
	bra.uni 	$L__BB15_11;
$L__BB15_4:
	add.f64 	%fd67, %fd3, 0d3FF0000000000000;
	{
	.reg .b32 %temp; 
	mov.b64 	{%temp, %r37}, %fd67;
	}
	{
	.reg .b32 %temp; 
	mov.b64 	{%r38, %temp}, %fd67;
	}
	setp.gt.s32 	%p5, %r37, 1048575;
	mov.b32 	%r39, -1023;
	@%p5 bra 	$L__BB15_6;
	mul.f64 	%fd67, %fd67, 0d4350000000000000;
	{
	.reg .b32 %temp; 
	mov.b64 	{%temp, %r37}, %fd67;
	}
	{
	.reg .b32 %temp; 
	mov.b64 	{%r38, %temp}, %fd67;
	}
	mov.b32 	%r39, -1077;
$L__BB15_6:
	add.s32 	%r25, %r37, -1;
	setp.gt.u32 	%p6, %r25, 2146435070;
	@%p6 bra 	$L__BB15_10;
	shr.u32 	%r28, %r37, 20;
	add.s32 	%r40, %r39, %r28;
	and.b32  	%r29, %r37, 1048575;
	or.b32  	%r30, %r29, 1072693248;
	mov.b64 	%fd68, {%r38, %r30};
	setp.lt.u32 	%p8, %r30, 1073127583;
	@%p8 bra 	$L__BB15_9;
	{
	.reg .b32 %temp; 
	mov.b64 	{%r31, %temp}, %fd68;
	}
	{
	.reg .b32 %temp; 
	mov.b64 	{%temp, %r32}, %fd68;
	}
	add.s32 	%r33, %r32, -1048576;
	mov.b64 	%fd68, {%r31, %r33};
	add.s32 	%r40, %r40, 1;
$L__BB15_9:
	add.f64 	%fd19, %fd68, 0dBFF0000000000000;
	add.f64 	%fd20, %fd68, 0d3FF0000000000000;
	rcp.approx.ftz.f64 	%fd21, %fd20;
	neg.f64 	%fd22, %fd20;
	fma.rn.f64 	%fd23, %fd22, %fd21, 0d3FF0000000000000;
	fma.rn.f64 	%fd24, %fd23, %fd23, %fd23;
	fma.rn.f64 	%fd25, %fd24, %fd21, %fd21;
	mul.f64 	%fd26, %fd19, %fd25;
	fma.rn.f64 	%fd27, %fd19, %fd25, %fd26;
	mul.f64 	%fd28, %fd27, %fd27;
	fma.rn.f64 	%fd29, %fd28, 0d3EB1380B3AE80F1E, 0d3ED0EE258B7A8B04;
	fma.rn.f64 	%fd30, %fd29, %fd28, 0d3EF3B2669F02676F;
	fma.rn.f64 	%fd31, %fd30, %fd28, 0d3F1745CBA9AB0956;
	fma.rn.f64 	%fd32, %fd31, %fd28, 0d3F3C71C72D1B5154;
	fma.rn.f64 	%fd33, %fd32, %fd28, 0d3F624924923BE72D;
	fma.rn.f64 	%fd34, %fd33, %fd28, 0d3F8999999999A3C4;
	fma.rn.f64 	%fd35, %fd34, %fd28, 0d3FB5555555555554;
	sub.f64 	%fd36, %fd19, %fd27;
	add.f64 	%fd37, %fd36, %fd36;
	neg.f64 	%fd38, %fd27;
	fma.rn.f64 	%fd39, %fd38, %fd19, %fd37;
	mul.f64 	%fd40, %fd25, %fd39;
	mul.f64 	%fd41, %fd28, %fd35;
	fma.rn.f64 	%fd42, %fd41, %fd27, %fd40;
	xor.b32  	%r34, %r40, -2147483648;
	mov.b32 	%r35, 1127219200;
	mov.b64 	%fd43, {%r34, %r35};
	sub.f64 	%fd44, %fd43, %fd1;
	fma.rn.f64 	%fd45, %fd44, 0d3FE62E42FEFA39EF, %fd27;
	fma.rn.f64 	%fd46, %fd44, 0dBFE62E42FEFA39EF, %fd45;
	sub.f64 	%fd47, %fd46, %fd27;
	sub.f64 	%fd48, %fd42, %fd47;
	fma.rn.f64 	%fd49, %fd44, 0d3C7ABC9E3B39803F, %fd48;
	add.f64 	%fd69, %fd45, %fd49;
	bra.uni 	$L__BB15_11;
$L__BB15_10:
	fma.rn.f64 	%fd18, %fd67, 0d7FF0000000000000, 0d7FF0000000000000;
	{
	.reg .b32 %temp; 
	mov.b64 	{%temp, %r26}, %fd67;
	}
	and.b32  	%r27, %r26, 2147483647;
	setp.eq.s32 	%p7, %r27, 0;
	selp.f64 	%fd69, 0dFFF0000000000000, %fd18, %p7;
$L__BB15_11:
	mul.f64 	%fd65, %fd69, 0d3FE0000000000000;
	copysign.f64 	%fd66, %fd2, %fd65;
	add.s64 	%rd8, %rd2, %rd5;
	st.global.f64 	[%rd8], %fd66;
	add.s32 	%r36, %r36, %r3;
	setp.lt.s32 	%p9, %r36, %r16;
	@%p9 bra 	$L__BB15_2;
$L__BB15_12:
	ret;

}
	// .globl	_Z8_cbrt_32iPfS_
.visible .entry _Z8_cbrt_32iPfS_(
	.param .u32 _Z8_cbrt_32iPfS__param_0,
	.param .u64 .ptr .align 1 _Z8_cbrt_32iPfS__param_1,
	.param .u64 .ptr .align 1 _Z8_cbrt_32iPfS__param_2
)
{
	.reg .pred 	%p<5>;
	.reg .b32 	%r<11>;
	.reg .b32 	%f<16>;
	.reg .b64 	%rd<8>;

	ld.param.u32 	%r6, [_Z8_cbrt_32iPfS__param_0];
	ld.param.u64 	%rd3, [_Z8_cbrt_32iPfS__param_1];
	ld.param.u64 	%rd4, [_Z8_cbrt_32iPfS__param_2];
	mov.u32 	%r7, %tid.x;
	mov.u32 	%r8, %ctaid.x;
	mov.u32 	%r1, %ntid.x;
	mad.lo.s32 	%r10, %r8, %r1, %r7;
	setp.ge.s32 	%p1, %r10, %r6;
	@%p1 bra 	$L__BB16_3;
	mov.u32 	%r9, %nctaid.x;
	mul.lo.s32 	%r3, %r1, %r9;
	cvta.to.global.u64 	%rd1, %rd3;
	cvta.to.global.u64 	%rd2, %rd4;
$L__BB16_2:
	mul.wide.s32 	%rd5, %r10, 4;
	add.s64 	%rd6, %rd1, %rd5;
	ld.global.f32 	%f1, [%rd6];
	abs.f32 	%f2, %f1;
	lg2.approx.f32 	%f3, %f2;
	mul.f32 	%f4, %f3, 0fBF2AAAAB;
	ex2.approx.ftz.f32 	%f5, %f4;
	mul.f32 	%f6, %f2, %f5;
	neg.f32 	%f7, %f6;
	mul.f32 	%f8, %f5, %f7;
	fma.rn.f32 	%f9, %f6, %f8, 0f3F800000;
	mul.f32 	%f10, %f9, 0f3EAAAAAB;
	fma.rn.f32 	%f11, %f6, %f10, %f6;
	setp.lt.f32 	%p2, %f1, 0f00000000;
	neg.f32 	%f12, %f11;
	selp.f32 	%f13, %f12, %f11, %p2;
	add.f32 	%f14, %f1, %f1;
	setp.eq.f32 	%p3, %f14, %f1;
	selp.f32 	%f15, %f14, %f13, %p3;
	add.s64 	%rd7, %rd2, %rd5;
	st.global.f32 	[%rd7], %f15;
	add.s32 	%r10, %r10, %r3;
	setp.lt.s32 	%p4, %r10, %r6;
	@%p4 bra 	$L__BB16_2;
$L__BB16_3:
	ret;

}
	// .globl	_Z8_cbrt_64iPdS_
.visible .entry _Z8_cbrt_64iPdS_(
	.param .u32 _Z8_cbrt_64iPdS__param_0,
	.param .u64 .ptr .align 1 _Z8_cbrt_64iPdS__param_1,
	.param .u64 .ptr .align 1 _Z8_cbrt_64iPdS__param_2
)
{
	.reg .pred 	%p<5>;
	.reg .b32 	%r<31>;
	.reg .b32 	%f<7>;
	.reg .b64 	%rd<8>;
	.reg .b64 	%fd<22>;

	ld.param.u32 	%r6, [_Z8_cbrt_64iPdS__param_0];
	ld.param.u64 	%rd3, [_Z8_cbrt_64iPdS__param_1];
	ld.param.u64 	%rd4, [_Z8_cbrt_64iPdS__param_2];
	mov.u32 	%r7, %tid.x;
	mov.u32 	%r8, %ctaid.x;
	mov.u32 	%r1, %ntid.x;
	mad.lo.s32 	%r30, %r8, %r1, %r7;
	setp.ge.s32 	%p1, %r30, %r6;
	@%p1 bra 	$L__BB17_3;
	mov.u32 	%r9, %nctaid.x;
	mul.lo.s32 	%r3, %r1, %r9;
	cvta.to.global.u64 	%rd1, %rd3;
	cvta.to.global.u64 	%rd2, %rd4;
$L__BB17_2:
	mul.wide.s32 	%rd5, %r30, 8;
	add.s64 	%rd6, %rd1, %rd5;
	ld.global.f64 	%fd1, [%rd6];
	{
	.reg .b32 %temp; 
	mov.b64 	{%r10, %temp}, %fd1;
	}
	{
	.reg .b32 %temp; 
	mov.b64 	{%temp, %r11}, %fd1;
	}
	and.b32  	%r12, %r11, 2147483647;
	setp.lt.u32 	%p2, %r12, 1048576;
	mov.b64 	%fd2, {%r10, %r12};
	mul.f64 	%fd3, %fd2, 0d4350000000000000;
	{
	.reg .b32 %temp; 
	mov.b64 	{%r13, %temp}, %fd3;
	}
	{
	.reg .b32 %temp; 
	mov.b64 	{%temp, %r14}, %fd3;
	}
	selp.b32 	%r15, %r13, %r10, %p2;
	selp.b32 	%r16, %r14, %r12, %p2;
	selp.b32 	%r17, 4078, 1048576, %p2;
	shr.u32 	%r18, %r16, 20;
	add.s32 	%r19, %r18, -1022;
	cvt.rn.f32.s32 	%f1, %r19;
	mul.f32 	%f2, %f1, 0f3EAAAAAB;
	cvt.rni.s32.f32 	%r20, %f2;
	mad.lo.s32 	%r21, %r20, -3145728, %r16;
	mov.b64 	%fd4, {%r15, %r21};
	cvt.rn.f32.f64 	%f3, %fd4;
	lg2.approx.ftz.f32 	%f4, %f3;
	mul.f32 	%f5, %f4, 0f3EAAAAAB;
	ex2.approx.ftz.f32 	%f6, %f5;
	cvt.f64.f32 	%fd5, %f6;
	mul.f64 	%fd6, %fd5, %fd5;
	{
	.reg .b32 %temp; 
	mov.b64 	{%r22, %temp}, %fd6;
	}
	{
	.reg .b32 %temp; 
	mov.b64 	{%temp, %r23}, %fd6;
	}
	add.s32 	%r24, %r23, 1048576;
	mov.b64 	%fd7, {%r22, %r24};
	fma.rn.f64 	%fd8, %fd7, %fd5, %fd4;
	rcp.approx.ftz.f64 	%fd9, %fd8;
	neg.f64 	%fd10, %fd8;
	fma.rn.f64 	%fd11, %fd10, %fd9, 0d3FF0000000000000;
	fma.rn.f64 	%fd12, %fd11, %fd11, %fd11;
	fma.rn.f64 	%fd13, %fd12, %fd9, %fd9;
	neg.f64 	%fd14, %fd5;
	fma.rn.f64 	%fd15, %fd6, %fd14, %fd4;
	mul.f64 	%fd16, %fd15, %fd13;
	fma.rn.f64 	%fd17, %fd5, %fd16, %fd5;
	{
	.reg .b32 %temp; 
	mov.b64 	{%r25, %temp}, %fd17;
	}
	{
	.reg .b32 %temp; 
	mov.b64 	{%temp, %r26}, %fd17;
	}
	add.s32 	%r27, %r20, %r17;
	shl.b32 	%r28, %r27, 20;
	add.s32 	%r29, %r26, %r28;
	mov.b64 	%fd18, {%r25, %r29};
	copysign.f64 	%fd19, %fd1, %fd18;
	add.f64 	%fd20, %fd1, %fd1;
	setp.equ.f64 	%p3, %fd20, %fd1;
	selp.f64 	%fd21, %fd20, %fd19, %p3;
	add.s64 	%rd7, %rd2, %rd5;
	st.global.f64 	[%rd7], %fd21;
	add.s32 	%r30, %r30, %r3;
	setp.lt.s32 	%p4, %r30, %r6;
	@%p4 bra 	$L__BB17_2;
$L__BB17_3:
	ret;

}
	// .globl	_Z8_ceil_32iPfS_
.visible .entry _Z8_ceil_32iPfS_(
	.param .u32 _Z8_ceil_32iPfS__param_0,
	.param .u64 .ptr .align 1 _Z8_ceil_32iPfS__param_1,
	.param .u64 .ptr .align 1 _Z8_ceil_32iPfS__param_2
)
{
	.reg .pred 	%p<3>;
	.reg .b32 	%r<11>;
	.reg .b32 	%f<3>;
	.reg .b64 	%rd<8>;

	ld.param.u32 	%r6, [_Z8_ceil_32iPfS__param_0];
	ld.param.u64 	%rd3, [_Z8_ceil_32iPfS__param_1];
	ld.param.u64 	%rd4, [_Z8_ceil_32iPfS__param_2];
	mov.u32 	%r7, %tid.x;
	mov.u32 	%r8, %ctaid.x;
	mov.u32 	%r1, %ntid.x;
	mad.lo.s32 	%r10, %r8, %r1, %r7;
	setp.ge.s32 	%p1, %r10, %r6;
	@%p1 bra 	$L__BB18_3;
	mov.u32 	%r9, %nctaid.x;
	mul.lo.s32 	%r3, %r1, %r9;
	cvta.to.global.u64 	%rd1, %rd3;
	cvta.to.global.u64 	%rd2, %rd4;
$L__BB18_2:
	mul.wide.s32 	%rd5, %r10, 4;
	add.s64 	%rd6, %rd1, %rd5;
	ld.global.f32 	%f1, [%rd6];
	cvt.rpi.f32.f32 	%f2, %f1;
	add.s64 	%rd7, %rd2, %rd5;
	st.global.f32 	[%rd7], %f2;
	add.s32 	%r10, %r10, %r3;
	setp.lt.s32 	%p2, %r10, %r6;
	@%p2 bra 	$L__BB18_2;
$L__BB18_3:
	ret;

}
	// .globl	_Z8_ceil_64iPdS_
.visible .entry _Z8_ceil_64iPdS_(
	.param .u32 _Z8_ceil_64iPdS__param_0,
	.param .u64 .ptr .align 1 _Z8_ceil_64iPdS__param_1,
	.param .u64 .ptr .align 1 _Z8_ceil_64iPdS__param_2
)
{
	.reg .pred 	%p<3>;
	.reg .b32 	%r<11>;
	.reg .b64 	%rd<8>;
	.reg .b64 	%fd<3>;

	ld.param.u32 	%r6, [_Z8_ceil_64iPdS__param_0];
	ld.param.u64 	%rd3, [_Z8_ceil_64iPdS__param_1];
	ld.param.u64 	%rd4, [_Z8_ceil_64iPdS__param_2];
	mov.u32 	%r7, %tid.x;
	mov.u32 	%r8, %ctaid.x;
	mov.u32 	%r1, %ntid.x;
	mad.lo.s32 	%r10, %r8, %r1, %r7;
	setp.ge.s32 	%p1, %r10, %r6;
	@%p1 bra 	$L__BB19_3;
	mov.u32 	%r9, %nctaid.x;
	mul.lo.s32 	%r3, %r1, %r9;
	cvta.to.global.u64 	%rd1, %rd3;
	cvta.to.global.u64 	%rd2, %rd4;
$L__BB19_2:
	mul.wide.s32 	%rd5, %r10, 8;
	add.s64 	%rd6, %rd1, %rd5;
	ld.global.f64 	%fd1, [%rd6];
	cvt.rpi.f64.f64 	%fd2, %fd1;
	add.s64 	%rd7, %rd2, %rd5;
	st.global.f64 	[%rd7], %fd2;
	add.s32 	%r10, %r10, %r3;
	setp.lt.s32 	%p2, %r10, %r6;
	@%p2 bra 	$L__BB19_2;
$L__BB19_3:
	ret;

}
	// .globl	_Z7_cos_32iPfS_
.visible .entry _Z7_cos_32iPfS_(
	.param .u32 _Z7_cos_32iPfS__param_0,
	.param .u64 .ptr .align 1 _Z7_cos_32iPfS__param_1,
	.param .u64 .ptr .align 1 _Z7_cos_32iPfS__param_2
)
{
	.local .align 4 .b8 	__local_depot20[28];
	.reg .b64 	%SP;
	.reg .b64 	%SPL;
	.reg .pred 	%p<11>;
	.reg .b32 	%r<51>;
	.reg .b32 	%f<28>;
	.reg .b64 	%rd<29>;
	.reg .b64 	%fd<3>;

	mov.u64 	%SPL, __local_depot20;
	ld.param.u32 	%r20, [_Z7_cos_32iPfS__param_0];
	ld.param.u64 	%rd11, [_Z7_cos_32iPfS__param_1];
	ld.param.u64 	%rd12, [_Z7_cos_32iPfS__param_2];
	add.u64 	%rd1, %SPL, 0;
	mov.u32 	%r21, %tid.x;
	mov.u32 	%r22, %ctaid.x;
	mov.u32 	%r1, %ntid.x;
	mad.lo.s32 	%r46, %r22, %r1, %r21;
	setp.ge.s32 	%p1, %r46, %r20;
	@%p1 bra 	$L__BB20_11;
	mov.u32 	%r23, %nctaid.x;
	mul.lo.s32 	%r3, %r1, %r23;
	cvta.to.global.u64 	%rd2, %rd11;
	cvta.to.global.u64 	%rd3, %rd12;
	mov.u64 	%rd16, __cudart_i2opi_f;
$L__BB20_2:
	mul.wide.s32 	%rd14, %r46, 4;
	add.s64 	%rd15, %rd2, %rd14;
	ld.global.f32 	%f1, [%rd15];
	mul.f32 	%f7, %f1, 0f3F22F983;
	cvt.rni.s32.f32 	%r50, %f7;
	cvt.rn.f32.s32 	%f8, %r50;
	fma.rn.f32 	%f9, %f8, 0fBFC90FDA, %f1;
	fma.rn.f32 	%f10, %f8, 0fB3A22168, %f9;
	fma.rn.f32 	%f27, %f8, 0fA7C234C5, %f10;
	abs.f32 	%f3, %f1;
	setp.ltu.f32 	%p2, %f3, 0f47CE4780;
	@%p2 bra 	$L__BB20_10;
	setp.neu.f32 	%p3, %f3, 0f7F800000;
	@%p3 bra 	$L__BB20_5;
	mov.f32 	%f13, 0f00000000;
	mul.rn.f32 	%f27, %f1, %f13;
	mov.b32 	%r50, 0;
	bra.uni 	$L__BB20_10;
$L__BB20_5:
	mov.b32 	%r6, %f1;
	shl.b32 	%r25, %r6, 8;
	or.b32  	%r7, %r25, -2147483648;
	mov.b64 	%rd28, 0;
	mov.b32 	%r47, 0;
	mov.u64 	%rd26, %rd16;
	mov.u64 	%rd27, %rd1;
$L__BB20_6:
	.pragma "nounroll";
	ld.global.nc.u32 	%r26, [%rd26];
	mad.wide.u32 	%rd18, %r26, %r7, %rd28;
	shr.u64 	%rd28, %rd18, 32;
	st.local.u32 	[%rd27], %rd18;
	add.s32 	%r47, %r47, 1;
	add.s64 	%rd27, %rd27, 4;
	add.s64 	%rd26, %rd26, 4;
	setp.ne.s32 	%p4, %r47, 6;
	@%p4 bra 	$L__BB20_6;
	shr.u32 	%r27, %r6, 23;
	st.local.u32 	[%rd1+24], %rd28;
	and.b32  	%r10, %r27, 31;
	and.b32  	%r28, %r27, 224;
	add.s32 	%r29, %r28, -128;
	shr.u32 	%r30, %r29, 5;
	mul.wide.u32 	%rd19, %r30, 4;
	sub.s64 	%rd10, %rd1, %rd19;
	ld.local.u32 	%r48, [%rd10+24];
	ld.local.u32 	%r49, [%rd10+20];
	setp.eq.s32 	%p5, %r10, 0;
	@%p5 bra 	$L__BB20_9;
	shf.l.wrap.b32 	%r48, %r49, %r48, %r10;
	ld.local.u32 	%r31, [%rd10+16];
	shf.l.wrap.b32 	%r49, %r31, %r49, %r10;
$L__BB20_9:
	shr.u32 	%r32, %r48, 30;
	shf.l.wrap.b32 	%r33, %r49, %r48, 2;
	shl.b32 	%r34, %r49, 2;
	shr.u32 	%r35, %r33, 31;
	add.s32 	%r36, %r35, %r32;
	neg.s32 	%r37, %r36;
	setp.lt.s32 	%p6, %r6, 0;
	selp.b32 	%r50, %r37, %r36, %p6;
	xor.b32  	%r38, %r33, %r6;
	shr.s32 	%r39, %r33, 31;
	xor.b32  	%r40, %r39, %r33;
	xor.b32  	%r41, %r39, %r34;
	cvt.u64.u32 	%rd20, %r40;
	shl.b64 	%rd21, %rd20, 32;
	cvt.u64.u32 	%rd22, %r41;
	or.b64  	%rd23, %rd21, %rd22;
	cvt.rn.f64.s64 	%fd1, %rd23;
	mul.f64 	%fd2, %fd1, 0d3BF921FB54442D19;
	cvt.rn.f32.f64 	%f11, %fd2;
	neg.f32 	%f12, %f11;
	setp.lt.s32 	%p7, %r38, 0;
	selp.f32 	%f27, %f12, %f11, %p7;
$L__BB20_10:
	add.s32 	%r43, %r50, 1;
	mul.rn.f32 	%f14, %f27, %f27;
	and.b32  	%r44, %r50, 1;
	setp.eq.b32 	%p8, %r44, 1;
	selp.f32 	%f15, %f27, 0f3F800000, %p8;
	fma.rn.f32 	%f16, %f14, %f15, 0f00000000;
	fma.rn.f32 	%f17, %f14, 0f37CBAC00, 0fBAB607ED;
	selp.f32 	%f18, 0fB94D4153, %f17, %p8;
	selp.f32 	%f19, 0f3C0885E4, 0f3D2AAABB, %p8;
	fma.rn.f32 	%f20, %f18, %f14, %f19;
	selp.f32 	%f21, 0fBE2AAAA8, 0fBEFFFFFF, %p8;
	fma.rn.f32 	%f22, %f20, %f14, %f21;
	fma.rn.f32 	%f23, %f22, %f16, %f15;
	and.b32  	%r45, %r43, 2;
	setp.eq.s32 	%p9, %r45, 0;
	mov.f32 	%f24, 0f00000000;
	sub.f32 	%f25, %f24, %f23;
	selp.f32 	%f26, %f23, %f25, %p9;
	add.s64 	%rd25, %rd3, %rd14;
	st.global.f32 	[%rd25], %f26;
	add.s32 	%r46, %r46, %r3;
	setp.lt.s32 	%p10, %r46, %r20;
	@%p10 bra 	$L__BB20_2;
$L__BB20_11:
	ret;

}
	// .globl	_Z7_cos_64iPdS_
.visible .entry _Z7_cos_64iPdS_(
	.param .u32 _Z7_cos_64iPdS__param_0,
	.param .u64 .ptr .align 1 _Z7_cos_64iPdS__param_1,
	.param .u64 .ptr .align 1 _Z7_cos_64iPdS__param_2
)
{
	.reg .pred 	%p<7>;
	.reg .b32 	%r<23>;
	.reg .b64 	%rd<13>;
	.reg .b64 	%fd<36>;

	ld.param.u32 	%r11, [_Z7_cos_64iPdS__param_0];
	ld.param.u64 	%rd3, [_Z7_cos_64iPdS__param_1];
	ld.param.u64 	%rd4, [_Z7_cos_64iPdS__param_2];
	mov.u32 	%r12, %tid.x;
	mov.u32 	%r13, %ctaid.x;
	mov.u32 	%r1, %ntid.x;
	mad.lo.s32 	%r20, %r13, %r1, %r12;
	setp.ge.s32 	%p1, %r20, %r11;
	@%p1 bra 	$L__BB21_8;
	mov.u32 	%r14, %nctaid.x;
	mul.lo.s32 	%r3, %r1, %r14;
	cvta.to.global.u64 	%rd1, %rd3;
	cvta.to.global.u64 	%rd2, %rd4;
	mov.u64 	%rd9, __cudart_sin_cos_coeffs;
$L__BB21_2:
	mul.wide.s32 	%rd5, %r20, 8;
	add.s64 	%rd6, %rd1, %rd5;
	ld.global.f64 	%fd1, [%rd6];
	abs.f64 	%fd2, %fd1;
	setp.neu.f64 	%p2, %fd2, 0d7FF0000000000000;
	@%p2 bra 	$L__BB21_4;
	mov.f64 	%fd13, 0d0000000000000000;
	mul.rn.f64 	%fd35, %fd1, %fd13;
	mov.b32 	%r22, 1;
	bra.uni 	$L__BB21_7;
$L__BB21_4:
	mul.f64 	%fd8, %fd1, 0d3FE45F306DC9C883;
	cvt.rni.s32.f64 	%r21, %fd8;
	cvt.rn.f64.s32 	%fd9, %r21;
	fma.rn.f64 	%fd10, %fd9, 0dBFF921FB54442D18, %fd1;
	fma.rn.f64 	%fd11, %fd9, 0dBC91A62633145C00, %fd10;
	fma.rn.f64 	%fd35, %fd9, 0dB97B839A252049C0, %fd11;
	setp.ltu.f64 	%p3, %fd2, 0d41E0000000000000;
	@%p3 bra 	$L__BB21_6;
	{ // callseq 0, 0
	.param .b64 param0;
	st.param.f64 	[param0], %fd1;
	.param .align 16 .b8 retval0[16];
	call.uni (retval0), 
	__internal_trig_reduction_slowpathd, 
	(
	param0
	);
	ld.param.f64 	%fd35, [retval0];
	ld.param.b32 	%r21, [retval0+8];
	} // callseq 0
$L__BB21_6:
	add.s32 	%r22, %r21, 1;
$L__BB21_7:
	shl.b32 	%r17, %r22, 6;
	cvt.u64.u32 	%rd7, %r17;
	and.b64  	%rd8, %rd7, 64;
	add.s64 	%rd10, %rd9, %rd8;
	mul.rn.f64 	%fd14, %fd35, %fd35;
	and.b32  	%r18, %r22, 1;
	setp.eq.b32 	%p4, %r18, 1;
	selp.f64 	%fd15, 0dBDA8FF8320FD8164, 0d3DE5DB65F9785EBA, %p4;
	ld.global.nc.v2.f64 	{%fd16, %fd17}, [%rd10];
	fma.rn.f64 	%fd18, %fd15, %fd14, %fd16;
	fma.rn.f64 	%fd19, %fd18, %fd14, %fd17;
	ld.global.nc.v2.f64 	{%fd20, %fd21}, [%rd10+16];
	fma.rn.f64 	%fd22, %fd19, %fd14, %fd20;
	fma.rn.f64 	%fd23, %fd22, %fd14, %fd21;
	ld.global.nc.v2.f64 	{%fd24, %fd25}, [%rd10+32];
	fma.rn.f64 	%fd26, %fd23, %fd14, %fd24;
	fma.rn.f64 	%fd27, %fd26, %fd14, %fd25;
	fma.rn.f64 	%fd28, %fd27, %fd35, %fd35;
	fma.rn.f64 	%fd29, %fd27, %fd14, 0d3FF0000000000000;
	selp.f64 	%fd30, %fd29, %fd28, %p4;
	and.b32  	%r19, %r22, 2;
	setp.eq.s32 	%p5, %r19, 0;
	mov.f64 	%fd31, 0d0000000000000000;
	sub.f64 	%fd32, %fd31, %fd30;
	selp.f64 	%fd33, %fd30, %fd32, %p5;
	add.s64 	%rd12, %rd2, %rd5;
	st.global.f64 	[%rd12], %fd33;
	add.s32 	%r20, %r20, %r3;
	setp.lt.s32 	%p6, %r20, %r11;
	@%p6 bra 	$L__BB21_2;
$L__BB21_8:
	ret;

}
	// .globl	_Z8_cosh_32iPfS_
.visible .entry _Z8_cosh_32iPfS_(
	.param .u32 _Z8_cosh_32iPfS__param_0,
	.param .u64 .ptr .align 1 _Z8_cosh_32iPfS__param_1,
	.param .u64 .ptr .align 1 _Z8_cosh_32iPfS__param_2
)
{
	.reg .pred 	%p<4>;
	.reg .b32 	%r<13>;
	.reg .b32 	%f<20>;
	.reg .b64 	%rd<8>;

	ld.param.u32 	%r6, [_Z8_cosh_32iPfS__param_0];
	ld.param.u64 	%rd3, [_Z8_cosh_32iPfS__param_1];
	ld.param.u64 	%rd4, [_Z8_cosh_32iPfS__param_2];
	mov.u32 	%r7, %tid.x;
	mov.u32 	%r8, %ctaid.x;
	mov.u32 	%r1, %ntid.x;
	mad.lo.s32 	%r12, %r8, %r1, %r7;
	setp.ge.s32 	%p1, %r12, %r6;
	@%p1 bra 	$L__BB22_3;
	mov.u32 	%r9, %nctaid.x;
	mul.lo.s32 	%r3, %r1, %r9;
	cvta.to.global.u64 	%rd1, %rd3;
	cvta.to.global.u64 	%rd2, %rd4;
$L__BB22_2:
	mul.wide.s32 	%rd5, %r12, 4;
	add.s64 	%rd6, %rd1, %rd5;
	ld.global.f32 	%f1, [%rd6];
	abs.f32 	%f2, %f1;
	mov.f32 	%f3, 0f3FB8AA3B;
	mul.rn.f32 	%f4, %f2, %f3;
	cvt.rzi.f32.f32 	%f5, %f4;
	abs.f32 	%f6, %f5;
	setp.gt.f32 	%p2, %f6, 0f42FC0000;
	mov.f32 	%f7, 0f42FC0000;
	copysign.f32 	%f8, %f5, %f7;
	selp.f32 	%f9, %f8, %f5, %p2;
	fma.rn.f32 	%f10, %f9, 0fBF317218, %f2;
	fma.rn.f32 	%f11, %f9, 0f3102E308, %f10;
	mul.f32 	%f12, %f11, 0f3FB8AA3B;
	add.f32 	%f13, %f9, 0f4B40007D;
	mov.b32 	%r10, %f13;
	shl.b32 	%r11, %r10, 23;
	mov.b32 	%f14, %r11;
	ex2.approx.ftz.f32 	%f15, %f12;
	mul.f32 	%f16, %f15, %f14;
	mov.f32 	%f17, 0f3E000000;
	div.approx.ftz.f32 	%f18, %f17, %f16;
	fma.rn.f32 	%f19, %f16, 0f40000000, %f18;
	add.s64 	%rd7, %rd2, %rd5;
	st.global.f32 	[%rd7], %f19;
	add.s32 	%r12, %r12, %r3;
	setp.lt.s32 	%p3, %r12, %r6;
	@%p3 bra 	$L__BB22_2;
$L__BB22_3:
	ret;

}
	// .globl	_Z8_cosh_64iPdS_
.visible .entry _Z8_cosh_64iPdS_(
	.param .u32 _Z8_cosh_64iPdS__param_0,
	.param .u64 .ptr .align 1 _Z8_cosh_64iPdS__param_1,
	.param .u64 .ptr .align 1 _Z8_cosh_64iPdS__param_2
)
{
	.reg .pred 	%p<5>;
	.reg .b32 	%r<21>;
	.reg .b64 	%rd<9>;
	.reg .b64 	%fd<30>;

	ld.param.u32 	%r6, [_Z8_cosh_64iPdS__param_0];
	ld.param.u64 	%rd3, [_Z8_cosh_64iPdS__param_1];
	ld.param.u64 	%rd4, [_Z8_cosh_64iPdS__param_2];
	mov.u32 	%r7, %tid.x;
	mov.u32 	%r8, %ctaid.x;
	mov.u32 	%r1, %ntid.x;
	mad.lo.s32 	%r20, %r8, %r1, %r7;
	setp.ge.s32 	%p1, %r20, %r6;
	@%p1 bra 	$L__BB23_6;
	mov.u32 	%r9, %nctaid.x;
	mul.lo.s32 	%r3, %r1, %r9;
	cvta.to.global.u64 	%rd1, %rd3;
	cvta.to.global.u64 	%rd2, %rd4;
$L__BB23_2:
	mul.wide.s32 	%rd5, %r20, 8;
	add.s64 	%rd6, %rd1, %rd5;
	ld.global.f64 	%fd1, [%rd6];
	{
	.reg .b32 %temp; 
	mov.b64 	{%temp, %r10}, %fd1;
	}
	and.b32  	%r11, %r10, 2147483647;
	{
	.reg .b32 %temp; 
	mov.b64 	{%r12, %temp}, %fd1;
	}
	mov.b64 	%fd2, {%r12, %r11};
	{
	.reg .b32 %temp; 
	mov.b64 	{%temp, %r13}, %fd2;
	}
	setp.gt.u32 	%p2, %r13, 1082536910;
	@%p2 bra 	$L__BB23_4;
	fma.rn.f64 	%fd6, %fd2, 0d3FF71547652B82FE, 0d4338000000000000;
	{
	.reg .b32 %temp; 
	mov.b64 	{%r14, %temp}, %fd6;
	}
	mov.f64 	%fd7, 0dC338000000000000;
	add.rn.f64 	%fd8, %fd6, %fd7;
	fma.rn.f64 	%fd9, %fd8, 0dBFE62E42FEFA39EF, %fd2;
	fma.rn.f64 	%fd10, %fd8, 0dBC7ABC9E3B39803F, %fd9;
	fma.rn.f64 	%fd11, %fd10, 0d3E5ADE1569CE2BDF, 0d3E928AF3FCA213EA;
	fma.rn.f64 	%fd12, %fd11, %fd10, 0d3EC71DEE62401315;
	fma.rn.f64 	%fd13, %fd12, %fd10, 0d3EFA01997C89EB71;
	fma.rn.f64 	%fd14, %fd13, %fd10, 0d3F2A01A014761F65;
	fma.rn.f64 	%fd15, %fd14, %fd10, 0d3F56C16C1852B7AF;
	fma.rn.f64 	%fd16, %fd15, %fd10, 0d3F81111111122322;
	fma.rn.f64 	%fd17, %fd16, %fd10, 0d3FA55555555502A1;
	fma.rn.f64 	%fd18, %fd17, %fd10, 0d3FC5555555555511;
	fma.rn.f64 	%fd19, %fd18, %fd10, 0d3FE000000000000B;
	fma.rn.f64 	%fd20, %fd19, %fd10, 0d3FF0000000000000;
	fma.rn.f64 	%fd21, %fd20, %fd10, 0d3FF0000000000000;
	shl.b32 	%r15, %r14, 20;
	{
	.reg .b32 %temp; 
	mov.b64 	{%r16, %temp}, %fd21;
	}
	{
	.reg .b32 %temp; 
	mov.b64 	{%temp, %r17}, %fd21;
	}
	add.s32 	%r18, %r15, %r17;
	add.s32 	%r19, %r18, -2097152;
	mov.b64 	%fd22, {%r16, %r19};
	rcp.approx.ftz.f64 	%fd23, %fd22;
	neg.f64 	%fd24, %fd22;
	fma.rn.f64 	%fd25, %fd24, %fd23, 0d3FF0000000000000;
	fma.rn.f64 	%fd26, %fd25, %fd25, %fd25;
	fma.rn.f64 	%fd27, %fd26, %fd23, %fd23;
	fma.rn.f64 	%fd29, %fd27, 0d3FB0000000000000, %fd22;
	bra.uni 	$L__BB23_5;
$L__BB23_4:
	setp.le.f64 	%p3, %fd1, 0d7FF0000000000000;
	selp.f64 	%fd29, 0d7FF0000000000000, %fd1, %p3;
$L__BB23_5:
	add.f64 	%fd28, %fd29, %fd29;
	add.s64 	%rd8, %rd2, %rd5;
	st.global.f64 	[%rd8], %fd28;
	add.s32 	%r20, %r20, %r3;
	setp.lt.s32 	%p4, %r20, %r6;
	@%p4 bra 	$L__BB23_2;
$L__BB23_6:
	ret;

}
	// .globl	_Z9_cospi_32iPfS_
.visible .entry _Z9_cospi_32iPfS_(
	.param .u32 _Z9_cospi_32iPfS__param_0,
	.param .u64 .ptr .align 1 _Z9_cospi_32iPfS__param_1,
	.param .u64 .ptr .align 1 _Z9_cospi_32iPfS__param_2
)
{
	.reg .pred 	%p<6>;
	.reg .b32 	%r<15>;
	.reg .b32 	%f<22>;
	.reg .b64 	%rd<8>;

	ld.param.u32 	%r6, [_Z9_cospi_32iPfS__param_0];
	ld.param.u64 	%rd3, [_Z9_cospi_32iPfS__param_1];
	ld.param.u64 	%rd4, [_Z9_cospi_32iPfS__param_2];
	mov.u32 	%r7, %tid.x;
	mov.u32 	%r8, %ctaid.x;
	mov.u32 	%r1, %ntid.x;
	mad.lo.s32 	%r14, %r8, %r1, %r7;
	setp.ge.s32 	%p1, %r14, %r6;
	@%p1 bra 	$L__BB24_3;
	mov.u32 	%r9, %nctaid.x;
	mul.lo.s32 	%r3, %r1, %r9;
	cvta.to.global.u64 	%rd1, %rd3;
	cvta.to.global.u64 	%rd2, %rd4;
$L__BB24_2:
	mul.wide.s32 	%rd5, %r14, 4;
	add.s64 	%rd6, %rd1, %rd5;
	ld.global.f32 	%f1, [%rd6];
	abs.f32 	%f2, %f1;
	setp.gt.f32 	%p2, %f2, 0f4B800000;
	mov.f32 	%f3, 0f00000000;
	mul.rn.f32 	%f4, %f1, %f3;
	selp.f32 	%f5, %f4, %f1, %p2;
	add.f32 	%f6, %f5, %f5;
	cvt.rni.f32.f32 	%f7, %f6;
	cvt.rzi.s32.f32 	%r10, %f7;
	fma.rn.f32 	%f8, %f7, 0fBF000000, %f5;
	add.s32 	%r11, %r10, 1;
	mul.rn.f32 	%f9, %f8, %f8;
	fma.rn.f32 	%f10, %f9, 0fBF17ACC9, 0f40233590;
	fma.rn.f32 	%f11, %f9, 0f3E684E12, 0fBFAAD2E0;
	fma.rn.f32 	%f12, %f10, %f9, 0fC0A55DF6;
	fma.rn.f32 	%f13, %f11, %f9, 0f4081E0CF;
	fma.rn.f32 	%f14, %f9, %f8, 0f00000000;
	fma.rn.f32 	%f15, %f13, %f9, 0fC09DE9E6;
	fma.rn.f32 	%f16, %f12, %f14, 0f00000000;
	fma.rn.f32 	%f17, %f15, %f9, 0f3F800000;
	fma.rn.f32 	%f18, %f8, 0f40490FDB, %f16;
	and.b32  	%r12, %r10, 1;
	setp.eq.b32 	%p3, %r12, 1;
	selp.f32 	%f19, %f18, %f17, %p3;
	and.b32  	%r13, %r11, 2;
	setp.eq.s32 	%p4, %r13, 0;
	sub.f32 	%f20, %f3, %f19;
	selp.f32 	%f21, %f19, %f20, %p4;
	add.s64 	%rd7, %rd2, %rd5;
	st.global.f32 	[%rd7], %f21;
	add.s32 	%r14, %r14, %r3;
	setp.lt.s32 	%p5, %r14, %r6;
	@%p5 bra 	$L__BB24_2;
$L__BB24_3:
	ret;

}
	// .globl	_Z9_cospi_64iPdS_
.visible .entry _Z9_cospi_64iPdS_(
	.param .u32 _Z9_cospi_64iPdS__param_0,
	.param .u64 .ptr .align 1 _Z9_cospi_64iPdS__param_1,
	.param .u64 .ptr .align 1 _Z9_cospi_64iPdS__param_2
)
{
	.reg .pred 	%p<6>;
	.reg .b32 	%r<20>;
	.reg .b64 	%rd<14>;
	.reg .b64 	%fd<29>;

	ld.param.u32 	%r6, [_Z9_cospi_64iPdS__param_0];
	ld.param.u64 	%rd3, [_Z9_cospi_64iPdS__param_1];
	ld.param.u64 	%rd4, [_Z9_cospi_64iPdS__param_2];
	mov.u32 	%r7, %tid.x;
	mov.u32 	%r8, %ctaid.x;
	mov.u32 	%r1, %ntid.x;
	mad.lo.s32 	%r19, %r8, %r1, %r7;
	setp.ge.s32 	%p1, %r19, %r6;
	@%p1 bra 	$L__BB25_3;
	mov.u32 	%r9, %nctaid.x;
	mul.lo.s32 	%r3, %r1, %r9;
	cvta.to.global.u64 	%rd1, %rd3;
	cvta.to.global.u64 	%rd2, %rd4;
	mov.u64 	%rd10, __cudart_sin_cos_coeffs;
$L__BB25_2:
	mul.wide.s32 	%rd5, %r19, 8;
	add.s64 	%rd6, %rd1, %rd5;
	ld.global.f64 	%fd1, [%rd6];
	{
	.reg .b32 %temp; 
	mov.b64 	{%temp, %r10}, %fd1;
	}
	shl.b32 	%r11, %r10, 1;
	setp.gt.u32 	%p2, %r11, -2038431744;
	mov.f64 	%fd2, 0d0000000000000000;
	mul.rn.f64 	%fd3, %fd1, %fd2;
	selp.f64 	%fd4, %fd3, %fd1, %p2;
	{
	.reg .b32 %temp; 
	mov.b64 	{%r12, %temp}, %fd4;
	}
	{
	.reg .b32 %temp; 
	mov.b64 	{%temp, %r13}, %fd4;
	}
	add.s32 	%r14, %r13, 1048576;
	mov.b64 	%fd5, {%r12, %r14};
	cvt.rni.f64.f64 	%fd6, %fd5;
	cvt.rzi.s64.f64 	%rd7, %fd6;
	cvt.u32.u64 	%r15, %rd7;
	fma.rn.f64 	%fd7, %fd6, 0dBFE0000000000000, %fd4;
	mul.f64 	%fd8, %fd7, 0d3CA1A62633145C07;
	fma.rn.f64 	%fd9, %fd7, 0d400921FB54442D18, %fd8;
	add.s32 	%r16, %r15, 1;
	shl.b32 	%r17, %r16, 6;
	cvt.u64.u32 	%rd8, %r17;
	and.b64  	%rd9, %rd8, 64;
	add.s64 	%rd11, %rd10, %rd9;
	mul.rn.f64 	%fd10, %fd9, %fd9;
	and.b64  	%rd12, %rd7, 1;
	setp.eq.b64 	%p3, %rd12, 1;
	selp.f64 	%fd11, 0d3DE5DB65F9785EBA, 0dBDA8FF8320FD8164, %p3;
	ld.global.nc.v2.f64 	{%fd12, %fd13}, [%rd11];
	fma.rn.f64 	%fd14, %fd11, %fd10, %fd12;
	fma.rn.f64 	%fd15, %fd14, %fd10, %fd13;
	ld.global.nc.v2.f64 	{%fd16, %fd17}, [%rd11+16];
	fma.rn.f64 	%fd18, %fd15, %fd10, %fd16;
	fma.rn.f64 	%fd19, %fd18, %fd10, %fd17;
	ld.global.nc.v2.f64 	{%fd20, %fd21}, [%rd11+32];
	fma.rn.f64 	%fd22, %fd19, %fd10, %fd20;
	fma.rn.f64 	%fd23, %fd22, %fd10, %fd21;
	fma.rn.f64 	%fd24, %fd23, %fd9, %fd9;
	fma.rn.f64 	%fd25, %fd23, %fd10, 0d3FF0000000000000;
	selp.f64 	%fd26, %fd24, %fd25, %p3;
	and.b32  	%r18, %r16, 2;
	setp.eq.s32 	%p4, %r18, 0;
	sub.f64 	%fd27, %fd2, %fd26;
	selp.f64 	%fd28, %fd26, %fd27, %p4;
	add.s64 	%rd13, %rd2, %rd5;
	st.global.f64 	[%rd13], %fd28;
	add.s32 	%r19, %r19, %r3;
	setp.lt.s32 	%p5, %r19, %r6;
	@%p5 bra 	$L__BB25_2;
$L__BB25_3:
	ret;

}
	// .globl	_Z7_exp_32iPfS_
.visible .entry _Z7_exp_32iPfS_(
	.param .u32 _Z7_exp_32iPfS__param_0,
	.param .u64 .ptr .align 1 _Z7_exp_32iPfS__param_1,
	.param .u64 .ptr .align 1 _Z7_exp_32iPfS__param_2
)
{
	.reg .pred 	%p<3>;
	.reg .b32 	%r<13>;
	.reg .b32 	%f<14>;
	.reg .b64 	%rd<8>;

	ld.param.u32 	%r6, [_Z7_exp_32iPfS__param_0];
	ld.param.u64 	%rd3, [_Z7_exp_32iPfS__param_1];
	ld.param.u64 	%rd4, [_Z7_exp_32iPfS__param_2];
	mov.u32 	%r7, %tid.x;
	mov.u32 	%r8, %ctaid.x;
	mov.u32 	%r1, %ntid.x;
	mad.lo.s32 	%r12, %r8, %r1, %r7;
	setp.ge.s32 	%p1, %r12, %r6;
	@%p1 bra 	$L__BB26_3;
	mov.u32 	%r9, %nctaid.x;
	mul.lo.s32 	%r3, %r1, %r9;
	cvta.to.global.u64 	%rd1, %rd3;
	cvta.to.global.u64 	%rd2, %rd4;
$L__BB26_2:
	mul.wide.s32 	%rd5, %r12, 4;
	add.s64 	%rd6, %rd1, %rd5;
	ld.global.f32 	%f1, [%rd6];
	fma.rn.f32 	%f2, %f1, 0f3BBB989D, 0f3F000000;
	cvt.sat.f32.f32 	%f3, %f2;
	mov.f32 	%f4, 0f4B400001;
	mov.f32 	%f5, 0f437C0000;
	fma.rm.f32 	%f6, %f3, %f5, %f4;
	add.f32 	%f7, %f6, 0fCB40007F;
	neg.f32 	%f8, %f7;
	fma.rn.f32 	%f9, %f1, 0f3FB8AA3B, %f8;
	fma.rn.f32 	%f10, %f1, 0f32A57060, %f9;
	mov.b32 	%r10, %f6;
	shl.b32 	%r11, %r10, 23;
	mov.b32 	%f11, %r11;
	ex2.approx.ftz.f32 	%f12, %f10;
	mul.f32 	%f13, %f12, %f11;
	add.s64 	%rd7, %rd2, %rd5;
	st.global.f32 	[%rd7], %f13;
	add.s32 	%r12, %r12, %r3;
	setp.lt.s32 	%p2, %r12, %r6;
	@%p2 bra 	$L__BB26_2;
$L__BB26_3:
	ret;

}
	// .globl	_Z7_exp_64iPdS_
.visible .entry _Z7_exp_64iPdS_(
	.param .u32 _Z7_exp_64iPdS__param_0,
	.param .u64 .ptr .align 1 _Z7_exp_64iPdS__param_1,
	.param .u64 .ptr .align 1 _Z7_exp_64iPdS__param_2
)
{
	.reg .pred 	%p<6>;
	.reg .b32 	%r<26>;
	.reg .b32 	%f<3>;
	.reg .b64 	%rd<9>;
	.reg .b64 	%fd<26>;

	ld.param.u32 	%r9, [_Z7_exp_64iPdS__param_0];
	ld.param.u64 	%rd3, [_Z7_exp_64iPdS__param_1];
	ld.param.u64 	%rd4, [_Z7_exp_64iPdS__param_2];
	mov.u32 	%r10, %tid.x;
	mov.u32 	%r11, %ctaid.x;
	mov.u32 	%r1, %ntid.x;
	mad.lo.s32 	%r25, %r11, %r1, %r10;
	setp.ge.s32 	%p1, %r25, %r9;
	@%p1 bra 	$L__BB27_6;
	mov.u32 	%r12, %nctaid.x;
	mul.lo.s32 	%r3, %r1, %r12;
	cvta.to.global.u64 	%rd1, %rd3;
	cvta.to.global.u64 	%rd2, %rd4;
$L__BB27_2:
	mul.wide.s32 	%rd5, %r25, 8;
	add.s64 	%rd6, %rd1, %rd5;
	ld.global.f64 	%fd1, [%rd6];
	fma.rn.f64 	%fd6, %fd1, 0d3FF71547652B82FE, 0d4338000000000000;
	{
	.reg .b32 %temp; 
	mov.b64 	{%r5, %temp}, %fd6;
	}
	mov.f64 	%fd7, 0dC338000000000000;
	add.rn.f64 	%fd8, %fd6, %fd7;
	fma.rn.f64 	%fd9, %fd8, 0dBFE62E42FEFA39EF, %fd1;
	fma.rn.f64 	%fd10, %fd8, 0dBC7ABC9E3B39803F, %fd9;
	fma.rn.f64 	%fd11, %fd10, 0d3E5ADE1569CE2BDF, 0d3E928AF3FCA213EA;
	fma.rn.f64 	%fd12, %fd11, %fd10, 0d3EC71DEE62401315;
	fma.rn.f64 	%fd13, %fd12, %fd10, 0d3EFA01997C89EB71;
	fma.rn.f64 	%fd14, %fd13, %fd10, 0d3F2A01A014761F65;
	fma.rn.f64 	%fd15, %fd14, %fd10, 0d3F56C16C1852B7AF;
	fma.rn.f64 	%fd16, %fd15, %fd10, 0d3F81111111122322;
	fma.rn.f64 	%fd17, %fd16, %fd10, 0d3FA55555555502A1;
	fma.rn.f64 	%fd18, %fd17, %fd10, 0d3FC5555555555511;
	fma.rn.f64 	%fd19, %fd18, %fd10, 0d3FE000000000000B;
	fma.rn.f64 	%fd20, %fd19, %fd10, 0d3FF0000000000000;
	fma.rn.f64 	%fd21, %fd20, %fd10, 0d3FF0000000000000;
	{
	.reg .b32 %temp; 
	mov.b64 	{%r6, %temp}, %fd21;
	}
	{
	.reg .b32 %temp; 
	mov.b64 	{%temp, %r7}, %fd21;
	}
	shl.b32 	%r13, %r5, 20;
	add.s32 	%r14, %r13, %r7;
	mov.b64 	%fd25, {%r6, %r14};
	{
	.reg .b32 %temp; 
	mov.b64 	{%temp, %r15}, %fd1;
	}
	mov.b32 	%f2, %r15;
	abs.f32 	%f1, %f2;
	setp.lt.f32 	%p2, %f1, 0f4086232B;
	@%p2 bra 	$L__BB27_5;
	setp.lt.f64 	%p3, %fd1, 0d0000000000000000;
	add.f64 	%fd22, %fd1, 0d7FF0000000000000;
	selp.f64 	%fd25, 0d0000000000000000, %fd22, %p3;
	setp.geu.f32 	%p4, %f1, 0f40874800;
	@%p4 bra 	$L__BB27_5;
	shr.u32 	%r16, %r5, 31;
	add.s32 	%r17, %r5, %r16;
	shr.s32 	%r18, %r17, 1;
	shl.b32 	%r19, %r18, 20;
	add.s32 	%r20, %r7, %r19;
	mov.b64 	%fd23, {%r6, %r20};
	sub.s32 	%r21, %r5, %r18;
	shl.b32 	%r22, %r21, 20;
	add.s32 	%r23, %r22, 1072693248;
	mov.b32 	%r24, 0;
	mov.b64 	%fd24, {%r24, %r23};
	mul.f64 	%fd25, %fd24, %fd23;
$L__BB27_5:
	add.s64 	%rd8, %rd2, %rd5;
	st.global.f64 	[%rd8], %fd25;
	add.s32 	%r25, %r25, %r3;
	setp.lt.s32 	%p5, %r25, %r9;
	@%p5 bra 	$L__BB27_2;
$L__BB27_6:
	ret;

}
	// .globl	_Z9_exp10_32iPfS_
.visible .entry _Z9_exp10_32iPfS_(
	.param .u32 _Z9_exp10_32iPfS__param_0,
	.param .u64 .ptr .align 1 _Z9_exp10_32iPfS__param_1,
	.param .u64 .ptr .align 1 _Z9_exp10_32iPfS__param_2
)
{
	.reg .pred 	%p<3>;
	.reg .b32 	%r<13>;
	.reg .b32 	%f<14>;
	.reg .b64 	%rd<8>;

	ld.param.u32 	%r6, [_Z9_exp10_32iPfS__param_0];
	ld.param.u64 	%rd3, [_Z9_exp10_32iPfS__param_1];
	ld.param.u64 	%rd4, [_Z9_exp10_32iPfS__param_2];
	mov.u32 	%r7, %tid.x;
	mov.u32 	%r8, %ctaid.x;
	mov.u32 	%r1, %ntid.x;
	mad.lo.s32 	%r12, %r8, %r1, %r7;
	setp.ge.s32 	%p1, %r12, %r6;
	@%p1 bra 	$L__BB28_3;
	mov.u32 	%r9, %nctaid.x;
	mul.lo.s32 	%r3, %r1, %r9;
	cvta.to.global.u64 	%rd1, %rd3;
	cvta.to.global.u64 	%rd2, %rd4;
$L__BB28_2:
	mul.wide.s32 	%rd5, %r12, 4;
	add.s64 	%rd6, %rd1, %rd5;
	ld.global.f32 	%f1, [%rd6];
	fma.rn.f32 	%f2, %f1, 0f3C57FA62, 0f3F000000;
	cvt.sat.f32.f32 	%f3, %f2;
	mov.f32 	%f4, 0f4B400001;
	mov.f32 	%f5, 0f437C0000;
	fma.rm.f32 	%f6, %f3, %f5, %f4;
	add.f32 	%f7, %f6, 0fCB40007F;
	neg.f32 	%f8, %f7;
	fma.rn.f32 	%f9, %f1, 0f40549A78, %f8;
	fma.rn.f32 	%f10, %f1, 0f33979A37, %f9;
	mov.b32 	%r10, %f6;
	shl.b32 	%r11, %r10, 23;
	mov.b32 	%f11, %r11;
	ex2.approx.ftz.f32 	%f12, %f10;
	mul.f32 	%f13, %f12, %f11;
	add.s64 	%rd7, %rd2, %rd5;
	st.global.f32 	[%rd7], %f13;
	add.s32 	%r12, %r12, %r3;
	setp.lt.s32 	%p2, %r12, %r6;
	@%p2 bra 	$L__BB28_2;
$L__BB28_3:
	ret;

}
	// .globl	_Z9_exp10_64iPdS_
.visible .entry _Z9_exp10_64iPdS_(
	.param .u32 _Z9_exp10_64iPdS__param_0,
	.param .u64 .ptr .align 1 _Z9_exp10_64iPdS__param_1,
	.param .u64 .ptr .align 1 _Z9_exp10_64iPdS__param_2
)
{
	.reg .pred 	%p<7>;
	.reg .b32 	%r<26>;
	.reg .b32 	%f<3>;
	.reg .b64 	%rd<9>;
	.reg .b64 	%fd<29>;

	ld.param.u32 	%r10, [_Z9_exp10_64iPdS__param_0];
	ld.param.u64 	%rd3, [_Z9_exp10_64iPdS__param_1];
	ld.param.u64 	%rd4, [_Z9_exp10_64iPdS__param_2];
	mov.u32 	%r11, %tid.x;
	mov.u32 	%r12, %ctaid.x;
	mov.u32 	%r1, %ntid.x;
	mad.lo.s32 	%r25, %r12, %r1, %r11;
	setp.ge.s32 	%p1, %r25, %r10;
	@%p1 bra 	$L__BB29_6;
	mov.u32 	%r13, %nctaid.x;
	mul.lo.s32 	%r3, %r1, %r13;
	cvta.to.global.u64 	%rd1, %rd3;
	cvta.to.global.u64 	%rd2, %rd4;
$L__BB29_2:
	mul.wide.s32 	%rd5, %r25, 8;
	add.s64 	%rd6, %rd1, %rd5;
	ld.global.f64 	%fd1, [%rd6];
	fma.rn.f64 	%fd6, %fd1, 0d400A934F0979A371, 0d4338000000000000;
	{
	.reg .b32 %temp; 
	mov.b64 	{%r5, %temp}, %fd6;
	}
	mov.f64 	%fd7, 0dC338000000000000;
	add.rn.f64 	%fd8, %fd6, %fd7;
	fma.rn.f64 	%fd9, %fd8, 0dBFD34413509F79FF, %fd1;
	fma.rn.f64 	%fd10, %fd8, 0d3C49DC1DA994FD21, %fd9;
	mul.f64 	%fd11, %fd10, 0dBCAF48AD494EA3E9;
	fma.rn.f64 	%fd12, %fd10, 0d40026BB1BBB55516, %fd11;
	fma.rn.f64 	%fd13, %fd12, 0d3E5ADE1569CE2BDF, 0d3E928AF3FCA213EA;
	fma.rn.f64 	%fd14, %fd13, %fd12, 0d3EC71DEE62401315;
	fma.rn.f64 	%fd15, %fd14, %fd12, 0d3EFA01997C89EB71;
	fma.rn.f64 	%fd16, %fd15, %fd12, 0d3F2A01A014761F65;
	fma.rn.f64 	%fd17, %fd16, %fd12, 0d3F56C16C1852B7AF;
	fma.rn.f64 	%fd18, %fd17, %fd12, 0d3F81111111122322;
	fma.rn.f64 	%fd19, %fd18, %fd12, 0d3FA55555555502A1;
	fma.rn.f64 	%fd20, %fd19, %fd12, 0d3FC5555555555511;
	fma.rn.f64 	%fd21, %fd20, %fd12, 0d3FE000000000000B;
	fma.rn.f64 	%fd22, %fd21, %fd12, 0d3FF0000000000000;
	fma.rn.f64 	%fd23, %fd22, %fd12, 0d3FF0000000000000;
	{
	.reg .b32 %temp; 
	mov.b64 	{%r6, %temp}, %fd23;
	}
	{
	.reg .b32 %temp; 
	mov.b64 	{%temp, %r7}, %fd23;
	}
	shl.b32 	%r14, %r5, 20;
	add.s32 	%r15, %r14, %r7;
	mov.b64 	%fd28, {%r6, %r15};
	{
	.reg .b32 %temp; 
	mov.b64 	{%temp, %r8}, %fd1;
	}
	mov.b32 	%f2, %r8;
	abs.f32 	%f1, %f2;
	setp.lt.f32 	%p2, %f1, 0f40733A71;
	@%p2 bra 	$L__BB29_5;
	setp.lt.s32 	%p3, %r8, 0;
	selp.f64 	%fd24, 0d0000000000000000, 0d7FF0000000000000, %p3;
	setp.nan.f64 	%p4, %fd1, %fd1;
	add.f64 	%fd25, %fd1, %fd1;
	selp.f64 	%fd28, %fd25, %fd24, %p4;
	setp.geu.f32 	%p5, %f1, 0f407439B8;
	@%p5 bra 	$L__BB29_5;
	shr.u32 	%r16, %r5, 31;
	add.s32 	%r17, %r5, %r16;
	shr.s32 	%r18, %r17, 1;
	shl.b32 	%r19, %r18, 20;
	add.s32 	%r20, %r7, %r19;
	mov.b64 	%fd26, {%r6, %r20};
	sub.s32 	%r21, %r5, %r18;
	shl.b32 	%r22, %r21, 20;
	add.s32 	%r23, %r22, 1072693248;
	mov.b32 	%r24, 0;
	mov.b64 	%fd27, {%r24, %r23};
	mul.f64 	%fd28, %fd27, %fd26;
$L__BB29_5:
	add.s64 	%rd8, %rd2, %rd5;
	st.global.f64 	[%rd8], %fd28;
	add.s32 	%r25, %r25, %r3;
	setp.lt.s32 	%p6, %r25, %r10;
	@%p6 bra 	$L__BB29_2;
$L__BB29_6:
	ret;

}
	// .globl	_Z8_exp2_32iPfS_
.visible .entry _Z8_exp2_32iPfS_(
	.param .u32 _Z8_exp2_32iPfS__param_0,
	.param .u64 .ptr .align 1 _Z8_exp2_32iPfS__param_1,
	.param .u64 .ptr .align 1 _Z8_exp2_32iPfS__param_2
)
{
	.reg .pred 	%p<3>;
	.reg .b32 	%r<11>;
	.reg .b32 	%f<3>;
	.reg .b64 	%rd<8>;

	ld.param.u32 	%r6, [_Z8_exp2_32iPfS__param_0];
	ld.param.u64 	%rd3, [_Z8_exp2_32iPfS__param_1];
	ld.param.u64 	%rd4, [_Z8_exp2_32iPfS__param_2];
	mov.u32 	%r7, %tid.x;
	mov.u32 	%r8, %ctaid.x;
	mov.u32 	%r1, %ntid.x;
	mad.lo.s32 	%r10, %r8, %r1, %r7;
	setp.ge.s32 	%p1, %r10, %r6;
	@%p1 bra 	$L__BB30_3;
	mov.u32 	%r9, %nctaid.x;
	mul.lo.s32 	%r3, %r1, %r9;
	cvta.to.global.u64 	%rd1, %rd3;
	cvta.to.global.u64 	%rd2, %rd4;
$L__BB30_2:
	mul.wide.s32 	%rd5, %r10, 4;
	add.s64 	%rd6, %rd1, %rd5;
	ld.global.f32 	%f1, [%rd6];
	ex2.approx.f32 	%f2, %f1;
	add.s64 	%rd7, %rd2, %rd5;
	st.global.f32 	[%rd7], %f2;
	add.s32 	%r10, %r10, %r3;
	setp.lt.s32 	%p2, %r10, %r6;
	@%p2 bra 	$L__BB30_2;
$L__BB30_3:
	ret;

}
	// .globl	_Z8_exp2_64iPdS_
.visible .entry _Z8_exp2_64iPdS_(
	.param .u32 _Z8_exp2_64iPdS__param_0,
	.param .u64 .ptr .align 1 _Z8_exp2_64iPdS__param_1,
	.param .u64 .ptr .align 1 _Z8_exp2_64iPdS__param_2
)
{
	.reg .pred 	%p<7>;
	.reg .b32 	%r<26>;
	.reg .b32 	%f<3>;
	.reg .b64 	%rd<9>;
	.reg .b64 	%fd<29>;

	ld.param.u32 	%r10, [_Z8_exp2_64iPdS__param_0];
	ld.param.u64 	%rd3, [_Z8_exp2_64iPdS__param_1];
	ld.param.u64 	%rd4, [_Z8_exp2_64iPdS__param_2];
	mov.u32 	%r11, %tid.x;
	mov.u32 	%r12, %ctaid.x;
	mov.u32 	%r1, %ntid.x;
	mad.lo.s32 	%r25, %r12, %r1, %r11;
	setp.ge.s32 	%p1, %r25, %r10;
	@%p1 bra 	$L__BB31_6;
	mov.u32 	%r13, %nctaid.x;
	mul.lo.s32 	%r3, %r1, %r13;
	cvta.to.global.u64 	%rd1, %rd3;
	cvta.to.global.u64 	%rd2, %rd4;
$L__BB31_2:
	mul.wide.s32 	%rd5, %r25, 8;
	add.s64 	%rd6, %rd1, %rd5;
	ld.global.f64 	%fd1, [%rd6];
	mov.f64 	%fd6, 0d4338000000000000;
	add.rn.f64 	%fd7, %fd1, %fd6;
	mov.f64 	%fd8, 0dC338000000000000;
	add.rn.f64 	%fd9, %fd7, %fd8;
	{
	.reg .b32 %temp; 
	mov.b64 	{%r5, %temp}, %fd7;
	}
	sub.f64 	%fd10, %fd1, %fd9;
	mul.f64 	%fd11, %fd10, 0d3C7ABC9E3B39803F;
	fma.rn.f64 	%fd12, %fd10, 0d3FE62E42FEFA39EF, %fd11;
	fma.rn.f64 	%fd13, %fd12, 0d3E5ADE1569CE2BDF, 0d3E928AF3FCA213EA;
	fma.rn.f64 	%fd14, %fd13, %fd12, 0d3EC71DEE62401315;
	fma.rn.f64 	%fd15, %fd14, %fd12, 0d3EFA01997C89EB71;
	fma.rn.f64 	%fd16, %fd15, %fd12, 0d3F2A01A014761F65;
	fma.rn.f64 	%fd17, %fd16, %fd12, 0d3F56C16C1852B7AF;
	fma.rn.f64 	%fd18, %fd17, %fd12, 0d3F81111111122322;
	fma.rn.f64 	%fd19, %fd18, %fd12, 0d3FA55555555502A1;
	fma.rn.f64 	%fd20, %fd19, %fd12, 0d3FC5555555555511;
	fma.rn.f64 	%fd21, %fd20, %fd12, 0d3FE000000000000B;
	fma.rn.f64 	%fd22, %fd21, %fd12, 0d3FF0000000000000;
	fma.rn.f64 	%fd23, %fd22, %fd12, 0d3FF0000000000000;
	{
	.reg .b32 %temp; 
	mov.b64 	{%r6, %temp}, %fd23;
	}
	{
	.reg .b32 %temp; 
	mov.b64 	{%temp, %r7}, %fd23;
	}
	shl.b32 	%r14, %r5, 20;
	add.s32 	%r15, %r14, %r7;
	mov.b64 	%fd28, {%r6, %r15};
	{
	.reg .b32 %temp; 
	mov.b64 	{%temp, %r8}, %fd1;
	}
	mov.b32 	%f2, %r8;
	abs.f32 	%f1, %f2;
	setp.lt.f32 	%p2, %f1, 0f408FF000;
	@%p2 bra 	$L__BB31_5;
	setp.lt.s32 	%p3, %r8, 0;
	selp.f64 	%fd24, 0d0000000000000000, 0d7FF0000000000000, %p3;
	setp.nan.f64 	%p4, %fd1, %fd1;
	add.f64 	%fd25, %fd1, %fd1;
	selp.f64 	%fd28, %fd25, %fd24, %p4;
	setp.geu.f32 	%p5, %f1, 0f4090CC00;
	@%p5 bra 	$L__BB31_5;
	shr.u32 	%r16, %r5, 31;
	add.s32 	%r17, %r5, %r16;
	shr.s32 	%r18, %r17, 1;
	shl.b32 	%r19, %r18, 20;
	add.s32 	%r20, %r7, %r19;
	mov.b64 	%fd26, {%r6, %r20};
	sub.s32 	%r21, %r5, %r18;
	shl.b32 	%r22, %r21, 20;
	add.s32 	%r23, %r22, 1072693248;
	mov.b32 	%r24, 0;
	mov.b64 	%fd27, {%r24, %r23};
	mul.f64 	%fd28, %fd27, %fd26;
$L__BB31_5:
	add.s64 	%rd8, %rd2, %rd5;
	st.global.f64 	[%rd8], %fd28;
	add.s32 	%r25, %r25, %r3;
	setp.lt.s32 	%p6, %r25, %r10;
	@%p6 bra 	$L__BB31_2;
$L__BB31_6:
	ret;

}
	// .globl	_Z9_expm1_32iPfS_
.visible .entry _Z9_expm1_32iPfS_(
	.param .u32 _Z9_expm1_32iPfS__param_0,
	.param .u64 .ptr .align 1 _Z9_expm1_32iPfS__param_1,
	.param .u64 .ptr .align 1 _Z9_expm1_32iPfS__param_2
)
{
	.reg .pred 	%p<8>;
	.reg .b32 	%r<11>;
	.reg .b32 	%f<24>;
	.reg .b64 	%rd<8>;

	ld.param.u32 	%r6, [_Z9_expm1_32iPfS__param_0];
	ld.param.u64 	%rd3, [_Z9_expm1_32iPfS__param_1];
	ld.param.u64 	%rd4, [_Z9_expm1_32iPfS__param_2];
	mov.u32 	%r7, %tid.x;
	mov.u32 	%r8, %ctaid.x;
	mov.u32 	%r1, %ntid.x;
	mad.lo.s32 	%r10, %r8, %r1, %r7;
	setp.ge.s32 	%p1, %r10, %r6;
	@%p1 bra 	$L__BB32_3;
	mov.u32 	%r9, %nctaid.x;
	mul.lo.s32 	%r3, %r1, %r9;
	cvta.to.global.u64 	%rd1, %rd3;
	cvta.to.global.u64 	%rd2, %rd4;
$L__BB32_2:
	mul.wide.s32 	%rd5, %r10, 4;
	add.s64 	%rd6, %rd1, %rd5;
	ld.global.f32 	%f1, [%rd6];
	mul.f32 	%f2, %f1, 0f3FB8AA3B;
	cvt.rni.f32.f32 	%f3, %f2;
	abs.f32 	%f4, %f1;
	setp.lt.f32 	%p2, %f4, 0f3ED1EB85;
	selp.f32 	%f5, 0f00000000, %f3, %p2;
	fma.rn.f32 	%f6, %f5, 0fBF317200, %f1;
	fma.rn.f32 	%f7, %f5, 0fB5BFBE8E, %f6;
	setp.eq.f32 	%p3, %f5, 0f43000000;
	selp.f32 	%f8, 0f42FE0000, %f5, %p3;
	fma.rn.f32 	%f9, %f7, 0f3AB5EBE6, 0f3C095663;
	fma.rn.f32 	%f10, %f9, %f7, 0f3D2AABE3;
	fma.rn.f32 	%f11, %f10, %f7, 0f3E2AA9F6;
	fma.rn.f32 	%f12, %f11, %f7, 0f3EFFFFFE;
	mul.f32 	%f13, %f7, %f12;
	fma.rn.f32 	%f14, %f13, %f7, %f7;
	ex2.approx.f32 	%f15, %f8;
	add.f32 	%f16, %f15, 0fBF800000;
	fma.rn.f32 	%f17, %f14, %f15, %f16;
	add.f32 	%f18, %f17, %f17;
	selp.f32 	%f19, %f18, %f17, %p3;
	setp.gt.f32 	%p4, %f8, 0f43000000;
	selp.f32 	%f20, 0f7F800000, %f19, %p4;
	setp.lt.f32 	%p5, %f8, 0fC1C80000;
	selp.f32 	%f21, 0fBF800000, %f20, %p5;
	setp.eq.f32 	%p6, %f1, 0f00000000;
	add.f32 	%f22, %f1, %f1;
	selp.f32 	%f23, %f22, %f21, %p6;
	add.s64 	%rd7, %rd2, %rd5;
	st.global.f32 	[%rd7], %f23;
	add.s32 	%r10, %r10, %r3;
	setp.lt.s32 	%p7, %r10, %r6;
	@%p7 bra 	$L__BB32_2;
$L__BB32_3:
	ret;

}
	// .globl	_Z9_expm1_64iPdS_
.visible .entry _Z9_expm1_64iPdS_(
	.param .u32 _Z9_expm1_64iPdS__param_0,
	.param .u64 .ptr .align 1 _Z9_expm1_64iPdS__param_1,
	.param .u64 .ptr .align 1 _Z9_expm1_64iPdS__param_2
)
{
	.reg .pred 	%p<11>;
	.reg .b32 	%r<21>;
	.reg .b32 	%f<2>;
	.reg .b64 	%rd<9>;
	.reg .b64 	%fd<32>;

	ld.param.u32 	%r7, [_Z9_expm1_64iPdS__param_0];
	ld.param.u64 	%rd3, [_Z9_expm1_64iPdS__param_1];
	ld.param.u64 	%rd4, [_Z9_expm1_64iPdS__param_2];
	mov.u32 	%r8, %tid.x;
	mov.u32 	%r9, %ctaid.x;
	mov.u32 	%r1, %ntid.x;
	mad.lo.s32 	%r20, %r9, %r1, %r8;
	setp.ge.s32 	%p1, %r20, %r7;
	@%p1 bra 	$L__BB33_6;
	mov.b32 	%r10, 1072693248;
	mov.b32 	%r11, 0;
	mov.b64 	%fd1, {%r11, %r10};
	mov.u32 	%r12, %nctaid.x;
	mul.lo.s32 	%r3, %r1, %r12;
	cvta.to.global.u64 	%rd1, %rd3;
	cvta.to.global.u64 	%rd2, %rd4;
$L__BB33_2:
	mul.wide.s32 	%rd5, %r20, 8;
	add.s64 	%rd6, %rd1, %rd5;
	ld.global.f64 	%fd2, [%rd6];
	{
	.reg .b32 %temp; 
	mov.b64 	{%temp, %r5}, %fd2;
	}
	mov.b32 	%f1, %r5;
	setp.geu.f32 	%p2, %f1, 0f40862E43;
	setp.leu.f32 	%p3, %f1, 0fC04A8000;
	or.pred  	%p4, %p2, %p3;
	@%p4 bra 	$L__BB33_4;
	fma.rn.f64 	%fd8, %fd2, 0d3FF71547652B82FE, 0d4338000000000000;
	{
	.reg .b32 %temp; 
	mov.b64 	{%r13, %temp}, %fd8;
	}
	mov.f64 	%fd9, 0dC338000000000000;
	add.rn.f64 	%fd10, %fd8, %fd9;
	fma.rn.f64 	%fd11, %fd10, 0dBFE62E42FEFA39EF, %fd2;
	fma.rn.f64 	%fd12, %fd10, 0dBC7ABC9E3B39803F, %fd11;
	shl.b32 	%r14, %r5, 1;
	setp.lt.u32 	%p7, %r14, 2142496327;
	selp.f64 	%fd13, %fd2, %fd12, %p7;
	selp.b32 	%r15, 0, %r13, %p7;
	fma.rn.f64 	%fd14, %fd13, 0d3E21F4076ACD15B6, 0d3E5AF86D8EBD13CD;
	fma.rn.f64 	%fd15, %fd14, %fd13, 0d3E927E5092BA033D;
	fma.rn.f64 	%fd16, %fd15, %fd13, 0d3EC71DDE6C5F9DA1;
	fma.rn.f64 	%fd17, %fd16, %fd13, 0d3EFA01A018D034E6;
	fma.rn.f64 	%fd18, %fd17, %fd13, 0d3F2A01A01B3B6940;
	fma.rn.f64 	%fd19, %fd18, %fd13, 0d3F56C16C16C1B5DD;
	fma.rn.f64 	%fd20, %fd19, %fd13, 0d3F8111111110F74D;
	fma.rn.f64 	%fd21, %fd20, %fd13, 0d3FA555555555554D;
	fma.rn.f64 	%fd22, %fd21, %fd13, 0d3FC5555555555557;
	fma.rn.f64 	%fd23, %fd22, %fd13, 0d3FE0000000000000;
	mul.f64 	%fd24, %fd13, %fd23;
	fma.rn.f64 	%fd25, %fd24, %fd13, %fd13;
	setp.eq.s32 	%p8, %r15, 1024;
	shl.b32 	%r16, %r15, 20;
	add.s32 	%r17, %r16, 1072693248;
	selp.b32 	%r18, 2145386496, %r17, %p8;
	mov.b32 	%r19, 0;
	mov.b64 	%fd26, {%r19, %r18};
	sub.f64 	%fd27, %fd26, %fd1;
	fma.rn.f64 	%fd28, %fd25, %fd26, %fd27;
	add.f64 	%fd29, %fd28, %fd28;
	setp.eq.s32 	%p9, %r14, 0;
	selp.f64 	%fd30, %fd29, %fd28, %p8;
	selp.f64 	%fd31, %fd2, %fd30, %p9;
	bra.uni 	$L__BB33_5;
$L__BB33_4:
	setp.lt.s32 	%p5, %r5, 0;
	setp.nan.f64 	%p6, %fd2, %fd2;
	add.f64 	%fd6, %fd2, %fd2;
	selp.f64 	%fd7, 0dBFF0000000000000, 0d7FF0000000000000, %p5;
	selp.f64 	%fd31, %fd6, %fd7, %p6;
$L__BB33_5:
	add.s64 	%rd8, %rd2, %rd5;
	st.global.f64 	[%rd8], %fd31;
	add.s32 	%r20, %r20, %r3;
	setp.lt.s32 	%p10, %r20, %r7;
	@%p10 bra 	$L__BB33_2;
$L__BB33_6:
	ret;

}
	// .globl	_Z9_floor_32iPfS_
.visible .entry _Z9_floor_32iPfS_(
	.param .u32 _Z9_floor_32iPfS__param_0,
	.param .u64 .ptr .align 1 _Z9_floor_32iPfS__param_1,
	.param .u64 .ptr .align 1 _Z9_floor_32iPfS__param_2
)
{
	.reg .pred 	%p<3>;
	.reg .b32 	%r<11>;
	.reg .b32 	%f<3>;
	.reg .b64 	%rd<8>;

	ld.param.u32 	%r6, [_Z9_floor_32iPfS__param_0];
	ld.param.u64 	%rd3, [_Z9_floor_32iPfS__param_1];
	ld.param.u64 	%rd4, [_Z9_floor_32iPfS__param_2];
	mov.u32 	%r7, %tid.x;
	mov.u32 	%r8, %ctaid.x;
	mov.u32 	%r1, %ntid.x;
	mad.lo.s32 	%r10, %r8, %r1, %r7;
	setp.ge.s32 	%p1, %r10, %r6;
	@%p1 bra 	$L__BB34_3;
	mov.u32 	%r9, %nctaid.x;
	mul.lo.s32 	%r3, %r1, %r9;
	cvta.to.global.u64 	%rd1, %rd3;
	cvta.to.global.u64 	%rd2, %rd4;
$L__BB34_2:
	mul.wide.s32 	%rd5, %r10, 4;
	add.s64 	%rd6, %rd1, %rd5;
	ld.global.f32 	%f1, [%rd6];
	cvt.rmi.f32.f32 	%f2, %f1;
	add.s64 	%rd7, %rd2, %rd5;
	st.global.f32 	[%rd7], %f2;
	add.s32 	%r10, %r10, %r3;
	setp.lt.s32 	%p2, %r10, %r6;
	@%p2 bra 	$L__BB34_2;
$L__BB34_3:
	ret;

}
	// .globl	_Z9_floor_64iPdS_
.visible .entry _Z9_floor_64iPdS_(
	.param .u32 _Z9_floor_64iPdS__param_0,
	.param .u64 .ptr .align 1 _Z9_floor_64iPdS__param_1,
	.param .u64 .ptr .align 1 _Z9_floor_64iPdS__param_2
)
{
	.reg .pred 	%p<3>;
	.reg .b32 	%r<11>;
	.reg .b64 	%rd<8>;
	.reg .b64 	%fd<3>;

	ld.param.u32 	%r6, [_Z9_floor_64iPdS__param_0];
	ld.param.u64 	%rd3, [_Z9_floor_64iPdS__param_1];
	ld.param.u64 	%rd4, [_Z9_floor_64iPdS__param_2];
	mov.u32 	%r7, %tid.x;
	mov.u32 	%r8, %ctaid.x;
	mov.u32 	%r1, %ntid.x;
	mad.lo.s32 	%r10, %r8, %r1, %r7;
	setp.ge.s32 	%p1, %r10, %r6;
	@%p1 bra 	$L__BB35_3;
	mov.u32 	%r9, %nctaid.x;
	mul.lo.s32 	%r3, %r1, %r9;
	cvta.to.global.u64 	%rd1, %rd3;
	cvta.to.global.u64 	%rd2, %rd4;
$L__BB35_2:
	mul.wide.s32 	%rd5, %r10, 8;
	add.s64 	%rd6, %rd1, %rd5;
	ld.global.f64 	%fd1, [%rd6];
	cvt.rmi.f64.f64 	%fd2, %fd1;
	add.s64 	%rd7, %rd2, %rd5;
	st.global.f64 	[%rd7], %fd2;
	add.s32 	%r10, %r10, %r3;
	setp.lt.s32 	%p2, %r10, %r6;
	@%p2 bra 	$L__BB35_2;
$L__BB35_3:
	ret;

}
	// .globl	_Z8_invx_32iPfS_
.visible .entry _Z8_invx_32iPfS_(
	.param .u32 _Z8_invx_32iPfS__param_0,
	.param .u64 .ptr .align 1 _Z8_invx_32iPfS__param_1,
	.param .u64 .ptr .align 1 _Z8_invx_32iPfS__param_2
)
{
	.reg .pred 	%p<3>;
	.reg .b32 	%r<11>;
	.reg .b32 	%f<3>;
	.reg .b64 	%rd<8>;

	ld.param.u32 	%r6, [_Z8_invx_32iPfS__param_0];
	ld.param.u64 	%rd3, [_Z8_invx_32iPfS__param_1];
	ld.param.u64 	%rd4, [_Z8_invx_32iPfS__param_2];
	mov.u32 	%r7, %tid.x;
	mov.u32 	%r8, %ctaid.x;
	mov.u32 	%r1, %ntid.x;
	mad.lo.s32 	%r10, %r8, %r1, %r7;
	setp.ge.s32 	%p1, %r10, %r6;
	@%p1 bra 	$L__BB36_3;
	mov.u32 	%r9, %nctaid.x;
	mul.lo.s32 	%r3, %r1, %r9;
	cvta.to.global.u64 	%rd1, %rd3;
	cvta.to.global.u64 	%rd2, %rd4;
$L__BB36_2:
	mul.wide.s32 	%rd5, %r10, 4;
	add.s64 	%rd6, %rd1, %rd5;
	ld.global.f32 	%f1, [%rd6];
	rcp.rn.f32 	%f2, %f1;
	add.s64 	%rd7, %rd2, %rd5;
	st.global.f32 	[%rd7], %f2;
	add.s32 	%r10, %r10, %r3;
	setp.lt.s32 	%p2, %r10, %r6;
	@%p2 bra 	$L__BB36_2;
$L__BB36_3:
	ret;

}
	// .globl	_Z8_invx_64iPdS_
.visible .entry _Z8_invx_64iPdS_(
	.param .u32 _Z8_invx_64iPdS__param_0,
	.param .u64 .ptr .align 1 _Z8_invx_64iPdS__param_1,
	.param .u64 .ptr .align 1 _Z8_invx_64iPdS__param_2
)
{
	.reg .pred 	%p<3>;
	.reg .b32 	%r<11>;
	.reg .b64 	%rd<8>;
	.reg .b64 	%fd<3>;

	ld.param.u32 	%r6, [_Z8_invx_64iPdS__param_0];
	ld.param.u64 	%rd3, [_Z8_invx_64iPdS__param_1];
	ld.param.u64 	%rd4, [_Z8_invx_64iPdS__param_2];
	mov.u32 	%r7, %tid.x;
	mov.u32 	%r8, %ctaid.x;
	mov.u32 	%r1, %ntid.x;
	mad.lo.s32 	%r10, %r8, %r1, %r7;
	setp.ge.s32 	%p1, %r10, %r6;
	@%p1 bra 	$L__BB37_3;
	mov.u32 	%r9, %nctaid.x;
	mul.lo.s32 	%r3, %r1, %r9;
	cvta.to.global.u64 	%rd1, %rd3;
	cvta.to.global.u64 	%rd2, %rd4;
$L__BB37_2:
	mul.wide.s32 	%rd5, %r10, 8;
	add.s64 	%rd6, %rd1, %rd5;
	ld.global.f64 	%fd1, [%rd6];
	rcp.rn.f64 	%fd2, %fd1;
	add.s64 	%rd7, %rd2, %rd5;
	st.global.f64 	[%rd7], %fd2;
	add.s32 	%r10, %r10, %r3;
	setp.lt.s32 	%p2, %r10, %r6;
	@%p2 bra 	$L__BB37_2;
$L__BB37_3:
	ret;

}
	// .globl	_Z7_log_32iPfS_
.visible .entry _Z7_log_32iPfS_(
	.param .u32 _Z7_log_32iPfS__param_0,
	.param .u64 .ptr .align 1 _Z7_log_32iPfS__param_1,
	.param .u64 .ptr .align 1 _Z7_log_32iPfS__param_2
)
{
	.reg .pred 	%p<6>;
	.reg .b32 	%r<15>;
	.reg .b32 	%f<23>;
	.reg .b64 	%rd<8>;

	ld.param.u32 	%r6, [_Z7_log_32iPfS__param_0];
	ld.param.u64 	%rd3, [_Z7_log_32iPfS__param_1];
	ld.param.u64 	%rd4, [_Z7_log_32iPfS__param_2];
	mov.u32 	%r7, %tid.x;
	mov.u32 	%r8, %ctaid.x;
	mov.u32 	%r1, %ntid.x;
	mad.lo.s32 	%r14, %r8, %r1, %r7;
	setp.ge.s32 	%p1, %r14, %r6;
	@%p1 bra 	$L__BB38_3;
	mov.u32 	%r9, %nctaid.x;
	mul.lo.s32 	%r3, %r1, %r9;
	cvta.to.global.u64 	%rd1, %rd3;
	cvta.to.global.u64 	%rd2, %rd4;
$L__BB38_2:
	mul.wide.s32 	%rd5, %r14, 4;
	add.s64 	%rd6, %rd1, %rd5;
	ld.global.f32 	%f1, [%rd6];
	setp.lt.f32 	%p2, %f1, 0f00800000;
	mul.f32 	%f2, %f1, 0f4B000000;
	selp.f32 	%f3, %f2, %f1, %p2;
	selp.f32 	%f4, 0fC1B80000, 0f00000000, %p2;
	mov.b32 	%r10, %f3;
	add.s32 	%r11, %r10, -1059760811;
	and.b32  	%r12, %r11, -8388608;
	sub.s32 	%r13, %r10, %r12;
	mov.b32 	%f5, %r13;
	cvt.rn.f32.s32 	%f6, %r12;
	fma.rn.f32 	%f7, %f6, 0f34000000, %f4;
	add.f32 	%f8, %f5, 0fBF800000;
	fma.rn.f32 	%f9, %f8, 0fBE055027, 0f3E1039F6;
	fma.rn.f32 	%f10, %f9, %f8, 0fBDF8CDCC;
	fma.rn.f32 	%f11, %f10, %f8, 0f3E0F2955;
	fma.rn.f32 	%f12, %f11, %f8, 0fBE2AD8B9;
	fma.rn.f32 	%f13, %f12, %f8, 0f3E4CED0B;
	fma.rn.f32 	%f14, %f13, %f8, 0fBE7FFF22;
	fma.rn.f32 	%f15, %f14, %f8, 0f3EAAAA78;
	fma.rn.f32 	%f16, %f15, %f8, 0fBF000000;
	mul.f32 	%f17, %f8, %f16;
	fma.rn.f32 	%f18, %f17, %f8, %f8;
	fma.rn.f32 	%f19, %f7, 0f3F317218, %f18;
	setp.gt.u32 	%p3, %r10, 2139095039;
	fma.rn.f32 	%f20, %f3, 0f7F800000, 0f7F800000;
	selp.f32 	%f21, %f20, %f19, %p3;
	setp.eq.f32 	%p4, %f3, 0f00000000;
	selp.f32 	%f22, 0fFF800000, %f21, %p4;
	add.s64 	%rd7, %rd2, %rd5;
	st.global.f32 	[%rd7], %f22;
	add.s32 	%r14, %r14, %r3;
	setp.lt.s32 	%p5, %r14, %r6;
	@%p5 bra 	$L__BB38_2;
$L__BB38_3:
	ret;

}
	// .globl	_Z7_log_64iPdS_
.visible .entry _Z7_log_64iPdS_(
	.param .u32 _Z7_log_64iPdS__param_0,
	.param .u64 .ptr .align 1 _Z7_log_64iPdS__param_1,
	.param .u64 .ptr .align 1 _Z7_log_64iPdS__param_2
)
{
	.reg .pred 	%p<7>;
	.reg .b32 	%r<40>;
	.reg .b64 	%rd<9>;
	.reg .b64 	%fd<46>;

	ld.param.u32 	%r16, [_Z7_log_64iPdS__param_0];
	ld.param.u64 	%rd3, [_Z7_log_64iPdS__param_1];
	ld.param.u64 	%rd4, [_Z7_log_64iPdS__param_2];
	mov.u32 	%r17, %tid.x;
	mov.u32 	%r18, %ctaid.x;
	mov.u32 	%r1, %ntid.x;
	mad.lo.s32 	%r35, %r18, %r1, %r17;
	setp.ge.s32 	%p1, %r35, %r16;
	@%p1 bra 	$L__BB39_10;
	mov.b32 	%r19, 1127219200;
	mov.b32 	%r20, -2147483648;
	mov.b64 	%fd1, {%r20, %r19};
	mov.u32 	%r21, %nctaid.x;
	mul.lo.s32 	%r3, %r1, %r21;
	cvta.to.global.u64 	%rd1, %rd3;
	cvta.to.global.u64 	%rd2, %rd4;
$L__BB39_2:
	mul.wide.s32 	%rd5, %r35, 8;
	add.s64 	%rd6, %rd1, %rd5;
	ld.global.f64 	%fd43, [%rd6];
	{
	.reg .b32 %temp; 
	mov.b64 	{%temp, %r36}, %fd43;
	}
	{
	.reg .b32 %temp; 
	mov.b64 	{%r37, %temp}, %fd43;
	}
	setp.gt.s32 	%p2, %r36, 1048575;
	mov.b32 	%r38, -1023;
	@%p2 bra 	$L__BB39_4;
	mul.f64 	%fd43, %fd43, 0d4350000000000000;
	{
	.reg .b32 %temp; 
	mov.b64 	{%temp, %r36}, %fd43;
	}
	{
	.reg .b32 %temp; 
	mov.b64 	{%r37, %temp}, %fd43;
	}
	mov.b32 	%r38, -1077;
$L__BB39_4:
	add.s32 	%r24, %r36, -1;
	setp.gt.u32 	%p3, %r24, 2146435070;
	@%p3 bra 	$L__BB39_8;
	shr.u32 	%r27, %r36, 20;
	add.s32 	%r39, %r38, %r27;
	and.b32  	%r28, %r36, 1048575;
	or.b32  	%r29, %r28, 1072693248;
	mov.b64 	%fd44, {%r37, %r29};
	setp.lt.u32 	%p5, %r29, 1073127583;
	@%p5 bra 	$L__BB39_7;
	{
	.reg .b32 %temp; 
	mov.b64 	{%r30, %temp}, %fd44;
	}
	{
	.reg .b32 %temp; 
	mov.b64 	{%temp, %r31}, %fd44;
	}
	add.s32 	%r32, %r31, -1048576;
	mov.b64 	%fd44, {%r30, %r32};
	add.s32 	%r39, %r39, 1;
$L__BB39_7:
	add.f64 	%fd12, %fd44, 0dBFF0000000000000;
	add.f64 	%fd13, %fd44, 0d3FF0000000000000;
	rcp.approx.ftz.f64 	%fd14, %fd13;
	neg.f64 	%fd15, %fd13;
	fma.rn.f64 	%fd16, %fd15, %fd14, 0d3FF0000000000000;
	fma.rn.f64 	%fd17, %fd16, %fd16, %fd16;
	fma.rn.f64 	%fd18, %fd17, %fd14, %fd14;
	mul.f64 	%fd19, %fd12, %fd18;
	fma.rn.f64 	%fd20, %fd12, %fd18, %fd19;
	mul.f64 	%fd21, %fd20, %fd20;
	fma.rn.f64 	%fd22, %fd21, 0d3EB1380B3AE80F1E, 0d3ED0EE258B7A8B04;
	fma.rn.f64 	%fd23, %fd22, %fd21, 0d3EF3B2669F02676F;
	fma.rn.f64 	%fd24, %fd23, %fd21, 0d3F1745CBA9AB0956;
	fma.rn.f64 	%fd25, %fd24, %fd21, 0d3F3C71C72D1B5154;
	fma.rn.f64 	%fd26, %fd25, %fd21, 0d3F624924923BE72D;
	fma.rn.f64 	%fd27, %fd26, %fd21, 0d3F8999999999A3C4;
	fma.rn.f64 	%fd28, %fd27, %fd21, 0d3FB5555555555554;
	sub.f64 	%fd29, %fd12, %fd20;
	add.f64 	%fd30, %fd29, %fd29;
	neg.f64 	%fd31, %fd20;
	fma.rn.f64 	%fd32, %fd31, %fd12, %fd30;
	mul.f64 	%fd33, %fd18, %fd32;
	mul.f64 	%fd34, %fd21, %fd28;
	fma.rn.f64 	%fd35, %fd34, %fd20, %fd33;
	xor.b32  	%r33, %r39, -2147483648;
	mov.b32 	%r34, 1127219200;
	mov.b64 	%fd36, {%r33, %r34};
	sub.f64 	%fd37, %fd36, %fd1;
	fma.rn.f64 	%fd38, %fd37, 0d3FE62E42FEFA39EF, %fd20;
	fma.rn.f64 	%fd39, %fd37, 0dBFE62E42FEFA39EF, %fd38;
	sub.f64 	%fd40, %fd39, %fd20;
	sub.f64 	%fd41, %fd35, %fd40;
	fma.rn.f64 	%fd42, %fd37, 0d3C7ABC9E3B39803F, %fd41;
	add.f64 	%fd45, %fd38, %fd42;
	bra.uni 	$L__BB39_9;
$L__BB39_8:
	fma.rn.f64 	%fd11, %fd43, 0d7FF0000000000000, 0d7FF0000000000000;
	{
	.reg .b32 %temp; 
	mov.b64 	{%temp, %r25}, %fd43;
	}
	and.b32  	%r26, %r25, 2147483647;
	setp.eq.s32 	%p4, %r26, 0;
	selp.f64 	%fd45, 0dFFF0000000000000, %fd11, %p4;
$L__BB39_9:
	add.s64 	%rd8, %rd2, %rd5;
	st.global.f64 	[%rd8], %fd45;
	add.s32 	%r35, %r35, %r3;
	setp.lt.s32 	%p6, %r35, %r16;
	@%p6 bra 	$L__BB39_2;
$L__BB39_10:
	ret;

}
	// .globl	_Z9_log10_32iPfS_
.visible .entry _Z9_log10_32iPfS_(
	.param .u32 _Z9_log10_32iPfS__param_0,
	.param .u64 .ptr .align 1 _Z9_log10_32iPfS__param_1,
	.param .u64 .ptr .align 1 _Z9_log10_32iPfS__param_2
)
{
	.reg .pred 	%p<6>;
	.reg .b32 	%r<15>;
	.reg .b32 	%f<24>;
	.reg .b64 	%rd<8>;

	ld.param.u32 	%r6, [_Z9_log10_32iPfS__param_0];
	ld.param.u64 	%rd3, [_Z9_log10_32iPfS__param_1];
	ld.param.u64 	%rd4, [_Z9_log10_32iPfS__param_2];
	mov.u32 	%r7, %tid.x;
	mov.u32 	%r8, %ctaid.x;
	mov.u32 	%r1, %ntid.x;
	mad.lo.s32 	%r14, %r8, %r1, %r7;
	setp.ge.s32 	%p1, %r14, %r6;
	@%p1 bra 	$L__BB40_3;
	mov.u32 	%r9, %nctaid.x;
	mul.lo.s32 	%r3, %r1, %r9;
	cvta.to.global.u64 	%rd1, %rd3;
	cvta.to.global.u64 	%rd2, %rd4;
$L__BB40_2:
	mul.wide.s32 	%rd5, %r14, 4;
	add.s64 	%rd6, %rd1, %rd5;
	ld.global.f32 	%f1, [%rd6];
	setp.lt.f32 	%p2, %f1, 0f00800000;
	mul.f32 	%f2, %f1, 0f4B000000;
	selp.f32 	%f3, %f2, %f1, %p2;
	selp.f32 	%f4, 0fC1B80000, 0f00000000, %p2;
	mov.b32 	%r10, %f3;
	add.s32 	%r11, %r10, -1059760811;
	and.b32  	%r12, %r11, -8388608;
	sub.s32 	%r13, %r10, %r12;
	mov.b32 	%f5, %r13;
	cvt.rn.f32.s32 	%f6, %r12;
	fma.rn.f32 	%f7, %f6, 0f34000000, %f4;
	add.f32 	%f8, %f5, 0fBF800000;
	fma.rn.f32 	%f9, %f8, 0fBE055027, 0f3E1039F6;
	fma.rn.f32 	%f10, %f9, %f8, 0fBDF8CDCC;
	fma.rn.f32 	%f11, %f10, %f8, 0f3E0F2955;
	fma.rn.f32 	%f12, %f11, %f8, 0fBE2AD8B9;
	fma.rn.f32 	%f13, %f12, %f8, 0f3E4CED0B;
	fma.rn.f32 	%f14, %f13, %f8, 0fBE7FFF22;
	fma.rn.f32 	%f15, %f14, %f8, 0f3EAAAA78;
	fma.rn.f32 	%f16, %f15, %f8, 0fBF000000;
	mul.f32 	%f17, %f8, %f16;
	fma.rn.f32 	%f18, %f17, %f8, %f8;
	fma.rn.f32 	%f19, %f7, 0f3F317218, %f18;
	setp.gt.u32 	%p3, %r10, 2139095039;
	fma.rn.f32 	%f20, %f3, 0f7F800000, 0f7F800000;
	selp.f32 	%f21, %f20, %f19, %p3;
	setp.eq.f32 	%p4, %f3, 0f00000000;
	mul.f32 	%f22, %f21, 0f3EDE5BD9;
	selp.f32 	%f23, 0fFF800000, %f22, %p4;
	add.s64 	%rd7, %rd2, %rd5;
	st.global.f32 	[%rd7], %f23;
	add.s32 	%r14, %r14, %r3;
	setp.lt.s32 	%p5, %r14, %r6;
	@%p5 bra 	$L__BB40_2;
$L__BB40_3:
	ret;

}
	// .globl	_Z9_log10_64iPdS_
.visible .entry _Z9_log10_64iPdS_(
	.param .u32 _Z9_log10_64iPdS__param_0,
	.param .u64 .ptr .align 1 _Z9_log10_64iPdS__param_1,
	.param .u64 .ptr .align 1 _Z9_log10_64iPdS__param_2
)
{
	.reg .pred 	%p<7>;
	.reg .b32 	%r<40>;
	.reg .b64 	%rd<9>;
	.reg .b64 	%fd<48>;

	ld.param.u32 	%r16, [_Z9_log10_64iPdS__param_0];
	ld.param.u64 	%rd3, [_Z9_log10_64iPdS__param_1];
	ld.param.u64 	%rd4, [_Z9_log10_64iPdS__param_2];
	mov.u32 	%r17, %tid.x;
	mov.u32 	%r18, %ctaid.x;
	mov.u32 	%r1, %ntid.x;
	mad.lo.s32 	%r35, %r18, %r1, %r17;
	setp.ge.s32 	%p1, %r35, %r16;
	@%p1 bra 	$L__BB41_10;
	mov.b32 	%r19, 1127219200;
	mov.b32 	%r20, -2147483648;
	mov.b64 	%fd1, {%r20, %r19};
	mov.u32 	%r21, %nctaid.x;
	mul.lo.s32 	%r3, %r1, %r21;
	cvta.to.global.u64 	%rd1, %rd3;
	cvta.to.global.u64 	%rd2, %rd4;
$L__BB41_2:
	mul.wide.s32 	%rd5, %r35, 8;
	add.s64 	%rd6, %rd1, %rd5;
	ld.global.f64 	%fd45, [%rd6];
	{
	.reg .b32 %temp; 
	mov.b64 	{%temp, %r36}, %fd45;
	}
	{
	.reg .b32 %temp; 
	mov.b64 	{%r37, %temp}, %fd45;
	}
	setp.gt.s32 	%p2, %r36, 1048575;
	mov.b32 	%r38, -1023;
	@%p2 bra 	$L__BB41_4;
	mul.f64 	%fd45, %fd45, 0d4350000000000000;
	{
	.reg .b32 %temp; 
	mov.b64 	{%temp, %r36}, %fd45;
	}
	{
	.reg .b32 %temp; 
	mov.b64 	{%r37, %temp}, %fd45;
	}
	mov.b32 	%r38, -1077;
$L__BB41_4:
	add.s32 	%r24, %r36, -1;
	setp.gt.u32 	%p3, %r24, 2146435070;
	@%p3 bra 	$L__BB41_8;
	shr.u32 	%r27, %r36, 20;
	add.s32 	%r39, %r38, %r27;
	and.b32  	%r28, %r36, 1048575;
	or.b32  	%r29, %r28, 1072693248;
	mov.b64 	%fd46, {%r37, %r29};
	setp.lt.u32 	%p5, %r29, 1073127583;
	@%p5 bra 	$L__BB41_7;
	{
	.reg .b32 %temp; 
	mov.b64 	{%r30, %temp}, %fd46;
	}
	{
	.reg .b32 %temp; 
	mov.b64 	{%temp, %r31}, %fd46;
	}
	add.s32 	%r32, %r31, -1048576;
	mov.b64 	%fd46, {%r30, %r32};
	add.s32 	%r39, %r39, 1;
$L__BB41_7:
	add.f64 	%fd12, %fd46, 0dBFF0000000000000;
	add.f64 	%fd13, %fd46, 0d3FF0000000000000;
	rcp.approx.ftz.f64 	%fd14, %fd13;
	neg.f64 	%fd15, %fd13;
	fma.rn.f64 	%fd16, %fd15, %fd14, 0d3FF0000000000000;
	fma.rn.f64 	%fd17, %fd16, %fd16, %fd16;
	fma.rn.f64 	%fd18, %fd17, %fd14, %fd14;
	mul.f64 	%fd19, %fd12, %fd18;
	fma.rn.f64 	%fd20, %fd12, %fd18, %fd19;
	mul.f64 	%fd21, %fd20, %fd20;
	fma.rn.f64 	%fd22, %fd21, 0d3EB1380B3AE80F1E, 0d3ED0EE258B7A8B04;
	fma.rn.f64 	%fd23, %fd22, %fd21, 0d3EF3B2669F02676F;
	fma.rn.f64 	%fd24, %fd23, %fd21, 0d3F1745CBA9AB0956;
	fma.rn.f64 	%fd25, %fd24, %fd21, 0d3F3C71C72D1B5154;
	fma.rn.f64 	%fd26, %fd25, %fd21, 0d3F624924923BE72D;
	fma.rn.f64 	%fd27, %fd26, %fd21, 0d3F8999999999A3C4;
	fma.rn.f64 	%fd28, %fd27, %fd21, 0d3FB5555555555554;
	sub.f64 	%fd29, %fd12, %fd20;
	add.f64 	%fd30, %fd29, %fd29;
	neg.f64 	%fd31, %fd20;
	fma.rn.f64 	%fd32, %fd31, %fd12, %fd30;
	mul.f64 	%fd33, %fd18, %fd32;
	mul.f64 	%fd34, %fd21, %fd28;
	fma.rn.f64 	%fd35, %fd34, %fd20, %fd33;
	xor.b32  	%r33, %r39, -2147483648;
	mov.b32 	%r34, 1127219200;
	mov.b64 	%fd36, {%r33, %r34};
	sub.f64 	%fd37, %fd36, %fd1;
	fma.rn.f64 	%fd38, %fd37, 0d3FE62E42FEFA39EF, %fd20;
	fma.rn.f64 	%fd39, %fd37, 0dBFE62E42FEFA39EF, %fd38;
	sub.f64 	%fd40, %fd39, %fd20;
	sub.f64 	%fd41, %fd35, %fd40;
	fma.rn.f64 	%fd42, %fd37, 0d3C7ABC9E3B39803F, %fd41;
	add.f64 	%fd47, %fd38, %fd42;
	bra.uni 	$L__BB41_9;
$L__BB41_8:
	fma.rn.f64 	%fd11, %fd45, 0d7FF0000000000000, 0d7FF0000000000000;
	{
	.reg .b32 %temp; 
	mov.b64 	{%temp, %r25}, %fd45;
	}
	and.b32  	%r26, %r25, 2147483647;
	setp.eq.s32 	%p4, %r26, 0;
	selp.f64 	%fd47, 0dFFF0000000000000, %fd11, %p4;
$L__BB41_9:
	mul.f64 	%fd43, %fd47, 0d3C695355BAAAFAD3;
	fma.rn.f64 	%fd44, %fd47, 0d3FDBCB7B1526E50E, %fd43;
	add.s64 	%rd8, %rd2, %rd5;
	st.global.f64 	[%rd8], %fd44;
	add.s32 	%r35, %r35, %r3;
	setp.lt.s32 	%p6, %r35, %r16;
	@%p6 bra 	$L__BB41_2;
$L__BB41_10:
	ret;

}
	// .globl	_Z9_log1p_32iPfS_
.visible .entry _Z9_log1p_32iPfS_(
	.param .u32 _Z9_log1p_32iPfS__param_0,
	.param .u64 .ptr .align 1 _Z9_log1p_32iPfS__param_1,
	.param .u64 .ptr .align 1 _Z9_log1p_32iPfS__param_2
)
{
	.reg .pred 	%p<6>;
	.reg .b32 	%r<17>;
	.reg .b32 	%f<26>;
	.reg .b64 	%rd<9>;

	ld.param.u32 	%r7, [_Z9_log1p_32iPfS__param_0];
	ld.param.u64 	%rd3, [_Z9_log1p_32iPfS__param_1];
	ld.param.u64 	%rd4, [_Z9_log1p_32iPfS__param_2];
	mov.u32 	%r8, %tid.x;
	mov.u32 	%r9, %ctaid.x;
	mov.u32 	%r1, %ntid.x;
	mad.lo.s32 	%r16, %r9, %r1, %r8;
	setp.ge.s32 	%p1, %r16, %r7;
	@%p1 bra 	$L__BB42_5;
	mov.u32 	%r10, %nctaid.x;
	mul.lo.s32 	%r3, %r1, %r10;
	cvta.to.global.u64 	%rd1, %rd3;
	cvta.to.global.u64 	%rd2, %rd4;
$L__BB42_2:
	mul.wide.s32 	%rd5, %r16, 4;
	add.s64 	%rd6, %rd1, %rd5;
	ld.global.f32 	%f1, [%rd6];
	mov.f32 	%f5, 0f3F800000;
	add.rz.f32 	%f6, %f1, %f5;
	mov.b32 	%r11, %f6;
	add.s32 	%r12, %r11, -1061158912;
	and.b32  	%r13, %r12, -8388608;
	mov.b32 	%r5, %f1;
	sub.s32 	%r14, %r5, %r13;
	mov.b32 	%f7, %r14;
	sub.s32 	%r15, 1082130432, %r13;
	mov.b32 	%f8, %r15;
	fma.rn.f32 	%f9, %f8, 0f3E800000, 0fBF800000;
	add.f32 	%f10, %f9, %f7;
	cvt.rn.f32.s32 	%f11, %r13;
	mul.f32 	%f12, %f11, 0f34000000;
	fma.rn.f32 	%f13, %f10, 0fBD39BF78, 0f3DD80012;
	fma.rn.f32 	%f14, %f13, %f10, 0fBE0778E0;
	fma.rn.f32 	%f15, %f14, %f10, 0f3E146475;
	fma.rn.f32 	%f16, %f15, %f10, 0fBE2A68DD;
	fma.rn.f32 	%f17, %f16, %f10, 0f3E4CAF9E;
	fma.rn.f32 	%f18, %f17, %f10, 0fBE800042;
	fma.rn.f32 	%f19, %f18, %f10, 0f3EAAAAE6;
	fma.rn.f32 	%f20, %f19, %f10, 0fBF000000;
	mul.f32 	%f21, %f10, %f20;
	fma.rn.f32 	%f22, %f21, %f10, %f10;
	fma.rn.f32 	%f25, %f12, 0f3F317218, %f22;
	setp.lt.u32 	%p2, %r5, 2139095040;
	@%p2 bra 	$L__BB42_4;
	setp.gt.s32 	%p3, %r5, -1082130432;
	fma.rn.f32 	%f23, %f1, 0f7F800000, 0f7F800000;
	selp.f32 	%f24, %f23, %f25, %p3;
	setp.eq.f32 	%p4, %f1, 0f00000000;
	selp.f32 	%f25, 0f80000000, %f24, %p4;
$L__BB42_4:
	add.s64 	%rd8, %rd2, %rd5;
	st.global.f32 	[%rd8], %f25;
	add.s32 	%r16, %r16, %r3;
	setp.lt.s32 	%p5, %r16, %r7;
	@%p5 bra 	$L__BB42_2;
$L__BB42_5:
	ret;

}
	// .globl	_Z9_log1p_64iPdS_
.visible .entry _Z9_log1p_64iPdS_(
	.param .u32 _Z9_log1p_64iPdS__param_0,
	.param .u64 .ptr .align 1 _Z9_log1p_64iPdS__param_1,
	.param .u64 .ptr .align 1 _Z9_log1p_64iPdS__param_2
)
{
	.reg .pred 	%p<10>;
	.reg .b32 	%r<41>;
	.reg .b32 	%f<2>;
	.reg .b64 	%rd<9>;
	.reg .b64 	%fd<63>;

	ld.param.u32 	%r16, [_Z9_log1p_64iPdS__param_0];
	ld.param.u64 	%rd3, [_Z9_log1p_64iPdS__param_1];
	ld.param.u64 	%rd4, [_Z9_log1p_64iPdS__param_2];
	mov.u32 	%r17, %tid.x;
	mov.u32 	%r18, %ctaid.x;
	mov.u32 	%r1, %ntid.x;
	mad.lo.s32 	%r36, %r18, %r1, %r17;
	setp.ge.s32 	%p1, %r36, %r16;
	@%p1 bra 	$L__BB43_12;
	mov.b32 	%r19, 1127219200;
	mov.b32 	%r20, -2147483648;
	mov.b64 	%fd1, {%r20, %r19};
	mov.u32 	%r21, %nctaid.x;
	mul.lo.s32 	%r3, %r1, %r21;
	cvta.to.global.u64 	%rd1, %rd3;
	cvta.to.global.u64 	%rd2, %rd4;
$L__BB43_2:
	mul.wide.s32 	%rd5, %r36, 8;
	add.s64 	%rd6, %rd1, %rd5;
	ld.global.f64 	%fd2, [%rd6];
	{
	.reg .b32 %temp; 
	mov.b64 	{%temp, %r22}, %fd2;
	}
	mov.b32 	%f1, %r22;
	setp.geu.f32 	%p2, %f1, 0f3FE55555;
	setp.leu.f32 	%p3, %f1, 0fBFD99999;
	or.pred  	%p4, %p2, %p3;
	@%p4 bra 	$L__BB43_4;
	add.f64 	%fd45, %fd2, 0d4000000000000000;
	div.rn.f64 	%fd46, %fd2, %fd45;
	neg.f64 	%fd47, %fd2;
	mul.f64 	%fd48, %fd46, %fd47;
	add.f64 	%fd49, %fd2, %fd48;
	mul.f64 	%fd50, %fd49, %fd49;
	fma.rn.f64 	%fd51, %fd50, 0d3EB372FB2FBE14B5, 0d3ED087FFCEB2DC44;
	fma.rn.f64 	%fd52, %fd51, %fd50, 0d3EF3B9FF890F468C;
	fma.rn.f64 	%fd53, %fd52, %fd50, 0d3F17457EFD51BAF8;
	fma.rn.f64 	%fd54, %fd53, %fd50, 0d3F3C71C8DE3CE825;
	fma.rn.f64 	%fd55, %fd54, %fd50, 0d3F6249248FA4661F;
	fma.rn.f64 	%fd56, %fd55, %fd50, 0d3F899999999D70C4;
	fma.rn.f64 	%fd57, %fd56, %fd50, 0d3FB5555555555462;
	mul.f64 	%fd58, %fd50, %fd57;
	fma.rn.f64 	%fd59, %fd58, %fd49, %fd48;
	add.f64 	%fd62, %fd2, %fd59;
	bra.uni 	$L__BB43_11;
$L__BB43_4:
	add.f64 	%fd60, %fd2, 0d3FF0000000000000;
	{
	.reg .b32 %temp; 
	mov.b64 	{%temp, %r37}, %fd60;
	}
	{
	.reg .b32 %temp; 
	mov.b64 	{%r38, %temp}, %fd60;
	}
	setp.gt.s32 	%p5, %r37, 1048575;
	mov.b32 	%r39, -1023;
	@%p5 bra 	$L__BB43_6;
	mul.f64 	%fd60, %fd60, 0d4350000000000000;
	{
	.reg .b32 %temp; 
	mov.b64 	{%temp, %r37}, %fd60;
	}
	{
	.reg .b32 %temp; 
	mov.b64 	{%r38, %temp}, %fd60;
	}
	mov.b32 	%r39, -1077;
$L__BB43_6:
	add.s32 	%r25, %r37, -1;
	setp.gt.u32 	%p6, %r25, 2146435070;
	@%p6 bra 	$L__BB43_10;
	shr.u32 	%r28, %r37, 20;
	add.s32 	%r40, %r39, %r28;
	and.b32  	%r29, %r37, 1048575;
	or.b32  	%r30, %r29, 1072693248;
	mov.b64 	%fd61, {%r38, %r30};
	setp.lt.u32 	%p8, %r30, 1073127583;
	@%p8 bra 	$L__BB43_9;
	{
	.reg .b32 %temp; 
	mov.b64 	{%r31, %temp}, %fd61;
	}
	{
	.reg .b32 %temp; 
	mov.b64 	{%temp, %r32}, %fd61;
	}
	add.s32 	%r33, %r32, -1048576;
	mov.b64 	%fd61, {%r31, %r33};
	add.s32 	%r40, %r40, 1;
$L__BB43_9:
	add.f64 	%fd14, %fd61, 0dBFF0000000000000;
	add.f64 	%fd15, %fd61, 0d3FF0000000000000;
	rcp.approx.ftz.f64 	%fd16, %fd15;
	neg.f64 	%fd17, %fd15;
	fma.rn.f64 	%fd18, %fd17, %fd16, 0d3FF0000000000000;
	fma.rn.f64 	%fd19, %fd18, %fd18, %fd18;
	fma.rn.f64 	%fd20, %fd19, %fd16, %fd16;
	mul.f64 	%fd21, %fd14, %fd20;
	fma.rn.f64 	%fd22, %fd14, %fd20, %fd21;
	mul.f64 	%fd23, %fd22, %fd22;
	fma.rn.f64 	%fd24, %fd23, 0d3EB1380B3AE80F1E, 0d3ED0EE258B7A8B04;
	fma.rn.f64 	%fd25, %fd24, %fd23, 0d3EF3B2669F02676F;
	fma.rn.f64 	%fd26, %fd25, %fd23, 0d3F1745CBA9AB0956;
	fma.rn.f64 	%fd27, %fd26, %fd23, 0d3F3C71C72D1B5154;
	fma.rn.f64 	%fd28, %fd27, %fd23, 0d3F624924923BE72D;
	fma.rn.f64 	%fd29, %fd28, %fd23, 0d3F8999999999A3C4;
	fma.rn.f64 	%fd30, %fd29, %fd23, 0d3FB5555555555554;
	sub.f64 	%fd31, %fd14, %fd22;
	add.f64 	%fd32, %fd31, %fd31;
	neg.f64 	%fd33, %fd22;
	fma.rn.f64 	%fd34, %fd33, %fd14, %fd32;
	mul.f64 	%fd35, %fd20, %fd34;
	mul.f64 	%fd36, %fd23, %fd30;
	fma.rn.f64 	%fd37, %fd36, %fd22, %fd35;
	xor.b32  	%r34, %r40, -2147483648;
	mov.b32 	%r35, 1127219200;
	mov.b64 	%fd38, {%r34, %r35};
	sub.f64 	%fd39, %fd38, %fd1;
	fma.rn.f64 	%fd40, %fd39, 0d3FE62E42FEFA39EF, %fd22;
	fma.rn.f64 	%fd41, %fd39, 0dBFE62E42FEFA39EF, %fd40;
	sub.f64 	%fd42, %fd41, %fd22;
	sub.f64 	%fd43, %fd37, %fd42;
	fma.rn.f64 	%fd44, %fd39, 0d3C7ABC9E3B39803F, %fd43;
	add.f64 	%fd62, %fd40, %fd44;
	bra.uni 	$L__BB43_11;
$L__BB43_10:
	fma.rn.f64 	%fd13, %fd60, 0d7FF0000000000000, 0d7FF0000000000000;
	{
	.reg .b32 %temp; 
	mov.b64 	{%temp, %r26}, %fd60;
	}
	and.b32  	%r27, %r26, 2147483647;
	setp.eq.s32 	%p7, %r27, 0;
	selp.f64 	%fd62, 0dFFF0000000000000, %fd13, %p7;
$L__BB43_11:
	add.s64 	%rd8, %rd2, %rd5;
	st.global.f64 	[%rd8], %fd62;
	add.s32 	%r36, %r36, %r3;
	setp.lt.s32 	%p9, %r36, %r16;
	@%p9 bra 	$L__BB43_2;
$L__BB43_12:
	ret;

}
	// .globl	_Z8_log2_32iPfS_
.visible .entry _Z8_log2_32iPfS_(
	.param .u32 _Z8_log2_32iPfS__param_0,
	.param .u64 .ptr .align 1 _Z8_log2_32iPfS__param_1,
	.param .u64 .ptr .align 1 _Z8_log2_32iPfS__param_2
)
{
	.reg .pred 	%p<6>;
	.reg .b32 	%r<15>;
	.reg .b32 	%f<25>;
	.reg .b64 	%rd<8>;

	ld.param.u32 	%r6, [_Z8_log2_32iPfS__param_0];
	ld.param.u64 	%rd3, [_Z8_log2_32iPfS__param_1];
	ld.param.u64 	%rd4, [_Z8_log2_32iPfS__param_2];
	mov.u32 	%r7, %tid.x;
	mov.u32 	%r8, %ctaid.x;
	mov.u32 	%r1, %ntid.x;
	mad.lo.s32 	%r14, %r8, %r1, %r7;
	setp.ge.s32 	%p1, %r14, %r6;
	@%p1 bra 	$L__BB44_3;
	mov.u32 	%r9, %nctaid.x;
	mul.lo.s32 	%r3, %r1, %r9;
	cvta.to.global.u64 	%rd1, %rd3;
	cvta.to.global.u64 	%rd2, %rd4;
$L__BB44_2:
	mul.wide.s32 	%rd5, %r14, 4;
	add.s64 	%rd6, %rd1, %rd5;
	ld.global.f32 	%f1, [%rd6];
	setp.lt.f32 	%p2, %f1, 0f00800000;
	mul.f32 	%f2, %f1, 0f4B000000;
	selp.f32 	%f3, %f2, %f1, %p2;
	selp.f32 	%f4, 0fC1B80000, 0f00000000, %p2;
	mov.b32 	%r10, %f3;
	add.s32 	%r11, %r10, -1060439283;
	and.b32  	%r12, %r11, -8388608;
	sub.s32 	%r13, %r10, %r12;
	mov.b32 	%f5, %r13;
	cvt.rn.f32.s32 	%f6, %r12;
	fma.rn.f32 	%f7, %f6, 0f34000000, %f4;
	add.f32 	%f8, %f5, 0fBF800000;
	fma.rn.f32 	%f9, %f8, 0f3DC6B27F, 0fBE2C7F30;
	fma.rn.f32 	%f10, %f9, %f8, 0f3E2FCF2A;
	fma.rn.f32 	%f11, %f10, %f8, 0fBE374E43;
	fma.rn.f32 	%f12, %f11, %f8, 0f3E520BF4;
	fma.rn.f32 	%f13, %f12, %f8, 0fBE763C8B;
	fma.rn.f32 	%f14, %f13, %f8, 0f3E93BF99;
	fma.rn.f32 	%f15, %f14, %f8, 0fBEB8AA49;
	fma.rn.f32 	%f16, %f15, %f8, 0f3EF6384A;
	fma.rn.f32 	%f17, %f16, %f8, 0fBF38AA3B;
	mul.f32 	%f18, %f8, %f17;
	mul.f32 	%f19, %f8, %f18;
	fma.rn.f32 	%f20, %f8, 0f3FB8AA3B, %f19;
	add.f32 	%f21, %f7, %f20;
	setp.gt.u32 	%p3, %r10, 2139095039;
	fma.rn.f32 	%f22, %f3, 0f7F800000, 0f7F800000;
	selp.f32 	%f23, %f22, %f21, %p3;
	setp.eq.f32 	%p4, %f3, 0f00000000;
	selp.f32 	%f24, 0fFF800000, %f23, %p4;
	add.s64 	%rd7, %rd2, %rd5;
	st.global.f32 	[%rd7], %f24;
	add.s32 	%r14, %r14, %r3;
	setp.lt.s32 	%p5, %r14, %r6;
	@%p5 bra 	$L__BB44_2;
$L__BB44_3:
	ret;

}
	// .globl	_Z8_log2_64iPdS_
.visible .entry _Z8_log2_64iPdS_(
	.param .u32 _Z8_log2_64iPdS__param_0,
	.param .u64 .ptr .align 1 _Z8_log2_64iPdS__param_1,
	.param .u64 .ptr .align 1 _Z8_log2_64iPdS__param_2
)
{
	.reg .pred 	%p<7>;
	.reg .b32 	%r<40>;
	.reg .b64 	%rd<9>;
	.reg .b64 	%fd<48>;

	ld.param.u32 	%r16, [_Z8_log2_64iPdS__param_0];
	ld.param.u64 	%rd3, [_Z8_log2_64iPdS__param_1];
	ld.param.u64 	%rd4, [_Z8_log2_64iPdS__param_2];
	mov.u32 	%r17, %tid.x;
	mov.u32 	%r18, %ctaid.x;
	mov.u32 	%r1, %ntid.x;
	mad.lo.s32 	%r35, %r18, %r1, %r17;
	setp.ge.s32 	%p1, %r35, %r16;
	@%p1 bra 	$L__BB45_10;
	mov.b32 	%r19, 1127219200;
	mov.b32 	%r20, -2147483648;
	mov.b64 	%fd1, {%r20, %r19};
	mov.u32 	%r21, %nctaid.x;
	mul.lo.s32 	%r3, %r1, %r21;
	cvta.to.global.u64 	%rd1, %rd3;
	cvta.to.global.u64 	%rd2, %rd4;
$L__BB45_2:
	mul.wide.s32 	%rd5, %r35, 8;
	add.s64 	%rd6, %rd1, %rd5;
	ld.global.f64 	%fd45, [%rd6];
	{
	.reg .b32 %temp; 
	mov.b64 	{%temp, %r36}, %fd45;
	}
	{
	.reg .b32 %temp; 
	mov.b64 	{%r37, %temp}, %fd45;
	}
	setp.gt.s32 	%p2, %r36, 1048575;
	mov.b32 	%r38, -1023;
	@%p2 bra 	$L__BB45_4;
	mul.f64 	%fd45, %fd45, 0d4350000000000000;
	{
	.reg .b32 %temp; 
	mov.b64 	{%temp, %r36}, %fd45;
	}
	{
	.reg .b32 %temp; 
	mov.b64 	{%r37, %temp}, %fd45;
	}
	mov.b32 	%r38, -1077;
$L__BB45_4:
	add.s32 	%r24, %r36, -1;
	setp.gt.u32 	%p3, %r24, 2146435070;
	@%p3 bra 	$L__BB45_8;
	shr.u32 	%r27, %r36, 20;
	add.s32 	%r39, %r38, %r27;
	and.b32  	%r28, %r36, 1048575;
	or.b32  	%r29, %r28, 1072693248;
	mov.b64 	%fd46, {%r37, %r29};
	setp.lt.u32 	%p5, %r29, 1073127583;
	@%p5 bra 	$L__BB45_7;
	{
	.reg .b32 %temp; 
	mov.b64 	{%r30, %temp}, %fd46;
	}
	{
	.reg .b32 %temp; 
	mov.b64 	{%temp, %r31}, %fd46;
	}
	add.s32 	%r32, %r31, -1048576;
	mov.b64 	%fd46, {%r30, %r32};
	add.s32 	%r39, %r39, 1;
$L__BB45_7:
	add.f64 	%fd12, %fd46, 0dBFF0000000000000;
	add.f64 	%fd13, %fd46, 0d3FF0000000000000;
	rcp.approx.ftz.f64 	%fd14, %fd13;
	neg.f64 	%fd15, %fd13;
	fma.rn.f64 	%fd16, %fd15, %fd14, 0d3FF0000000000000;
	fma.rn.f64 	%fd17, %fd16, %fd16, %fd16;
	fma.rn.f64 	%fd18, %fd17, %fd14, %fd14;
	mul.f64 	%fd19, %fd12, %fd18;
	fma.rn.f64 	%fd20, %fd12, %fd18, %fd19;
	mul.f64 	%fd21, %fd20, %fd20;
	fma.rn.f64 	%fd22, %fd21, 0d3EB1380B3AE80F1E, 0d3ED0EE258B7A8B04;
	fma.rn.f64 	%fd23, %fd22, %fd21, 0d3EF3B2669F02676F;
	fma.rn.f64 	%fd24, %fd23, %fd21, 0d3F1745CBA9AB0956;
	fma.rn.f64 	%fd25, %fd24, %fd21, 0d3F3C71C72D1B5154;
	fma.rn.f64 	%fd26, %fd25, %fd21, 0d3F624924923BE72D;
	fma.rn.f64 	%fd27, %fd26, %fd21, 0d3F8999999999A3C4;
	fma.rn.f64 	%fd28, %fd27, %fd21, 0d3FB5555555555554;
	sub.f64 	%fd29, %fd12, %fd20;
	add.f64 	%fd30, %fd29, %fd29;
	neg.f64 	%fd31, %fd20;
	fma.rn.f64 	%fd32, %fd31, %fd12, %fd30;
	mul.f64 	%fd33, %fd18, %fd32;
	mul.f64 	%fd34, %fd21, %fd28;
	fma.rn.f64 	%fd35, %fd34, %fd20, %fd33;
	xor.b32  	%r33, %r39, -2147483648;
	mov.b32 	%r34, 1127219200;
	mov.b64 	%fd36, {%r33, %r34};
	sub.f64 	%fd37, %fd36, %fd1;
	fma.rn.f64 	%fd38, %fd37, 0d3FE62E42FEFA39EF, %fd20;
	fma.rn.f64 	%fd39, %fd37, 0dBFE62E42FEFA39EF, %fd38;
	sub.f64 	%fd40, %fd39, %fd20;
	sub.f64 	%fd41, %fd35, %fd40;
	fma.rn.f64 	%fd42, %fd37, 0d3C7ABC9E3B39803F, %fd41;
	add.f64 	%fd47, %fd38, %fd42;
	bra.uni 	$L__BB45_9;
$L__BB45_8:
	fma.rn.f64 	%fd11, %fd45, 0d7FF0000000000000, 0d7FF0000000000000;
	{
	.reg .b32 %temp; 
	mov.b64 	{%temp, %r25}, %fd45;
	}
	and.b32  	%r26, %r25, 2147483647;
	setp.eq.s32 	%p4, %r26, 0;
	selp.f64 	%fd47, 0dFFF0000000000000, %fd11, %p4;
$L__BB45_9:
	mul.f64 	%fd43, %fd47, 0d3C7777D0FFDA0D24;
	fma.rn.f64 	%fd44, %fd47, 0d3FF71547652B82FE, %fd43;
	add.s64 	%rd8, %rd2, %rd5;
	st.global.f64 	[%rd8], %fd44;
	add.s32 	%r35, %r35, %r3;
	setp.lt.s32 	%p6, %r35, %r16;
	@%p6 bra 	$L__BB45_2;
$L__BB45_10:
	ret;

}
	// .globl	_Z7_neg_32iPfS_
.visible .entry _Z7_neg_32iPfS_(
	.param .u32 _Z7_neg_32iPfS__param_0,
	.param .u64 .ptr .align 1 _Z7_neg_32iPfS__param_1,
	.param .u64 .ptr .align 1 _Z7_neg_32iPfS__param_2
)
{
	.reg .pred 	%p<3>;
	.reg .b32 	%r<11>;
	.reg .b32 	%f<3>;
	.reg .b64 	%rd<8>;

	ld.param.u32 	%r6, [_Z7_neg_32iPfS__param_0];
	ld.param.u64 	%rd3, [_Z7_neg_32iPfS__param_1];
	ld.param.u64 	%rd4, [_Z7_neg_32iPfS__param_2];
	mov.u32 	%r7, %tid.x;
	mov.u32 	%r8, %ctaid.x;
	mov.u32 	%r1, %ntid.x;
	mad.lo.s32 	%r10, %r8, %r1, %r7;
	setp.ge.s32 	%p1, %r10, %r6;
	@%p1 bra 	$L__BB46_3;
	mov.u32 	%r9, %nctaid.x;
	mul.lo.s32 	%r3, %r1, %r9;
	cvta.to.global.u64 	%rd1, %rd3;
	cvta.to.global.u64 	%rd2, %rd4;
$L__BB46_2:
	mul.wide.s32 	%rd5, %r10, 4;
	add.s64 	%rd6, %rd1, %rd5;
	ld.global.f32 	%f1, [%rd6];
	neg.f32 	%f2, %f1;
	add.s64 	%rd7, %rd2, %rd5;
	st.global.f32 	[%rd7], %f2;
	add.s32 	%r10, %r10, %r3;
	setp.lt.s32 	%p2, %r10, %r6;
	@%p2 bra 	$L__BB46_2;
$L__BB46_3:
	ret;

}
	// .globl	_Z7_neg_64iPdS_
.visible .entry _Z7_neg_64iPdS_(
	.param .u32 _Z7_neg_64iPdS__param_0,
	.param .u64 .ptr .align 1 _Z7_neg_64iPdS__param_1,
	.param .u64 .ptr .align 1 _Z7_neg_64iPdS__param_2
)
{
	.reg .pred 	%p<3>;
	.reg .b32 	%r<11>;
	.reg .b64 	%rd<8>;
	.reg .b64 	%fd<3>;

	ld.param.u32 	%r6, [_Z7_neg_64iPdS__param_0];
	ld.param.u64 	%rd3, [_Z7_neg_64iPdS__param_1];
	ld.param.u64 	%rd4, [_Z7_neg_64iPdS__param_2];
	mov.u32 	%r7, %tid.x;
	mov.u32 	%r8, %ctaid.x;
	mov.u32 	%r1, %ntid.x;
	mad.lo.s32 	%r10, %r8, %r1, %r7;
	setp.ge.s32 	%p1, %r10, %r6;
	@%p1 bra 	$L__BB47_3;
	mov.u32 	%r9, %nctaid.x;
	mul.lo.s32 	%r3, %r1, %r9;
	cvta.to.global.u64 	%rd1, %rd3;
	cvta.to.global.u64 	%rd2, %rd4;
$L__BB47_2:
	mul.wide.s32 	%rd5, %r10, 8;
	add.s64 	%rd6, %rd1, %rd5;
	ld.global.f64 	%fd1, [%rd6];
	neg.f64 	%fd2, %fd1;
	add.s64 	%rd7, %rd2, %rd5;
	st.global.f64 	[%rd7], %fd2;
	add.s32 	%r10, %r10, %r3;
	setp.lt.s32 	%p2, %r10, %r6;
	@%p2 bra 	$L__BB47_2;
$L__BB47_3:
	ret;

}
	// .globl	_Z8_relu_32iPfS_
.visible .entry _Z8_relu_32iPfS_(
	.param .u32 _Z8_relu_32iPfS__param_0,
	.param .u64 .ptr .align 1 _Z8_relu_32iPfS__param_1,
	.param .u64 .ptr .align 1 _Z8_relu_32iPfS__param_2
)
{
	.reg .pred 	%p<3>;
	.reg .b32 	%r<11>;
	.reg .b32 	%f<3>;
	.reg .b64 	%rd<8>;

	ld.param.u32 	%r6, [_Z8_relu_32iPfS__param_0];
	ld.param.u64 	%rd3, [_Z8_relu_32iPfS__param_1];
	ld.param.u64 	%rd4, [_Z8_relu_32iPfS__param_2];
	mov.u32 	%r7, %tid.x;
	mov.u32 	%r8, %ctaid.x;
	mov.u32 	%r1, %ntid.x;
	mad.lo.s32 	%r10, %r8, %r1, %r7;
	setp.ge.s32 	%p1, %r10, %r6;
	@%p1 bra 	$L__BB48_3;
	mov.u32 	%r9, %nctaid.x;
	mul.lo.s32 	%r3, %r1, %r9;
	cvta.to.global.u64 	%rd1, %rd3;
	cvta.to.global.u64 	%rd2, %rd4;
$L__BB48_2:
	mul.wide.s32 	%rd5, %r10, 4;
	add.s64 	%rd6, %rd1, %rd5;
	ld.global.f32 	%f1, [%rd6];
	max.f32 	%f2, %f1, 0f00000000;
	add.s64 	%rd7, %rd2, %rd5;
	st.global.f32 	[%rd7], %f2;
	add.s32 	%r10, %r10, %r3;
	setp.lt.s32 	%p2, %r10, %r6;
	@%p2 bra 	$L__BB48_2;
$L__BB48_3:
	ret;

}
	// .globl	_Z8_relu_64iPdS_
.visible .entry _Z8_relu_64iPdS_(
	.param .u32 _Z8_relu_64iPdS__param_0,
	.param .u64 .ptr .align 1 _Z8_relu_64iPdS__param_1,
	.param .u64 .ptr .align 1 _Z8_relu_64iPdS__param_2
)
{
	.reg .pred 	%p<3>;
	.reg .b32 	%r<11>;
	.reg .b64 	%rd<8>;
	.reg .b64 	%fd<3>;

	ld.param.u32 	%r6, [_Z8_relu_64iPdS__param_0];
	ld.param.u64 	%rd3, [_Z8_relu_64iPdS__param_1];
	ld.param.u64 	%rd4, [_Z8_relu_64iPdS__param_2];
	mov.u32 	%r7, %tid.x;
	mov.u32 	%r8, %ctaid.x;
	mov.u32 	%r1, %ntid.x;
	mad.lo.s32 	%r10, %r8, %r1, %r7;
	setp.ge.s32 	%p1, %r10, %r6;
	@%p1 bra 	$L__BB49_3;
	mov.u32 	%r9, %nctaid.x;
	mul.lo.s32 	%r3, %r1, %r9;
	cvta.to.global.u64 	%rd1, %rd3;
	cvta.to.global.u64 	%rd2, %rd4;
$L__BB49_2:
	mul.wide.s32 	%rd5, %r10, 8;
	add.s64 	%rd6, %rd1, %rd5;
	ld.global.f64 	%fd1, [%rd6];
	max.f64 	%fd2, %fd1, 0d0000000000000000;
	add.s64 	%rd7, %rd2, %rd5;
	st.global.f64 	[%rd7], %fd2;
	add.s32 	%r10, %r10, %r3;
	setp.lt.s32 	%p2, %r10, %r6;
	@%p2 bra 	$L__BB49_2;
$L__BB49_3:
	ret;

}
	// .globl	_Z9_round_32iPfS_
.visible .entry _Z9_round_32iPfS_(
	.param .u32 _Z9_round_32iPfS__param_0,
	.param .u64 .ptr .align 1 _Z9_round_32iPfS__param_1,
	.param .u64 .ptr .align 1 _Z9_round_32iPfS__param_2
)
{
	.reg .pred 	%p<3>;
	.reg .b32 	%r<11>;
	.reg .b32 	%f<6>;
	.reg .b64 	%rd<8>;

	ld.param.u32 	%r6, [_Z9_round_32iPfS__param_0];
	ld.param.u64 	%rd3, [_Z9_round_32iPfS__param_1];
	ld.param.u64 	%rd4, [_Z9_round_32iPfS__param_2];
	mov.u32 	%r7, %tid.x;
	mov.u32 	%r8, %ctaid.x;
	mov.u32 	%r1, %ntid.x;
	mad.lo.s32 	%r10, %r8, %r1, %r7;
	setp.ge.s32 	%p1, %r10, %r6;
	@%p1 bra 	$L__BB50_3;
	mov.u32 	%r9, %nctaid.x;
	mul.lo.s32 	%r3, %r1, %r9;
	cvta.to.global.u64 	%rd1, %rd3;
	cvta.to.global.u64 	%rd2, %rd4;
$L__BB50_2:
	mul.wide.s32 	%rd5, %r10, 4;
	add.s64 	%rd6, %rd1, %rd5;
	ld.global.f32 	%f1, [%rd6];
	mov.f32 	%f2, 0f3F000000;
	copysign.f32 	%f3, %f1, %f2;
	add.rz.f32 	%f4, %f1, %f3;
	cvt.rzi.f32.f32 	%f5, %f4;
	add.s64 	%rd7, %rd2, %rd5;
	st.global.f32 	[%rd7], %f5;
	add.s32 	%r10, %r10, %r3;
	setp.lt.s32 	%p2, %r10, %r6;
	@%p2 bra 	$L__BB50_2;
$L__BB50_3:
	ret;

}
	// .globl	_Z9_round_64iPdS_
.visible .entry _Z9_round_64iPdS_(
	.param .u32 _Z9_round_64iPdS__param_0,
	.param .u64 .ptr .align 1 _Z9_round_64iPdS__param_1,
	.param .u64 .ptr .align 1 _Z9_round_64iPdS__param_2
)
{
	.reg .pred 	%p<3>;
	.reg .b32 	%r<11>;
	.reg .b64 	%rd<8>;
	.reg .b64 	%fd<6>;

	ld.param.u32 	%r6, [_Z9_round_64iPdS__param_0];
	ld.param.u64 	%rd3, [_Z9_round_64iPdS__param_1];
	ld.param.u64 	%rd4, [_Z9_round_64iPdS__param_2];
	mov.u32 	%r7, %tid.x;
	mov.u32 	%r8, %ctaid.x;
	mov.u32 	%r1, %ntid.x;
	mad.lo.s32 	%r10, %r8, %r1, %r7;
	setp.ge.s32 	%p1, %r10, %r6;
	@%p1 bra 	$L__BB51_3;
	mov.u32 	%r9, %nctaid.x;
	mul.lo.s32 	%r3, %r1, %r9;
	cvta.to.global.u64 	%rd1, %rd3;
	cvta.to.global.u64 	%rd2, %rd4;
$L__BB51_2:
	mul.wide.s32 	%rd5, %r10, 8;
	add.s64 	%rd6, %rd1, %rd5;
	ld.global.f64 	%fd1, [%rd6];
	mov.f64 	%fd2, 0d3FE0000000000000;
	copysign.f64 	%fd3, %fd1, %fd2;
	add.rz.f64 	%fd4, %fd1, %fd3;
	cvt.rzi.f64.f64 	%fd5, %fd4;
	add.s64 	%rd7, %rd2, %rd5;
	st.global.f64 	[%rd7], %fd5;
	add.s32 	%r10, %r10, %r3;
	setp.lt.s32 	%p2, %r10, %r6;
	@%p2 bra 	$L__BB51_2;
$L__BB51_3:
	ret;

}
	// .globl	_Z8_sigm_32iPfS_
.visible .entry _Z8_sigm_32iPfS_(
	.param .u32 _Z8_sigm_32iPfS__param_0,
	.param .u64 .ptr .align 1 _Z8_sigm_32iPfS__param_1,
	.param .u64 .ptr .align 1 _Z8_sigm_32iPfS__param_2
)
{
	.reg .pred 	%p<4>;
	.reg .b32 	%r<15>;
	.reg .b32 	%f<31>;
	.reg .b64 	%rd<9>;

	ld.param.u32 	%r6, [_Z8_sigm_32iPfS__param_0];
	ld.param.u64 	%rd3, [_Z8_sigm_32iPfS__param_1];
	ld.param.u64 	%rd4, [_Z8_sigm_32iPfS__param_2];
	mov.u32 	%r7, %tid.x;
	mov.u32 	%r8, %ctaid.x;
	mov.u32 	%r1, %ntid.x;
	mad.lo.s32 	%r14, %r8, %r1, %r7;
	setp.ge.s32 	%p1, %r14, %r6;
	@%p1 bra 	$L__BB52_6;
	mov.u32 	%r9, %nctaid.x;
	mul.lo.s32 	%r3, %r1, %r9;
	cvta.to.global.u64 	%rd1, %rd3;
	cvta.to.global.u64 	%rd2, %rd4;
$L__BB52_2:
	mul.wide.s32 	%rd5, %r14, 4;
	add.s64 	%rd6, %rd1, %rd5;
	ld.global.f32 	%f1, [%rd6];
	setp.ltu.f32 	%p2, %f1, 0f00000000;
	@%p2 bra 	$L__BB52_4;
	fma.rn.f32 	%f5, %f1, 0fBBBB989D, 0f3F000000;
	cvt.sat.f32.f32 	%f6, %f5;
	mov.f32 	%f7, 0f4B400001;
	mov.f32 	%f8, 0f437C0000;
	fma.rm.f32 	%f9, %f6, %f8, %f7;
	add.f32 	%f10, %f9, 0fCB40007F;
	neg.f32 	%f11, %f10;
	fma.rn.f32 	%f12, %f1, 0fBFB8AA3B, %f11;
	fma.rn.f32 	%f13, %f1, 0fB2A57060, %f12;
	mov.b32 	%r10, %f9;
	shl.b32 	%r11, %r10, 23;
	mov.b32 	%f14, %r11;
	ex2.approx.ftz.f32 	%f15, %f13;
	fma.rn.f32 	%f16, %f15, %f14, 0f3F800000;
	rcp.rn.f32 	%f30, %f16;
	bra.uni 	$L__BB52_5;
$L__BB52_4:
	fma.rn.f32 	%f17, %f1, 0f3BBB989D, 0f3F000000;
	cvt.sat.f32.f32 	%f18, %f17;
	mov.f32 	%f19, 0f4B400001;
	mov.f32 	%f20, 0f437C0000;
	fma.rm.f32 	%f21, %f18, %f20, %f19;
	add.f32 	%f22, %f21, 0fCB40007F;
	neg.f32 	%f23, %f22;
	fma.rn.f32 	%f24, %f1, 0f3FB8AA3B, %f23;
	fma.rn.f32 	%f25, %f1, 0f32A57060, %f24;
	mov.b32 	%r12, %f21;
	shl.b32 	%r13, %r12, 23;
	mov.b32 	%f26, %r13;
	ex2.approx.ftz.f32 	%f27, %f25;
	mul.f32 	%f28, %f27, %f26;
	add.f32 	%f29, %f28, 0f3F800000;
	div.rn.f32 	%f30, %f28, %f29;
$L__BB52_5:
	add.s64 	%rd8, %rd2, %rd5;
	st.global.f32 	[%rd8], %f30;
	add.s32 	%r14, %r14, %r3;
	setp.lt.s32 	%p3, %r14, %r6;
	@%p3 bra 	$L__BB52_2;
$L__BB52_6:
	ret;

}
	// .globl	_Z8_sigm_64iPdS_
.visible .entry _Z8_sigm_64iPdS_(
	.param .u32 _Z8_sigm_64iPdS__param_0,
	.param .u64 .ptr .align 1 _Z8_sigm_64iPdS__param_1,
	.param .u64 .ptr .align 1 _Z8_sigm_64iPdS__param_2
)
{
	.reg .pred 	%p<10>;
	.reg .b32 	%r<41>;
	.reg .b32 	%f<5>;
	.reg .b64 	%rd<9>;
	.reg .b64 	%fd<58>;

	ld.param.u32 	%r12, [_Z8_sigm_64iPdS__param_0];
	ld.param.u64 	%rd3, [_Z8_sigm_64iPdS__param_1];
	ld.param.u64 	%rd4, [_Z8_sigm_64iPdS__param_2];
	mov.u32 	%r13, %tid.x;
	mov.u32 	%r14, %ctaid.x;
	mov.u32 	%r1, %ntid.x;
	mad.lo.s32 	%r40, %r14, %r1, %r13;
	setp.ge.s32 	%p1, %r40, %r12;
	@%p1 bra 	$L__BB53_12;
	mov.u32 	%r15, %nctaid.x;
	mul.lo.s32 	%r3, %r1, %r15;
	cvta.to.global.u64 	%rd1, %rd3;
	cvta.to.global.u64 	%rd2, %rd4;
$L__BB53_2:
	mul.wide.s32 	%rd5, %r40, 8;
	add.s64 	%rd6, %rd1, %rd5;
	ld.global.f64 	%fd1, [%rd6];
	setp.ltu.f64 	%p2, %fd1, 0d0000000000000000;
	@%p2 bra 	$L__BB53_7;
	neg.f64 	%fd13, %fd1;
	fma.rn.f64 	%fd14, %fd1, 0dBFF71547652B82FE, 0d4338000000000000;
	{
	.reg .b32 %temp; 
	mov.b64 	{%r5, %temp}, %fd14;
	}
	mov.f64 	%fd15, 0dC338000000000000;
	add.rn.f64 	%fd16, %fd14, %fd15;
	fma.rn.f64 	%fd17, %fd16, 0dBFE62E42FEFA39EF, %fd13;
	fma.rn.f64 	%fd18, %fd16, 0dBC7ABC9E3B39803F, %fd17;
	fma.rn.f64 	%fd19, %fd18, 0d3E5ADE1569CE2BDF, 0d3E928AF3FCA213EA;
	fma.rn.f64 	%fd20, %fd19, %fd18, 0d3EC71DEE62401315;
	fma.rn.f64 	%fd21, %fd20, %fd18, 0d3EFA01997C89EB71;
	fma.rn.f64 	%fd22, %fd21, %fd18, 0d3F2A01A014761F65;
	fma.rn.f64 	%fd23, %fd22, %fd18, 0d3F56C16C1852B7AF;
	fma.rn.f64 	%fd24, %fd23, %fd18, 0d3F81111111122322;
	fma.rn.f64 	%fd25, %fd24, %fd18, 0d3FA55555555502A1;
	fma.rn.f64 	%fd26, %fd25, %fd18, 0d3FC5555555555511;
	fma.rn.f64 	%fd27, %fd26, %fd18, 0d3FE000000000000B;
	fma.rn.f64 	%fd28, %fd27, %fd18, 0d3FF0000000000000;
	fma.rn.f64 	%fd29, %fd28, %fd18, 0d3FF0000000000000;
	{
	.reg .b32 %temp; 
	mov.b64 	{%r6, %temp}, %fd29;
	}
	{
	.reg .b32 %temp; 
	mov.b64 	{%temp, %r7}, %fd29;
	}
	shl.b32 	%r16, %r5, 20;
	add.s32 	%r17, %r16, %r7;
	mov.b64 	%fd55, {%r6, %r17};
	{
	.reg .b32 %temp; 
	mov.b64 	{%temp, %r18}, %fd13;
	}
	mov.b32 	%f3, %r18;
	abs.f32 	%f1, %f3;
	setp.lt.f32 	%p3, %f1, 0f4086232B;
	@%p3 bra 	$L__BB53_6;
	setp.gt.f64 	%p4, %fd1, 0d0000000000000000;
	mov.f64 	%fd30, 0d7FF0000000000000;
	sub.f64 	%fd31, %fd30, %fd1;
	selp.f64 	%fd55, 0d0000000000000000, %fd31, %p4;
	setp.geu.f32 	%p5, %f1, 0f40874800;
	@%p5 bra 	$L__BB53_6;
	shr.u32 	%r19, %r5, 31;
	add.s32 	%r20, %r5, %r19;
	shr.s32 	%r21, %r20, 1;
	shl.b32 	%r22, %r21, 20;
	add.s32 	%r23, %r7, %r22;
	mov.b64 	%fd32, {%r6, %r23};
	sub.s32 	%r24, %r5, %r21;
	shl.b32 	%r25, %r24, 20;
	add.s32 	%r26, %r25, 1072693248;
	mov.b32 	%r27, 0;
	mov.b64 	%fd33, {%r27, %r26};
	mul.f64 	%fd55, %fd33, %fd32;
$L__BB53_6:
	add.f64 	%fd34, %fd55, 0d3FF0000000000000;
	rcp.rn.f64 	%fd57, %fd34;
	bra.uni 	$L__BB53_11;
$L__BB53_7:
	fma.rn.f64 	%fd35, %fd1, 0d3FF71547652B82FE, 0d4338000000000000;
	{
	.reg .b32 %temp; 
	mov.b64 	{%r8, %temp}, %fd35;
	}
	mov.f64 	%fd36, 0dC338000000000000;
	add.rn.f64 	%fd37, %fd35, %fd36;
	fma.rn.f64 	%fd38, %fd37, 0dBFE62E42FEFA39EF, %fd1;
	fma.rn.f64 	%fd39, %fd37, 0dBC7ABC9E3B39803F, %fd38;
	fma.rn.f64 	%fd40, %fd39, 0d3E5ADE1569CE2BDF, 0d3E928AF3FCA213EA;
	fma.rn.f64 	%fd41, %fd40, %fd39, 0d3EC71DEE62401315;
	fma.rn.f64 	%fd42, %fd41, %fd39, 0d3EFA01997C89EB71;
	fma.rn.f64 	%fd43, %fd42, %fd39, 0d3F2A01A014761F65;
	fma.rn.f64 	%fd44, %fd43, %fd39, 0d3F56C16C1852B7AF;
	fma.rn.f64 	%fd45, %fd44, %fd39, 0d3F81111111122322;
	fma.rn.f64 	%fd46, %fd45, %fd39, 0d3FA55555555502A1;
	fma.rn.f64 	%fd47, %fd46, %fd39, 0d3FC5555555555511;
	fma.rn.f64 	%fd48, %fd47, %fd39, 0d3FE000000000000B;
	fma.rn.f64 	%fd49, %fd48, %fd39, 0d3FF0000000000000;
	fma.rn.f64 	%fd50, %fd49, %fd39, 0d3FF0000000000000;
	{
	.reg .b32 %temp; 
	mov.b64 	{%r9, %temp}, %fd50;
	}
	{
	.reg .b32 %temp; 
	mov.b64 	{%temp, %r10}, %fd50;
	}
	shl.b32 	%r28, %r8, 20;
	add.s32 	%r29, %r28, %r10;
	mov.b64 	%fd56, {%r9, %r29};
	{
	.reg .b32 %temp; 
	mov.b64 	{%temp, %r30}, %fd1;
	}
	mov.b32 	%f4, %r30;
	abs.f32 	%f2, %f4;
	setp.lt.f32 	%p6, %f2, 0f4086232B;
	@%p6 bra 	$L__BB53_10;
	setp.lt.f64 	%p7, %fd1, 0d0000000000000000;
	add.f64 	%fd51, %fd1, 0d7FF0000000000000;
	selp.f64 	%fd56, 0d0000000000000000, %fd51, %p7;
	setp.geu.f32 	%p8, %f2, 0f40874800;
	@%p8 bra 	$L__BB53_10;
	shr.u32 	%r31, %r8, 31;
	add.s32 	%r32, %r8, %r31;
	shr.s32 	%r33, %r32, 1;
	shl.b32 	%r34, %r33, 20;
	add.s32 	%r35, %r10, %r34;
	mov.b64 	%fd52, {%r9, %r35};
	sub.s32 	%r36, %r8, %r33;
	shl.b32 	%r37, %r36, 20;
	add.s32 	%r38, %r37, 1072693248;
	mov.b32 	%r39, 0;
	mov.b64 	%fd53, {%r39, %r38};
	mul.f64 	%fd56, %fd53, %fd52;
$L__BB53_10:
	add.f64 	%fd54, %fd56, 0d3FF0000000000000;
	div.rn.f64 	%fd57, %fd56, %fd54;
$L__BB53_11:
	add.s64 	%rd8, %rd2, %rd5;
	st.global.f64 	[%rd8], %fd57;
	add.s32 	%r40, %r40, %r3;
	setp.lt.s32 	%p9, %r40, %r12;
	@%p9 bra 	$L__BB53_2;
$L__BB53_12:
	ret;

}
	// .globl	_Z8_sign_32iPfS_
.visible .entry _Z8_sign_32iPfS_(
	.param .u32 _Z8_sign_32iPfS__param_0,
	.param .u64 .ptr .align 1 _Z8_sign_32iPfS__param_1,
	.param .u64 .ptr .align 1 _Z8_sign_32iPfS__param_2
)
{
	.reg .pred 	%p<5>;
	.reg .b32 	%r<11>;
	.reg .b32 	%f<4>;
	.reg .b64 	%rd<8>;

	ld.param.u32 	%r6, [_Z8_sign_32iPfS__param_0];
	ld.param.u64 	%rd3, [_Z8_sign_32iPfS__param_1];
	ld.param.u64 	%rd4, [_Z8_sign_32iPfS__param_2];
	mov.u32 	%r7, %tid.x;
	mov.u32 	%r8, %ctaid.x;
	mov.u32 	%r1, %ntid.x;
	mad.lo.s32 	%r10, %r8, %r1, %r7;
	setp.ge.s32 	%p1, %r10, %r6;
	@%p1 bra 	$L__BB54_3;
	mov.u32 	%r9, %nctaid.x;
	mul.lo.s32 	%r3, %r1, %r9;
	cvta.to.global.u64 	%rd1, %rd3;
	cvta.to.global.u64 	%rd2, %rd4;
$L__BB54_2:
	mul.wide.s32 	%rd5, %r10, 4;
	add.s64 	%rd6, %rd1, %rd5;
	ld.global.f32 	%f1, [%rd6];
	setp.gt.f32 	%p2, %f1, 0f00000000;
	setp.lt.f32 	%p3, %f1, 0f00000000;
	selp.f32 	%f2, 0fBF800000, 0f00000000, %p3;
	selp.f32 	%f3, 0f3F800000, %f2, %p2;
	add.s64 	%rd7, %rd2, %rd5;
	st.global.f32 	[%rd7], %f3;
	add.s32 	%r10, %r10, %r3;
	setp.lt.s32 	%p4, %r10, %r6;
	@%p4 bra 	$L__BB54_2;
$L__BB54_3:
	ret;

}
	// .globl	_Z8_sign_64iPdS_
.visible .entry _Z8_sign_64iPdS_(
	.param .u32 _Z8_sign_64iPdS__param_0,
	.param .u64 .ptr .align 1 _Z8_sign_64iPdS__param_1,
	.param .u64 .ptr .align 1 _Z8_sign_64iPdS__param_2
)
{
	.reg .pred 	%p<5>;
	.reg .b32 	%r<11>;
	.reg .b64 	%rd<8>;
	.reg .b64 	%fd<4>;

	ld.param.u32 	%r6, [_Z8_sign_64iPdS__param_0];
	ld.param.u64 	%rd3, [_Z8_sign_64iPdS__param_1];
	ld.param.u64 	%rd4, [_Z8_sign_64iPdS__param_2];
	mov.u32 	%r7, %tid.x;
	mov.u32 	%r8, %ctaid.x;
	mov.u32 	%r1, %ntid.x;
	mad.lo.s32 	%r10, %r8, %r1, %r7;
	setp.ge.s32 	%p1, %r10, %r6;
	@%p1 bra 	$L__BB55_3;
	mov.u32 	%r9, %nctaid.x;
	mul.lo.s32 	%r3, %r1, %r9;
	cvta.to.global.u64 	%rd1, %rd3;
	cvta.to.global.u64 	%rd2, %rd4;
$L__BB55_2:
	mul.wide.s32 	%rd5, %r10, 8;
	add.s64 	%rd6, %rd1, %rd5;
	ld.global.f64 	%fd1, [%rd6];
	setp.gt.f64 	%p2, %fd1, 0d0000000000000000;
	setp.lt.f64 	%p3, %fd1, 0d0000000000000000;
	selp.f64 	%fd2, 0dBFF0000000000000, 0d0000000000000000, %p3;
	selp.f64 	%fd3, 0d3FF0000000000000, %fd2, %p2;
	add.s64 	%rd7, %rd2, %rd5;
	st.global.f64 	[%rd7], %fd3;
	add.s32 	%r10, %r10, %r3;
	setp.lt.s32 	%p4, %r10, %r6;
	@%p4 bra 	$L__BB55_2;
$L__BB55_3:
	ret;

}
	// .globl	_Z7_sin_32iPfS_
.visible .entry _Z7_sin_32iPfS_(
	.param .u32 _Z7_sin_32iPfS__param_0,
	.param .u64 .ptr .align 1 _Z7_sin_32iPfS__param_1,
	.param .u64 .ptr .align 1 _Z7_sin_32iPfS__param_2
)
{
	.local .align 4 .b8 	__local_depot56[28];
	.reg .b64 	%SP;
	.reg .b64 	%SPL;
	.reg .pred 	%p<11>;
	.reg .b32 	%r<50>;
	.reg .b32 	%f<28>;
	.reg .b64 	%rd<29>;
	.reg .b64 	%fd<3>;

	mov.u64 	%SPL, __local_depot56;
	ld.param.u32 	%r20, [_Z7_sin_32iPfS__param_0];
	ld.param.u64 	%rd11, [_Z7_sin_32iPfS__param_1];
	ld.param.u64 	%rd12, [_Z7_sin_32iPfS__param_2];
	add.u64 	%rd1, %SPL, 0;
	mov.u32 	%r21, %tid.x;
	mov.u32 	%r22, %ctaid.x;
	mov.u32 	%r1, %ntid.x;
	mad.lo.s32 	%r45, %r22, %r1, %r21;
	setp.ge.s32 	%p1, %r45, %r20;
	@%p1 bra 	$L__BB56_11;
	mov.u32 	%r23, %nctaid.x;
	mul.lo.s32 	%r3, %r1, %r23;
	cvta.to.global.u64 	%rd2, %rd11;
	cvta.to.global.u64 	%rd3, %rd12;
	mov.u64 	%rd16, __cudart_i2opi_f;
$L__BB56_2:
	mul.wide.s32 	%rd14, %r45, 4;
	add.s64 	%rd15, %rd2, %rd14;
	ld.global.f32 	%f1, [%rd15];
	mul.f32 	%f7, %f1, 0f3F22F983;
	cvt.rni.s32.f32 	%r49, %f7;
	cvt.rn.f32.s32 	%f8, %r49;
	fma.rn.f32 	%f9, %f8, 0fBFC90FDA, %f1;
	fma.rn.f32 	%f10, %f8, 0fB3A22168, %f9;
	fma.rn.f32 	%f27, %f8, 0fA7C234C5, %f10;
	abs.f32 	%f3, %f1;
	setp.ltu.f32 	%p2, %f3, 0f47CE4780;
	@%p2 bra 	$L__BB56_10;
	setp.neu.f32 	%p3, %f3, 0f7F800000;
	@%p3 bra 	$L__BB56_5;
	mov.f32 	%f13, 0f00000000;
	mul.rn.f32 	%f27, %f1, %f13;
	mov.b32 	%r49, 0;
	bra.uni 	$L__BB56_10;
$L__BB56_5:
	mov.b32 	%r6, %f1;
	shl.b32 	%r25, %r6, 8;
	or.b32  	%r7, %r25, -2147483648;
	mov.b64 	%rd28, 0;
	mov.b32 	%r46, 0;
	mov.u64 	%rd26, %rd16;
	mov.u64 	%rd27, %rd1;
$L__BB56_6:
	.pragma "nounroll";
	ld.global.nc.u32 	%r26, [%rd26];
	mad.wide.u32 	%rd18, %r26, %r7, %rd28;
	shr.u64 	%rd28, %rd18, 32;
	st.local.u32 	[%rd27], %rd18;
	add.s32 	%r46, %r46, 1;
	add.s64 	%rd27, %rd27, 4;
	add.s64 	%rd26, %rd26, 4;
	setp.ne.s32 	%p4, %r46, 6;
	@%p4 bra 	$L__BB56_6;
	shr.u32 	%r27, %r6, 23;
	st.local.u32 	[%rd1+24], %rd28;
	and.b32  	%r10, %r27, 31;
	and.b32  	%r28, %r27, 224;
	add.s32 	%r29, %r28, -128;
	shr.u32 	%r30, %r29, 5;
	mul.wide.u32 	%rd19, %r30, 4;
	sub.s64 	%rd10, %rd1, %rd19;
	ld.local.u32 	%r47, [%rd10+24];
	ld.local.u32 	%r48, [%rd10+20];
	setp.eq.s32 	%p5, %r10, 0;
	@%p5 bra 	$L__BB56_9;
	shf.l.wrap.b32 	%r47, %r48, %r47, %r10;
	ld.local.u32 	%r31, [%rd10+16];
	shf.l.wrap.b32 	%r48, %r31, %r48, %r10;
$L__BB56_9:
	shr.u32 	%r32, %r47, 30;
	shf.l.wrap.b32 	%r33, %r48, %r47, 2;
	shl.b32 	%r34, %r48, 2;
	shr.u32 	%r35, %r33, 31;
	add.s32 	%r36, %r35, %r32;
	neg.s32 	%r37, %r36;
	setp.lt.s32 	%p6, %r6, 0;
	selp.b32 	%r49, %r37, %r36, %p6;
	xor.b32  	%r38, %r33, %r6;
	shr.s32 	%r39, %r33, 31;
	xor.b32  	%r40, %r39, %r33;
	xor.b32  	%r41, %r39, %r34;
	cvt.u64.u32 	%rd20, %r40;
	shl.b64 	%rd21, %rd20, 32;
	cvt.u64.u32 	%rd22, %r41;
	or.b64  	%rd23, %rd21, %rd22;
	cvt.rn.f64.s64 	%fd1, %rd23;
	mul.f64 	%fd2, %fd1, 0d3BF921FB54442D19;
	cvt.rn.f32.f64 	%f11, %fd2;
	neg.f32 	%f12, %f11;
	setp.lt.s32 	%p7, %r38, 0;
	selp.f32 	%f27, %f12, %f11, %p7;
$L__BB56_10:
	mul.rn.f32 	%f14, %f27, %f27;
	and.b32  	%r43, %r49, 1;
	setp.eq.b32 	%p8, %r43, 1;
	selp.f32 	%f15, 0f3F800000, %f27, %p8;
	fma.rn.f32 	%f16, %f14, %f15, 0f00000000;
	fma.rn.f32 	%f17, %f14, 0f37CBAC00, 0fBAB607ED;
	selp.f32 	%f18, %f17, 0fB94D4153, %p8;
	selp.f32 	%f19, 0f3D2AAABB, 0f3C0885E4, %p8;
	fma.rn.f32 	%f20, %f18, %f14, %f19;
	selp.f32 	%f21, 0fBEFFFFFF, 0fBE2AAAA8, %p8;
	fma.rn.f32 	%f22, %f20, %f14, %f21;
	fma.rn.f32 	%f23, %f22, %f16, %f15;
	and.b32  	%r44, %r49, 2;
	setp.eq.s32 	%p9, %r44, 0;
	mov.f32 	%f24, 0f00000000;
	sub.f32 	%f25, %f24, %f23;
	selp.f32 	%f26, %f23, %f25, %p9;
	add.s64 	%rd25, %rd3, %rd14;
	st.global.f32 	[%rd25], %f26;
	add.s32 	%r45, %r45, %r3;
	setp.lt.s32 	%p10, %r45, %r20;
	@%p10 bra 	$L__BB56_2;
$L__BB56_11:
	ret;

}
	// .globl	_Z7_sin_64iPdS_
.visible .entry _Z7_sin_64iPdS_(
	.param .u32 _Z7_sin_64iPdS__param_0,
	.param .u64 .ptr .align 1 _Z7_sin_64iPdS__param_1,
	.param .u64 .ptr .align 1 _Z7_sin_64iPdS__param_2
)
{
	.reg .pred 	%p<7>;
	.reg .b32 	%r<20>;
	.reg .b64 	%rd<13>;
	.reg .b64 	%fd<34>;

	ld.param.u32 	%r9, [_Z7_sin_64iPdS__param_0];
	ld.param.u64 	%rd3, [_Z7_sin_64iPdS__param_1];
	ld.param.u64 	%rd4, [_Z7_sin_64iPdS__param_2];
	mov.u32 	%r10, %tid.x;
	mov.u32 	%r11, %ctaid.x;
	mov.u32 	%r1, %ntid.x;
	mad.lo.s32 	%r18, %r11, %r1, %r10;
	setp.ge.s32 	%p1, %r18, %r9;
	@%p1 bra 	$L__BB57_7;
	mov.u32 	%r12, %nctaid.x;
	mul.lo.s32 	%r3, %r1, %r12;
	cvta.to.global.u64 	%rd1, %rd3;
	cvta.to.global.u64 	%rd2, %rd4;
	mov.u64 	%rd9, __cudart_sin_cos_coeffs;
$L__BB57_2:
	mul.wide.s32 	%rd5, %r18, 8;
	add.s64 	%rd6, %rd1, %rd5;
	ld.global.f64 	%fd1, [%rd6];
	abs.f64 	%fd2, %fd1;
	setp.neu.f64 	%p2, %fd2, 0d7FF0000000000000;
	@%p2 bra 	$L__BB57_4;
	mov.f64 	%fd12, 0d0000000000000000;
	mul.rn.f64 	%fd33, %fd1, %fd12;
	mov.b32 	%r19, 0;
	bra.uni 	$L__BB57_6;
$L__BB57_4:
	mul.f64 	%fd7, %fd1, 0d3FE45F306DC9C883;
	cvt.rni.s32.f64 	%r19, %fd7;
	cvt.rn.f64.s32 	%fd8, %r19;
	fma.rn.f64 	%fd9, %fd8, 0dBFF921FB54442D18, %fd1;
	fma.rn.f64 	%fd10, %fd8, 0dBC91A62633145C00, %fd9;
	fma.rn.f64 	%fd33, %fd8, 0dB97B839A252049C0, %fd10;
	setp.ltu.f64 	%p3, %fd2, 0d41E0000000000000;
	@%p3 bra 	$L__BB57_6;
	{ // callseq 1, 0
	.param .b64 param0;
	st.param.f64 	[param0], %fd1;
	.param .align 16 .b8 retval0[16];
	call.uni (retval0), 
	__internal_trig_reduction_slowpathd, 
	(
	param0
	);
	ld.param.f64 	%fd33, [retval0];
	ld.param.b32 	%r19, [retval0+8];
	} // callseq 1
$L__BB57_6:
	shl.b32 	%r15, %r19, 6;
	cvt.u64.u32 	%rd7, %r15;
	and.b64  	%rd8, %rd7, 64;
	add.s64 	%rd10, %rd9, %rd8;
	mul.rn.f64 	%fd13, %fd33, %fd33;
	and.b32  	%r16, %r19, 1;
	setp.eq.b32 	%p4, %r16, 1;
	selp.f64 	%fd14, 0dBDA8FF8320FD8164, 0d3DE5DB65F9785EBA, %p4;
	ld.global.nc.v2.f64 	{%fd15, %fd16}, [%rd10];
	fma.rn.f64 	%fd17, %fd14, %fd13, %fd15;
	fma.rn.f64 	%fd18, %fd17, %fd13, %fd16;
	ld.global.nc.v2.f64 	{%fd19, %fd20}, [%rd10+16];
	fma.rn.f64 	%fd21, %fd18, %fd13, %fd19;
	fma.rn.f64 	%fd22, %fd21, %fd13, %fd20;
	ld.global.nc.v2.f64 	{%fd23, %fd24}, [%rd10+32];
	fma.rn.f64 	%fd25, %fd22, %fd13, %fd23;
	fma.rn.f64 	%fd26, %fd25, %fd13, %fd24;
	fma.rn.f64 	%fd27, %fd26, %fd33, %fd33;
	fma.rn.f64 	%fd28, %fd26, %fd13, 0d3FF0000000000000;
	selp.f64 	%fd29, %fd28, %fd27, %p4;
	and.b32  	%r17, %r19, 2;
	setp.eq.s32 	%p5, %r17, 0;
	mov.f64 	%fd30, 0d0000000000000000;
	sub.f64 	%fd31, %fd30, %fd29;
	selp.f64 	%fd32, %fd29, %fd31, %p5;
	add.s64 	%rd12, %rd2, %rd5;
	st.global.f64 	[%rd12], %fd32;
	add.s32 	%r18, %r18, %r3;
	setp.lt.s32 	%p6, %r18, %r9;
	@%p6 bra 	$L__BB57_2;
$L__BB57_7:
	ret;

}
	// .globl	_Z8_sinh_32iPfS_
.visible .entry _Z8_sinh_32iPfS_(
	.param .u32 _Z8_sinh_32iPfS__param_0,
	.param .u64 .ptr .align 1 _Z8_sinh_32iPfS__param_1,
	.param .u64 .ptr .align 1 _Z8_sinh_32iPfS__param_2
)
{
	.reg .pred 	%p<5>;
	.reg .b32 	%r<13>;
	.reg .b32 	%f<28>;
	.reg .b64 	%rd<8>;

	ld.param.u32 	%r6, [_Z8_sinh_32iPfS__param_0];
	ld.param.u64 	%rd3, [_Z8_sinh_32iPfS__param_1];
	ld.param.u64 	%rd4, [_Z8_sinh_32iPfS__param_2];
	mov.u32 	%r7, %tid.x;
	mov.u32 	%r8, %ctaid.x;
	mov.u32 	%r1, %ntid.x;
	mad.lo.s32 	%r12, %r8, %r1, %r7;
	setp.ge.s32 	%p1, %r12, %r6;
	@%p1 bra 	$L__BB58_3;
	mov.u32 	%r9, %nctaid.x;
	mul.lo.s32 	%r3, %r1, %r9;
	cvta.to.global.u64 	%rd1, %rd3;
	cvta.to.global.u64 	%rd2, %rd4;
$L__BB58_2:
	mul.wide.s32 	%rd5, %r12, 4;
	add.s64 	%rd6, %rd1, %rd5;
	ld.global.f32 	%f1, [%rd6];
	abs.f32 	%f2, %f1;
	mov.f32 	%f3, 0f3FB8AA3B;
	mul.rn.f32 	%f4, %f2, %f3;
	cvt.rzi.f32.f32 	%f5, %f4;
	abs.f32 	%f6, %f5;
	setp.gt.f32 	%p2, %f6, 0f42FC0000;
	mov.f32 	%f7, 0f42FC0000;
	copysign.f32 	%f8, %f5, %f7;
	selp.f32 	%f9, %f8, %f5, %p2;
	fma.rn.f32 	%f10, %f9, 0fBF317218, %f2;
	fma.rn.f32 	%f11, %f9, 0f3102E308, %f10;
	mul.f32 	%f12, %f11, 0f3FB8AA3B;
	add.f32 	%f13, %f9, 0f4B40007D;
	mov.b32 	%r10, %f13;
	shl.b32 	%r11, %r10, 23;
	mov.b32 	%f14, %r11;
	ex2.approx.ftz.f32 	%f15, %f12;
	mul.f32 	%f16, %f15, %f14;
	mov.f32 	%f17, 0fBE000000;
	div.approx.ftz.f32 	%f18, %f17, %f16;
	fma.rn.f32 	%f19, %f16, 0f40000000, %f18;
	mul.f32 	%f20, %f1, %f1;
	fma.rn.f32 	%f21, %f20, 0f363D0ADA, 0f394FFF49;
	fma.rn.f32 	%f22, %f21, %f20, 0f3C08889A;
	fma.rn.f32 	%f23, %f22, %f20, 0f3E2AAAAB;
	mul.f32 	%f24, %f20, %f23;
	fma.rn.f32 	%f25, %f24, %f1, %f1;
	setp.ge.f32 	%p3, %f2, 0f3F800000;
	copysign.f32 	%f26, %f1, %f19;
	selp.f32 	%f27, %f26, %f25, %p3;
	add.s64 	%rd7, %rd2, %rd5;
	st.global.f32 	[%rd7], %f27;
	add.s32 	%r12, %r12, %r3;
	setp.lt.s32 	%p4, %r12, %r6;
	@%p4 bra 	$L__BB58_2;
$L__BB58_3:
	ret;

}
	// .globl	_Z8_sinh_64iPdS_
.visible .entry _Z8_sinh_64iPdS_(
	.param .u32 _Z8_sinh_64iPdS__param_0,
	.param .u64 .ptr .align 1 _Z8_sinh_64iPdS__param_1,
	.param .u64 .ptr .align 1 _Z8_sinh_64iPdS__param_2
)
{
	.reg .pred 	%p<8>;
	.reg .b32 	%r<25>;
	.reg .b64 	%rd<9>;
	.reg .b64 	%fd<44>;

	ld.param.u32 	%r6, [_Z8_sinh_64iPdS__param_0];
	ld.param.u64 	%rd3, [_Z8_sinh_64iPdS__param_1];
	ld.param.u64 	%rd4, [_Z8_sinh_64iPdS__param_2];
	mov.u32 	%r7, %tid.x;
	mov.u32 	%r8, %ctaid.x;
	mov.u32 	%r1, %ntid.x;
	mad.lo.s32 	%r24, %r8, %r1, %r7;
	setp.ge.s32 	%p1, %r24, %r6;
	@%p1 bra 	$L__BB59_6;
	mov.b32 	%r9, 1071644672;
	mov.b32 	%r10, 0;
	mov.b64 	%fd1, {%r10, %r9};
	mov.u32 	%r11, %nctaid.x;
	mul.lo.s32 	%r3, %r1, %r11;
	cvta.to.global.u64 	%rd1, %rd3;
	cvta.to.global.u64 	%rd2, %rd4;
$L__BB59_2:
	mul.wide.s32 	%rd5, %r24, 8;
	add.s64 	%rd6, %rd1, %rd5;
	ld.global.f64 	%fd2, [%rd6];
	{
	.reg .b32 %temp; 
	mov.b64 	{%temp, %r12}, %fd2;
	}
	and.b32  	%r13, %r12, 2147483647;
	{
	.reg .b32 %temp; 
	mov.b64 	{%r14, %temp}, %fd2;
	}
	mov.b64 	%fd3, {%r14, %r13};
	setp.gt.u32 	%p2, %r13, 1072693247;
	@%p2 bra 	$L__BB59_4;
	mul.f64 	%fd34, %fd3, %fd3;
	fma.rn.f64 	%fd35, %fd34, 0d3D6B4C75AB274C53, 0d3DE611A561D87DEF;
	fma.rn.f64 	%fd36, %fd35, %fd34, 0d3E5AE64671B18F5C;
	fma.rn.f64 	%fd37, %fd36, %fd34, 0d3EC71DE3A465B1E4;
	fma.rn.f64 	%fd38, %fd37, %fd34, 0d3F2A01A01A02899D;
	fma.rn.f64 	%fd39, %fd38, %fd34, 0d3F811111111110A6;
	fma.rn.f64 	%fd40, %fd39, %fd34, 0d3FC5555555555556;
	mul.f64 	%fd41, %fd34, %fd40;
	fma.rn.f64 	%fd43, %fd41, %fd3, %fd3;
	bra.uni 	$L__BB59_5;
$L__BB59_4:
	{
	.reg .b32 %temp; 
	mov.b64 	{%temp, %r15}, %fd3;
	}
	fma.rn.f64 	%fd7, %fd3, 0d3FF71547652B82FE, 0d4338000000000000;
	{
	.reg .b32 %temp; 
	mov.b64 	{%r16, %temp}, %fd7;
	}
	add.s32 	%r17, %r16, -1;
	mov.f64 	%fd8, 0dC338000000000000;
	add.rn.f64 	%fd9, %fd7, %fd8;
	fma.rn.f64 	%fd10, %fd9, 0dBFE62E42FEFA39EF, %fd3;
	fma.rn.f64 	%fd11, %fd9, 0dBC7ABC9E3B39803F, %fd10;
	shl.b32 	%r18, %r15, 1;
	setp.lt.u32 	%p3, %r18, 2142496327;
	selp.f64 	%fd12, %fd3, %fd11, %p3;
	selp.b32 	%r19, 0, %r17, %p3;
	fma.rn.f64 	%fd13, %fd12, 0d3E21F4076ACD15B6, 0d3E5AF86D8EBD13CD;
	fma.rn.f64 	%fd14, %fd13, %fd12, 0d3E927E5092BA033D;
	fma.rn.f64 	%fd15, %fd14, %fd12, 0d3EC71DDE6C5F9DA1;
	fma.rn.f64 	%fd16, %fd15, %fd12, 0d3EFA01A018D034E6;
	fma.rn.f64 	%fd17, %fd16, %fd12, 0d3F2A01A01B3B6940;
	fma.rn.f64 	%fd18, %fd17, %fd12, 0d3F56C16C16C1B5DD;
	fma.rn.f64 	%fd19, %fd18, %fd12, 0d3F8111111110F74D;
	fma.rn.f64 	%fd20, %fd19, %fd12, 0d3FA555555555554D;
	fma.rn.f64 	%fd21, %fd20, %fd12, 0d3FC5555555555557;
	fma.rn.f64 	%fd22, %fd21, %fd12, 0d3FE0000000000000;
	mul.f64 	%fd23, %fd12, %fd22;
	fma.rn.f64 	%fd24, %fd23, %fd12, %fd12;
	setp.eq.s32 	%p4, %r19, 1024;
	shl.b32 	%r20, %r19, 20;
	add.s32 	%r21, %r20, 1072693248;
	selp.b32 	%r22, 2145386496, %r21, %p4;
	mov.b32 	%r23, 0;
	mov.b64 	%fd25, {%r23, %r22};
	sub.f64 	%fd26, %fd25, %fd1;
	fma.rn.f64 	%fd27, %fd24, %fd25, %fd26;
	add.f64 	%fd28, %fd27, %fd27;
	selp.f64 	%fd29, %fd28, %fd27, %p4;
	setp.eq.s32 	%p5, %r18, 0;
	selp.f64 	%fd30, %fd3, %fd29, %p5;
	fma.rn.f64 	%fd31, %fd30, 0d4000000000000000, 0d3FF0000000000000;
	div.rn.f64 	%fd32, %fd30, %fd31;
	add.f64 	%fd33, %fd30, %fd32;
	setp.ge.f64 	%p6, %fd3, 0d408633CE8FB9F87E;
	selp.f64 	%fd43, 0d7FF0000000000000, %fd33, %p6;
$L__BB59_5:
	copysign.f64 	%fd42, %fd2, %fd43;
	add.s64 	%rd8, %rd2, %rd5;
	st.global.f64 	[%rd8], %fd42;
	add.s32 	%r24, %r24, %r3;
	setp.lt.s32 	%p7, %r24, %r6;
	@%p7 bra 	$L__BB59_2;
$L__BB59_6:
	ret;

}
	// .globl	_Z9_sinpi_32iPfS_
.visible .entry _Z9_sinpi_32iPfS_(
	.param .u32 _Z9_sinpi_32iPfS__param_0,
	.param .u64 .ptr .align 1 _Z9_sinpi_32iPfS__param_1,
	.param .u64 .ptr .align 1 _Z9_sinpi_32iPfS__param_2
)
{
	.reg .pred 	%p<6>;
	.reg .b32 	%r<14>;
	.reg .b32 	%f<22>;
	.reg .b64 	%rd<8>;

	ld.param.u32 	%r6, [_Z9_sinpi_32iPfS__param_0];
	ld.param.u64 	%rd3, [_Z9_sinpi_32iPfS__param_1];
	ld.param.u64 	%rd4, [_Z9_sinpi_32iPfS__param_2];
	mov.u32 	%r7, %tid.x;
	mov.u32 	%r8, %ctaid.x;
	mov.u32 	%r1, %ntid.x;
	mad.lo.s32 	%r13, %r8, %r1, %r7;
	setp.ge.s32 	%p1, %r13, %r6;
	@%p1 bra 	$L__BB60_3;
	mov.u32 	%r9, %nctaid.x;
	mul.lo.s32 	%r3, %r1, %r9;
	cvta.to.global.u64 	%rd1, %rd3;
	cvta.to.global.u64 	%rd2, %rd4;
$L__BB60_2:
	mul.wide.s32 	%rd5, %r13, 4;
	add.s64 	%rd6, %rd1, %rd5;
	ld.global.f32 	%f1, [%rd6];
	add.f32 	%f2, %f1, %f1;
	cvt.rni.f32.f32 	%f3, %f2;
	cvt.rzi.s32.f32 	%r10, %f3;
	fma.rn.f32 	%f4, %f3, 0fBF000000, %f1;
	mul.rn.f32 	%f5, %f4, %f4;
	fma.rn.f32 	%f6, %f5, 0fBF17ACC9, 0f40233590;
	fma.rn.f32 	%f7, %f5, 0f3E684E12, 0fBFAAD2E0;
	fma.rn.f32 	%f8, %f6, %f5, 0fC0A55DF6;
	fma.rn.f32 	%f9, %f7, %f5, 0f4081E0CF;
	fma.rn.f32 	%f10, %f5, %f4, 0f00000000;
	fma.rn.f32 	%f11, %f9, %f5, 0fC09DE9E6;
	fma.rn.f32 	%f12, %f8, %f10, 0f00000000;
	fma.rn.f32 	%f13, %f11, %f5, 0f3F800000;
	fma.rn.f32 	%f14, %f4, 0f40490FDB, %f12;
	and.b32  	%r11, %r10, 1;
	setp.eq.b32 	%p2, %r11, 1;
	selp.f32 	%f15, %f13, %f14, %p2;
	and.b32  	%r12, %r10, 2;
	setp.eq.s32 	%p3, %r12, 0;
	mov.f32 	%f16, 0f00000000;
	sub.f32 	%f17, %f16, %f15;
	selp.f32 	%f18, %f15, %f17, %p3;
	cvt.rzi.f32.f32 	%f19, %f1;
	setp.eq.f32 	%p4, %f1, %f19;
	mul.rn.f32 	%f20, %f1, %f16;
	selp.f32 	%f21, %f20, %f18, %p4;
	add.s64 	%rd7, %rd2, %rd5;
	st.global.f32 	[%rd7], %f21;
	add.s32 	%r13, %r13, %r3;
	setp.lt.s32 	%p5, %r13, %r6;
	@%p5 bra 	$L__BB60_2;
$L__BB60_3:
	ret;

}
	// .globl	_Z9_sinpi_64iPdS_
.visible .entry _Z9_sinpi_64iPdS_(
	.param .u32 _Z9_sinpi_64iPdS__param_0,
	.param .u64 .ptr .align 1 _Z9_sinpi_64iPdS__param_1,
	.param .u64 .ptr .align 1 _Z9_sinpi_64iPdS__param_2
)
{
	.reg .pred 	%p<6>;
	.reg .b32 	%r<16>;
	.reg .b64 	%rd<14>;
	.reg .b64 	%fd<30>;

	ld.param.u32 	%r6, [_Z9_sinpi_64iPdS__param_0];
	ld.param.u64 	%rd3, [_Z9_sinpi_64iPdS__param_1];
	ld.param.u64 	%rd4, [_Z9_sinpi_64iPdS__param_2];
	mov.u32 	%r7, %tid.x;
	mov.u32 	%r8, %ctaid.x;
	mov.u32 	%r1, %ntid.x;
	mad.lo.s32 	%r15, %r8, %r1, %r7;
	setp.ge.s32 	%p1, %r15, %r6;
	@%p1 bra 	$L__BB61_3;
	mov.u32 	%r9, %nctaid.x;
	mul.lo.s32 	%r3, %r1, %r9;
	cvta.to.global.u64 	%rd1, %rd3;
	cvta.to.global.u64 	%rd2, %rd4;
	mov.u64 	%rd10, __cudart_sin_cos_coeffs;
$L__BB61_2:
	mul.wide.s32 	%rd5, %r15, 8;
	add.s64 	%rd6, %rd1, %rd5;
	ld.global.f64 	%fd1, [%rd6];
	{
	.reg .b32 %temp; 
	mov.b64 	{%r10, %temp}, %fd1;
	}
	{
	.reg .b32 %temp; 
	mov.b64 	{%temp, %r11}, %fd1;
	}
	add.s32 	%r12, %r11, 1048576;
	mov.b64 	%fd2, {%r10, %r12};
	cvt.rni.f64.f64 	%fd3, %fd2;
	cvt.rzi.s64.f64 	%rd7, %fd3;
	cvt.u32.u64 	%r13, %rd7;
	fma.rn.f64 	%fd4, %fd3, 0dBFE0000000000000, %fd1;
	mul.f64 	%fd5, %fd4, 0d3CA1A62633145C07;
	fma.rn.f64 	%fd6, %fd4, 0d400921FB54442D18, %fd5;
	shl.b64 	%rd8, %rd7, 6;
	and.b64  	%rd9, %rd8, 64;
	add.s64 	%rd11, %rd10, %rd9;
	mul.rn.f64 	%fd7, %fd6, %fd6;
	and.b64  	%rd12, %rd7, 1;
	setp.eq.b64 	%p2, %rd12, 1;
	selp.f64 	%fd8, 0dBDA8FF8320FD8164, 0d3DE5DB65F9785EBA, %p2;
	ld.global.nc.v2.f64 	{%fd9, %fd10}, [%rd11];
	fma.rn.f64 	%fd11, %fd8, %fd7, %fd9;
	fma.rn.f64 	%fd12, %fd11, %fd7, %fd10;
	ld.global.nc.v2.f64 	{%fd13, %fd14}, [%rd11+16];
	fma.rn.f64 	%fd15, %fd12, %fd7, %fd13;
	fma.rn.f64 	%fd16, %fd15, %fd7, %fd14;
	ld.global.nc.v2.f64 	{%fd17, %fd18}, [%rd11+32];
	fma.rn.f64 	%fd19, %fd16, %fd7, %fd17;
	fma.rn.f64 	%fd20, %fd19, %fd7, %fd18;
	fma.rn.f64 	%fd21, %fd20, %fd6, %fd6;
	fma.rn.f64 	%fd22, %fd20, %fd7, 0d3FF0000000000000;
	selp.f64 	%fd23, %fd22, %fd21, %p2;
	and.b32  	%r14, %r13, 2;
	setp.eq.s32 	%p3, %r14, 0;
	mov.f64 	%fd24, 0d0000000000000000;
	sub.f64 	%fd25, %fd24, %fd23;
	selp.f64 	%fd26, %fd23, %fd25, %p3;
	cvt.rzi.f64.f64 	%fd27, %fd1;
	setp.eq.f64 	%p4, %fd1, %fd27;
	mul.rn.f64 	%fd28, %fd1, %fd24;
	selp.f64 	%fd29, %fd28, %fd26, %p4;
	add.s64 	%rd13, %rd2, %rd5;
	st.global.f64 	[%rd13], %fd29;
	add.s32 	%r15, %r15, %r3;
	setp.lt.s32 	%p5, %r15, %r6;
	@%p5 bra 	$L__BB61_2;
$L__BB61_3:
	ret;

}
	// .globl	_Z8_sqrt_32iPfS_
.visible .entry _Z8_sqrt_32iPfS_(
	.param .u32 _Z8_sqrt_32iPfS__param_0,
	.param .u64 .ptr .align 1 _Z8_sqrt_32iPfS__param_1,
	.param .u64 .ptr .align 1 _Z8_sqrt_32iPfS__param_2
)
{
	.reg .pred 	%p<3>;
	.reg .b32 	%r<11>;
	.reg .b32 	%f<3>;
	.reg .b64 	%rd<8>;

	ld.param.u32 	%r6, [_Z8_sqrt_32iPfS__param_0];
	ld.param.u64 	%rd3, [_Z8_sqrt_32iPfS__param_1];
	ld.param.u64 	%rd4, [_Z8_sqrt_32iPfS__param_2];
	mov.u32 	%r7, %tid.x;
	mov.u32 	%r8, %ctaid.x;
	mov.u32 	%r1, %ntid.x;
	mad.lo.s32 	%r10, %r8, %r1, %r7;
	setp.ge.s32 	%p1, %r10, %r6;
	@%p1 bra 	$L__BB62_3;
	mov.u32 	%r9, %nctaid.x;
	mul.lo.s32 	%r3, %r1, %r9;
	cvta.to.global.u64 	%rd1, %rd3;
	cvta.to.global.u64 	%rd2, %rd4;
$L__BB62_2:
	mul.wide.s32 	%rd5, %r10, 4;
	add.s64 	%rd6, %rd1, %rd5;
	ld.global.f32 	%f1, [%rd6];
	sqrt.rn.f32 	%f2, %f1;
	add.s64 	%rd7, %rd2, %rd5;
	st.global.f32 	[%rd7], %f2;
	add.s32 	%r10, %r10, %r3;
	setp.lt.s32 	%p2, %r10, %r6;
	@%p2 bra 	$L__BB62_2;
$L__BB62_3:
	ret;

}
	// .globl	_Z8_sqrt_64iPdS_
.visible .entry _Z8_sqrt_64iPdS_(
	.param .u32 _Z8_sqrt_64iPdS__param_0,
	.param .u64 .ptr .align 1 _Z8_sqrt_64iPdS__param_1,
	.param .u64 .ptr .align 1 _Z8_sqrt_64iPdS__param_2
)
{
	.reg .pred 	%p<3>;
	.reg .b32 	%r<11>;
	.reg .b64 	%rd<8>;
	.reg .b64 	%fd<3>;

	ld.param.u32 	%r6, [_Z8_sqrt_64iPdS__param_0];
	ld.param.u64 	%rd3, [_Z8_sqrt_64iPdS__param_1];
	ld.param.u64 	%rd4, [_Z8_sqrt_64iPdS__param_2];
	mov.u32 	%r7, %tid.x;
	mov.u32 	%r8, %ctaid.x;
	mov.u32 	%r1, %ntid.x;
	mad.lo.s32 	%r10, %r8, %r1, %r7;
	setp.ge.s32 	%p1, %r10, %r6;
	@%p1 bra 	$L__BB63_3;
	mov.u32 	%r9, %nctaid.x;
	mul.lo.s32 	%r3, %r1, %r9;
	cvta.to.global.u64 	%rd1, %rd3;
	cvta.to.global.u64 	%rd2, %rd4;
$L__BB63_2:
	mul.wide.s32 	%rd5, %r10, 8;
	add.s64 	%rd6, %rd1, %rd5;
	ld.global.f64 	%fd1, [%rd6];
	sqrt.rn.f64 	%fd2, %fd1;
	add.s64 	%rd7, %rd2, %rd5;
	st.global.f64 	[%rd7], %fd2;
	add.s32 	%r10, %r10, %r3;
	setp.lt.s32 	%p2, %r10, %r6;
	@%p2 bra 	$L__BB63_2;
$L__BB63_3:
	ret;

}
	// .globl	_Z7_tan_32iPfS_
.visible .entry _Z7_tan_32iPfS_(
	.param .u32 _Z7_tan_32iPfS__param_0,
	.param .u64 .ptr .align 1 _Z7_tan_32iPfS__param_1,
	.param .u64 .ptr .align 1 _Z7_tan_32iPfS__param_2
)
{
	.local .align 4 .b8 	__local_depot64[28];
	.reg .b64 	%SP;
	.reg .b64 	%SPL;
	.reg .pred 	%p<11>;
	.reg .b32 	%r<49>;
	.reg .b32 	%f<28>;
	.reg .b64 	%rd<29>;
	.reg .b64 	%fd<3>;

	mov.u64 	%SPL, __local_depot64;
	ld.param.u32 	%r20, [_Z7_tan_32iPfS__param_0];
	ld.param.u64 	%rd11, [_Z7_tan_32iPfS__param_1];
	ld.param.u64 	%rd12, [_Z7_tan_32iPfS__param_2];
	add.u64 	%rd1, %SPL, 0;
	mov.u32 	%r21, %tid.x;
	mov.u32 	%r22, %ctaid.x;
	mov.u32 	%r1, %ntid.x;
	mad.lo.s32 	%r44, %r22, %r1, %r21;
	setp.ge.s32 	%p1, %r44, %r20;
	@%p1 bra 	$L__BB64_11;
	mov.u32 	%r23, %nctaid.x;
	mul.lo.s32 	%r3, %r1, %r23;
	cvta.to.global.u64 	%rd2, %rd11;
	cvta.to.global.u64 	%rd3, %rd12;
	mov.u64 	%rd16, __cudart_i2opi_f;
$L__BB64_2:
	mul.wide.s32 	%rd14, %r44, 4;
	add.s64 	%rd15, %rd2, %rd14;
	ld.global.f32 	%f1, [%rd15];
	mul.f32 	%f7, %f1, 0f3F22F983;
	cvt.rni.s32.f32 	%r48, %f7;
	cvt.rn.f32.s32 	%f8, %r48;
	fma.rn.f32 	%f9, %f8, 0fBFC90FDA, %f1;
	fma.rn.f32 	%f10, %f8, 0fB3A22168, %f9;
	fma.rn.f32 	%f27, %f8, 0fA7C234C5, %f10;
	abs.f32 	%f3, %f1;
	setp.ltu.f32 	%p2, %f3, 0f47CE4780;
	@%p2 bra 	$L__BB64_10;
	setp.neu.f32 	%p3, %f3, 0f7F800000;
	@%p3 bra 	$L__BB64_5;
	mov.f32 	%f13, 0f00000000;
	mul.rn.f32 	%f27, %f1, %f13;
	mov.b32 	%r48, 0;
	bra.uni 	$L__BB64_10;
$L__BB64_5:
	mov.b32 	%r6, %f1;
	shl.b32 	%r25, %r6, 8;
	or.b32  	%r7, %r25, -2147483648;
	mov.b64 	%rd28, 0;
	mov.b32 	%r45, 0;
	mov.u64 	%rd26, %rd16;
	mov.u64 	%rd27, %rd1;
$L__BB64_6:
	.pragma "nounroll";
	ld.global.nc.u32 	%r26, [%rd26];
	mad.wide.u32 	%rd18, %r26, %r7, %rd28;
	shr.u64 	%rd28, %rd18, 32;
	st.local.u32 	[%rd27], %rd18;
	add.s32 	%r45, %r45, 1;
	add.s64 	%rd27, %rd27, 4;
	add.s64 	%rd26, %rd26, 4;
	setp.ne.s32 	%p4, %r45, 6;
	@%p4 bra 	$L__BB64_6;
	shr.u32 	%r27, %r6, 23;
	st.local.u32 	[%rd1+24], %rd28;
	and.b32  	%r10, %r27, 31;
	and.b32  	%r28, %r27, 224;
	add.s32 	%r29, %r28, -128;
	shr.u32 	%r30, %r29, 5;
	mul.wide.u32 	%rd19, %r30, 4;
	sub.s64 	%rd10, %rd1, %rd19;
	ld.local.u32 	%r46, [%rd10+24];
	ld.local.u32 	%r47, [%rd10+20];
	setp.eq.s32 	%p5, %r10, 0;
	@%p5 bra 	$L__BB64_9;
	shf.l.wrap.b32 	%r46, %r47, %r46, %r10;
	ld.local.u32 	%r31, [%rd10+16];
	shf.l.wrap.b32 	%r47, %r31, %r47, %r10;
$L__BB64_9:
	shr.u32 	%r32, %r46, 30;
	shf.l.wrap.b32 	%r33, %r47, %r46, 2;
	shl.b32 	%r34, %r47, 2;
	shr.u32 	%r35, %r33, 31;
	add.s32 	%r36, %r35, %r32;
	neg.s32 	%r37, %r36;
	setp.lt.s32 	%p6, %r6, 0;
	selp.b32 	%r48, %r37, %r36, %p6;
	xor.b32  	%r38, %r33, %r6;
	shr.s32 	%r39, %r33, 31;
	xor.b32  	%r40, %r39, %r33;
	xor.b32  	%r41, %r39, %r34;
	cvt.u64.u32 	%rd20, %r40;
	shl.b64 	%rd21, %rd20, 32;
	cvt.u64.u32 	%rd22, %r41;
	or.b64  	%rd23, %rd21, %rd22;
	cvt.rn.f64.s64 	%fd1, %rd23;
	mul.f64 	%fd2, %fd1, 0d3BF921FB54442D19;
	cvt.rn.f32.f64 	%f11, %fd2;
	neg.f32 	%f12, %f11;
	setp.lt.s32 	%p7, %r38, 0;
	selp.f32 	%f27, %f12, %f11, %p7;
$L__BB64_10:
	mul.f32 	%f14, %f27, %f27;
	fma.rn.f32 	%f15, %f14, 0f3C190000, 0f3B560000;
	fma.rn.f32 	%f16, %f15, %f14, 0f3CC70000;
	fma.rn.f32 	%f17, %f16, %f14, 0f3D5B0000;
	fma.rn.f32 	%f18, %f17, %f14, 0f3E089438;
	fma.rn.f32 	%f19, %f18, %f14, 0f3EAAAA88;
	mul.rn.f32 	%f20, %f14, %f27;
	fma.rn.f32 	%f21, %f19, %f20, %f27;
	abs.f32 	%f22, %f27;
	setp.eq.f32 	%p8, %f22, 0f3A00B43C;
	selp.f32 	%f23, %f27, %f21, %p8;
	and.b32  	%r43, %r48, 1;
	setp.eq.b32 	%p9, %r43, 1;
	neg.f32 	%f24, %f23;
	rcp.approx.ftz.f32 	%f25, %f24;
	selp.f32 	%f26, %f25, %f23, %p9;
	add.s64 	%rd25, %rd3, %rd14;
	st.global.f32 	[%rd25], %f26;
	add.s32 	%r44, %r44, %r3;
	setp.lt.s32 	%p10, %r44, %r20;
	@%p10 bra 	$L__BB64_2;
$L__BB64_11:
	ret;

}
	// .globl	_Z7_tan_64iPdS_
.visible .entry _Z7_tan_64iPdS_(
	.param .u32 _Z7_tan_64iPdS__param_0,
	.param .u64 .ptr .align 1 _Z7_tan_64iPdS__param_1,
	.param .u64 .ptr .align 1 _Z7_tan_64iPdS__param_2
)
{
	.reg .pred 	%p<10>;
	.reg .b32 	%r<17>;
	.reg .b64 	%rd<9>;
	.reg .b64 	%fd<47>;

	ld.param.u32 	%r9, [_Z7_tan_64iPdS__param_0];
	ld.param.u64 	%rd3, [_Z7_tan_64iPdS__param_1];
	ld.param.u64 	%rd4, [_Z7_tan_64iPdS__param_2];
	mov.u32 	%r10, %tid.x;
	mov.u32 	%r11, %ctaid.x;
	mov.u32 	%r1, %ntid.x;
	mad.lo.s32 	%r15, %r11, %r1, %r10;
	setp.ge.s32 	%p3, %r15, %r9;
	@%p3 bra 	$L__BB65_10;
	mov.u32 	%r12, %nctaid.x;
	mul.lo.s32 	%r3, %r1, %r12;
	cvta.to.global.u64 	%rd1, %rd3;
	cvta.to.global.u64 	%rd2, %rd4;
$L__BB65_2:
	mul.wide.s32 	%rd5, %r15, 8;
	add.s64 	%rd6, %rd1, %rd5;
	ld.global.f64 	%fd1, [%rd6];
	abs.f64 	%fd2, %fd1;
	setp.neu.f64 	%p4, %fd2, 0d7FF0000000000000;
	@%p4 bra 	$L__BB65_4;
	mov.f64 	%fd17, 0d0000000000000000;
	mul.rn.f64 	%fd45, %fd1, %fd17;
	mov.pred 	%p9, -1;
	bra.uni 	$L__BB65_7;
$L__BB65_4:
	mul.f64 	%fd12, %fd1, 0d3FE45F306DC9C883;
	cvt.rni.s32.f64 	%r16, %fd12;
	cvt.rn.f64.s32 	%fd13, %r16;
	fma.rn.f64 	%fd14, %fd13, 0dBFF921FB54442D18, %fd1;
	fma.rn.f64 	%fd15, %fd13, 0dBC91A62633145C00, %fd14;
	fma.rn.f64 	%fd45, %fd13, 0dB97B839A252049C0, %fd15;
	setp.ltu.f64 	%p5, %fd2, 0d41E0000000000000;
	@%p5 bra 	$L__BB65_6;
	{ // callseq 2, 0
	.param .b64 param0;
	st.param.f64 	[param0], %fd1;
	.param .align 16 .b8 retval0[16];
	call.uni (retval0), 
	__internal_trig_reduction_slowpathd, 
	(
	param0
	);
	ld.param.f64 	%fd45, [retval0];
	ld.param.b32 	%r16, [retval0+8];
	} // callseq 2
$L__BB65_6:
	and.b32  	%r14, %r16, 1;
	setp.eq.b32 	%p6, %r14, 1;
	not.pred 	%p9, %p6;
$L__BB65_7:
	mul.f64 	%fd18, %fd45, %fd45;
	fma.rn.f64 	%fd19, %fd18, 0d3EE48DAC2799BCB9, 0dBEF9757C5B27EBB1;
	fma.rn.f64 	%fd20, %fd19, %fd18, 0d3F0980E90FD91E04;
	fma.rn.f64 	%fd21, %fd20, %fd18, 0dBEFAE2B0417D7E1D;
	fma.rn.f64 	%fd22, %fd21, %fd18, 0d3F119F5341BFBA57;
	fma.rn.f64 	%fd23, %fd22, %fd18, 0d3F15E791A00F6919;
	fma.rn.f64 	%fd24, %fd23, %fd18, 0d3F2FF2E7FADEC73A;
	fma.rn.f64 	%fd25, %fd24, %fd18, 0d3F434BC1B206DA62;
	fma.rn.f64 	%fd26, %fd25, %fd18, 0d3F57DB18EF2F83F9;
	fma.rn.f64 	%fd27, %fd26, %fd18, 0d3F6D6D2E7AE49FBC;
	fma.rn.f64 	%fd28, %fd27, %fd18, 0d3F8226E3A816A776;
	fma.rn.f64 	%fd29, %fd28, %fd18, 0d3F9664F485D25660;
	fma.rn.f64 	%fd30, %fd29, %fd18, 0d3FABA1BA1BABF31D;
	fma.rn.f64 	%fd31, %fd30, %fd18, 0d3FC11111111105D2;
	fma.rn.f64 	%fd32, %fd31, %fd18, 0d3FD555555555555E;
	mul.f64 	%fd8, %fd18, %fd32;
	fma.rn.f64 	%fd46, %fd8, %fd45, %fd45;
	@%p9 bra 	$L__BB65_9;
	sub.f64 	%fd33, %fd46, %fd45;
	neg.f64 	%fd34, %fd33;
	fma.rn.f64 	%fd35, %fd8, %fd45, %fd34;
	rcp.approx.ftz.f64 	%fd36, %fd46;
	neg.f64 	%fd37, %fd46;
	fma.rn.f64 	%fd38, %fd37, %fd36, 0d3FF0000000000000;
	fma.rn.f64 	%fd39, %fd38, %fd38, %fd38;
	fma.rn.f64 	%fd40, %fd39, %fd36, %fd36;
	neg.f64 	%fd41, %fd40;
	fma.rn.f64 	%fd42, %fd46, %fd41, 0d3FF0000000000000;
	fma.rn.f64 	%fd43, %fd41, %fd35, %fd42;
	fma.rn.f64 	%fd46, %fd43, %fd41, %fd41;
$L__BB65_9:
	add.s64 	%rd8, %rd2, %rd5;
	st.global.f64 	[%rd8], %fd46;
	add.s32 	%r15, %r15, %r3;
	setp.lt.s32 	%p8, %r15, %r9;
	@%p8 bra 	$L__BB65_2;
$L__BB65_10:
	ret;

}
	// .globl	_Z8_tanh_32iPfS_
.visible .entry _Z8_tanh_32iPfS_(
	.param .u32 _Z8_tanh_32iPfS__param_0,
	.param .u64 .ptr .align 1 _Z8_tanh_32iPfS__param_1,
	.param .u64 .ptr .align 1 _Z8_tanh_32iPfS__param_2
)
{
	.reg .pred 	%p<5>;
	.reg .b32 	%r<11>;
	.reg .b32 	%f<17>;
	.reg .b64 	%rd<8>;

	ld.param.u32 	%r6, [_Z8_tanh_32iPfS__param_0];
	ld.param.u64 	%rd3, [_Z8_tanh_32iPfS__param_1];
	ld.param.u64 	%rd4, [_Z8_tanh_32iPfS__param_2];
	mov.u32 	%r7, %tid.x;
	mov.u32 	%r8, %ctaid.x;
	mov.u32 	%r1, %ntid.x;
	mad.lo.s32 	%r10, %r8, %r1, %r7;
	setp.ge.s32 	%p1, %r10, %r6;
	@%p1 bra 	$L__BB66_3;
	mov.u32 	%r9, %nctaid.x;
	mul.lo.s32 	%r3, %r1, %r9;
	cvta.to.global.u64 	%rd1, %rd3;
	cvta.to.global.u64 	%rd2, %rd4;
$L__BB66_2:
	mul.wide.s32 	%rd5, %r10, 4;
	add.s64 	%rd6, %rd1, %rd5;
	ld.global.f32 	%f1, [%rd6];
	abs.f32 	%f2, %f1;
	mul.f32 	%f3, %f2, 0f4038AA3B;
	ex2.approx.ftz.f32 	%f4, %f3;
	add.f32 	%f5, %f4, 0f3F800000;
	rcp.approx.ftz.f32 	%f6, %f5;
	fma.rn.f32 	%f7, %f6, 0fC0000000, 0f3F800000;
	setp.ge.f32 	%p2, %f2, 0f41102CB4;
	selp.f32 	%f8, 0f3F800000, %f7, %p2;
	copysign.f32 	%f9, %f1, %f8;
	mul.f32 	%f10, %f1, %f1;
	fma.rn.f32 	%f11, %f10, 0f3C80F082, 0fBD563CAE;
	fma.rn.f32 	%f12, %f11, %f10, 0f3E085941;
	fma.rn.f32 	%f13, %f12, %f10, 0fBEAAA9ED;
	fma.rn.f32 	%f14, %f13, %f10, 0f00000000;
	fma.rn.f32 	%f15, %f14, %f1, %f1;
	setp.ge.f32 	%p3, %f2, 0f3F19999A;
	selp.f32 	%f16, %f9, %f15, %p3;
	add.s64 	%rd7, %rd2, %rd5;
	st.global.f32 	[%rd7], %f16;
	add.s32 	%r10, %r10, %r3;
	setp.lt.s32 	%p4, %r10, %r6;
	@%p4 bra 	$L__BB66_2;
$L__BB66_3:
	ret;

}
	// .globl	_Z8_tanh_64iPdS_
.visible .entry _Z8_tanh_64iPdS_(
	.param .u32 _Z8_tanh_64iPdS__param_0,
	.param .u64 .ptr .align 1 _Z8_tanh_64iPdS__param_1,
	.param .u64 .ptr .align 1 _Z8_tanh_64iPdS__param_2
)
{
	.reg .pred 	%p<5>;
	.reg .b32 	%r<14>;
	.reg .b32 	%f<5>;
	.reg .b64 	%rd<9>;
	.reg .b64 	%fd<47>;

	ld.param.u32 	%r7, [_Z8_tanh_64iPdS__param_0];
	ld.param.u64 	%rd3, [_Z8_tanh_64iPdS__param_1];
	ld.param.u64 	%rd4, [_Z8_tanh_64iPdS__param_2];
	mov.u32 	%r8, %tid.x;
	mov.u32 	%r9, %ctaid.x;
	mov.u32 	%r1, %ntid.x;
	mad.lo.s32 	%r13, %r9, %r1, %r8;
	setp.ge.s32 	%p1, %r13, %r7;
	@%p1 bra 	$L__BB67_6;
	mov.u32 	%r10, %nctaid.x;
	mul.lo.s32 	%r3, %r1, %r10;
	cvta.to.global.u64 	%rd1, %rd3;
	cvta.to.global.u64 	%rd2, %rd4;
$L__BB67_2:
	mul.wide.s32 	%rd5, %r13, 8;
	add.s64 	%rd6, %rd1, %rd5;
	ld.global.f64 	%fd1, [%rd6];
	{
	.reg .b32 %temp; 
	mov.b64 	{%temp, %r11}, %fd1;
	}
	and.b32  	%r5, %r11, 2147483647;
	{
	.reg .b32 %temp; 
	mov.b64 	{%r12, %temp}, %fd1;
	}
	mov.b64 	%fd2, {%r12, %r5};
	setp.ltu.f64 	%p2, %fd2, 0d3FE4F92224DD2F1A;
	@%p2 bra 	$L__BB67_4;
	add.f64 	%fd6, %fd2, %fd2;
	cvt.rn.f32.f64 	%f1, %fd6;
	mul.f32 	%f2, %f1, 0f3FB8AA3B;
	cvt.rni.f32.f32 	%f3, %f2;
	cvt.f64.f32 	%fd7, %f3;
	fma.rn.f64 	%fd8, %fd7, 0dBFE62E42FEFA39EF, %fd6;
	fma.rn.f64 	%fd9, %fd8, 0d3E5AE904A4741B81, 0d3E928A27F89B6999;
	fma.rn.f64 	%fd10, %fd9, %fd8, 0d3EC71DE715FF7E07;
	fma.rn.f64 	%fd11, %fd10, %fd8, 0d3EFA019A6B0AC45A;
	fma.rn.f64 	%fd12, %fd11, %fd8, 0d3F2A01A017EED94F;
	fma.rn.f64 	%fd13, %fd12, %fd8, 0d3F56C16C17F2A71B;
	fma.rn.f64 	%fd14, %fd13, %fd8, 0d3F811111111173C4;
	fma.rn.f64 	%fd15, %fd14, %fd8, 0d3FA555555555211A;
	fma.rn.f64 	%fd16, %fd15, %fd8, 0d3FC5555555555540;
	fma.rn.f64 	%fd17, %fd16, %fd8, 0d3FE0000000000005;
	mul.f64 	%fd18, %fd8, %fd17;
	fma.rn.f64 	%fd19, %fd18, %fd8, %fd8;
	ex2.approx.ftz.f32 	%f4, %f3;
	cvt.f64.f32 	%fd20, %f4;
	mov.f64 	%fd21, 0d3FF0000000000000;
	sub.f64 	%fd22, %fd21, %fd20;
	neg.f64 	%fd23, %fd19;
	fma.rn.f64 	%fd24, %fd23, %fd20, %fd22;
	mov.f64 	%fd25, 0d4000000000000000;
	sub.f64 	%fd26, %fd25, %fd24;
	rcp.approx.ftz.f64 	%fd27, %fd26;
	neg.f64 	%fd28, %fd26;
	fma.rn.f64 	%fd29, %fd28, %fd27, 0d3FF0000000000000;
	fma.rn.f64 	%fd30, %fd29, %fd29, %fd29;
	fma.rn.f64 	%fd31, %fd30, %fd27, %fd27;
	fma.rn.f64 	%fd32, %fd31, 0dC000000000000000, 0d3FF0000000000000;
	setp.gt.u32 	%p3, %r5, 1077088193;
	selp.f64 	%fd33, 0d3FF0000000000000, %fd32, %p3;
	copysign.f64 	%fd46, %fd1, %fd33;
	bra.uni 	$L__BB67_5;
$L__BB67_4:
	mul.f64 	%fd34, %fd1, %fd1;
	fma.rn.f64 	%fd35, %fd34, 0dBEF0BC46E2F5E964, 0d3F14359F420AFC3D;
	fma.rn.f64 	%fd36, %fd35, %fd34, 0dBF2DF9F0728C5D84;
	fma.rn.f64 	%fd37, %fd36, %fd34, 0d3F4337D1CEC4F033;
	fma.rn.f64 	%fd38, %fd37, %fd34, 0dBF57D6E9674335B3;
	fma.rn.f64 	%fd39, %fd38, %fd34, 0d3F6D6D000D7AAD3D;
	fma.rn.f64 	%fd40, %fd39, %fd34, 0dBF8226E1F3CF1EF5;
	fma.rn.f64 	%fd41, %fd40, %fd34, 0d3F9664F47EC0C8CF;
	fma.rn.f64 	%fd42, %fd41, %fd34, 0dBFABA1BA1B80AB40;
	fma.rn.f64 	%fd43, %fd42, %fd34, 0d3FC111111110FA4A;
	fma.rn.f64 	%fd44, %fd43, %fd34, 0dBFD5555555555550;
	fma.rn.f64 	%fd45, %fd44, %fd34, 0d0000000000000000;
	fma.rn.f64 	%fd46, %fd45, %fd1, %fd1;
$L__BB67_5:
	add.s64 	%rd8, %rd2, %rd5;
	st.global.f64 	[%rd8], %fd46;
	add.s32 	%r13, %r13, %r3;
	setp.lt.s32 	%p4, %r13, %r7;
	@%p4 bra 	$L__BB67_2;
$L__BB67_6:
	ret;

}
	// .globl	_Z9_trunc_32iPfS_
.visible .entry _Z9_trunc_32iPfS_(
	.param .u32 _Z9_trunc_32iPfS__param_0,
	.param .u64 .ptr .align 1 _Z9_trunc_32iPfS__param_1,
	.param .u64 .ptr .align 1 _Z9_trunc_32iPfS__param_2
)
{
	.reg .pred 	%p<3>;
	.reg .b32 	%r<11>;
	.reg .b32 	%f<3>;
	.reg .b64 	%rd<8>;

	ld.param.u32 	%r6, [_Z9_trunc_32iPfS__param_0];
	ld.param.u64 	%rd3, [_Z9_trunc_32iPfS__param_1];
	ld.param.u64 	%rd4, [_Z9_trunc_32iPfS__param_2];
	mov.u32 	%r7, %tid.x;
	mov.u32 	%r8, %ctaid.x;
	mov.u32 	%r1, %ntid.x;
	mad.lo.s32 	%r10, %r8, %r1, %r7;
	setp.ge.s32 	%p1, %r10, %r6;
	@%p1 bra 	$L__BB68_3;
	mov.u32 	%r9, %nctaid.x;
	mul.lo.s32 	%r3, %r1, %r9;
	cvta.to.global.u64 	%rd1, %rd3;
	cvta.to.global.u64 	%rd2, %rd4;
$L__BB68_2:
	mul.wide.s32 	%rd5, %r10, 4;
	add.s64 	%rd6, %rd1, %rd5;
	ld.global.f32 	%f1, [%rd6];
	cvt.rzi.f32.f32 	%f2, %f1;
	add.s64 	%rd7, %rd2, %rd5;
	st.global.f32 	[%rd7], %f2;
	add.s32 	%r10, %r10, %r3;
	setp.lt.s32 	%p2, %r10, %r6;
	@%p2 bra 	$L__BB68_2;
$L__BB68_3:
	ret;

}
	// .globl	_Z9_trunc_64iPdS_
.visible .entry _Z9_trunc_64iPdS_(
	.param .u32 _Z9_trunc_64iPdS__param_0,
	.param .u64 .ptr .align 1 _Z9_trunc_64iPdS__param_1,
	.param .u64 .ptr .align 1 _Z9_trunc_64iPdS__param_2
)
{
	.reg .pred 	%p<3>;
	.reg .b32 	%r<11>;
	.reg .b64 	%rd<8>;
	.reg .b64 	%fd<3>;

	ld.param.u32 	%r6, [_Z9_trunc_64iPdS__param_0];
	ld.param.u64 	%rd3, [_Z9_trunc_64iPdS__param_1];
	ld.param.u64 	%rd4, [_Z9_trunc_64iPdS__param_2];
	mov.u32 	%r7, %tid.x;
	mov.u32 	%r8, %ctaid.x;
	mov.u32 	%r1, %ntid.x;
	mad.lo.s32 	%r10, %r8, %r1, %r7;
	setp.ge.s32 	%p1, %r10, %r6;
	@%p1 bra 	$L__BB69_3;
	mov.u32 	%r9, %nctaid.x;
	mul.lo.s32 	%r3, %r1, %r9;
	cvta.to.global.u64 	%rd1, %rd3;
	cvta.to.global.u64 	%rd2, %rd4;
$L__BB69_2:
	mul.wide.s32 	%rd5, %r10, 8;
	add.s64 	%rd6, %rd1, %rd5;
	ld.global.f64 	%fd1, [%rd6];
	cvt.rzi.f64.f64 	%fd2, %fd1;
	add.s64 	%rd7, %rd2, %rd5;
	st.global.f64 	[%rd7], %fd2;
	add.s32 	%r10, %r10, %r3;
	setp.lt.s32 	%p2, %r10, %r6;
	@%p2 bra 	$L__BB69_2;
$L__BB69_3:
	ret;

}
	// .globl	_Z8_fill_32ifPf
.visible .entry _Z8_fill_32ifPf(
	.param .u32 _Z8_fill_32ifPf_param_0,
	.param .f32 _Z8_fill_32ifPf_param_1,
	.param .u64 .ptr .align 1 _Z8_fill_32ifPf_param_2
)
{
	.reg .pred 	%p<3>;
	.reg .b32 	%r<11>;
	.reg .b32 	%f<2>;
	.reg .b64 	%rd<5>;

	ld.param.u32 	%r6, [_Z8_fill_32ifPf_param_0];
	ld.param.f32 	%f1, [_Z8_fill_32ifPf_param_1];
	ld.param.u64 	%rd2, [_Z8_fill_32ifPf_param_2];
	mov.u32 	%r7, %tid.x;
	mov.u32 	%r8, %ctaid.x;
	mov.u32 	%r1, %ntid.x;
	mad.lo.s32 	%r10, %r8, %r1, %r7;
	setp.ge.s32 	%p1, %r10, %r6;
	@%p1 bra 	$L__BB70_3;
	mov.u32 	%r9, %nctaid.x;
	mul.lo.s32 	%r3, %r1, %r9;
	cvta.to.global.u64 	%rd1, %rd2;
$L__BB70_2:
	mul.wide.s32 	%rd3, %r10, 4;
	add.s64 	%rd4, %rd1, %rd3;
	st.global.f32 	[%rd4], %f1;
	add.s32 	%r10, %r10, %r3;
	setp.lt.s32 	%p2, %r10, %r6;
	@%p2 bra 	$L__BB70_2;
$L__BB70_3:
	ret;

}
	// .globl	_Z8_fill_64idPd
.visible .entry _Z8_fill_64idPd(
	.param .u32 _Z8_fill_64idPd_param_0,
	.param .f64 _Z8_fill_64idPd_param_1,
	.param .u64 .ptr .align 1 _Z8_fill_64idPd_param_2
)
{
	.reg .pred 	%p<3>;
	.reg .b32 	%r<11>;
	.reg .b64 	%rd<5>;
	.reg .b64 	%fd<2>;

	ld.param.u32 	%r6, [_Z8_fill_64idPd_param_0];
	ld.param.f64 	%fd1, [_Z8_fill_64idPd_param_1];
	ld.param.u64 	%rd2, [_Z8_fill_64idPd_param_2];
	mov.u32 	%r7, %tid.x;
	mov.u32 	%r8, %ctaid.x;
	mov.u32 	%r1, %ntid.x;
	mad.lo.s32 	%r10, %r8, %r1, %r7;
	setp.ge.s32 	%p1, %r10, %r6;
	@%p1 bra 	$L__BB71_3;
	mov.u32 	%r9, %nctaid.x;
	mul.lo.s32 	%r3, %r1, %r9;
	cvta.to.global.u64 	%rd1, %rd2;
$L__BB71_2:
	mul.wide.s32 	%rd3, %r10, 8;
	add.s64 	%rd4, %rd1, %rd3;
	st.global.f64 	[%rd4], %fd1;
	add.s32 	%r10, %r10, %r3;
	setp.lt.s32 	%p2, %r10, %r6;
	@%p2 bra 	$L__BB71_2;
$L__BB71_3:
	ret;

}
	// .globl	_Z9_xfill_32iifPfi
.visible .entry _Z9_xfill_32iifPfi(
	.param .u32 _Z9_xfill_32iifPfi_param_0,
	.param .u32 _Z9_xfill_32iifPfi_param_1,
	.param .f32 _Z9_xfill_32iifPfi_param_2,
	.param .u64 .ptr .align 1 _Z9_xfill_32iifPfi_param_3,
	.param .u32 _Z9_xfill_32iifPfi_param_4
)
{
	.reg .pred 	%p<3>;
	.reg .b32 	%r<19>;
	.reg .b32 	%f<2>;
	.reg .b64 	%rd<5>;

	ld.param.u32 	%r9, [_Z9_xfill_32iifPfi_param_0];
	ld.param.u32 	%r10, [_Z9_xfill_32iifPfi_param_1];
	ld.param.f32 	%f1, [_Z9_xfill_32iifPfi_param_2];
	ld.param.u64 	%rd2, [_Z9_xfill_32iifPfi_param_3];
	ld.param.u32 	%r11, [_Z9_xfill_32iifPfi_param_4];
	mov.u32 	%r12, %tid.x;
	mov.u32 	%r13, %ctaid.x;
	mov.u32 	%r1, %ntid.x;
	mad.lo.s32 	%r18, %r13, %r1, %r12;
	div.s32 	%r17, %r18, %r9;
	setp.ge.s32 	%p1, %r17, %r10;
	@%p1 bra 	$L__BB72_3;
	mov.u32 	%r14, %nctaid.x;
	mul.lo.s32 	%r4, %r1, %r14;
	cvta.to.global.u64 	%rd1, %rd2;
$L__BB72_2:
	rem.s32 	%r15, %r18, %r9;
	mad.lo.s32 	%r16, %r17, %r11, %r15;
	mul.wide.s32 	%rd3, %r16, 4;
	add.s64 	%rd4, %rd1, %rd3;
	st.global.f32 	[%rd4], %f1;
	add.s32 	%r18, %r18, %r4;
	div.s32 	%r17, %r18, %r9;
	setp.lt.s32 	%p2, %r17, %r10;
	@%p2 bra 	$L__BB72_2;
$L__BB72_3:
	ret;

}
	// .globl	_Z9_xfill_64iidPdi
.visible .entry _Z9_xfill_64iidPdi(
	.param .u32 _Z9_xfill_64iidPdi_param_0,
	.param .u32 _Z9_xfill_64iidPdi_param_1,
	.param .f64 _Z9_xfill_64iidPdi_param_2,
	.param .u64 .ptr .align 1 _Z9_xfill_64iidPdi_param_3,
	.param .u32 _Z9_xfill_64iidPdi_param_4
)
{
	.reg .pred 	%p<3>;
	.reg .b32 	%r<19>;
	.reg .b64 	%rd<5>;
	.reg .b64 	%fd<2>;

	ld.param.u32 	%r9, [_Z9_xfill_64iidPdi_param_0];
	ld.param.u32 	%r10, [_Z9_xfill_64iidPdi_param_1];
	ld.param.f64 	%fd1, [_Z9_xfill_64iidPdi_param_2];
	ld.param.u64 	%rd2, [_Z9_xfill_64iidPdi_param_3];
	ld.param.u32 	%r11, [_Z9_xfill_64iidPdi_param_4];
	mov.u32 	%r12, %tid.x;
	mov.u32 	%r13, %ctaid.x;
	mov.u32 	%r1, %ntid.x;
	mad.lo.s32 	%r18, %r13, %r1, %r12;
	div.s32 	%r17, %r18, %r9;
	setp.ge.s32 	%p1, %r17, %r10;
	@%p1 bra 	$L__BB73_3;
	mov.u32 	%r14, %nctaid.x;
	mul.lo.s32 	%r4, %r1, %r14;
	cvta.to.global.u64 	%rd1, %rd2;
$L__BB73_2:
	rem.s32 	%r15, %r18, %r9;
	mad.lo.s32 	%r16, %r17, %r11, %r15;
	mul.wide.s32 	%rd3, %r16, 8;
	add.s64 	%rd4, %rd1, %rd3;
	st.global.f64 	[%rd4], %fd1;
	add.s32 	%r18, %r18, %r4;
	div.s32 	%r17, %r18, %r9;
	setp.lt.s32 	%p2, %r17, %r10;
	@%p2 bra 	$L__BB73_2;
$L__BB73_3:
	ret;

}
	// .globl	_Z6_xcopyiiPKciPci
.visible .entry _Z6_xcopyiiPKciPci(
	.param .u32 _Z6_xcopyiiPKciPci_param_0,
	.param .u32 _Z6_xcopyiiPKciPci_param_1,
	.param .u64 .ptr .align 1 _Z6_xcopyiiPKciPci_param_2,
	.param .u32 _Z6_xcopyiiPKciPci_param_3,
	.param .u64 .ptr .align 1 _Z6_xcopyiiPKciPci_param_4,
	.param .u32 _Z6_xcopyiiPKciPci_param_5
)
{
	.reg .pred 	%p<3>;
	.reg .b16 	%rs<2>;
	.reg .b32 	%r<21>;
	.reg .b64 	%rd<9>;

	ld.param.u32 	%r9, [_Z6_xcopyiiPKciPci_param_0];
	ld.param.u32 	%r10, [_Z6_xcopyiiPKciPci_param_1];
	ld.param.u64 	%rd3, [_Z6_xcopyiiPKciPci_param_2];
	ld.param.u32 	%r11, [_Z6_xcopyiiPKciPci_param_3];
	ld.param.u64 	%rd4, [_Z6_xcopyiiPKciPci_param_4];
	ld.param.u32 	%r12, [_Z6_xcopyiiPKciPci_param_5];
	mov.u32 	%r13, %tid.x;
	mov.u32 	%r14, %ctaid.x;
	mov.u32 	%r1, %ntid.x;
	mad.lo.s32 	%r20, %r14, %r1, %r13;
	div.s32 	%r19, %r20, %r9;
	setp.ge.s32 	%p1, %r19, %r10;
	@%p1 bra 	$L__BB74_3;
	mov.u32 	%r15, %nctaid.x;
	mul.lo.s32 	%r4, %r1, %r15;
	cvta.to.global.u64 	%rd1, %rd3;
	cvta.to.global.u64 	%rd2, %rd4;
$L__BB74_2:
	rem.s32 	%r16, %r20, %r9;
	mad.lo.s32 	%r17, %r19, %r11, %r16;
	mad.lo.s32 	%r18, %r19, %r12, %r16;
	cvt.s64.s32 	%rd5, %r17;
	add.s64 	%rd6, %rd1, %rd5;
	ld.global.u8 	%rs1, [%rd6];
	cvt.s64.s32 	%rd7, %r18;
	add.s64 	%rd8, %rd2, %rd7;
	st.global.u8 	[%rd8], %rs1;
	add.s32 	%r20, %r20, %r4;
	div.s32 	%r19, %r20, %r9;
	setp.lt.s32 	%p2, %r19, %r10;
	@%p2 bra 	$L__BB74_2;
$L__BB74_3:
	ret;

}
	// .globl	_Z22_permutedims_2D_1_2_32PfiiS_i
.visible .entry _Z22_permutedims_2D_1_2_32PfiiS_i(
	.param .u64 .ptr .align 1 _Z22_permutedims_2D_1_2_32PfiiS_i_param_0,
	.param .u32 _Z22_permutedims_2D_1_2_32PfiiS_i_param_1,
	.param .u32 _Z22_permutedims_2D_1_2_32PfiiS_i_param_2,
	.param .u64 .ptr .align 1 _Z22_permutedims_2D_1_2_32PfiiS_i_param_3,
	.param .u32 _Z22_permutedims_2D_1_2_32PfiiS_i_param_4
)
{
	.reg .pred 	%p<3>;
	.reg .b32 	%r<18>;
	.reg .b32 	%f<2>;
	.reg .b64 	%rd<9>;

	ld.param.u64 	%rd3, [_Z22_permutedims_2D_1_2_32PfiiS_i_param_0];
	ld.param.u32 	%r7, [_Z22_permutedims_2D_1_2_32PfiiS_i_param_1];
	ld.param.u32 	%r9, [_Z22_permutedims_2D_1_2_32PfiiS_i_param_2];
	ld.param.u64 	%rd4, [_Z22_permutedims_2D_1_2_32PfiiS_i_param_3];
	ld.param.u32 	%r8, [_Z22_permutedims_2D_1_2_32PfiiS_i_param_4];
	mov.u32 	%r10, %tid.x;
	mov.u32 	%r11, %ctaid.x;
	mov.u32 	%r1, %ntid.x;
	mad.lo.s32 	%r17, %r11, %r1, %r10;
	mul.lo.s32 	%r3, %r9, %r7;
	setp.ge.s32 	%p1, %r17, %r3;
	@%p1 bra 	$L__BB75_3;
	mov.u32 	%r12, %nctaid.x;
	mul.lo.s32 	%r4, %r1, %r12;
	cvta.to.global.u64 	%rd1, %rd3;
	cvta.to.global.u64 	%rd2, %rd4;
$L__BB75_2:
	div.s32 	%r13, %r17, %r7;
	mul.lo.s32 	%r14, %r13, %r7;
	sub.s32 	%r15, %r17, %r14;
	mad.lo.s32 	%r16, %r13, %r8, %r15;
	mul.wide.s32 	%rd5, %r17, 4;
	add.s64 	%rd6, %rd1, %rd5;
	ld.global.f32 	%f1, [%rd6];
	mul.wide.s32 	%rd7, %r16, 4;
	add.s64 	%rd8, %rd2, %rd7;
	st.global.f32 	[%rd8], %f1;
	add.s32 	%r17, %r17, %r4;
	setp.lt.s32 	%p2, %r17, %r3;
	@%p2 bra 	$L__BB75_2;
$L__BB75_3:
	ret;

}
	// .globl	_Z22_permutedims_2D_1_2_64PdiiS_i
.visible .entry _Z22_permutedims_2D_1_2_64PdiiS_i(
	.param .u64 .ptr .align 1 _Z22_permutedims_2D_1_2_64PdiiS_i_param_0,
	.param .u32 _Z22_permutedims_2D_1_2_64PdiiS_i_param_1,
	.param .u32 _Z22_permutedims_2D_1_2_64PdiiS_i_param_2,
	.param .u64 .ptr .align 1 _Z22_permutedims_2D_1_2_64PdiiS_i_param_3,
	.param .u32 _Z22_permutedims_2D_1_2_64PdiiS_i_param_4
)
{
	.reg .pred 	%p<3>;
	.reg .b32 	%r<18>;
	.reg .b64 	%rd<9>;
	.reg .b64 	%fd<2>;

	ld.param.u64 	%rd3, [_Z22_permutedims_2D_1_2_64PdiiS_i_param_0];
	ld.param.u32 	%r7, [_Z22_permutedims_2D_1_2_64PdiiS_i_param_1];
	ld.param.u32 	%r9, [_Z22_permutedims_2D_1_2_64PdiiS_i_param_2];
	ld.param.u64 	%rd4, [_Z22_permutedims_2D_1_2_64PdiiS_i_param_3];
	ld.param.u32 	%r8, [_Z22_permutedims_2D_1_2_64PdiiS_i_param_4];
	mov.u32 	%r10, %tid.x;
	mov.u32 	%r11, %ctaid.x;
	mov.u32 	%r1, %ntid.x;
	mad.lo.s32 	%r17, %r11, %r1, %r10;
	mul.lo.s32 	%r3, %r9, %r7;
	setp.ge.s32 	%p1, %r17, %r3;
	@%p1 bra 	$L__BB76_3;
	mov.u32 	%r12, %nctaid.x;
	mul.lo.s32 	%r4, %r1, %r12;
	cvta.to.global.u64 	%rd1, %rd3;
	cvta.to.global.u64 	%rd2, %rd4;
$L__BB76_2:
	div.s32 	%r13, %r17, %r7;
	mul.lo.s32 	%r14, %r13, %r7;
	sub.s32 	%r15, %r17, %r14;
	mad.lo.s32 	%r16, %r13, %r8, %r15;
	mul.wide.s32 	%rd5, %r17, 8;
	add.s64 	%rd6, %rd1, %rd5;
	ld.global.f64 	%fd1, [%rd6];
	mul.wide.s32 	%rd7, %r16, 8;
	add.s64 	%rd8, %rd2, %rd7;
	st.global.f64 	[%rd8], %fd1;
	add.s32 	%r17, %r17, %r4;
	setp.lt.s32 	%p2, %r17, %r3;
	@%p2 bra 	$L__BB76_2;
$L__BB76_3:
	ret;

}
	// .globl	_Z22_permutedims_2D_2_1_32PfiiS_i
.visible .entry _Z22_permutedims_2D_2_1_32PfiiS_i(
	.param .u64 .ptr .align 1 _Z22_permutedims_2D_2_1_32PfiiS_i_param_0,
	.param .u32 _Z22_permutedims_2D_2_1_32PfiiS_i_param_1,
	.param .u32 _Z22_permutedims_2D_2_1_32PfiiS_i_param_2,
	.param .u64 .ptr .align 1 _Z22_permutedims_2D_2_1_32PfiiS_i_param_3,
	.param .u32 _Z22_permutedims_2D_2_1_32PfiiS_i_param_4
)
{
	.reg .pred 	%p<3>;
	.reg .b32 	%r<18>;
	.reg .b32 	%f<2>;
	.reg .b64 	%rd<9>;

	ld.param.u64 	%rd3, [_Z22_permutedims_2D_2_1_32PfiiS_i_param_0];
	ld.param.u32 	%r7, [_Z22_permutedims_2D_2_1_32PfiiS_i_param_1];
	ld.param.u32 	%r9, [_Z22_permutedims_2D_2_1_32PfiiS_i_param_2];
	ld.param.u64 	%rd4, [_Z22_permutedims_2D_2_1_32PfiiS_i_param_3];
	ld.param.u32 	%r8, [_Z22_permutedims_2D_2_1_32PfiiS_i_param_4];
	mov.u32 	%r10, %tid.x;
	mov.u32 	%r11, %ctaid.x;
	mov.u32 	%r1, %ntid.x;
	mad.lo.s32 	%r17, %r11, %r1, %r10;
	mul.lo.s32 	%r3, %r9, %r7;
	setp.ge.s32 	%p1, %r17, %r3;
	@%p1 bra 	$L__BB77_3;
	mov.u32 	%r12, %nctaid.x;
	mul.lo.s32 	%r4, %r1, %r12;
	cvta.to.global.u64 	%rd1, %rd3;
	cvta.to.global.u64 	%rd2, %rd4;
$L__BB77_2:
	div.s32 	%r13, %r17, %r7;
	mul.lo.s32 	%r14, %r13, %r7;
	sub.s32 	%r15, %r17, %r14;
	mad.lo.s32 	%r16, %r15, %r8, %r13;
	mul.wide.s32 	%rd5, %r17, 4;
	add.s64 	%rd6, %rd1, %rd5;
	ld.global.f32 	%f1, [%rd6];
	mul.wide.s32 	%rd7, %r16, 4;
	add.s64 	%rd8, %rd2, %rd7;
	st.global.f32 	[%rd8], %f1;
	add.s32 	%r17, %r17, %r4;
	setp.lt.s32 	%p2, %r17, %r3;
	@%p2 bra 	$L__BB77_2;
$L__BB77_3:
	ret;

}
	// .globl	_Z22_permutedims_2D_2_1_64PdiiS_i
.visible .entry _Z22_permutedims_2D_2_1_64PdiiS_i(
	.param .u64 .ptr .align 1 _Z22_permutedims_2D_2_1_64PdiiS_i_param_0,
	.param .u32 _Z22_permutedims_2D_2_1_64PdiiS_i_param_1,
	.param .u32 _Z22_permutedims_2D_2_1_64PdiiS_i_param_2,
	.param .u64 .ptr .align 1 _Z22_permutedims_2D_2_1_64PdiiS_i_param_3,
	.param .u32 _Z22_permutedims_2D_2_1_64PdiiS_i_param_4
)
{
	.reg .pred 	%p<3>;
	.reg .b32 	%r<18>;
	.reg .b64 	%rd<9>;
	.reg .b64 	%fd<2>;

	ld.param.u64 	%rd3, [_Z22_permutedims_2D_2_1_64PdiiS_i_param_0];
	ld.param.u32 	%r7, [_Z22_permutedims_2D_2_1_64PdiiS_i_param_1];
	ld.param.u32 	%r9, [_Z22_permutedims_2D_2_1_64PdiiS_i_param_2];
	ld.param.u64 	%rd4, [_Z22_permutedims_2D_2_1_64PdiiS_i_param_3];
	ld.param.u32 	%r8, [_Z22_permutedims_2D_2_1_64PdiiS_i_param_4];
	mov.u32 	%r10, %tid.x;
	mov.u32 	%r11, %ctaid.x;
	mov.u32 	%r1, %ntid.x;
	mad.lo.s32 	%r17, %r11, %r1, %r10;
	mul.lo.s32 	%r3, %r9, %r7;
	setp.ge.s32 	%p1, %r17, %r3;
	@%p1 bra 	$L__BB78_3;
	mov.u32 	%r12, %nctaid.x;
	mul.lo.s32 	%r4, %r1, %r12;
	cvta.to.global.u64 	%rd1, %rd3;
	cvta.to.global.u64 	%rd2, %rd4;
$L__BB78_2:
	div.s32 	%r13, %r17, %r7;
	mul.lo.s32 	%r14, %r13, %r7;
	sub.s32 	%r15, %r17, %r14;
	mad.lo.s32 	%r16, %r15, %r8, %r13;
	mul.wide.s32 	%rd5, %r17, 8;
	add.s64 	%rd6, %rd1, %rd5;
	ld.global.f64 	%fd1, [%rd6];
	mul.wide.s32 	%rd7, %r16, 8;
	add.s64 	%rd8, %rd2, %rd7;
	st.global.f64 	[%rd8], %fd1;
	add.s32 	%r17, %r17, %r4;
	setp.lt.s32 	%p2, %r17, %r3;
	@%p2 bra 	$L__BB78_2;
$L__BB78_3:
	ret;

}
	// .globl	_Z24_permutedims_3D_1_2_3_32PfiiiS_ii
.visible .entry _Z24_permutedims_3D_1_2_3_32PfiiiS_ii(
	.param .u64 .ptr .align 1 _Z24_permutedims_3D_1_2_3_32PfiiiS_ii_param_0,
	.param .u32 _Z24_permutedims_3D_1_2_3_32PfiiiS_ii_param_1,
	.param .u32 _Z24_permutedims_3D_1_2_3_32PfiiiS_ii_param_2,
	.param .u32 _Z24_permutedims_3D_1_2_3_32PfiiiS_ii_param_3,
	.param .u64 .ptr .align 1 _Z24_permutedims_3D_1_2_3_32PfiiiS_ii_param_4,
	.param .u32 _Z24_permutedims_3D_1_2_3_32PfiiiS_ii_param_5,
	.param .u32 _Z24_permutedims_3D_1_2_3_32PfiiiS_ii_param_6
)
{
	.reg .pred 	%p<3>;
	.reg .b32 	%r<26>;
	.reg .b32 	%f<2>;
	.reg .b64 	%rd<9>;

	ld.param.u64 	%rd3, [_Z24_permutedims_3D_1_2_3_32PfiiiS_ii_param_0];
	ld.param.u32 	%r8, [_Z24_permutedims_3D_1_2_3_32PfiiiS_ii_param_1];
	ld.param.u32 	%r9, [_Z24_permutedims_3D_1_2_3_32PfiiiS_ii_param_2];
	ld.param.u32 	%r12, [_Z24_permutedims_3D_1_2_3_32PfiiiS_ii_param_3];
	ld.param.u64 	%rd4, [_Z24_permutedims_3D_1_2_3_32PfiiiS_ii_param_4];
	ld.param.u32 	%r10, [_Z24_permutedims_3D_1_2_3_32PfiiiS_ii_param_5];
	ld.param.u32 	%r11, [_Z24_permutedims_3D_1_2_3_32PfiiiS_ii_param_6];
	mov.u32 	%r13, %tid.x;
	mov.u32 	%r14, %ctaid.x;
	mov.u32 	%r1, %ntid.x;
	mad.lo.s32 	%r25, %r14, %r1, %r13;
	mul.lo.s32 	%r3, %r9, %r8;
	mul.lo.s32 	%r4, %r3, %r12;
	setp.ge.s32 	%p1, %r25, %r4;
	@%p1 bra 	$L__BB79_3;
	mov.u32 	%r15, %nctaid.x;
	mul.lo.s32 	%r5, %r1, %r15;
	cvta.to.global.u64 	%rd1, %rd3;
	cvta.to.global.u64 	%rd2, %rd4;
$L__BB79_2:
	div.s32 	%r16, %r25, %r8;
	mul.lo.s32 	%r17, %r16, %r8;
	sub.s32 	%r18, %r25, %r17;
	rem.s32 	%r19, %r16, %r9;
	mad.lo.s32 	%r20, %r19, %r8, %r18;
	sub.s32 	%r21, %r25, %r20;
	div.s32 	%r22, %r21, %r3;
	mad.lo.s32 	%r23, %r22, %r11, %r19;
	mad.lo.s32 	%r24, %r23, %r10, %r18;
	mul.wide.s32 	%rd5, %r25, 4;
	add.s64 	%rd6, %rd1, %rd5;
	ld.global.f32 	%f1, [%rd6];
	mul.wide.s32 	%rd7, %r24, 4;
	add.s64 	%rd8, %rd2, %rd7;
	st.global.f32 	[%rd8], %f1;
	add.s32 	%r25, %r25, %r5;
	setp.lt.s32 	%p2, %r25, %r4;
	@%p2 bra 	$L__BB79_2;
$L__BB79_3:
	ret;

}
	// .globl	_Z24_permutedims_3D_1_2_3_64PdiiiS_ii
.visible .entry _Z24_permutedims_3D_1_2_3_64PdiiiS_ii(
	.param .u64 .ptr .align 1 _Z24_permutedims_3D_1_2_3_64PdiiiS_ii_param_0,
	.param .u32 _Z24_permutedims_3D_1_2_3_64PdiiiS_ii_param_1,
	.param .u32 _Z24_permutedims_3D_1_2_3_64PdiiiS_ii_param_2,
	.param .u32 _Z24_permutedims_3D_1_2_3_64PdiiiS_ii_param_3,
	.param .u64 .ptr .align 1 _Z24_permutedims_3D_1_2_3_64PdiiiS_ii_param_4,
	.param .u32 _Z24_permutedims_3D_1_2_3_64PdiiiS_ii_param_5,
	.param .u32 _Z24_permutedims_3D_1_2_3_64PdiiiS_ii_param_6
)
{
	.reg .pred 	%p<3>;
	.reg .b32 	%r<26>;
	.reg .b64 	%rd<9>;
	.reg .b64 	%fd<2>;

	ld.param.u64 	%rd3, [_Z24_permutedims_3D_1_2_3_64PdiiiS_ii_param_0];
	ld.param.u32 	%r8, [_Z24_permutedims_3D_1_2_3_64PdiiiS_ii_param_1];
	ld.param.u32 	%r9, [_Z24_permutedims_3D_1_2_3_64PdiiiS_ii_param_2];
	ld.param.u32 	%r12, [_Z24_permutedims_3D_1_2_3_64PdiiiS_ii_param_3];
	ld.param.u64 	%rd4, [_Z24_permutedims_3D_1_2_3_64PdiiiS_ii_param_4];
	ld.param.u32 	%r10, [_Z24_permutedims_3D_1_2_3_64PdiiiS_ii_param_5];
	ld.param.u32 	%r11, [_Z24_permutedims_3D_1_2_3_64PdiiiS_ii_param_6];
	mov.u32 	%r13, %tid.x;
	mov.u32 	%r14, %ctaid.x;
	mov.u32 	%r1, %ntid.x;
	mad.lo.s32 	%r25, %r14, %r1, %r13;
	mul.lo.s32 	%r3, %r9, %r8;
	mul.lo.s32 	%r4, %r3, %r12;
	setp.ge.s32 	%p1, %r25, %r4;
	@%p1 bra 	$L__BB80_3;
	mov.u32 	%r15, %nctaid.x;
	mul.lo.s32 	%r5, %r1, %r15;
	cvta.to.global.u64 	%rd1, %rd3;
	cvta.to.global.u64 	%rd2, %rd4;
$L__BB80_2:
	div.s32 	%r16, %r25, %r8;
	mul.lo.s32 	%r17, %r16, %r8;
	sub.s32 	%r18, %r25, %r17;
	rem.s32 	%r19, %r16, %r9;
	mad.lo.s32 	%r20, %r19, %r8, %r18;
	sub.s32 	%r21, %r25, %r20;
	div.s32 	%r22, %r21, %r3;
	mad.lo.s32 	%r23, %r22, %r11, %r19;
	mad.lo.s32 	%r24, %r23, %r10, %r18;
	mul.wide.s32 	%rd5, %r25, 8;
	add.s64 	%rd6, %rd1, %rd5;
	ld.global.f64 	%fd1, [%rd6];
	mul.wide.s32 	%rd7, %r24, 8;
	add.s64 	%rd8, %rd2, %rd7;
	st.global.f64 	[%rd8], %fd1;
	add.s32 	%r25, %r25, %r5;
	setp.lt.s32 	%p2, %r25, %r4;
	@%p2 bra 	$L__BB80_2;
$L__BB80_3:
	ret;

}
	// .globl	_Z24_permutedims_3D_1_3_2_32PfiiiS_ii
.visible .entry _Z24_permutedims_3D_1_3_2_32PfiiiS_ii(
	.param .u64 .ptr .align 1 _Z24_permutedims_3D_1_3_2_32PfiiiS_ii_param_0,
	.param .u32 _Z24_permutedims_3D_1_3_2_32PfiiiS_ii_param_1,
	.param .u32 _Z24_permutedims_3D_1_3_2_32PfiiiS_ii_param_2,
	.param .u32 _Z24_permutedims_3D_1_3_2_32PfiiiS_ii_param_3,
	.param .u64 .ptr .align 1 _Z24_permutedims_3D_1_3_2_32PfiiiS_ii_param_4,
	.param .u32 _Z24_permutedims_3D_1_3_2_32PfiiiS_ii_param_5,
	.param .u32 _Z24_permutedims_3D_1_3_2_32PfiiiS_ii_param_6
)
{
	.reg .pred 	%p<3>;
	.reg .b32 	%r<26>;
	.reg .b32 	%f<2>;
	.reg .b64 	%rd<9>;

	ld.param.u64 	%rd3, [_Z24_permutedims_3D_1_3_2_32PfiiiS_ii_param_0];
	ld.param.u32 	%r8, [_Z24_permutedims_3D_1_3_2_32PfiiiS_ii_param_1];
	ld.param.u32 	%r9, [_Z24_permutedims_3D_1_3_2_32PfiiiS_ii_param_2];
	ld.param.u32 	%r12, [_Z24_permutedims_3D_1_3_2_32PfiiiS_ii_param_3];
	ld.param.u64 	%rd4, [_Z24_permutedims_3D_1_3_2_32PfiiiS_ii_param_4];
	ld.param.u32 	%r10, [_Z24_permutedims_3D_1_3_2_32PfiiiS_ii_param_5];
	ld.param.u32 	%r11, [_Z24_permutedims_3D_1_3_2_32PfiiiS_ii_param_6];
	mov.u32 	%r13, %tid.x;
	mov.u32 	%r14, %ctaid.x;
	mov.u32 	%r1, %ntid.x;
	mad.lo.s32 	%r25, %r14, %r1, %r13;
	mul.lo.s32 	%r3, %r9, %r8;
	mul.lo.s32 	%r4, %r3, %r12;
	setp.ge.s32 	%p1, %r25, %r4;
	@%p1 bra 	$L__BB81_3;
	mov.u32 	%r15, %nctaid.x;
	mul.lo.s32 	%r5, %r1, %r15;
	cvta.to.global.u64 	%rd1, %rd3;
	cvta.to.global.u64 	%rd2, %rd4;
$L__BB81_2:
	div.s32 	%r16, %r25, %r8;
	mul.lo.s32 	%r17, %r16, %r8;
	sub.s32 	%r18, %r25, %r17;
	rem.s32 	%r19, %r16, %r9;
	mad.lo.s32 	%r20, %r19, %r8, %r18;
	sub.s32 	%r21, %r25, %r20;
	div.s32 	%r22, %r21, %r3;
	mad.lo.s32 	%r23, %r19, %r11, %r22;
	mad.lo.s32 	%r24, %r23, %r10, %r18;
	mul.wide.s32 	%rd5, %r25, 4;
	add.s64 	%rd6, %rd1, %rd5;
	ld.global.f32 	%f1, [%rd6];
	mul.wide.s32 	%rd7, %r24, 4;
	add.s64 	%rd8, %rd2, %rd7;
	st.global.f32 	[%rd8], %f1;
	add.s32 	%r25, %r25, %r5;
	setp.lt.s32 	%p2, %r25, %r4;
	@%p2 bra 	$L__BB81_2;
$L__BB81_3:
	ret;

}
	// .globl	_Z24_permutedims_3D_1_3_2_64PdiiiS_ii
.visible .entry _Z24_permutedims_3D_1_3_2_64PdiiiS_ii(
	.param .u64 .ptr .align 1 _Z24_permutedims_3D_1_3_2_64PdiiiS_ii_param_0,
	.param .u32 _Z24_permutedims_3D_1_3_2_64PdiiiS_ii_param_1,
	.param .u32 _Z24_permutedims_3D_1_3_2_64PdiiiS_ii_param_2,
	.param .u32 _Z24_permutedims_3D_1_3_2_64PdiiiS_ii_param_3,
	.param .u64 .ptr .align 1 _Z24_permutedims_3D_1_3_2_64PdiiiS_ii_param_4,
	.param .u32 _Z24_permutedims_3D_1_3_2_64PdiiiS_ii_param_5,
	.param .u32 _Z24_permutedims_3D_1_3_2_64PdiiiS_ii_param_6
)
{
	.reg .pred 	%p<3>;
	.reg .b32 	%r<26>;
	.reg .b64 	%rd<9>;
	.reg .b64 	%fd<2>;

	ld.param.u64 	%rd3, [_Z24_permutedims_3D_1_3_2_64PdiiiS_ii_param_0];
	ld.param.u32 	%r8, [_Z24_permutedims_3D_1_3_2_64PdiiiS_ii_param_1];
	ld.param.u32 	%r9, [_Z24_permutedims_3D_1_3_2_64PdiiiS_ii_param_2];
	ld.param.u32 	%r12, [_Z24_permutedims_3D_1_3_2_64PdiiiS_ii_param_3];
	ld.param.u64 	%rd4, [_Z24_permutedims_3D_1_3_2_64PdiiiS_ii_param_4];
	ld.param.u32 	%r10, [_Z24_permutedims_3D_1_3_2_64PdiiiS_ii_param_5];
	ld.param.u32 	%r11, [_Z24_permutedims_3D_1_3_2_64PdiiiS_ii_param_6];
	mov.u32 	%r13, %tid.x;
	mov.u32 	%r14, %ctaid.x;
	mov.u32 	%r1, %ntid.x;
	mad.lo.s32 	%r25, %r14, %r1, %r13;
	mul.lo.s32 	%r3, %r9, %r8;
	mul.lo.s32 	%r4, %r3, %r12;
	setp.ge.s32 	%p1, %r25, %r4;
	@%p1 bra 	$L__BB82_3;
	mov.u32 	%r15, %nctaid.x;
	mul.lo.s32 	%r5, %r1, %r15;
	cvta.to.global.u64 	%rd1, %rd3;
	cvta.to.global.u64 	%rd2, %rd4;
$L__BB82_2:
	div.s32 	%r16, %r25, %r8;
	mul.lo.s32 	%r17, %r16, %r8;
	sub.s32 	%r18, %r25, %r17;
	rem.s32 	%r19, %r16, %r9;
	mad.lo.s32 	%r20, %r19, %r8, %r18;
	sub.s32 	%r21, %r25, %r20;
	div.s32 	%r22, %r21, %r3;
	mad.lo.s32 	%r23, %r19, %r11, %r22;
	mad.lo.s32 	%r24, %r23, %r10, %r18;
	mul.wide.s32 	%rd5, %r25, 8;
	add.s64 	%rd6, %rd1, %rd5;
	ld.global.f64 	%fd1, [%rd6];
	mul.wide.s32 	%rd7, %r24, 8;
	add.s64 	%rd8, %rd2, %rd7;
	st.global.f64 	[%rd8], %fd1;
	add.s32 	%r25, %r25, %r5;
	setp.lt.s32 	%p2, %r25, %r4;
	@%p2 bra 	$L__BB82_2;
$L__BB82_3:
	ret;

}
	// .globl	_Z24_permutedims_3D_2_1_3_32PfiiiS_ii
.visible .entry _Z24_permutedims_3D_2_1_3_32PfiiiS_ii(
	.param .u64 .ptr .align 1 _Z24_permutedims_3D_2_1_3_32PfiiiS_ii_param_0,
	.param .u32 _Z24_permutedims_3D_2_1_3_32PfiiiS_ii_param_1,
	.param .u32 _Z24_permutedims_3D_2_1_3_32PfiiiS_ii_param_2,
	.param .u32 _Z24_permutedims_3D_2_1_3_32PfiiiS_ii_param_3,
	.param .u64 .ptr .align 1 _Z24_permutedims_3D_2_1_3_32PfiiiS_ii_param_4,
	.param .u32 _Z24_permutedims_3D_2_1_3_32PfiiiS_ii_param_5,
	.param .u32 _Z24_permutedims_3D_2_1_3_32PfiiiS_ii_param_6
)
{
	.reg .pred 	%p<3>;
	.reg .b32 	%r<26>;
	.reg .b32 	%f<2>;
	.reg .b64 	%rd<9>;

	ld.param.u64 	%rd3, [_Z24_permutedims_3D_2_1_3_32PfiiiS_ii_param_0];
	ld.param.u32 	%r8, [_Z24_permutedims_3D_2_1_3_32PfiiiS_ii_param_1];
	ld.param.u32 	%r9, [_Z24_permutedims_3D_2_1_3_32PfiiiS_ii_param_2];
	ld.param.u32 	%r12, [_Z24_permutedims_3D_2_1_3_32PfiiiS_ii_param_3];
	ld.param.u64 	%rd4, [_Z24_permutedims_3D_2_1_3_32PfiiiS_ii_param_4];
	ld.param.u32 	%r10, [_Z24_permutedims_3D_2_1_3_32PfiiiS_ii_param_5];
	ld.param.u32 	%r11, [_Z24_permutedims_3D_2_1_3_32PfiiiS_ii_param_6];
	mov.u32 	%r13, %tid.x;
	mov.u32 	%r14, %ctaid.x;
	mov.u32 	%r1, %ntid.x;
	mad.lo.s32 	%r25, %r14, %r1, %r13;
	mul.lo.s32 	%r3, %r9, %r8;
	mul.lo.s32 	%r4, %r3, %r12;
	setp.ge.s32 	%p1, %r25, %r4;
	@%p1 bra 	$L__BB83_3;
	mov.u32 	%r15, %nctaid.x;
	mul.lo.s32 	%r5, %r1, %r15;
	cvta.to.global.u64 	%rd1, %rd3;
	cvta.to.global.u64 	%rd2, %rd4;
$L__BB83_2:
	div.s32 	%r16, %r25, %r8;
	mul.lo.s32 	%r17, %r16, %r8;
	sub.s32 	%r18, %r25, %r17;
	rem.s32 	%r19, %r16, %r9;
	mad.lo.s32 	%r20, %r19, %r8, %r18;
	sub.s32 	%r21, %r25, %r20;
	div.s32 	%r22, %r21, %r3;
	mad.lo.s32 	%r23, %r22, %r11, %r18;
	mad.lo.s32 	%r24, %r23, %r10, %r19;
	mul.wide.s32 	%rd5, %r25, 4;
	add.s64 	%rd6, %rd1, %rd5;
	ld.global.f32 	%f1, [%rd6];
	mul.wide.s32 	%rd7, %r24, 4;
	add.s64 	%rd8, %rd2, %rd7;
	st.global.f32 	[%rd8], %f1;
	add.s32 	%r25, %r25, %r5;
	setp.lt.s32 	%p2, %r25, %r4;
	@%p2 bra 	$L__BB83_2;
$L__BB83_3:
	ret;

}
	// .globl	_Z24_permutedims_3D_2_1_3_64PdiiiS_ii
.visible .entry _Z24_permutedims_3D_2_1_3_64PdiiiS_ii(
	.param .u64 .ptr .align 1 _Z24_permutedims_3D_2_1_3_64PdiiiS_ii_param_0,
	.param .u32 _Z24_permutedims_3D_2_1_3_64PdiiiS_ii_param_1,
	.param .u32 _Z24_permutedims_3D_2_1_3_64PdiiiS_ii_param_2,
	.param .u32 _Z24_permutedims_3D_2_1_3_64PdiiiS_ii_param_3,
	.param .u64 .ptr .align 1 _Z24_permutedims_3D_2_1_3_64PdiiiS_ii_param_4,
	.param .u32 _Z24_permutedims_3D_2_1_3_64PdiiiS_ii_param_5,
	.param .u32 _Z24_permutedims_3D_2_1_3_64PdiiiS_ii_param_6
)
{
	.reg .pred 	%p<3>;
	.reg .b32 	%r<26>;
	.reg .b64 	%rd<9>;
	.reg .b64 	%fd<2>;

	ld.param.u64 	%rd3, [_Z24_permutedims_3D_2_1_3_64PdiiiS_ii_param_0];
	ld.param.u32 	%r8, [_Z24_permutedims_3D_2_1_3_64PdiiiS_ii_param_1];
	ld.param.u32 	%r9, [_Z24_permutedims_3D_2_1_3_64PdiiiS_ii_param_2];
	ld.param.u32 	%r12, [_Z24_permutedims_3D_2_1_3_64PdiiiS_ii_param_3];
	ld.param.u64 	%rd4, [_Z24_permutedims_3D_2_1_3_64PdiiiS_ii_param_4];
	ld.param.u32 	%r10, [_Z24_permutedims_3D_2_1_3_64PdiiiS_ii_param_5];
	ld.param.u32 	%r11, [_Z24_permutedims_3D_2_1_3_64PdiiiS_ii_param_6];
	mov.u32 	%r13, %tid.x;
	mov.u32 	%r14, %ctaid.x;
	mov.u32 	%r1, %ntid.x;
	mad.lo.s32 	%r25, %r14, %r1, %r13;
	mul.lo.s32 	%r3, %r9, %r8;
	mul.lo.s32 	%r4, %r3, %r12;
	setp.ge.s32 	%p1, %r25, %r4;
	@%p1 bra 	$L__BB84_3;
	mov.u32 	%r15, %nctaid.x;
	mul.lo.s32 	%r5, %r1, %r15;
	cvta.to.global.u64 	%rd1, %rd3;
	cvta.to.global.u64 	%rd2, %rd4;
$L__BB84_2:
	div.s32 	%r16, %r25, %r8;
	mul.lo.s32 	%r17, %r16, %r8;
	sub.s32 	%r18, %r25, %r17;
	rem.s32 	%r19, %r16, %r9;
	mad.lo.s32 	%r20, %r19, %r8, %r18;
	sub.s32 	%r21, %r25, %r20;
	div.s32 	%r22, %r21, %r3;
	mad.lo.s32 	%r23, %r22, %r11, %r18;
	mad.lo.s32 	%r24, %r23, %r10, %r19;
	mul.wide.s32 	%rd5, %r25, 8;
	add.s64 	%rd6, %rd1, %rd5;
	ld.global.f64 	%fd1, [%rd6];
	mul.wide.s32 	%rd7, %r24, 8;
	add.s64 	%rd8, %rd2, %rd7;
	st.global.f64 	[%rd8], %fd1;
	add.s32 	%r25, %r25, %r5;
	setp.lt.s32 	%p2, %r25, %r4;
	@%p2 bra 	$L__BB84_2;
$L__BB84_3:
	ret;

}
	// .globl	_Z24_permutedims_3D_2_3_1_32PfiiiS_ii
.visible .entry _Z24_permutedims_3D_2_3_1_32PfiiiS_ii(
	.param .u64 .ptr .align 1 _Z24_permutedims_3D_2_3_1_32PfiiiS_ii_param_0,
	.param .u32 _Z24_permutedims_3D_2_3_1_32PfiiiS_ii_param_1,
	.param .u32 _Z24_permutedims_3D_2_3_1_32PfiiiS_ii_param_2,
	.param .u32 _Z24_permutedims_3D_2_3_1_32PfiiiS_ii_param_3,
	.param .u64 .ptr .align 1 _Z24_permutedims_3D_2_3_1_32PfiiiS_ii_param_4,
	.param .u32 _Z24_permutedims_3D_2_3_1_32PfiiiS_ii_param_5,
	.param .u32 _Z24_permutedims_3D_2_3_1_32PfiiiS_ii_param_6
)
{
	.reg .pred 	%p<3>;
	.reg .b32 	%r<26>;
	.reg .b32 	%f<2>;
	.reg .b64 	%rd<9>;

	ld.param.u64 	%rd3, [_Z24_permutedims_3D_2_3_1_32PfiiiS_ii_param_0];
	ld.param.u32 	%r8, [_Z24_permutedims_3D_2_3_1_32PfiiiS_ii_param_1];
	ld.param.u32 	%r9, [_Z24_permutedims_3D_2_3_1_32PfiiiS_ii_param_2];
	ld.param.u32 	%r12, [_Z24_permutedims_3D_2_3_1_32PfiiiS_ii_param_3];
	ld.param.u64 	%rd4, [_Z24_permutedims_3D_2_3_1_32PfiiiS_ii_param_4];
	ld.param.u32 	%r10, [_Z24_permutedims_3D_2_3_1_32PfiiiS_ii_param_5];
	ld.param.u32 	%r11, [_Z24_permutedims_3D_2_3_1_32PfiiiS_ii_param_6];
	mov.u32 	%r13, %tid.x;
	mov.u32 	%r14, %ctaid.x;
	mov.u32 	%r1, %ntid.x;
	mad.lo.s32 	%r25, %r14, %r1, %r13;
	mul.lo.s32 	%r3, %r9, %r8;
	mul.lo.s32 	%r4, %r3, %r12;
	setp.ge.s32 	%p1, %r25, %r4;
	@%p1 bra 	$L__BB85_3;
	mov.u32 	%r15, %nctaid.x;
	mul.lo.s32 	%r5, %r1, %r15;
	cvta.to.global.u64 	%rd1, %rd3;
	cvta.to.global.u64 	%rd2, %rd4;
$L__BB85_2:
	div.s32 	%r16, %r25, %r8;
	mul.lo.s32 	%r17, %r16, %r8;
	sub.s32 	%r18, %r25, %r17;
	rem.s32 	%r19, %r16, %r9;
	mad.lo.s32 	%r20, %r19, %r8, %r18;
	sub.s32 	%r21, %r25, %r20;
	div.s32 	%r22, %r21, %r3;
	mad.lo.s32 	%r23, %r18, %r11, %r22;
	mad.lo.s32 	%r24, %r23, %r10, %r19;
	mul.wide.s32 	%rd5, %r25, 4;
	add.s64 	%rd6, %rd1, %rd5;
	ld.global.f32 	%f1, [%rd6];
	mul.wide.s32 	%rd7, %r24, 4;
	add.s64 	%rd8, %rd2, %rd7;
	st.global.f32 	[%rd8], %f1;
	add.s32 	%r25, %r25, %r5;
	setp.lt.s32 	%p2, %r25, %r4;
	@%p2 bra 	$L__BB85_2;
$L__BB85_3:
	ret;

}
	// .globl	_Z24_permutedims_3D_2_3_1_64PdiiiS_ii
.visible .entry _Z24_permutedims_3D_2_3_1_64PdiiiS_ii(
	.param .u64 .ptr .align 1 _Z24_permutedims_3D_2_3_1_64PdiiiS_ii_param_0,
	.param .u32 _Z24_permutedims_3D_2_3_1_64PdiiiS_ii_param_1,
	.param .u32 _Z24_permutedims_3D_2_3_1_64PdiiiS_ii_param_2,
	.param .u32 _Z24_permutedims_3D_2_3_1_64PdiiiS_ii_param_3,
	.param .u64 .ptr .align 1 _Z24_permutedims_3D_2_3_1_64PdiiiS_ii_param_4,
	.param .u32 _Z24_permutedims_3D_2_3_1_64PdiiiS_ii_param_5,
	.param .u32 _Z24_permutedims_3D_2_3_1_64PdiiiS_ii_param_6
)
{
	.reg .pred 	%p<3>;
	.reg .b32 	%r<26>;
	.reg .b64 	%rd<9>;
	.reg .b64 	%fd<2>;

	ld.param.u64 	%rd3, [_Z24_permutedims_3D_2_3_1_64PdiiiS_ii_param_0];
	ld.param.u32 	%r8, [_Z24_permutedims_3D_2_3_1_64PdiiiS_ii_param_1];
	ld.param.u32 	%r9, [_Z24_permutedims_3D_2_3_1_64PdiiiS_ii_param_2];
	ld.param.u32 	%r12, [_Z24_permutedims_3D_2_3_1_64PdiiiS_ii_param_3];
	ld.param.u64 	%rd4, [_Z24_permutedims_3D_2_3_1_64PdiiiS_ii_param_4];
	ld.param.u32 	%r10, [_Z24_permutedims_3D_2_3_1_64PdiiiS_ii_param_5];
	ld.param.u32 	%r11, [_Z24_permutedims_3D_2_3_1_64PdiiiS_ii_param_6];
	mov.u32 	%r13, %tid.x;
	mov.u32 	%r14, %ctaid.x;
	mov.u32 	%r1, %ntid.x;
	mad.lo.s32 	%r25, %r14, %r1, %r13;
	mul.lo.s32 	%r3, %r9, %r8;
	mul.lo.s32 	%r4, %r3, %r12;
	setp.ge.s32 	%p1, %r25, %r4;
	@%p1 bra 	$L__BB86_3;
	mov.u32 	%r15, %nctaid.x;
	mul.lo.s32 	%r5, %r1, %r15;
	cvta.to.global.u64 	%rd1, %rd3;
	cvta.to.global.u64 	%rd2, %rd4;
$L__BB86_2:
	div.s32 	%r16, %r25, %r8;
	mul.lo.s32 	%r17, %r16, %r8;
	sub.s32 	%r18, %r25, %r17;
	rem.s32 	%r19, %r16, %r9;
	mad.lo.s32 	%r20, %r19, %r8, %r18;
	sub.s32 	%r21, %r25, %r20;
	div.s32 	%r22, %r21, %r3;
	mad.lo.s32 	%r23, %r18, %r11, %r22;
	mad.lo.s32 	%r24, %r23, %r10, %r19;
	mul.wide.s32 	%rd5, %r25, 8;
	add.s64 	%rd6, %rd1, %rd5;
	ld.global.f64 	%fd1, [%rd6];
	mul.wide.s32 	%rd7, %r24, 8;
	add.s64 	%rd8, %rd2, %rd7;
	st.global.f64 	[%rd8], %fd1;
	add.s32 	%r25, %r25, %r5;
	setp.lt.s32 	%p2, %r25, %r4;
	@%p2 bra 	$L__BB86_2;
$L__BB86_3:
	ret;

}
	// .globl	_Z24_permutedims_3D_3_1_2_32PfiiiS_ii
.visible .entry _Z24_permutedims_3D_3_1_2_32PfiiiS_ii(
	.param .u64 .ptr .align 1 _Z24_permutedims_3D_3_1_2_32PfiiiS_ii_param_0,
	.param .u32 _Z24_permutedims_3D_3_1_2_32PfiiiS_ii_param_1,
	.param .u32 _Z24_permutedims_3D_3_1_2_32PfiiiS_ii_param_2,
	.param .u32 _Z24_permutedims_3D_3_1_2_32PfiiiS_ii_param_3,
	.param .u64 .ptr .align 1 _Z24_permutedims_3D_3_1_2_32PfiiiS_ii_param_4,
	.param .u32 _Z24_permutedims_3D_3_1_2_32PfiiiS_ii_param_5,
	.param .u32 _Z24_permutedims_3D_3_1_2_32PfiiiS_ii_param_6
)
{
	.reg .pred 	%p<3>;
	.reg .b32 	%r<26>;
	.reg .b32 	%f<2>;
	.reg .b64 	%rd<9>;

	ld.param.u64 	%rd3, [_Z24_permutedims_3D_3_1_2_32PfiiiS_ii_param_0];
	ld.param.u32 	%r8, [_Z24_permutedims_3D_3_1_2_32PfiiiS_ii_param_1];
	ld.param.u32 	%r9, [_Z24_permutedims_3D_3_1_2_32PfiiiS_ii_param_2];
	ld.param.u32 	%r12, [_Z24_permutedims_3D_3_1_2_32PfiiiS_ii_param_3];
	ld.param.u64 	%rd4, [_Z24_permutedims_3D_3_1_2_32PfiiiS_ii_param_4];
	ld.param.u32 	%r10, [_Z24_permutedims_3D_3_1_2_32PfiiiS_ii_param_5];
	ld.param.u32 	%r11, [_Z24_permutedims_3D_3_1_2_32PfiiiS_ii_param_6];
	mov.u32 	%r13, %tid.x;
	mov.u32 	%r14, %ctaid.x;
	mov.u32 	%r1, %ntid.x;
	mad.lo.s32 	%r25, %r14, %r1, %r13;
	mul.lo.s32 	%r3, %r9, %r8;
	mul.lo.s32 	%r4, %r3, %r12;
	setp.ge.s32 	%p1, %r25, %r4;
	@%p1 bra 	$L__BB87_3;
	mov.u32 	%r15, %nctaid.x;
	mul.lo.s32 	%r5, %r1, %r15;
	cvta.to.global.u64 	%rd1, %rd3;
	cvta.to.global.u64 	%rd2, %rd4;
$L__BB87_2:
	div.s32 	%r16, %r25, %r8;
	mul.lo.s32 	%r17, %r16, %r8;
	sub.s32 	%r18, %r25, %r17;
	rem.s32 	%r19, %r16, %r9;
	mad.lo.s32 	%r20, %r19, %r8, %r18;
	sub.s32 	%r21, %r25, %r20;
	div.s32 	%r22, %r21, %r3;
	mad.lo.s32 	%r23, %r19, %r11, %r18;
	mad.lo.s32 	%r24, %r23, %r10, %r22;
	mul.wide.s32 	%rd5, %r25, 4;
	add.s64 	%rd6, %rd1, %rd5;
	ld.global.f32 	%f1, [%rd6];
	mul.wide.s32 	%rd7, %r24, 4;
	add.s64 	%rd8, %rd2, %rd7;
	st.global.f32 	[%rd8], %f1;
	add.s32 	%r25, %r25, %r5;
	setp.lt.s32 	%p2, %r25, %r4;
	@%p2 bra 	$L__BB87_2;
$L__BB87_3:
	ret;

}
	// .globl	_Z24_permutedims_3D_3_1_2_64PdiiiS_ii
.visible .entry _Z24_permutedims_3D_3_1_2_64PdiiiS_ii(
	.param .u64 .ptr .align 1 _Z24_permutedims_3D_3_1_2_64PdiiiS_ii_param_0,
	.param .u32 _Z24_permutedims_3D_3_1_2_64PdiiiS_ii_param_1,
	.param .u32 _Z24_permutedims_3D_3_1_2_64PdiiiS_ii_param_2,
	.param .u32 _Z24_permutedims_3D_3_1_2_64PdiiiS_ii_param_3,
	.param .u64 .ptr .align 1 _Z24_permutedims_3D_3_1_2_64PdiiiS_ii_param_4,
	.param .u32 _Z24_permutedims_3D_3_1_2_64PdiiiS_ii_param_5,
	.param .u32 _Z24_permutedims_3D_3_1_2_64PdiiiS_ii_param_6
)
{
	.reg .pred 	%p<3>;
	.reg .b32 	%r<26>;
	.reg .b64 	%rd<9>;
	.reg .b64 	%fd<2>;

	ld.param.u64 	%rd3, [_Z24_permutedims_3D_3_1_2_64PdiiiS_ii_param_0];
	ld.param.u32 	%r8, [_Z24_permutedims_3D_3_1_2_64PdiiiS_ii_param_1];
	ld.param.u32 	%r9, [_Z24_permutedims_3D_3_1_2_64PdiiiS_ii_param_2];
	ld.param.u32 	%r12, [_Z24_permutedims_3D_3_1_2_64PdiiiS_ii_param_3];
	ld.param.u64 	%rd4, [_Z24_permutedims_3D_3_1_2_64PdiiiS_ii_param_4];
	ld.param.u32 	%r10, [_Z24_permutedims_3D_3_1_2_64PdiiiS_ii_param_5];
	ld.param.u32 	%r11, [_Z24_permutedims_3D_3_1_2_64PdiiiS_ii_param_6];
	mov.u32 	%r13, %tid.x;
	mov.u32 	%r14, %ctaid.x;
	mov.u32 	%r1, %ntid.x;
	mad.lo.s32 	%r25, %r14, %r1, %r13;
	mul.lo.s32 	%r3, %r9, %r8;
	mul.lo.s32 	%r4, %r3, %r12;
	setp.ge.s32 	%p1, %r25, %r4;
	@%p1 bra 	$L__BB88_3;
	mov.u32 	%r15, %nctaid.x;
	mul.lo.s32 	%r5, %r1, %r15;
	cvta.to.global.u64 	%rd1, %rd3;
	cvta.to.global.u64 	%rd2, %rd4;
$L__BB88_2:
	div.s32 	%r16, %r25, %r8;
	mul.lo.s32 	%r17, %r16, %r8;
	sub.s32 	%r18, %r25, %r17;
	rem.s32 	%r19, %r16, %r9;
	mad.lo.s32 	%r20, %r19, %r8, %r18;
	sub.s32 	%r21, %r25, %r20;
	div.s32 	%r22, %r21, %r3;
	mad.lo.s32 	%r23, %r19, %r11, %r18;
	mad.lo.s32 	%r24, %r23, %r10, %r22;
	mul.wide.s32 	%rd5, %r25, 8;
	add.s64 	%rd6, %rd1, %rd5;
	ld.global.f64 	%fd1, [%rd6];
	mul.wide.s32 	%rd7, %r24, 8;
	add.s64 	%rd8, %rd2, %rd7;
	st.global.f64 	[%rd8], %fd1;
	add.s32 	%r25, %r25, %r5;
	setp.lt.s32 	%p2, %r25, %r4;
	@%p2 bra 	$L__BB88_2;
$L__BB88_3:
	ret;

}
	// .globl	_Z24_permutedims_3D_3_2_1_32PfiiiS_ii
.visible .entry _Z24_permutedims_3D_3_2_1_32PfiiiS_ii(
	.param .u64 .ptr .align 1 _Z24_permutedims_3D_3_2_1_32PfiiiS_ii_param_0,
	.param .u32 _Z24_permutedims_3D_3_2_1_32PfiiiS_ii_param_1,
	.param .u32 _Z24_permutedims_3D_3_2_1_32PfiiiS_ii_param_2,
	.param .u32 _Z24_permutedims_3D_3_2_1_32PfiiiS_ii_param_3,
	.param .u64 .ptr .align 1 _Z24_permutedims_3D_3_2_1_32PfiiiS_ii_param_4,
	.param .u32 _Z24_permutedims_3D_3_2_1_32PfiiiS_ii_param_5,
	.param .u32 _Z24_permutedims_3D_3_2_1_32PfiiiS_ii_param_6
)
{
	.reg .pred 	%p<3>;
	.reg .b32 	%r<26>;
	.reg .b32 	%f<2>;
	.reg .b64 	%rd<9>;

	ld.param.u64 	%rd3, [_Z24_permutedims_3D_3_2_1_32PfiiiS_ii_param_0];
	ld.param.u32 	%r8, [_Z24_permutedims_3D_3_2_1_32PfiiiS_ii_param_1];
	ld.param.u32 	%r9, [_Z24_permutedims_3D_3_2_1_32PfiiiS_ii_param_2];
	ld.param.u32 	%r12, [_Z24_permutedims_3D_3_2_1_32PfiiiS_ii_param_3];
	ld.param.u64 	%rd4, [_Z24_permutedims_3D_3_2_1_32PfiiiS_ii_param_4];
	ld.param.u32 	%r10, [_Z24_permutedims_3D_3_2_1_32PfiiiS_ii_param_5];
	ld.param.u32 	%r11, [_Z24_permutedims_3D_3_2_1_32PfiiiS_ii_param_6];
	mov.u32 	%r13, %tid.x;
	mov.u32 	%r14, %ctaid.x;
	mov.u32 	%r1, %ntid.x;
	mad.lo.s32 	%r25, %r14, %r1, %r13;
	mul.lo.s32 	%r3, %r9, %r8;
	mul.lo.s32 	%r4, %r3, %r12;
	setp.ge.s32 	%p1, %r25, %r4;
	@%p1 bra 	$L__BB89_3;
	mov.u32 	%r15, %nctaid.x;
	mul.lo.s32 	%r5, %r1, %r15;
	cvta.to.global.u64 	%rd1, %rd3;
	cvta.to.global.u64 	%rd2, %rd4;
$L__BB89_2:
	div.s32 	%r16, %r25, %r8;
	mul.lo.s32 	%r17, %r16, %r8;
	sub.s32 	%r18, %r25, %r17;
	rem.s32 	%r19, %r16, %r9;
	mad.lo.s32 	%r20, %r19, %r8, %r18;
	sub.s32 	%r21, %r25, %r20;
	div.s32 	%r22, %r21, %r3;
	mad.lo.s32 	%r23, %r18, %r11, %r19;
	mad.lo.s32 	%r24, %r23, %r10, %r22;
	mul.wide.s32 	%rd5, %r25, 4;
	add.s64 	%rd6, %rd1, %rd5;
	ld.global.f32 	%f1, [%rd6];
	mul.wide.s32 	%rd7, %r24, 4;
	add.s64 	%rd8, %rd2, %rd7;
	st.global.f32 	[%rd8], %f1;
	add.s32 	%r25, %r25, %r5;
	setp.lt.s32 	%p2, %r25, %r4;
	@%p2 bra 	$L__BB89_2;
$L__BB89_3:
	ret;

}
	// .globl	_Z24_permutedims_3D_3_2_1_64PdiiiS_ii
.visible .entry _Z24_permutedims_3D_3_2_1_64PdiiiS_ii(
	.param .u64 .ptr .align 1 _Z24_permutedims_3D_3_2_1_64PdiiiS_ii_param_0,
	.param .u32 _Z24_permutedims_3D_3_2_1_64PdiiiS_ii_param_1,
	.param .u32 _Z24_permutedims_3D_3_2_1_64PdiiiS_ii_param_2,
	.param .u32 _Z24_permutedims_3D_3_2_1_64PdiiiS_ii_param_3,
	.param .u64 .ptr .align 1 _Z24_permutedims_3D_3_2_1_64PdiiiS_ii_param_4,
	.param .u32 _Z24_permutedims_3D_3_2_1_64PdiiiS_ii_param_5,
	.param .u32 _Z24_permutedims_3D_3_2_1_64PdiiiS_ii_param_6
)
{
	.reg .pred 	%p<3>;
	.reg .b32 	%r<26>;
	.reg .b64 	%rd<9>;
	.reg .b64 	%fd<2>;

	ld.param.u64 	%rd3, [_Z24_permutedims_3D_3_2_1_64PdiiiS_ii_param_0];
	ld.param.u32 	%r8, [_Z24_permutedims_3D_3_2_1_64PdiiiS_ii_param_1];
	ld.param.u32 	%r9, [_Z24_permutedims_3D_3_2_1_64PdiiiS_ii_param_2];
	ld.param.u32 	%r12, [_Z24_permutedims_3D_3_2_1_64PdiiiS_ii_param_3];
	ld.param.u64 	%rd4, [_Z24_permutedims_3D_3_2_1_64PdiiiS_ii_param_4];
	ld.param.u32 	%r10, [_Z24_permutedims_3D_3_2_1_64PdiiiS_ii_param_5];
	ld.param.u32 	%r11, [_Z24_permutedims_3D_3_2_1_64PdiiiS_ii_param_6];
	mov.u32 	%r13, %tid.x;
	mov.u32 	%r14, %ctaid.x;
	mov.u32 	%r1, %ntid.x;
	mad.lo.s32 	%r25, %r14, %r1, %r13;
	mul.lo.s32 	%r3, %r9, %r8;
	mul.lo.s32 	%r4, %r3, %r12;
	setp.ge.s32 	%p1, %r25, %r4;
	@%p1 bra 	$L__BB90_3;
	mov.u32 	%r15, %nctaid.x;
	mul.lo.s32 	%r5, %r1, %r15;
	cvta.to.global.u64 	%rd1, %rd3;
	cvta.to.global.u64 	%rd2, %rd4;
$L__BB90_2:
	div.s32 	%r16, %r25, %r8;
	mul.lo.s32 	%r17, %r16, %r8;
	sub.s32 	%r18, %r25, %r17;
	rem.s32 	%r19, %r16, %r9;
	mad.lo.s32 	%r20, %r19, %r8, %r18;
	sub.s32 	%r21, %r25, %r20;
	div.s32 	%r22, %r21, %r3;
	mad.lo.s32 	%r23, %r18, %r11, %r19;
	mad.lo.s32 	%r24, %r23, %r10, %r22;
	mul.wide.s32 	%rd5, %r25, 8;
	add.s64 	%rd6, %rd1, %rd5;
	ld.global.f64 	%fd1, [%rd6];
	mul.wide.s32 	%rd7, %r24, 8;
	add.s64 	%rd8, %rd2, %rd7;
	st.global.f64 	[%rd8], %fd1;
	add.s32 	%r25, %r25, %r5;
	setp.lt.s32 	%p2, %r25, %r4;
	@%p2 bra 	$L__BB90_2;
$L__BB90_3:
	ret;

}
	// .globl	_Z26_permutedims_4D_1_2_3_4_32PfiiiiS_iii
.visible .entry _Z26_permutedims_4D_1_2_3_4_32PfiiiiS_iii(
	.param .u64 .ptr .align 1 _Z26_permutedims_4D_1_2_3_4_32PfiiiiS_iii_param_0,
	.param .u32 _Z26_permutedims_4D_1_2_3_4_32PfiiiiS_iii_param_1,
	.param .u32 _Z26_permutedims_4D_1_2_3_4_32PfiiiiS_iii_param_2,
	.param .u32 _Z26_permutedims_4D_1_2_3_4_32PfiiiiS_iii_param_3,
	.param .u32 _Z26_permutedims_4D_1_2_3_4_32PfiiiiS_iii_param_4,
	.param .u64 .ptr .align 1 _Z26_permutedims_4D_1_2_3_4_32PfiiiiS_iii_param_5,
	.param .u32 _Z26_permutedims_4D_1_2_3_4_32PfiiiiS_iii_param_6,
	.param .u32 _Z26_permutedims_4D_1_2_3_4_32PfiiiiS_iii_param_7,
	.param .u32 _Z26_permutedims_4D_1_2_3_4_32PfiiiiS_iii_param_8
)
{
	.reg .pred 	%p<3>;
	.reg .b32 	%r<34>;
	.reg .b32 	%f<2>;
	.reg .b64 	%rd<9>;

	ld.param.u64 	%rd3, [_Z26_permutedims_4D_1_2_3_4_32PfiiiiS_iii_param_0];
	ld.param.u32 	%r9, [_Z26_permutedims_4D_1_2_3_4_32PfiiiiS_iii_param_1];
	ld.param.u32 	%r10, [_Z26_permutedims_4D_1_2_3_4_32PfiiiiS_iii_param_2];
	ld.param.u32 	%r11, [_Z26_permutedims_4D_1_2_3_4_32PfiiiiS_iii_param_3];
	ld.param.u32 	%r15, [_Z26_permutedims_4D_1_2_3_4_32PfiiiiS_iii_param_4];
	ld.param.u64 	%rd4, [_Z26_permutedims_4D_1_2_3_4_32PfiiiiS_iii_param_5];
	ld.param.u32 	%r12, [_Z26_permutedims_4D_1_2_3_4_32PfiiiiS_iii_param_6];
	ld.param.u32 	%r13, [_Z26_permutedims_4D_1_2_3_4_32PfiiiiS_iii_param_7];
	ld.param.u32 	%r14, [_Z26_permutedims_4D_1_2_3_4_32PfiiiiS_iii_param_8];
	mov.u32 	%r16, %tid.x;
	mov.u32 	%r17, %ctaid.x;
	mov.u32 	%r1, %ntid.x;
	mad.lo.s32 	%r33, %r17, %r1, %r16;
	mul.lo.s32 	%r3, %r10, %r9;
	mul.lo.s32 	%r4, %r3, %r11;
	mul.lo.s32 	%r5, %r4, %r15;
	setp.ge.s32 	%p1, %r33, %r5;
	@%p1 bra 	$L__BB91_3;
	mov.u32 	%r18, %nctaid.x;
	mul.lo.s32 	%r6, %r1, %r18;
	cvta.to.global.u64 	%rd1, %rd3;
	cvta.to.global.u64 	%rd2, %rd4;
$L__BB91_2:
	div.s32 	%r19, %r33, %r9;
	mul.lo.s32 	%r20, %r19, %r9;
	sub.s32 	%r21, %r33, %r20;
	rem.s32 	%r22, %r19, %r10;
	mad.lo.s32 	%r23, %r22, %r9, %r21;
	sub.s32 	%r24, %r33, %r23;
	div.s32 	%r25, %r24, %r3;
	rem.s32 	%r26, %r25, %r11;
	mad.lo.s32 	%r27, %r3, %r26, %r23;
	sub.s32 	%r28, %r33, %r27;
	div.s32 	%r29, %r28, %r4;
	mad.lo.s32 	%r30, %r29, %r14, %r26;
	mad.lo.s32 	%r31, %r30, %r13, %r22;
	mad.lo.s32 	%r32, %r31, %r12, %r21;
	mul.wide.s32 	%rd5, %r33, 4;
	add.s64 	%rd6, %rd1, %rd5;
	ld.global.f32 	%f1, [%rd6];
	mul.wide.s32 	%rd7, %r32, 4;
	add.s64 	%rd8, %rd2, %rd7;
	st.global.f32 	[%rd8], %f1;
	add.s32 	%r33, %r33, %r6;
	setp.lt.s32 	%p2, %r33, %r5;
	@%p2 bra 	$L__BB91_2;
$L__BB91_3:
	ret;

}
	// .globl	_Z26_permutedims_4D_1_2_3_4_64PdiiiiS_iii
.visible .entry _Z26_permutedims_4D_1_2_3_4_64PdiiiiS_iii(
	.param .u64 .ptr .align 1 _Z26_permutedims_4D_1_2_3_4_64PdiiiiS_iii_param_0,
	.param .u32 _Z26_permutedims_4D_1_2_3_4_64PdiiiiS_iii_param_1,
	.param .u32 _Z26_permutedims_4D_1_2_3_4_64PdiiiiS_iii_param_2,
	.param .u32 _Z26_permutedims_4D_1_2_3_4_64PdiiiiS_iii_param_3,
	.param .u32 _Z26_permutedims_4D_1_2_3_4_64PdiiiiS_iii_param_4,
	.param .u64 .ptr .align 1 _Z26_permutedims_4D_1_2_3_4_64PdiiiiS_iii_param_5,
	.param .u32 _Z26_permutedims_4D_1_2_3_4_64PdiiiiS_iii_param_6,
	.param .u32 _Z26_permutedims_4D_1_2_3_4_64PdiiiiS_iii_param_7,
	.param .u32 _Z26_permutedims_4D_1_2_3_4_64PdiiiiS_iii_param_8
)
{
	.reg .pred 	%p<3>;
	.reg .b32 	%r<34>;
	.reg .b64 	%rd<9>;
	.reg .b64 	%fd<2>;

	ld.param.u64 	%rd3, [_Z26_permutedims_4D_1_2_3_4_64PdiiiiS_iii_param_0];
	ld.param.u32 	%r9, [_Z26_permutedims_4D_1_2_3_4_64PdiiiiS_iii_param_1];
	ld.param.u32 	%r10, [_Z26_permutedims_4D_1_2_3_4_64PdiiiiS_iii_param_2];
	ld.param.u32 	%r11, [_Z26_permutedims_4D_1_2_3_4_64PdiiiiS_iii_param_3];
	ld.param.u32 	%r15, [_Z26_permutedims_4D_1_2_3_4_64PdiiiiS_iii_param_4];
	ld.param.u64 	%rd4, [_Z26_permutedims_4D_1_2_3_4_64PdiiiiS_iii_param_5];
	ld.param.u32 	%r12, [_Z26_permutedims_4D_1_2_3_4_64PdiiiiS_iii_param_6];
	ld.param.u32 	%r13, [_Z26_permutedims_4D_1_2_3_4_64PdiiiiS_iii_param_7];
	ld.param.u32 	%r14, [_Z26_permutedims_4D_1_2_3_4_64PdiiiiS_iii_param_8];
	mov.u32 	%r16, %tid.x;
	mov.u32 	%r17, %ctaid.x;
	mov.u32 	%r1, %ntid.x;
	mad.lo.s32 	%r33, %r17, %r1, %r16;
	mul.lo.s32 	%r3, %r10, %r9;
	mul.lo.s32 	%r4, %r3, %r11;
	mul.lo.s32 	%r5, %r4, %r15;
	setp.ge.s32 	%p1, %r33, %r5;
	@%p1 bra 	$L__BB92_3;
	mov.u32 	%r18, %nctaid.x;
	mul.lo.s32 	%r6, %r1, %r18;
	cvta.to.global.u64 	%rd1, %rd3;
	cvta.to.global.u64 	%rd2, %rd4;
$L__BB92_2:
	div.s32 	%r19, %r33, %r9;
	mul.lo.s32 	%r20, %r19, %r9;
	sub.s32 	%r21, %r33, %r20;
	rem.s32 	%r22, %r19, %r10;
	mad.lo.s32 	%r23, %r22, %r9, %r21;
	sub.s32 	%r24, %r33, %r23;
	div.s32 	%r25, %r24, %r3;
	rem.s32 	%r26, %r25, %r11;
	mad.lo.s32 	%r27, %r3, %r26, %r23;
	sub.s32 	%r28, %r33, %r27;
	div.s32 	%r29, %r28, %r4;
	mad.lo.s32 	%r30, %r29, %r14, %r26;
	mad.lo.s32 	%r31, %r30, %r13, %r22;
	mad.lo.s32 	%r32, %r31, %r12, %r21;
	mul.wide.s32 	%rd5, %r33, 8;
	add.s64 	%rd6, %rd1, %rd5;
	ld.global.f64 	%fd1, [%rd6];
	mul.wide.s32 	%rd7, %r32, 8;
	add.s64 	%rd8, %rd2, %rd7;
	st.global.f64 	[%rd8], %fd1;
	add.s32 	%r33, %r33, %r6;
	setp.lt.s32 	%p2, %r33, %r5;
	@%p2 bra 	$L__BB92_2;
$L__BB92_3:
	ret;

}
	// .globl	_Z26_permutedims_4D_1_2_4_3_32PfiiiiS_iii
.visible .entry _Z26_permutedims_4D_1_2_4_3_32PfiiiiS_iii(
	.param .u64 .ptr .align 1 _Z26_permutedims_4D_1_2_4_3_32PfiiiiS_iii_param_0,
	.param .u32 _Z26_permutedims_4D_1_2_4_3_32PfiiiiS_iii_param_1,
	.param .u32 _Z26_permutedims_4D_1_2_4_3_32PfiiiiS_iii_param_2,
	.param .u32 _Z26_permutedims_4D_1_2_4_3_32PfiiiiS_iii_param_3,
	.param .u32 _Z26_permutedims_4D_1_2_4_3_32PfiiiiS_iii_param_4,
	.param .u64 .ptr .align 1 _Z26_permutedims_4D_1_2_4_3_32PfiiiiS_iii_param_5,
	.param .u32 _Z26_permutedims_4D_1_2_4_3_32PfiiiiS_iii_param_6,
	.param .u32 _Z26_permutedims_4D_1_2_4_3_32PfiiiiS_iii_param_7,
	.param .u32 _Z26_permutedims_4D_1_2_4_3_32PfiiiiS_iii_param_8
)
{
	.reg .pred 	%p<3>;
	.reg .b32 	%r<34>;
	.reg .b32 	%f<2>;
	.reg .b64 	%rd<9>;

	ld.param.u64 	%rd3, [_Z26_permutedims_4D_1_2_4_3_32PfiiiiS_iii_param_0];
	ld.param.u32 	%r9, [_Z26_permutedims_4D_1_2_4_3_32PfiiiiS_iii_param_1];
	ld.param.u32 	%r10, [_Z26_permutedims_4D_1_2_4_3_32PfiiiiS_iii_param_2];
	ld.param.u32 	%r11, [_Z26_permutedims_4D_1_2_4_3_32PfiiiiS_iii_param_3];
	ld.param.u32 	%r15, [_Z26_permutedims_4D_1_2_4_3_32PfiiiiS_iii_param_4];
	ld.param.u64 	%rd4, [_Z26_permutedims_4D_1_2_4_3_32PfiiiiS_iii_param_5];
	ld.param.u32 	%r12, [_Z26_permutedims_4D_1_2_4_3_32PfiiiiS_iii_param_6];
	ld.param.u32 	%r13, [_Z26_permutedims_4D_1_2_4_3_32PfiiiiS_iii_param_7];
	ld.param.u32 	%r14, [_Z26_permutedims_4D_1_2_4_3_32PfiiiiS_iii_param_8];
	mov.u32 	%r16, %tid.x;
	mov.u32 	%r17, %ctaid.x;
	mov.u32 	%r1, %ntid.x;
	mad.lo.s32 	%r33, %r17, %r1, %r16;
	mul.lo.s32 	%r3, %r10, %r9;
	mul.lo.s32 	%r4, %r3, %r11;
	mul.lo.s32 	%r5, %r4, %r15;
	setp.ge.s32 	%p1, %r33, %r5;
	@%p1 bra 	$L__BB93_3;
	mov.u32 	%r18, %nctaid.x;
	mul.lo.s32 	%r6, %r1, %r18;
	cvta.to.global.u64 	%rd1, %rd3;
	cvta.to.global.u64 	%rd2, %rd4;
$L__BB93_2:
	div.s32 	%r19, %r33, %r9;
	mul.lo.s32 	%r20, %r19, %r9;
	sub.s32 	%r21, %r33, %r20;
	rem.s32 	%r22, %r19, %r10;
	mad.lo.s32 	%r23, %r22, %r9, %r21;
	sub.s32 	%r24, %r33, %r23;
	div.s32 	%r25, %r24, %r3;
	rem.s32 	%r26, %r25, %r11;
	mad.lo.s32 	%r27, %r3, %r26, %r23;
	sub.s32 	%r28, %r33, %r27;
	div.s32 	%r29, %r28, %r4;
	mad.lo.s32 	%r30, %r26, %r14, %r29;
	mad.lo.s32 	%r31, %r30, %r13, %r22;
	mad.lo.s32 	%r32, %r31, %r12, %r21;
	mul.wide.s32 	%rd5, %r33, 4;
	add.s64 	%rd6, %rd1, %rd5;
	ld.global.f32 	%f1, [%rd6];
	mul.wide.s32 	%rd7, %r32, 4;
	add.s64 	%rd8, %rd2, %rd7;
	st.global.f32 	[%rd8], %f1;
	add.s32 	%r33, %r33, %r6;
	setp.lt.s32 	%p2, %r33, %r5;
	@%p2 bra 	$L__BB93_2;
$L__BB93_3:
	ret;

}
	// .globl	_Z26_permutedims_4D_1_2_4_3_64PdiiiiS_iii
.visible .entry _Z26_permutedims_4D_1_2_4_3_64PdiiiiS_iii(
	.param .u64 .ptr .align 1 _Z26_permutedims_4D_1_2_4_3_64PdiiiiS_iii_param_0,
	.param .u32 _Z26_permutedims_4D_1_2_4_3_64PdiiiiS_iii_param_1,
	.param .u32 _Z26_permutedims_4D_1_2_4_3_64PdiiiiS_iii_param_2,
	.param .u32 _Z26_permutedims_4D_1_2_4_3_64PdiiiiS_iii_param_3,
	.param .u32 _Z26_permutedims_4D_1_2_4_3_64PdiiiiS_iii_param_4,
	.param .u64 .ptr .align 1 _Z26_permutedims_4D_1_2_4_3_64PdiiiiS_iii_param_5,
	.param .u32 _Z26_permutedims_4D_1_2_4_3_64PdiiiiS_iii_param_6,
	.param .u32 _Z26_permutedims_4D_1_2_4_3_64PdiiiiS_iii_param_7,
	.param .u32 _Z26_permutedims_4D_1_2_4_3_64PdiiiiS_iii_param_8
)
{
	.reg .pred 	%p<3>;
	.reg .b32 	%r<34>;
	.reg .b64 	%rd<9>;
	.reg .b64 	%fd<2>;

	ld.param.u64 	%rd3, [_Z26_permutedims_4D_1_2_4_3_64PdiiiiS_iii_param_0];
	ld.param.u32 	%r9, [_Z26_permutedims_4D_1_2_4_3_64PdiiiiS_iii_param_1];
	ld.param.u32 	%r10, [_Z26_permutedims_4D_1_2_4_3_64PdiiiiS_iii_param_2];
	ld.param.u32 	%r11, [_Z26_permutedims_4D_1_2_4_3_64PdiiiiS_iii_param_3];
	ld.param.u32 	%r15, [_Z26_permutedims_4D_1_2_4_3_64PdiiiiS_iii_param_4];
	ld.param.u64 	%rd4, [_Z26_permutedims_4D_1_2_4_3_64PdiiiiS_iii_param_5];
	ld.param.u32 	%r12, [_Z26_permutedims_4D_1_2_4_3_64PdiiiiS_iii_param_6];
	ld.param.u32 	%r13, [_Z26_permutedims_4D_1_2_4_3_64PdiiiiS_iii_param_7];
	ld.param.u32 	%r14, [_Z26_permutedims_4D_1_2_4_3_64PdiiiiS_iii_param_8];
	mov.u32 	%r16, %tid.x;
	mov.u32 	%r17, %ctaid.x;
	mov.u32 	%r1, %ntid.x;
	mad.lo.s32 	%r33, %r17, %r1, %r16;
	mul.lo.s32 	%r3, %r10, %r9;
	mul.lo.s32 	%r4, %r3, %r11;
	mul.lo.s32 	%r5, %r4, %r15;
	setp.ge.s32 	%p1, %r33, %r5;
	@%p1 bra 	$L__BB94_3;
	mov.u32 	%r18, %nctaid.x;
	mul.lo.s32 	%r6, %r1, %r18;
	cvta.to.global.u64 	%rd1, %rd3;
	cvta.to.global.u64 	%rd2, %rd4;
$L__BB94_2:
	div.s32 	%r19, %r33, %r9;
	mul.lo.s32 	%r20, %r19, %r9;
	sub.s32 	%r21, %r33, %r20;
	rem.s32 	%r22, %r19, %r10;
	mad.lo.s32 	%r23, %r22, %r9, %r21;
	sub.s32 	%r24, %r33, %r23;
	div.s32 	%r25, %r24, %r3;
	rem.s32 	%r26, %r25, %r11;
	mad.lo.s32 	%r27, %r3, %r26, %r23;
	sub.s32 	%r28, %r33, %r27;
	div.s32 	%r29, %r28, %r4;
	mad.lo.s32 	%r30, %r26, %r14, %r29;
	mad.lo.s32 	%r31, %r30, %r13, %r22;
	mad.lo.s32 	%r32, %r31, %r12, %r21;
	mul.wide.s32 	%rd5, %r33, 8;
	add.s64 	%rd6, %rd1, %rd5;
	ld.global.f64 	%fd1, [%rd6];
	mul.wide.s32 	%rd7, %r32, 8;
	add.s64 	%rd8, %rd2, %rd7;
	st.global.f64 	[%rd8], %fd1;
	add.s32 	%r33, %r33, %r6;
	setp.lt.s32 	%p2, %r33, %r5;
	@%p2 bra 	$L__BB94_2;
$L__BB94_3:
	ret;

}
	// .globl	_Z26_permutedims_4D_1_3_2_4_32PfiiiiS_iii
.visible .entry _Z26_permutedims_4D_1_3_2_4_32PfiiiiS_iii(
	.param .u64 .ptr .align 1 _Z26_permutedims_4D_1_3_2_4_32PfiiiiS_iii_param_0,
	.param .u32 _Z26_permutedims_4D_1_3_2_4_32PfiiiiS_iii_param_1,
	.param .u32 _Z26_permutedims_4D_1_3_2_4_32PfiiiiS_iii_param_2,
	.param .u32 _Z26_permutedims_4D_1_3_2_4_32PfiiiiS_iii_param_3,
	.param .u32 _Z26_permutedims_4D_1_3_2_4_32PfiiiiS_iii_param_4,
	.param .u64 .ptr .align 1 _Z26_permutedims_4D_1_3_2_4_32PfiiiiS_iii_param_5,
	.param .u32 _Z26_permutedims_4D_1_3_2_4_32PfiiiiS_iii_param_6,
	.param .u32 _Z26_permutedims_4D_1_3_2_4_32PfiiiiS_iii_param_7,
	.param .u32 _Z26_permutedims_4D_1_3_2_4_32PfiiiiS_iii_param_8
)
{
	.reg .pred 	%p<3>;
	.reg .b32 	%r<34>;
	.reg .b32 	%f<2>;
	.reg .b64 	%rd<9>;

	ld.param.u64 	%rd3, [_Z26_permutedims_4D_1_3_2_4_32PfiiiiS_iii_param_0];
	ld.param.u32 	%r9, [_Z26_permutedims_4D_1_3_2_4_32PfiiiiS_iii_param_1];
	ld.param.u32 	%r10, [_Z26_permutedims_4D_1_3_2_4_32PfiiiiS_iii_param_2];
	ld.param.u32 	%r11, [_Z26_permutedims_4D_1_3_2_4_32PfiiiiS_iii_param_3];
	ld.param.u32 	%r15, [_Z26_permutedims_4D_1_3_2_4_32PfiiiiS_iii_param_4];
	ld.param.u64 	%rd4, [_Z26_permutedims_4D_1_3_2_4_32PfiiiiS_iii_param_5];
	ld.param.u32 	%r12, [_Z26_permutedims_4D_1_3_2_4_32PfiiiiS_iii_param_6];
	ld.param.u32 	%r13, [_Z26_permutedims_4D_1_3_2_4_32PfiiiiS_iii_param_7];
	ld.param.u32 	%r14, [_Z26_permutedims_4D_1_3_2_4_32PfiiiiS_iii_param_8];
	mov.u32 	%r16, %tid.x;
	mov.u32 	%r17, %ctaid.x;
	mov.u32 	%r1, %ntid.x;
	mad.lo.s32 	%r33, %r17, %r1, %r16;
	mul.lo.s32 	%r3, %r10, %r9;
	mul.lo.s32 	%r4, %r3, %r11;
	mul.lo.s32 	%r5, %r4, %r15;
	setp.ge.s32 	%p1, %r33, %r5;
	@%p1 bra 	$L__BB95_3;
	mov.u32 	%r18, %nctaid.x;
	mul.lo.s32 	%r6, %r1, %r18;
	cvta.to.global.u64 	%rd1, %rd3;
	cvta.to.global.u64 	%rd2, %rd4;
$L__BB95_2:
	div.s32 	%r19, %r33, %r9;
	mul.lo.s32 	%r20, %r19, %r9;
	sub.s32 	%r21, %r33, %r20;
	rem.s32 	%r22, %r19, %r10;
	mad.lo.s32 	%r23, %r22, %r9, %r21;
	sub.s32 	%r24, %r33, %r23;
	div.s32 	%r25, %r24, %r3;
	rem.s32 	%r26, %r25, %r11;
	mad.lo.s32 	%r27, %r3, %r26, %r23;
	sub.s32 	%r28, %r33, %r27;
	div.s32 	%r29, %r28, %r4;
	mad.lo.s32 	%r30, %r29, %r14, %r22;
	mad.lo.s32 	%r31, %r30, %r13, %r26;
	mad.lo.s32 	%r32, %r31, %r12, %r21;
	mul.wide.s32 	%rd5, %r33, 4;
	add.s64 	%rd6, %rd1, %rd5;
	ld.global.f32 	%f1, [%rd6];
	mul.wide.s32 	%rd7, %r32, 4;
	add.s64 	%rd8, %rd2, %rd7;
	st.global.f32 	[%rd8], %f1;
	add.s32 	%r33, %r33, %r6;
	setp.lt.s32 	%p2, %r33, %r5;
	@%p2 bra 	$L__BB95_2;
$L__BB95_3:
	ret;

}
	// .globl	_Z26_permutedims_4D_1_3_2_4_64PdiiiiS_iii
.visible .entry _Z26_permutedims_4D_1_3_2_4_64PdiiiiS_iii(
	.param .u64 .ptr .align 1 _Z26_permutedims_4D_1_3_2_4_64PdiiiiS_iii_param_0,
	.param .u32 _Z26_permutedims_4D_1_3_2_4_64PdiiiiS_iii_param_1,
	.param .u32 _Z26_permutedims_4D_1_3_2_4_64PdiiiiS_iii_param_2,
	.param .u32 _Z26_permutedims_4D_1_3_2_4_64PdiiiiS_iii_param_3,
	.param .u32 _Z26_permutedims_4D_1_3_2_4_64PdiiiiS_iii_param_4,
	.param .u64 .ptr .align 1 _Z26_permutedims_4D_1_3_2_4_64PdiiiiS_iii_param_5,
	.param .u32 _Z26_permutedims_4D_1_3_2_4_64PdiiiiS_iii_param_6,
	.param .u32 _Z26_permutedims_4D_1_3_2_4_64PdiiiiS_iii_param_7,
	.param .u32 _Z26_permutedims_4D_1_3_2_4_64PdiiiiS_iii_param_8
)
{
	.reg .pred 	%p<3>;
	.reg .b32 	%r<34>;
	.reg .b64 	%rd<9>;
	.reg .b64 	%fd<2>;

	ld.param.u64 	%rd3, [_Z26_permutedims_4D_1_3_2_4_64PdiiiiS_iii_param_0];
	ld.param.u32 	%r9, [_Z26_permutedims_4D_1_3_2_4_64PdiiiiS_iii_param_1];
	ld.param.u32 	%r10, [_Z26_permutedims_4D_1_3_2_4_64PdiiiiS_iii_param_2];
	ld.param.u32 	%r11, [_Z26_permutedims_4D_1_3_2_4_64PdiiiiS_iii_param_3];
	ld.param.u32 	%r15, [_Z26_permutedims_4D_1_3_2_4_64PdiiiiS_iii_param_4];
	ld.param.u64 	%rd4, [_Z26_permutedims_4D_1_3_2_4_64PdiiiiS_iii_param_5];
	ld.param.u32 	%r12, [_Z26_permutedims_4D_1_3_2_4_64PdiiiiS_iii_param_6];
	ld.param.u32 	%r13, [_Z26_permutedims_4D_1_3_2_4_64PdiiiiS_iii_param_7];
	ld.param.u32 	%r14, [_Z26_permutedims_4D_1_3_2_4_64PdiiiiS_iii_param_8];
	mov.u32 	%r16, %tid.x;
	mov.u32 	%r17, %ctaid.x;
	mov.u32 	%r1, %ntid.x;
	mad.lo.s32 	%r33, %r17, %r1, %r16;
	mul.lo.s32 	%r3, %r10, %r9;
	mul.lo.s32 	%r4, %r3, %r11;
	mul.lo.s32 	%r5, %r4, %r15;
	setp.ge.s32 	%p1, %r33, %r5;
	@%p1 bra 	$L__BB96_3;
	mov.u32 	%r18, %nctaid.x;
	mul.lo.s32 	%r6, %r1, %r18;
	cvta.to.global.u64 	%rd1, %rd3;
	cvta.to.global.u64 	%rd2, %rd4;
$L__BB96_2:
	div.s32 	%r19, %r33, %r9;
	mul.lo.s32 	%r20, %r19, %r9;
	sub.s32 	%r21, %r33, %r20;
	rem.s32 	%r22, %r19, %r10;
	mad.lo.s32 	%r23, %r22, %r9, %r21;
	sub.s32 	%r24, %r33, %r23;
	div.s32 	%r25, %r24, %r3;
	rem.s32 	%r26, %r25, %r11;
	mad.lo.s32 	%r27, %r3, %r26, %r23;
	sub.s32 	%r28, %r33, %r27;
	div.s32 	%r29, %r28, %r4;
	mad.lo.s32 	%r30, %r29, %r14, %r22;
	mad.lo.s32 	%r31, %r30, %r13, %r26;
	mad.lo.s32 	%r32, %r31, %r12, %r21;
	mul.wide.s32 	%rd5, %r33, 8;
	add.s64 	%rd6, %rd1, %rd5;
	ld.global.f64 	%fd1, [%rd6];
	mul.wide.s32 	%rd7, %r32, 8;
	add.s64 	%rd8, %rd2, %rd7;
	st.global.f64 	[%rd8], %fd1;
	add.s32 	%r33, %r33, %r6;
	setp.lt.s32 	%p2, %r33, %r5;
	@%p2 bra 	$L__BB96_2;
$L__BB96_3:
	ret;

}
	// .globl	_Z26_permutedims_4D_1_3_4_2_32PfiiiiS_iii
.visible .entry _Z26_permutedims_4D_1_3_4_2_32PfiiiiS_iii(
	.param .u64 .ptr .align 1 _Z26_permutedims_4D_1_3_4_2_32PfiiiiS_iii_param_0,
	.param .u32 _Z26_permutedims_4D_1_3_4_2_32PfiiiiS_iii_param_1,
	.param .u32 _Z26_permutedims_4D_1_3_4_2_32PfiiiiS_iii_param_2,
	.param .u32 _Z26_permutedims_4D_1_3_4_2_32PfiiiiS_iii_param_3,
	.param .u32 _Z26_permutedims_4D_1_3_4_2_32PfiiiiS_iii_param_4,
	.param .u64 .ptr .align 1 _Z26_permutedims_4D_1_3_4_2_32PfiiiiS_iii_param_5,
	.param .u32 _Z26_permutedims_4D_1_3_4_2_32PfiiiiS_iii_param_6,
	.param .u32 _Z26_permutedims_4D_1_3_4_2_32PfiiiiS_iii_param_7,
	.param .u32 _Z26_permutedims_4D_1_3_4_2_32PfiiiiS_iii_param_8
)
{
	.reg .pred 	%p<3>;
	.reg .b32 	%r<34>;
	.reg .b32 	%f<2>;
	.reg .b64 	%rd<9>;

	ld.param.u64 	%rd3, [_Z26_permutedims_4D_1_3_4_2_32PfiiiiS_iii_param_0];
	ld.param.u32 	%r9, [_Z26_permutedims_4D_1_3_4_2_32PfiiiiS_iii_param_1];
	ld.param.u32 	%r10, [_Z26_permutedims_4D_1_3_4_2_32PfiiiiS_iii_param_2];
	ld.param.u32 	%r11, [_Z26_permutedims_4D_1_3_4_2_32PfiiiiS_iii_param_3];
	ld.param.u32 	%r15, [_Z26_permutedims_4D_1_3_4_2_32PfiiiiS_iii_param_4];
	ld.param.u64 	%rd4, [_Z26_permutedims_4D_1_3_4_2_32PfiiiiS_iii_param_5];
	ld.param.u32 	%r12, [_Z26_permutedims_4D_1_3_4_2_32PfiiiiS_iii_param_6];
	ld.param.u32 	%r13, [_Z26_permutedims_4D_1_3_4_2_32PfiiiiS_iii_param_7];
	ld.param.u32 	%r14, [_Z26_permutedims_4D_1_3_4_2_32PfiiiiS_iii_param_8];
	mov.u32 	%r16, %tid.x;
	mov.u32 	%r17, %ctaid.x;
	mov.u32 	%r1, %ntid.x;
	mad.lo.s32 	%r33, %r17, %r1, %r16;
	mul.lo.s32 	%r3, %r10, %r9;
	mul.lo.s32 	%r4, %r3, %r11;
	mul.lo.s32 	%r5, %r4, %r15;
	setp.ge.s32 	%p1, %r33, %r5;
	@%p1 bra 	$L__BB97_3;
	mov.u32 	%r18, %nctaid.x;
	mul.lo.s32 	%r6, %r1, %r18;
	cvta.to.global.u64 	%rd1, %rd3;
	cvta.to.global.u64 	%rd2, %rd4;
$L__BB97_2:
	div.s32 	%r19, %r33, %r9;
	mul.lo.s32 	%r20, %r19, %r9;
	sub.s32 	%r21, %r33, %r20;
	rem.s32 	%r22, %r19, %r10;
	mad.lo.s32 	%r23, %r22, %r9, %r21;
	sub.s32 	%r24, %r33, %r23;
	div.s32 	%r25, %r24, %r3;
	rem.s32 	%r26, %r25, %r11;
	mad.lo.s32 	%r27, %r3, %r26, %r23;
	sub.s32 	%r28, %r33, %r27;
	div.s32 	%r29, %r28, %r4;
	mad.lo.s32 	%r30, %r22, %r14, %r29;
	mad.lo.s32 	%r31, %r30, %r13, %r26;
	mad.lo.s32 	%r32, %r31, %r12, %r21;
	mul.wide.s32 	%rd5, %r33, 4;
	add.s64 	%rd6, %rd1, %rd5;
	ld.global.f32 	%f1, [%rd6];
	mul.wide.s32 	%rd7, %r32, 4;
	add.s64 	%rd8, %rd2, %rd7;
	st.global.f32 	[%rd8], %f1;
	add.s32 	%r33, %r33, %r6;
	setp.lt.s32 	%p2, %r33, %r5;
	@%p2 bra 	$L__BB97_2;
$L__BB97_3:
	ret;

}
	// .globl	_Z26_permutedims_4D_1_3_4_2_64PdiiiiS_iii
.visible .entry _Z26_permutedims_4D_1_3_4_2_64PdiiiiS_iii(
	.param .u64 .ptr .align 1 _Z26_permutedims_4D_1_3_4_2_64PdiiiiS_iii_param_0,
	.param .u32 _Z26_permutedims_4D_1_3_4_2_64PdiiiiS_iii_param_1,
	.param .u32 _Z26_permutedims_4D_1_3_4_2_64PdiiiiS_iii_param_2,
	.param .u32 _Z26_permutedims_4D_1_3_4_2_64PdiiiiS_iii_param_3,
	.param .u32 _Z26_permutedims_4D_1_3_4_2_64PdiiiiS_iii_param_4,
	.param .u64 .ptr .align 1 _Z26_permutedims_4D_1_3_4_2_64PdiiiiS_iii_param_5,
	.param .u32 _Z26_permutedims_4D_1_3_4_2_64PdiiiiS_iii_param_6,
	.param .u32 _Z26_permutedims_4D_1_3_4_2_64PdiiiiS_iii_param_7,
	.param .u32 _Z26_permutedims_4D_1_3_4_2_64PdiiiiS_iii_param_8
)
{
	.reg .pred 	%p<3>;
	.reg .b32 	%r<34>;
	.reg .b64 	%rd<9>;
	.reg .b64 	%fd<2>;

	ld.param.u64 	%rd3, [_Z26_permutedims_4D_1_3_4_2_64PdiiiiS_iii_param_0];
	ld.param.u32 	%r9, [_Z26_permutedims_4D_1_3_4_2_64PdiiiiS_iii_param_1];
	ld.param.u32 	%r10, [_Z26_permutedims_4D_1_3_4_2_64PdiiiiS_iii_param_2];
	ld.param.u32 	%r11, [_Z26_permutedims_4D_1_3_4_2_64PdiiiiS_iii_param_3];
	ld.param.u32 	%r15, [_Z26_permutedims_4D_1_3_4_2_64PdiiiiS_iii_param_4];
	ld.param.u64 	%rd4, [_Z26_permutedims_4D_1_3_4_2_64PdiiiiS_iii_param_5];
	ld.param.u32 	%r12, [_Z26_permutedims_4D_1_3_4_2_64PdiiiiS_iii_param_6];
	ld.param.u32 	%r13, [_Z26_permutedims_4D_1_3_4_2_64PdiiiiS_iii_param_7];
	ld.param.u32 	%r14, [_Z26_permutedims_4D_1_3_4_2_64PdiiiiS_iii_param_8];
	mov.u32 	%r16, %tid.x;
	mov.u32 	%r17, %ctaid.x;
	mov.u32 	%r1, %ntid.x;
	mad.lo.s32 	%r33, %r17, %r1, %r16;
	mul.lo.s32 	%r3, %r10, %r9;
	mul.lo.s32 	%r4, %r3, %r11;
	mul.lo.s32 	%r5, %r4, %r15;
	setp.ge.s32 	%p1, %r33, %r5;
	@%p1 bra 	$L__BB98_3;
	mov.u32 	%r18, %nctaid.x;
	mul.lo.s32 	%r6, %r1, %r18;
	cvta.to.global.u64 	%rd1, %rd3;
	cvta.to.global.u64 	%rd2, %rd4;
$L__BB98_2:
	div.s32 	%r19, %r33, %r9;
	mul.lo.s32 	%r20, %r19, %r9;
	sub.s32 	%r21, %r33, %r20;
	rem.s32 	%r22, %r19, %r10;
	mad.lo.s32 	%r23, %r22, %r9, %r21;
	sub.s32 	%r24, %r33, %r23;
	div.s32 	%r25, %r24, %r3;
	rem.s32 	%r26, %r25, %r11;
	mad.lo.s32 	%r27, %r3, %r26, %r23;
	sub.s32 	%r28, %r33, %r27;
	div.s32 	%r29, %r28, %r4;
	mad.lo.s32 	%r30, %r22, %r14, %r29;
	mad.lo.s32 	%r31, %r30, %r13, %r26;
	mad.lo.s32 	%r32, %r31, %r12, %r21;
	mul.wide.s32 	%rd5, %r33, 8;
	add.s64 	%rd6, %rd1, %rd5;
	ld.global.f64 	%fd1, [%rd6];
	mul.wide.s32 	%rd7, %r32, 8;
	add.s64 	%rd8, %rd2, %rd7;
	st.global.f64 	[%rd8], %fd1;
	add.s32 	%r33, %r33, %r6;
	setp.lt.s32 	%p2, %r33, %r5;
	@%p2 bra 	$L__BB98_2;
$L__BB98_3:
	ret;

}
	// .globl	_Z26_permutedims_4D_1_4_2_3_32PfiiiiS_iii
.visible .entry _Z26_permutedims_4D_1_4_2_3_32PfiiiiS_iii(
	.param .u64 .ptr .align 1 _Z26_permutedims_4D_1_4_2_3_32PfiiiiS_iii_param_0,
	.param .u32 _Z26_permutedims_4D_1_4_2_3_32PfiiiiS_iii_param_1,
	.param .u32 _Z26_permutedims_4D_1_4_2_3_32PfiiiiS_iii_param_2,
	.param .u32 _Z26_permutedims_4D_1_4_2_3_32PfiiiiS_iii_param_3,
	.param .u32 _Z26_permutedims_4D_1_4_2_3_32PfiiiiS_iii_param_4,
	.param .u64 .ptr .align 1 _Z26_permutedims_4D_1_4_2_3_32PfiiiiS_iii_param_5,
	.param .u32 _Z26_permutedims_4D_1_4_2_3_32PfiiiiS_iii_param_6,
	.param .u32 _Z26_permutedims_4D_1_4_2_3_32PfiiiiS_iii_param_7,
	.param .u32 _Z26_permutedims_4D_1_4_2_3_32PfiiiiS_iii_param_8
)
{
	.reg .pred 	%p<3>;
	.reg .b32 	%r<34>;
	.reg .b32 	%f<2>;
	.reg .b64 	%rd<9>;

	ld.param.u64 	%rd3, [_Z26_permutedims_4D_1_4_2_3_32PfiiiiS_iii_param_0];
	ld.param.u32 	%r9, [_Z26_permutedims_4D_1_4_2_3_32PfiiiiS_iii_param_1];
	ld.param.u32 	%r10, [_Z26_permutedims_4D_1_4_2_3_32PfiiiiS_iii_param_2];
	ld.param.u32 	%r11, [_Z26_permutedims_4D_1_4_2_3_32PfiiiiS_iii_param_3];
	ld.param.u32 	%r15, [_Z26_permutedims_4D_1_4_2_3_32PfiiiiS_iii_param_4];
	ld.param.u64 	%rd4, [_Z26_permutedims_4D_1_4_2_3_32PfiiiiS_iii_param_5];
	ld.param.u32 	%r12, [_Z26_permutedims_4D_1_4_2_3_32PfiiiiS_iii_param_6];
	ld.param.u32 	%r13, [_Z26_permutedims_4D_1_4_2_3_32PfiiiiS_iii_param_7];
	ld.param.u32 	%r14, [_Z26_permutedims_4D_1_4_2_3_32PfiiiiS_iii_param_8];
	mov.u32 	%r16, %tid.x;
	mov.u32 	%r17, %ctaid.x;
	mov.u32 	%r1, %ntid.x;
	mad.lo.s32 	%r33, %r17, %r1, %r16;
	mul.lo.s32 	%r3, %r10, %r9;
	mul.lo.s32 	%r4, %r3, %r11;
	mul.lo.s32 	%r5, %r4, %r15;
	setp.ge.s32 	%p1, %r33, %r5;
	@%p1 bra 	$L__BB99_3;
	mov.u32 	%r18, %nctaid.x;
	mul.lo.s32 	%r6, %r1, %r18;
	cvta.to.global.u64 	%rd1, %rd3;
	cvta.to.global.u64 	%rd2, %rd4;
$L__BB99_2:
	div.s32 	%r19, %r33, %r9;
	mul.lo.s32 	%r20, %r19, %r9;
	sub.s32 	%r21, %r33, %r20;
	rem.s32 	%r22, %r19, %r10;
	mad.lo.s32 	%r23, %r22, %r9, %r21;
	sub.s32 	%r24, %r33, %r23;
	div.s32 	%r25, %r24, %r3;
	rem.s32 	%r26, %r25, %r11;
	mad.lo.s32 	%r27, %r3, %r26, %r23;
	sub.s32 	%r28, %r33, %r27;
	div.s32 	%r29, %r28, %r4;
	mad.lo.s32 	%r30, %r26, %r14, %r22;
	mad.lo.s32 	%r31, %r30, %r13, %r29;
	mad.lo.s32 	%r32, %r31, %r12, %r21;
	mul.wide.s32 	%rd5, %r33, 4;
	add.s64 	%rd6, %rd1, %rd5;
	ld.global.f32 	%f1, [%rd6];
	mul.wide.s32 	%rd7, %r32, 4;
	add.s64 	%rd8, %rd2, %rd7;
	st.global.f32 	[%rd8], %f1;
	add.s32 	%r33, %r33, %r6;
	setp.lt.s32 	%p2, %r33, %r5;
	@%p2 bra 	$L__BB99_2;
$L__BB99_3:
	ret;

}
	// .globl	_Z26_permutedims_4D_1_4_2_3_64PdiiiiS_iii
.visible .entry _Z26_permutedims_4D_1_4_2_3_64PdiiiiS_iii(
	.param .u64 .ptr .align 1 _Z26_permutedims_4D_1_4_2_3_64PdiiiiS_iii_param_0,
	.param .u32 _Z26_permutedims_4D_1_4_2_3_64PdiiiiS_iii_param_1,
	.param .u32 _Z26_permutedims_4D_1_4_2_3_64PdiiiiS_iii_param_2,
	.param .u32 _Z26_permutedims_4D_1_4_2_3_64PdiiiiS_iii_param_3,
	.param .u32 _Z26_permutedims_4D_1_4_2_3_64PdiiiiS_iii_param_4,
	.param .u64 .ptr .align 1 _Z26_permutedims_4D_1_4_2_3_64PdiiiiS_iii_param_5,
	.param .u32 _Z26_permutedims_4D_1_4_2_3_64PdiiiiS_iii_param_6,
	.param .u32 _Z26_permutedims_4D_1_4_2_3_64PdiiiiS_iii_param_7,
	.param .u32 _Z26_permutedims_4D_1_4_2_3_64PdiiiiS_iii_param_8
)
{
	.reg .pred 	%p<3>;
	.reg .b32 	%r<34>;
	.reg .b64 	%rd<9>;
	.reg .b64 	%fd<2>;

	ld.param.u64 	%rd3, [_Z26_permutedims_4D_1_4_2_3_64PdiiiiS_iii_param_0];
	ld.param.u32 	%r9, [_Z26_permutedims_4D_1_4_2_3_64PdiiiiS_iii_param_1];
	ld.param.u32 	%r10, [_Z26_permutedims_4D_1_4_2_3_64PdiiiiS_iii_param_2];
	ld.param.u32 	%r11, [_Z26_permutedims_4D_1_4_2_3_64PdiiiiS_iii_param_3];
	ld.param.u32 	%r15, [_Z26_permutedims_4D_1_4_2_3_64PdiiiiS_iii_param_4];
	ld.param.u64 	%rd4, [_Z26_permutedims_4D_1_4_2_3_64PdiiiiS_iii_param_5];
	ld.param.u32 	%r12, [_Z26_permutedims_4D_1_4_2_3_64PdiiiiS_iii_param_6];
	ld.param.u32 	%r13, [_Z26_permutedims_4D_1_4_2_3_64PdiiiiS_iii_param_7];
	ld.param.u32 	%r14, [_Z26_permutedims_4D_1_4_2_3_64PdiiiiS_iii_param_8];
	mov.u32 	%r16, %tid.x;
	mov.u32 	%r17, %ctaid.x;
	mov.u32 	%r1, %ntid.x;
	mad.lo.s32 	%r33, %r17, %r1, %r16;
	mul.lo.s32 	%r3, %r10, %r9;
	mul.lo.s32 	%r4, %r3, %r11;
	mul.lo.s32 	%r5, %r4, %r15;
	setp.ge.s32 	%p1, %r33, %r5;
	@%p1 bra 	$L__BB100_3;
	mov.u32 	%r18, %nctaid.x;
	mul.lo.s32 	%r6, %r1, %r18;
	cvta.to.global.u64 	%rd1, %rd3;
	cvta.to.global.u64 	%rd2, %rd4;
$L__BB100_2:
	div.s32 	%r19, %r33, %r9;
	mul.lo.s32 	%r20, %r19, %r9;
	sub.s32 	%r21, %r33, %r20;
	rem.s32 	%r22, %r19, %r10;
	mad.lo.s32 	%r23, %r22, %r9, %r21;
	sub.s32 	%r24, %r33, %r23;
	div.s32 	%r25, %r24, %r3;
	rem.s32 	%r26, %r25, %r11;
	mad.lo.s32 	%r27, %r3, %r26, %r23;
	sub.s32 	%r28, %r33, %r27;
	div.s32 	%r29, %r28, %r4;
	mad.lo.s32 	%r30, %r26, %r14, %r22;
	mad.lo.s32 	%r31, %r30, %r13, %r29;
	mad.lo.s32 	%r32, %r31, %r12, %r21;
	mul.wide.s32 	%rd5, %r33, 8;
	add.s64 	%rd6, %rd1, %rd5;
	ld.global.f64 	%fd1, [%rd6];
	mul.wide.s32 	%rd7, %r32, 8;
	add.s64 	%rd8, %rd2, %rd7;
	st.global.f64 	[%rd8], %fd1;
	add.s32 	%r33, %r33, %r6;
	setp.lt.s32 	%p2, %r33, %r5;
	@%p2 bra 	$L__BB100_2;
$L__BB100_3:
	ret;

}
	// .globl	_Z26_permutedims_4D_1_4_3_2_32PfiiiiS_iii
.visible .entry _Z26_permutedims_4D_1_4_3_2_32PfiiiiS_iii(
	.param .u64 .ptr .align 1 _Z26_permutedims_4D_1_4_3_2_32PfiiiiS_iii_param_0,
	.param .u32 _Z26_permutedims_4D_1_4_3_2_32PfiiiiS_iii_param_1,
	.param .u32 _Z26_permutedims_4D_1_4_3_2_32PfiiiiS_iii_param_2,
	.param .u32 _Z26_permutedims_4D_1_4_3_2_32PfiiiiS_iii_param_3,
	.param .u32 _Z26_permutedims_4D_1_4_3_2_32PfiiiiS_iii_param_4,
	.param .u64 .ptr .align 1 _Z26_permutedims_4D_1_4_3_2_32PfiiiiS_iii_param_5,
	.param .u32 _Z26_permutedims_4D_1_4_3_2_32PfiiiiS_iii_param_6,
	.param .u32 _Z26_permutedims_4D_1_4_3_2_32PfiiiiS_iii_param_7,
	.param .u32 _Z26_permutedims_4D_1_4_3_2_32PfiiiiS_iii_param_8
)
{
	.reg .pred 	%p<3>;
	.reg .b32 	%r<34>;
	.reg .b32 	%f<2>;
	.reg .b64 	%rd<9>;

	ld.param.u64 	%rd3, [_Z26_permutedims_4D_1_4_3_2_32PfiiiiS_iii_param_0];
	ld.param.u32 	%r9, [_Z26_permutedims_4D_1_4_3_2_32PfiiiiS_iii_param_1];
	ld.param.u32 	%r10, [_Z26_permutedims_4D_1_4_3_2_32PfiiiiS_iii_param_2];
	ld.param.u32 	%r11, [_Z26_permutedims_4D_1_4_3_2_32PfiiiiS_iii_param_3];
	ld.param.u32 	%r15, [_Z26_permutedims_4D_1_4_3_2_32PfiiiiS_iii_param_4];
	ld.param.u64 	%rd4, [_Z26_permutedims_4D_1_4_3_2_32PfiiiiS_iii_param_5];
	ld.param.u32 	%r12, [_Z26_permutedims_4D_1_4_3_2_32PfiiiiS_iii_param_6];
	ld.param.u32 	%r13, [_Z26_permutedims_4D_1_4_3_2_32PfiiiiS_iii_param_7];
	ld.param.u32 	%r14, [_Z26_permutedims_4D_1_4_3_2_32PfiiiiS_iii_param_8];
	mov.u32 	%r16, %tid.x;
	mov.u32 	%r17, %ctaid.x;
	mov.u32 	%r1, %ntid.x;
	mad.lo.s32 	%r33, %r17, %r1, %r16;
	mul.lo.s32 	%r3, %r10, %r9;
	mul.lo.s32 	%r4, %r3, %r11;
	mul.lo.s32 	%r5, %r4, %r15;
	setp.ge.s32 	%p1, %r33, %r5;
	@%p1 bra 	$L__BB101_3;
	mov.u32 	%r18, %nctaid.x;
	mul.lo.s32 	%r6, %r1, %r18;
	cvta.to.global.u64 	%rd1, %rd3;
	cvta.to.global.u64 	%rd2, %rd4;
$L__BB101_2:
	div.s32 	%r19, %r33, %r9;
	mul.lo.s32 	%r20, %r19, %r9;
	sub.s32 	%r21, %r33, %r20;
	rem.s32 	%r22, %r19, %r10;
	mad.lo.s32 	%r23, %r22, %r9, %r21;
	sub.s32 	%r24, %r33, %r23;
	div.s32 	%r25, %r24, %r3;
	rem.s32 	%r26, %r25, %r11;
	mad.lo.s32 	%r27, %r3, %r26, %r23;
	sub.s32 	%r28, %r33, %r27;
	div.s32 	%r29, %r28, %r4;
	mad.lo.s32 	%r30, %r22, %r14, %r26;
	mad.lo.s32 	%r31, %r30, %r13, %r29;
	mad.lo.s32 	%r32, %r31, %r12, %r21;
	mul.wide.s32 	%rd5, %r33, 4;
	add.s64 	%rd6, %rd1, %rd5;
	ld.global.f32 	%f1, [%rd6];
	mul.wide.s32 	%rd7, %r32, 4;
	add.s64 	%rd8, %rd2, %rd7;
	st.global.f32 	[%rd8], %f1;
	add.s32 	%r33, %r33, %r6;
	setp.lt.s32 	%p2, %r33, %r5;
	@%p2 bra 	$L__BB101_2;
$L__BB101_3:
	ret;

}
	// .globl	_Z26_permutedims_4D_1_4_3_2_64PdiiiiS_iii
.visible .entry _Z26_permutedims_4D_1_4_3_2_64PdiiiiS_iii(
	.param .u64 .ptr .align 1 _Z26_permutedims_4D_1_4_3_2_64PdiiiiS_iii_param_0,
	.param .u32 _Z26_permutedims_4D_1_4_3_2_64PdiiiiS_iii_param_1,
	.param .u32 _Z26_permutedims_4D_1_4_3_2_64PdiiiiS_iii_param_2,
	.param .u32 _Z26_permutedims_4D_1_4_3_2_64PdiiiiS_iii_param_3,
	.param .u32 _Z26_permutedims_4D_1_4_3_2_64PdiiiiS_iii_param_4,
	.param .u64 .ptr .align 1 _Z26_permutedims_4D_1_4_3_2_64PdiiiiS_iii_param_5,
	.param .u32 _Z26_permutedims_4D_1_4_3_2_64PdiiiiS_iii_param_6,
	.param .u32 _Z26_permutedims_4D_1_4_3_2_64PdiiiiS_iii_param_7,
	.param .u32 _Z26_permutedims_4D_1_4_3_2_64PdiiiiS_iii_param_8
)
{
	.reg .pred 	%p<3>;
	.reg .b32 	%r<34>;
	.reg .b64 	%rd<9>;
	.reg .b64 	%fd<2>;

	ld.param.u64 	%rd3, [_Z26_permutedims_4D_1_4_3_2_64PdiiiiS_iii_param_0];
	ld.param.u32 	%r9, [_Z26_permutedims_4D_1_4_3_2_64PdiiiiS_iii_param_1];
	ld.param.u32 	%r10, [_Z26_permutedims_4D_1_4_3_2_64PdiiiiS_iii_param_2];
	ld.param.u32 	%r11, [_Z26_permutedims_4D_1_4_3_2_64PdiiiiS_iii_param_3];
	ld.param.u32 	%r15, [_Z26_permutedims_4D_1_4_3_2_64PdiiiiS_iii_param_4];
	ld.param.u64 	%rd4, [_Z26_permutedims_4D_1_4_3_2_64PdiiiiS_iii_param_5];
	ld.param.u32 	%r12, [_Z26_permutedims_4D_1_4_3_2_64PdiiiiS_iii_param_6];
	ld.param.u32 	%r13, [_Z26_permutedims_4D_1_4_3_2_64PdiiiiS_iii_param_7];
	ld.param.u32 	%r14, [_Z26_permutedims_4D_1_4_3_2_64PdiiiiS_iii_param_8];
	mov.u32 	%r16, %tid.x;
	mov.u32 	%r17, %ctaid.x;
	mov.u32 	%r1, %ntid.x;
	mad.lo.s32 	%r33, %r17, %r1, %r16;
	mul.lo.s32 	%r3, %r10, %r9;
	mul.lo.s32 	%r4, %r3, %r11;
	mul.lo.s32 	%r5, %r4, %r15;
	setp.ge.s32 	%p1, %r33, %r5;
	@%p1 bra 	$L__BB102_3;
	mov.u32 	%r18, %nctaid.x;
	mul.lo.s32 	%r6, %r1, %r18;
	cvta.to.global.u64 	%rd1, %rd3;
	cvta.to.global.u64 	%rd2, %rd4;
$L__BB102_2:
	div.s32 	%r19, %r33, %r9;
	mul.lo.s32 	%r20, %r19, %r9;
	sub.s32 	%r21, %r33, %r20;
	rem.s32 	%r22, %r19, %r10;
	mad.lo.s32 	%r23, %r22, %r9, %r21;
	sub.s32 	%r24, %r33, %r23;
	div.s32 	%r25, %r24, %r3;
	rem.s32 	%r26, %r25, %r11;
	mad.lo.s32 	%r27, %r3, %r26, %r23;
	sub.s32 	%r28, %r33, %r27;
	div.s32 	%r29, %r28, %r4;
	mad.lo.s32 	%r30, %r22, %r14, %r26;
	mad.lo.s32 	%r31, %r30, %r13, %r29;
	mad.lo.s32 	%r32, %r31, %r12, %r21;
	mul.wide.s32 	%rd5, %r33, 8;
	add.s64 	%rd6, %rd1, %rd5;
	ld.global.f64 	%fd1, [%rd6];
	mul.wide.s32 	%rd7, %r32, 8;
	add.s64 	%rd8, %rd2, %rd7;
	st.global.f64 	[%rd8], %fd1;
	add.s32 	%r33, %r33, %r6;
	setp.lt.s32 	%p2, %r33, %r5;
	@%p2 bra 	$L__BB102_2;
$L__BB102_3:
	ret;

}
	// .globl	_Z26_permutedims_4D_2_1_3_4_32PfiiiiS_iii
.visible .entry _Z26_permutedims_4D_2_1_3_4_32PfiiiiS_iii(
	.param .u64 .ptr .align 1 _Z26_permutedims_4D_2_1_3_4_32PfiiiiS_iii_param_0,
	.param .u32 _Z26_permutedims_4D_2_1_3_4_32PfiiiiS_iii_param_1,
	.param .u32 _Z26_permutedims_4D_2_1_3_4_32PfiiiiS_iii_param_2,
	.param .u32 _Z26_permutedims_4D_2_1_3_4_32PfiiiiS_iii_param_3,
	.param .u32 _Z26_permutedims_4D_2_1_3_4_32PfiiiiS_iii_param_4,
	.param .u64 .ptr .align 1 _Z26_permutedims_4D_2_1_3_4_32PfiiiiS_iii_param_5,
	.param .u32 _Z26_permutedims_4D_2_1_3_4_32PfiiiiS_iii_param_6,
	.param .u32 _Z26_permutedims_4D_2_1_3_4_32PfiiiiS_iii_param_7,
	.param .u32 _Z26_permutedims_4D_2_1_3_4_32PfiiiiS_iii_param_8
)
{
	.reg .pred 	%p<3>;
	.reg .b32 	%r<34>;
	.reg .b32 	%f<2>;
	.reg .b64 	%rd<9>;

	ld.param.u64 	%rd3, [_Z26_permutedims_4D_2_1_3_4_32PfiiiiS_iii_param_0];
	ld.param.u32 	%r9, [_Z26_permutedims_4D_2_1_3_4_32PfiiiiS_iii_param_1];
	ld.param.u32 	%r10, [_Z26_permutedims_4D_2_1_3_4_32PfiiiiS_iii_param_2];
	ld.param.u32 	%r11, [_Z26_permutedims_4D_2_1_3_4_32PfiiiiS_iii_param_3];
	ld.param.u32 	%r15, [_Z26_permutedims_4D_2_1_3_4_32PfiiiiS_iii_param_4];
	ld.param.u64 	%rd4, [_Z26_permutedims_4D_2_1_3_4_32PfiiiiS_iii_param_5];
	ld.param.u32 	%r12, [_Z26_permutedims_4D_2_1_3_4_32PfiiiiS_iii_param_6];
	ld.param.u32 	%r13, [_Z26_permutedims_4D_2_1_3_4_32PfiiiiS_iii_param_7];
	ld.param.u32 	%r14, [_Z26_permutedims_4D_2_1_3_4_32PfiiiiS_iii_param_8];
	mov.u32 	%r16, %tid.x;
	mov.u32 	%r17, %ctaid.x;
	mov.u32 	%r1, %ntid.x;
	mad.lo.s32 	%r33, %r17, %r1, %r16;
	mul.lo.s32 	%r3, %r10, %r9;
	mul.lo.s32 	%r4, %r3, %r11;
	mul.lo.s32 	%r5, %r4, %r15;
	setp.ge.s32 	%p1, %r33, %r5;
	@%p1 bra 	$L__BB103_3;
	mov.u32 	%r18, %nctaid.x;
	mul.lo.s32 	%r6, %r1, %r18;
	cvta.to.global.u64 	%rd1, %rd3;
	cvta.to.global.u64 	%rd2, %rd4;
$L__BB103_2:
	div.s32 	%r19, %r33, %r9;
	mul.lo.s32 	%r20, %r19, %r9;
	sub.s32 	%r21, %r33, %r20;
	rem.s32 	%r22, %r19, %r10;
	mad.lo.s32 	%r23, %r22, %r9, %r21;
	sub.s32 	%r24, %r33, %r23;
	div.s32 	%r25, %r24, %r3;
	rem.s32 	%r26, %r25, %r11;
	mad.lo.s32 	%r27, %r3, %r26, %r23;
	sub.s32 	%r28, %r33, %r27;
	div.s32 	%r29, %r28, %r4;
	mad.lo.s32 	%r30, %r29, %r14, %r26;
	mad.lo.s32 	%r31, %r30, %r13, %r21;
	mad.lo.s32 	%r32, %r31, %r12, %r22;
	mul.wide.s32 	%rd5, %r33, 4;
	add.s64 	%rd6, %rd1, %rd5;
	ld.global.f32 	%f1, [%rd6];
	mul.wide.s32 	%rd7, %r32, 4;
	add.s64 	%rd8, %rd2, %rd7;
	st.global.f32 	[%rd8], %f1;
	add.s32 	%r33, %r33, %r6;
	setp.lt.s32 	%p2, %r33, %r5;
	@%p2 bra 	$L__BB103_2;
$L__BB103_3:
	ret;

}
	// .globl	_Z26_permutedims_4D_2_1_3_4_64PdiiiiS_iii
.visible .entry _Z26_permutedims_4D_2_1_3_4_64PdiiiiS_iii(
	.param .u64 .ptr .align 1 _Z26_permutedims_4D_2_1_3_4_64PdiiiiS_iii_param_0,
	.param .u32 _Z26_permutedims_4D_2_1_3_4_64PdiiiiS_iii_param_1,
	.param .u32 _Z26_permutedims_4D_2_1_3_4_64PdiiiiS_iii_param_2,
	.param .u32 _Z26_permutedims_4D_2_1_3_4_64PdiiiiS_iii_param_3,
	.param .u32 _Z26_permutedims_4D_2_1_3_4_64PdiiiiS_iii_param_4,
	.param .u64 .ptr .align 1 _Z26_permutedims_4D_2_1_3_4_64PdiiiiS_iii_param_5,
	.param .u32 _Z26_permutedims_4D_2_1_3_4_64PdiiiiS_iii_param_6,
	.param .u32 _Z26_permutedims_4D_2_1_3_4_64PdiiiiS_iii_param_7,
	.param .u32 _Z26_permutedims_4D_2_1_3_4_64PdiiiiS_iii_param_8
)
{
	.reg .pred 	%p<3>;
	.reg .b32 	%r<34>;
	.reg .b64 	%rd<9>;
	.reg .b64 	%fd<2>;

	ld.param.u64 	%rd3, [_Z26_permutedims_4D_2_1_3_4_64PdiiiiS_iii_param_0];
	ld.param.u32 	%r9, [_Z26_permutedims_4D_2_1_3_4_64PdiiiiS_iii_param_1];
	ld.param.u32 	%r10, [_Z26_permutedims_4D_2_1_3_4_64PdiiiiS_iii_param_2];
	ld.param.u32 	%r11, [_Z26_permutedims_4D_2_1_3_4_64PdiiiiS_iii_param_3];
	ld.param.u32 	%r15, [_Z26_permutedims_4D_2_1_3_4_64PdiiiiS_iii_param_4];
	ld.param.u64 	%rd4, [_Z26_permutedims_4D_2_1_3_4_64PdiiiiS_iii_param_5];
	ld.param.u32 	%r12, [_Z26_permutedims_4D_2_1_3_4_64PdiiiiS_iii_param_6];
	ld.param.u32 	%r13, [_Z26_permutedims_4D_2_1_3_4_64PdiiiiS_iii_param_7];
	ld.param.u32 	%r14, [_Z26_permutedims_4D_2_1_3_4_64PdiiiiS_iii_param_8];
	mov.u32 	%r16, %tid.x;
	mov.u32 	%r17, %ctaid.x;
	mov.u32 	%r1, %ntid.x;
	mad.lo.s32 	%r33, %r17, %r1, %r16;
	mul.lo.s32 	%r3, %r10, %r9;
	mul.lo.s32 	%r4, %r3, %r11;
	mul.lo.s32 	%r5, %r4, %r15;
	setp.ge.s32 	%p1, %r33, %r5;
	@%p1 bra 	$L__BB104_3;
	mov.u32 	%r18, %nctaid.x;
	mul.lo.s32 	%r6, %r1, %r18;
	cvta.to.global.u64 	%rd1, %rd3;
	cvta.to.global.u64 	%rd2, %rd4;
$L__BB104_2:
	div.s32 	%r19, %r33, %r9;
	mul.lo.s32 	%r20, %r19, %r9;
	sub.s32 	%r21, %r33, %r20;
	rem.s32 	%r22, %r19, %r10;
	mad.lo.s32 	%r23, %r22, %r9, %r21;
	sub.s32 	%r24, %r33, %r23;
	div.s32 	%r25, %r24, %r3;
	rem.s32 	%r26, %r25, %r11;
	mad.lo.s32 	%r27, %r3, %r26, %r23;
	sub.s32 	%r28, %r33, %r27;
	div.s32 	%r29, %r28, %r4;
	mad.lo.s32 	%r30, %r29, %r14, %r26;
	mad.lo.s32 	%r31, %r30, %r13, %r21;
	mad.lo.s32 	%r32, %r31, %r12, %r22;
	mul.wide.s32 	%rd5, %r33, 8;
	add.s64 	%rd6, %rd1, %rd5;
	ld.global.f64 	%fd1, [%rd6];
	mul.wide.s32 	%rd7, %r32, 8;
	add.s64 	%rd8, %rd2, %rd7;
	st.global.f64 	[%rd8], %fd1;
	add.s32 	%r33, %r33, %r6;
	setp.lt.s32 	%p2, %r33, %r5;
	@%p2 bra 	$L__BB104_2;
$L__BB104_3:
	ret;

}
	// .globl	_Z26_permutedims_4D_2_1_4_3_32PfiiiiS_iii
.visible .entry _Z26_permutedims_4D_2_1_4_3_32PfiiiiS_iii(
	.param .u64 .ptr .align 1 _Z26_permutedims_4D_2_1_4_3_32PfiiiiS_iii_param_0,
	.param .u32 _Z26_permutedims_4D_2_1_4_3_32PfiiiiS_iii_param_1,
	.param .u32 _Z26_permutedims_4D_2_1_4_3_32PfiiiiS_iii_param_2,
	.param .u32 _Z26_permutedims_4D_2_1_4_3_32PfiiiiS_iii_param_3,
	.param .u32 _Z26_permutedims_4D_2_1_4_3_32PfiiiiS_iii_param_4,
	.param .u64 .ptr .align 1 _Z26_permutedims_4D_2_1_4_3_32PfiiiiS_iii_param_5,
	.param .u32 _Z26_permutedims_4D_2_1_4_3_32PfiiiiS_iii_param_6,
	.param .u32 _Z26_permutedims_4D_2_1_4_3_32PfiiiiS_iii_param_7,
	.param .u32 _Z26_permutedims_4D_2_1_4_3_32PfiiiiS_iii_param_8
)
{
	.reg .pred 	%p<3>;
	.reg .b32 	%r<34>;
	.reg .b32 	%f<2>;
	.reg .b64 	%rd<9>;

	ld.param.u64 	%rd3, [_Z26_permutedims_4D_2_1_4_3_32PfiiiiS_iii_param_0];
	ld.param.u32 	%r9, [_Z26_permutedims_4D_2_1_4_3_32PfiiiiS_iii_param_1];
	ld.param.u32 	%r10, [_Z26_permutedims_4D_2_1_4_3_32PfiiiiS_iii_param_2];
	ld.param.u32 	%r11, [_Z26_permutedims_4D_2_1_4_3_32PfiiiiS_iii_param_3];
	ld.param.u32 	%r15, [_Z26_permutedims_4D_2_1_4_3_32PfiiiiS_iii_param_4];
	ld.param.u64 	%rd4, [_Z26_permutedims_4D_2_1_4_3_32PfiiiiS_iii_param_5];
	ld.param.u32 	%r12, [_Z26_permutedims_4D_2_1_4_3_32PfiiiiS_iii_param_6];
	ld.param.u32 	%r13, [_Z26_permutedims_4D_2_1_4_3_32PfiiiiS_iii_param_7];
	ld.param.u32 	%r14, [_Z26_permutedims_4D_2_1_4_3_32PfiiiiS_iii_param_8];
	mov.u32 	%r16, %tid.x;
	mov.u32 	%r17, %ctaid.x;
	mov.u32 	%r1, %ntid.x;
	mad.lo.s32 	%r33, %r17, %r1, %r16;
	mul.lo.s32 	%r3, %r10, %r9;
	mul.lo.s32 	%r4, %r3, %r11;
	mul.lo.s32 	%r5, %r4, %r15;
	setp.ge.s32 	%p1, %r33, %r5;
	@%p1 bra 	$L__BB105_3;
	mov.u32 	%r18, %nctaid.x;
	mul.lo.s32 	%r6, %r1, %r18;
	cvta.to.global.u64 	%rd1, %rd3;
	cvta.to.global.u64 	%rd2, %rd4;
$L__BB105_2:
	div.s32 	%r19, %r33, %r9;
	mul.lo.s32 	%r20, %r19, %r9;
	sub.s32 	%r21, %r33, %r20;
	rem.s32 	%r22, %r19, %r10;
	mad.lo.s32 	%r23, %r22, %r9, %r21;
	sub.s32 	%r24, %r33, %r23;
	div.s32 	%r25, %r24, %r3;
	rem.s32 	%r26, %r25, %r11;
	mad.lo.s32 	%r27, %r3, %r26, %r23;
	sub.s32 	%r28, %r33, %r27;
	div.s32 	%r29, %r28, %r4;
	mad.lo.s32 	%r30, %r26, %r14, %r29;
	mad.lo.s32 	%r31, %r30, %r13, %r21;
	mad.lo.s32 	%r32, %r31, %r12, %r22;
	mul.wide.s32 	%rd5, %r33, 4;
	add.s64 	%rd6, %rd1, %rd5;
	ld.global.f32 	%f1, [%rd6];
	mul.wide.s32 	%rd7, %r32, 4;
	add.s64 	%rd8, %rd2, %rd7;
	st.global.f32 	[%rd8], %f1;
	add.s32 	%r33, %r33, %r6;
	setp.lt.s32 	%p2, %r33, %r5;
	@%p2 bra 	$L__BB105_2;
$L__BB105_3:
	ret;

}
	// .globl	_Z26_permutedims_4D_2_1_4_3_64PdiiiiS_iii
.visible .entry _Z26_permutedims_4D_2_1_4_3_64PdiiiiS_iii(
	.param .u64 .ptr .align 1 _Z26_permutedims_4D_2_1_4_3_64PdiiiiS_iii_param_0,
	.param .u32 _Z26_permutedims_4D_2_1_4_3_64PdiiiiS_iii_param_1,
	.param .u32 _Z26_permutedims_4D_2_1_4_3_64PdiiiiS_iii_param_2,
	.param .u32 _Z26_permutedims_4D_2_1_4_3_64PdiiiiS_iii_param_3,
	.param .u32 _Z26_permutedims_4D_2_1_4_3_64PdiiiiS_iii_param_4,
	.param .u64 .ptr .align 1 _Z26_permutedims_4D_2_1_4_3_64PdiiiiS_iii_param_5,
	.param .u32 _Z26_permutedims_4D_2_1_4_3_64PdiiiiS_iii_param_6,
	.param .u32 _Z26_permutedims_4D_2_1_4_3_64PdiiiiS_iii_param_7,
	.param .u32 _Z26_permutedims_4D_2_1_4_3_64PdiiiiS_iii_param_8
)
{
	.reg .pred 	%p<3>;
	.reg .b32 	%r<34>;
	.reg .b64 	%rd<9>;
	.reg .b64 	%fd<2>;

	ld.param.u64 	%rd3, [_Z26_permutedims_4D_2_1_4_3_64PdiiiiS_iii_param_0];
	ld.param.u32 	%r9, [_Z26_permutedims_4D_2_1_4_3_64PdiiiiS_iii_param_1];
	ld.param.u32 	%r10, [_Z26_permutedims_4D_2_1_4_3_64PdiiiiS_iii_param_2];
	ld.param.u32 	%r11, [_Z26_permutedims_4D_2_1_4_3_64PdiiiiS_iii_param_3];
	ld.param.u32 	%r15, [_Z26_permutedims_4D_2_1_4_3_64PdiiiiS_iii_param_4];
	ld.param.u64 	%rd4, [_Z26_permutedims_4D_2_1_4_3_64PdiiiiS_iii_param_5];
	ld.param.u32 	%r12, [_Z26_permutedims_4D_2_1_4_3_64PdiiiiS_iii_param_6];
	ld.param.u32 	%r13, [_Z26_permutedims_4D_2_1_4_3_64PdiiiiS_iii_param_7];
	ld.param.u32 	%r14, [_Z26_permutedims_4D_2_1_4_3_64PdiiiiS_iii_param_8];
	mov.u32 	%r16, %tid.x;
	mov.u32 	%r17, %ctaid.x;
	mov.u32 	%r1, %ntid.x;
	mad.lo.s32 	%r33, %r17, %r1, %r16;
	mul.lo.s32 	%r3, %r10, %r9;
	mul.lo.s32 	%r4, %r3, %r11;
	mul.lo.s32 	%r5, %r4, %r15;
	setp.ge.s32 	%p1, %r33, %r5;
	@%p1 bra 	$L__BB106_3;
	mov.u32 	%r18, %nctaid.x;
	mul.lo.s32 	%r6, %r1, %r18;
	cvta.to.global.u64 	%rd1, %rd3;
	cvta.to.global.u64 	%rd2, %rd4;
$L__BB106_2:
	div.s32 	%r19, %r33, %r9;
	mul.lo.s32 	%r20, %r19, %r9;
	sub.s32 	%r21, %r33, %r20;
	rem.s32 	%r22, %r19, %r10;
	mad.lo.s32 	%r23, %r22, %r9, %r21;
	sub.s32 	%r24, %r33, %r23;
	div.s32 	%r25, %r24, %r3;
	rem.s32 	%r26, %r25, %r11;
	mad.lo.s32 	%r27, %r3, %r26, %r23;
	sub.s32 	%r28, %r33, %r27;
	div.s32 	%r29, %r28, %r4;
	mad.lo.s32 	%r30, %r26, %r14, %r29;
	mad.lo.s32 	%r31, %r30, %r13, %r21;
	mad.lo.s32 	%r32, %r31, %r12, %r22;
	mul.wide.s32 	%rd5, %r33, 8;
	add.s64 	%rd6, %rd1, %rd5;
	ld.global.f64 	%fd1, [%rd6];
	mul.wide.s32 	%rd7, %r32, 8;
	add.s64 	%rd8, %rd2, %rd7;
	st.global.f64 	[%rd8], %fd1;
	add.s32 	%r33, %r33, %r6;
	setp.lt.s32 	%p2, %r33, %r5;
	@%p2 bra 	$L__BB106_2;
$L__BB106_3:
	ret;

}
	// .globl	_Z26_permutedims_4D_2_3_1_4_32PfiiiiS_iii
.visible .entry _Z26_permutedims_4D_2_3_1_4_32PfiiiiS_iii(
	.param .u64 .ptr .align 1 _Z26_permutedims_4D_2_3_1_4_32PfiiiiS_iii_param_0,
	.param .u32 _Z26_permutedims_4D_2_3_1_4_32PfiiiiS_iii_param_1,
	.param .u32 _Z26_permutedims_4D_2_3_1_4_32PfiiiiS_iii_param_2,
	.param .u32 _Z26_permutedims_4D_2_3_1_4_32PfiiiiS_iii_param_3,
	.param .u32 _Z26_permutedims_4D_2_3_1_4_32PfiiiiS_iii_param_4,
	.param .u64 .ptr .align 1 _Z26_permutedims_4D_2_3_1_4_32PfiiiiS_iii_param_5,
	.param .u32 _Z26_permutedims_4D_2_3_1_4_32PfiiiiS_iii_param_6,
	.param .u32 _Z26_permutedims_4D_2_3_1_4_32PfiiiiS_iii_param_7,
	.param .u32 _Z26_permutedims_4D_2_3_1_4_32PfiiiiS_iii_param_8
)
{
	.reg .pred 	%p<3>;
	.reg .b32 	%r<34>;
	.reg .b32 	%f<2>;
	.reg .b64 	%rd<9>;

	ld.param.u64 	%rd3, [_Z26_permutedims_4D_2_3_1_4_32PfiiiiS_iii_param_0];
	ld.param.u32 	%r9, [_Z26_permutedims_4D_2_3_1_4_32PfiiiiS_iii_param_1];
	ld.param.u32 	%r10, [_Z26_permutedims_4D_2_3_1_4_32PfiiiiS_iii_param_2];
	ld.param.u32 	%r11, [_Z26_permutedims_4D_2_3_1_4_32PfiiiiS_iii_param_3];
	ld.param.u32 	%r15, [_Z26_permutedims_4D_2_3_1_4_32PfiiiiS_iii_param_4];
	ld.param.u64 	%rd4, [_Z26_permutedims_4D_2_3_1_4_32PfiiiiS_iii_param_5];
	ld.param.u32 	%r12, [_Z26_permutedims_4D_2_3_1_4_32PfiiiiS_iii_param_6];
	ld.param.u32 	%r13, [_Z26_permutedims_4D_2_3_1_4_32PfiiiiS_iii_param_7];
	ld.param.u32 	%r14, [_Z26_permutedims_4D_2_3_1_4_32PfiiiiS_iii_param_8];
	mov.u32 	%r16, %tid.x;
	mov.u32 	%r17, %ctaid.x;
	mov.u32 	%r1, %ntid.x;
	mad.lo.s32 	%r33, %r17, %r1, %r16;
	mul.lo.s32 	%r3, %r10, %r9;
	mul.lo.s32 	%r4, %r3, %r11;
	mul.lo.s32 	%r5, %r4, %r15;
	setp.ge.s32 	%p1, %r33, %r5;
	@%p1 bra 	$L__BB107_3;
	mov.u32 	%r18, %nctaid.x;
	mul.lo.s32 	%r6, %r1, %r18;
	cvta.to.global.u64 	%rd1, %rd3;
	cvta.to.global.u64 	%rd2, %rd4;
$L__BB107_2:
	div.s32 	%r19, %r33, %r9;
	mul.lo.s32 	%r20, %r19, %r9;
	sub.s32 	%r21, %r33, %r20;
	rem.s32 	%r22, %r19, %r10;
	mad.lo.s32 	%r23, %r22, %r9, %r21;
	sub.s32 	%r24, %r33, %r23;
	div.s32 	%r25, %r24, %r3;
	rem.s32 	%r26, %r25, %r11;
	mad.lo.s32 	%r27, %r3, %r26, %r23;
	sub.s32 	%r28, %r33, %r27;
	div.s32 	%r29, %r28, %r4;
	mad.lo.s32 	%r30, %r29, %r14, %r21;
	mad.lo.s32 	%r31, %r30, %r13, %r26;
	mad.lo.s32 	%r32, %r31, %r12, %r22;
	mul.wide.s32 	%rd5, %r33, 4;
	add.s64 	%rd6, %rd1, %rd5;
	ld.global.f32 	%f1, [%rd6];
	mul.wide.s32 	%rd7, %r32, 4;
	add.s64 	%rd8, %rd2, %rd7;
	st.global.f32 	[%rd8], %f1;
	add.s32 	%r33, %r33, %r6;
	setp.lt.s32 	%p2, %r33, %r5;
	@%p2 bra 	$L__BB107_2;
$L__BB107_3:
	ret;

}
	// .globl	_Z26_permutedims_4D_2_3_1_4_64PdiiiiS_iii
.visible .entry _Z26_permutedims_4D_2_3_1_4_64PdiiiiS_iii(
	.param .u64 .ptr .align 1 _Z26_permutedims_4D_2_3_1_4_64PdiiiiS_iii_param_0,
	.param .u32 _Z26_permutedims_4D_2_3_1_4_64PdiiiiS_iii_param_1,
	.param .u32 _Z26_permutedims_4D_2_3_1_4_64PdiiiiS_iii_param_2,
	.param .u32 _Z26_permutedims_4D_2_3_1_4_64PdiiiiS_iii_param_3,
	.param .u32 _Z26_permutedims_4D_2_3_1_4_64PdiiiiS_iii_param_4,
	.param .u64 .ptr .align 1 _Z26_permutedims_4D_2_3_1_4_64PdiiiiS_iii_param_5,
	.param .u32 _Z26_permutedims_4D_2_3_1_4_64PdiiiiS_iii_param_6,
	.param .u32 _Z26_permutedims_4D_2_3_1_4_64PdiiiiS_iii_param_7,
	.param .u32 _Z26_permutedims_4D_2_3_1_4_64PdiiiiS_iii_param_8
)
{
	.reg .pred 	%p<3>;
	.reg .b32 	%r<34>;
	.reg .b64 	%rd<9>;
	.reg .b64 	%fd<2>;

	ld.param.u64 	%rd3, [_Z26_permutedims_4D_2_3_1_4_64PdiiiiS_iii_param_0];
	ld.param.u32 	%r9, [_Z26_permutedims_4D_2_3_1_4_64PdiiiiS_iii_param_1];
	ld.param.u32 	%r10, [_Z26_permutedims_4D_2_3_1_4_64PdiiiiS_iii_param_2];
	ld.param.u32 	%r11, [_Z26_permutedims_4D_2_3_1_4_64PdiiiiS_iii_param_3];
	ld.param.u32 	%r15, [_Z26_permutedims_4D_2_3_1_4_64PdiiiiS_iii_param_4];
	ld.param.u64 	%rd4, [_Z26_permutedims_4D_2_3_1_4_64PdiiiiS_iii_param_5];
	ld.param.u32 	%r12, [_Z26_permutedims_4D_2_3_1_4_64PdiiiiS_iii_param_6];
	ld.param.u32 	%r13, [_Z26_permutedims_4D_2_3_1_4_64PdiiiiS_iii_param_7];
	ld.param.u32 	%r14, [_Z26_permutedims_4D_2_3_1_4_64PdiiiiS_iii_param_8];
	mov.u32 	%r16, %tid.x;
	mov.u32 	%r17, %ctaid.x;
	mov.u32 	%r1, %ntid.x;
	mad.lo.s32 	%r33, %r17, %r1, %r16;
	mul.lo.s32 	%r3, %r10, %r9;
	mul.lo.s32 	%r4, %r3, %r11;
	mul.lo.s32 	%r5, %r4, %r15;
	setp.ge.s32 	%p1, %r33, %r5;
	@%p1 bra 	$L__BB108_3;
	mov.u32 	%r18, %nctaid.x;
	mul.lo.s32 	%r6, %r1, %r18;
	cvta.to.global.u64 	%rd1, %rd3;
	cvta.to.global.u64 	%rd2, %rd4;
$L__BB108_2:
	div.s32 	%r19, %r33, %r9;
	mul.lo.s32 	%r20, %r19, %r9;
	sub.s32 	%r21, %r33, %r20;
	rem.s32 	%r22, %r19, %r10;
	mad.lo.s32 	%r23, %r22, %r9, %r21;
	sub.s32 	%r24, %r33, %r23;
	div.s32 	%r25, %r24, %r3;
	rem.s32 	%r26, %r25, %r11;
	mad.lo.s32 	%r27, %r3, %r26, %r23;
	sub.s32 	%r28, %r33, %r27;
	div.s32 	%r29, %r28, %r4;
	mad.lo.s32 	%r30, %r29, %r14, %r21;
	mad.lo.s32 	%r31, %r30, %r13, %r26;
	mad.lo.s32 	%r32, %r31, %r12, %r22;
	mul.wide.s32 	%rd5, %r33, 8;
	add.s64 	%rd6, %rd1, %rd5;
	ld.global.f64 	%fd1, [%rd6];
	mul.wide.s32 	%rd7, %r32, 8;
	add.s64 	%rd8, %rd2, %rd7;
	st.global.f64 	[%rd8], %fd1;
	add.s32 	%r33, %r33, %r6;
	setp.lt.s32 	%p2, %r33, %r5;
	@%p2 bra 	$L__BB108_2;
$L__BB108_3:
	ret;

}
	// .globl	_Z26_permutedims_4D_2_3_4_1_32PfiiiiS_iii
.visible .entry _Z26_permutedims_4D_2_3_4_1_32PfiiiiS_iii(
	.param .u64 .ptr .align 1 _Z26_permutedims_4D_2_3_4_1_32PfiiiiS_iii_param_0,
	.param .u32 _Z26_permutedims_4D_2_3_4_1_32PfiiiiS_iii_param_1,
	.param .u32 _Z26_permutedims_4D_2_3_4_1_32PfiiiiS_iii_param_2,
	.param .u32 _Z26_permutedims_4D_2_3_4_1_32PfiiiiS_iii_param_3,
	.param .u32 _Z26_permutedims_4D_2_3_4_1_32PfiiiiS_iii_param_4,
	.param .u64 .ptr .align 1 _Z26_permutedims_4D_2_3_4_1_32PfiiiiS_iii_param_5,
	.param .u32 _Z26_permutedims_4D_2_3_4_1_32PfiiiiS_iii_param_6,
	.param .u32 _Z26_permutedims_4D_2_3_4_1_32PfiiiiS_iii_param_7,
	.param .u32 _Z26_permutedims_4D_2_3_4_1_32PfiiiiS_iii_param_8
)
{
	.reg .pred 	%p<3>;
	.reg .b32 	%r<34>;
	.reg .b32 	%f<2>;
	.reg .b64 	%rd<9>;

	ld.param.u64 	%rd3, [_Z26_permutedims_4D_2_3_4_1_32PfiiiiS_iii_param_0];
	ld.param.u32 	%r9, [_Z26_permutedims_4D_2_3_4_1_32PfiiiiS_iii_param_1];
	ld.param.u32 	%r10, [_Z26_permutedims_4D_2_3_4_1_32PfiiiiS_iii_param_2];
	ld.param.u32 	%r11, [_Z26_permutedims_4D_2_3_4_1_32PfiiiiS_iii_param_3];
	ld.param.u32 	%r15, [_Z26_permutedims_4D_2_3_4_1_32PfiiiiS_iii_param_4];
	ld.param.u64 	%rd4, [_Z26_permutedims_4D_2_3_4_1_32PfiiiiS_iii_param_5];
	ld.param.u32 	%r12, [_Z26_permutedims_4D_2_3_4_1_32PfiiiiS_iii_param_6];
	ld.param.u32 	%r13, [_Z26_permutedims_4D_2_3_4_1_32PfiiiiS_iii_param_7];
	ld.param.u32 	%r14, [_Z26_permutedims_4D_2_3_4_1_32PfiiiiS_iii_param_8];
	mov.u32 	%r16, %tid.x;
	mov.u32 	%r17, %ctaid.x;
	mov.u32 	%r1, %ntid.x;
	mad.lo.s32 	%r33, %r17, %r1, %r16;
	mul.lo.s32 	%r3, %r10, %r9;
	mul.lo.s32 	%r4, %r3, %r11;
	mul.lo.s32 	%r5, %r4, %r15;
	setp.ge.s32 	%p1, %r33, %r5;
	@%p1 bra 	$L__BB109_3;
	mov.u32 	%r18, %nctaid.x;
	mul.lo.s32 	%r6, %r1, %r18;
	cvta.to.global.u64 	%rd1, %rd3;
	cvta.to.global.u64 	%rd2, %rd4;
$L__BB109_2:
	div.s32 	%r19, %r33, %r9;
	mul.lo.s32 	%r20, %r19, %r9;
	sub.s32 	%r21, %r33, %r20;
	rem.s32 	%r22, %r19, %r10;
	mad.lo.s32 	%r23, %r22, %r9, %r21;
	sub.s32 	%r24, %r33, %r23;
	div.s32 	%r25, %r24, %r3;
	rem.s32 	%r26, %r25, %r11;
	mad.lo.s32 	%r27, %r3, %r26, %r23;
	sub.s32 	%r28, %r33, %r27;
	div.s32 	%r29, %r28, %r4;
	mad.lo.s32 	%r30, %r21, %r14, %r29;
	mad.lo.s32 	%r31, %r30, %r13, %r26;
	mad.lo.s32 	%r32, %r31, %r12, %r22;
	mul.wide.s32 	%rd5, %r33, 4;
	add.s64 	%rd6, %rd1, %rd5;
	ld.global.f32 	%f1, [%rd6];
	mul.wide.s32 	%rd7, %r32, 4;
	add.s64 	%rd8, %rd2, %rd7;
	st.global.f32 	[%rd8], %f1;
	add.s32 	%r33, %r33, %r6;
	setp.lt.s32 	%p2, %r33, %r5;
	@%p2 bra 	$L__BB109_2;
$L__BB109_3:
	ret;

}
	// .globl	_Z26_permutedims_4D_2_3_4_1_64PdiiiiS_iii
.visible .entry _Z26_permutedims_4D_2_3_4_1_64PdiiiiS_iii(
	.param .u64 .ptr .align 1 _Z26_permutedims_4D_2_3_4_1_64PdiiiiS_iii_param_0,
	.param .u32 _Z26_permutedims_4D_2_3_4_1_64PdiiiiS_iii_param_1,
	.param .u32 _Z26_permutedims_4D_2_3_4_1_64PdiiiiS_iii_param_2,
	.param .u32 _Z26_permutedims_4D_2_3_4_1_64PdiiiiS_iii_param_3,
	.param .u32 _Z26_permutedims_4D_2_3_4_1_64PdiiiiS_iii_param_4,
	.param .u64 .ptr .align 1 _Z26_permutedims_4D_2_3_4_1_64PdiiiiS_iii_param_5,
	.param .u32 _Z26_permutedims_4D_2_3_4_1_64PdiiiiS_iii_param_6,
	.param .u32 _Z26_permutedims_4D_2_3_4_1_64PdiiiiS_iii_param_7,
	.param .u32 _Z26_permutedims_4D_2_3_4_1_64PdiiiiS_iii_param_8
)
{
	.reg .pred 	%p<3>;
	.reg .b32 	%r<34>;
	.reg .b64 	%rd<9>;
	.reg .b64 	%fd<2>;

	ld.param.u64 	%rd3, [_Z26_permutedims_4D_2_3_4_1_64PdiiiiS_iii_param_0];
	ld.param.u32 	%r9, [_Z26_permutedims_4D_2_3_4_1_64PdiiiiS_iii_param_1];
	ld.param.u32 	%r10, [_Z26_permutedims_4D_2_3_4_1_64PdiiiiS_iii_param_2];
	ld.param.u32 	%r11, [_Z26_permutedims_4D_2_3_4_1_64PdiiiiS_iii_param_3];
	ld.param.u32 	%r15, [_Z26_permutedims_4D_2_3_4_1_64PdiiiiS_iii_param_4];
	ld.param.u64 	%rd4, [_Z26_permutedims_4D_2_3_4_1_64PdiiiiS_iii_param_5];
	ld.param.u32 	%r12, [_Z26_permutedims_4D_2_3_4_1_64PdiiiiS_iii_param_6];
	ld.param.u32 	%r13, [_Z26_permutedims_4D_2_3_4_1_64PdiiiiS_iii_param_7];
	ld.param.u32 	%r14, [_Z26_permutedims_4D_2_3_4_1_64PdiiiiS_iii_param_8];
	mov.u32 	%r16, %tid.x;
	mov.u32 	%r17, %ctaid.x;
	mov.u32 	%r1, %ntid.x;
	mad.lo.s32 	%r33, %r17, %r1, %r16;
	mul.lo.s32 	%r3, %r10, %r9;
	mul.lo.s32 	%r4, %r3, %r11;
	mul.lo.s32 	%r5, %r4, %r15;
	setp.ge.s32 	%p1, %r33, %r5;
	@%p1 bra 	$L__BB110_3;
	mov.u32 	%r18, %nctaid.x;
	mul.lo.s32 	%r6, %r1, %r18;
	cvta.to.global.u64 	%rd1, %rd3;
	cvta.to.global.u64 	%rd2, %rd4;
$L__BB110_2:
	div.s32 	%r19, %r33, %r9;
	mul.lo.s32 	%r20, %r19, %r9;
	sub.s32 	%r21, %r33, %r20;
	rem.s32 	%r22, %r19, %r10;
	mad.lo.s32 	%r23, %r22, %r9, %r21;
	sub.s32 	%r24, %r33, %r23;
	div.s32 	%r25, %r24, %r3;
	rem.s32 	%r26, %r25, %r11;
	mad.lo.s32 	%r27, %r3, %r26, %r23;
	sub.s32 	%r28, %r33, %r27;
	div.s32 	%r29, %r28, %r4;
	mad.lo.s32 	%r30, %r21, %r14, %r29;
	mad.lo.s32 	%r31, %r30, %r13, %r26;
	mad.lo.s32 	%r32, %r31, %r12, %r22;
	mul.wide.s32 	%rd5, %r33, 8;
	add.s64 	%rd6, %rd1, %rd5;
	ld.global.f64 	%fd1, [%rd6];
	mul.wide.s32 	%rd7, %r32, 8;
	add.s64 	%rd8, %rd2, %rd7;
	st.global.f64 	[%rd8], %fd1;
	add.s32 	%r33, %r33, %r6;
	setp.lt.s32 	%p2, %r33, %r5;
	@%p2 bra 	$L__BB110_2;
$L__BB110_3:
	ret;

}
	// .globl	_Z26_permutedims_4D_2_4_1_3_32PfiiiiS_iii
.visible .entry _Z26_permutedims_4D_2_4_1_3_32PfiiiiS_iii(
	.param .u64 .ptr .align 1 _Z26_permutedims_4D_2_4_1_3_32PfiiiiS_iii_param_0,
	.param .u32 _Z26_permutedims_4D_2_4_1_3_32PfiiiiS_iii_param_1,
	.param .u32 _Z26_permutedims_4D_2_4_1_3_32PfiiiiS_iii_param_2,
	.param .u32 _Z26_permutedims_4D_2_4_1_3_32PfiiiiS_iii_param_3,
	.param .u32 _Z26_permutedims_4D_2_4_1_3_32PfiiiiS_iii_param_4,
	.param .u64 .ptr .align 1 _Z26_permutedims_4D_2_4_1_3_32PfiiiiS_iii_param_5,
	.param .u32 _Z26_permutedims_4D_2_4_1_3_32PfiiiiS_iii_param_6,
	.param .u32 _Z26_permutedims_4D_2_4_1_3_32PfiiiiS_iii_param_7,
	.param .u32 _Z26_permutedims_4D_2_4_1_3_32PfiiiiS_iii_param_8
)
{
	.reg .pred 	%p<3>;
	.reg .b32 	%r<34>;
	.reg .b32 	%f<2>;
	.reg .b64 	%rd<9>;

	ld.param.u64 	%rd3, [_Z26_permutedims_4D_2_4_1_3_32PfiiiiS_iii_param_0];
	ld.param.u32 	%r9, [_Z26_permutedims_4D_2_4_1_3_32PfiiiiS_iii_param_1];
	ld.param.u32 	%r10, [_Z26_permutedims_4D_2_4_1_3_32PfiiiiS_iii_param_2];
	ld.param.u32 	%r11, [_Z26_permutedims_4D_2_4_1_3_32PfiiiiS_iii_param_3];
	ld.param.u32 	%r15, [_Z26_permutedims_4D_2_4_1_3_32PfiiiiS_iii_param_4];
	ld.param.u64 	%rd4, [_Z26_permutedims_4D_2_4_1_3_32PfiiiiS_iii_param_5];
	ld.param.u32 	%r12, [_Z26_permutedims_4D_2_4_1_3_32PfiiiiS_iii_param_6];
	ld.param.u32 	%r13, [_Z26_permutedims_4D_2_4_1_3_32PfiiiiS_iii_param_7];
	ld.param.u32 	%r14, [_Z26_permutedims_4D_2_4_1_3_32PfiiiiS_iii_param_8];
	mov.u32 	%r16, %tid.x;
	mov.u32 	%r17, %ctaid.x;
	mov.u32 	%r1, %ntid.x;
	mad.lo.s32 	%r33, %r17, %r1, %r16;
	mul.lo.s32 	%r3, %r10, %r9;
	mul.lo.s32 	%r4, %r3, %r11;
	mul.lo.s32 	%r5, %r4, %r15;
	setp.ge.s32 	%p1, %r33, %r5;
	@%p1 bra 	$L__BB111_3;
	mov.u32 	%r18, %nctaid.x;
	mul.lo.s32 	%r6, %r1, %r18;
	cvta.to.global.u64 	%rd1, %rd3;
	cvta.to.global.u64 	%rd2, %rd4;
$L__BB111_2:
	div.s32 	%r19, %r33, %r9;
	mul.lo.s32 	%r20, %r19, %r9;
	sub.s32 	%r21, %r33, %r20;
	rem.s32 	%r22, %r19, %r10;
	mad.lo.s32 	%r23, %r22, %r9, %r21;
	sub.s32 	%r24, %r33, %r23;
	div.s32 	%r25, %r24, %r3;
	rem.s32 	%r26, %r25, %r11;
	mad.lo.s32 	%r27, %r3, %r26, %r23;
	sub.s32 	%r28, %r33, %r27;
	div.s32 	%r29, %r28, %r4;
	mad.lo.s32 	%r30, %r26, %r14, %r21;
	mad.lo.s32 	%r31, %r30, %r13, %r29;
	mad.lo.s32 	%r32, %r31, %r12, %r22;
	mul.wide.s32 	%rd5, %r33, 4;
	add.s64 	%rd6, %rd1, %rd5;
	ld.global.f32 	%f1, [%rd6];
	mul.wide.s32 	%rd7, %r32, 4;
	add.s64 	%rd8, %rd2, %rd7;
	st.global.f32 	[%rd8], %f1;
	add.s32 	%r33, %r33, %r6;
	setp.lt.s32 	%p2, %r33, %r5;
	@%p2 bra 	$L__BB111_2;
$L__BB111_3:
	ret;

}
	// .globl	_Z26_permutedims_4D_2_4_1_3_64PdiiiiS_iii
.visible .entry _Z26_permutedims_4D_2_4_1_3_64PdiiiiS_iii(
	.param .u64 .ptr .align 1 _Z26_permutedims_4D_2_4_1_3_64PdiiiiS_iii_param_0,
	.param .u32 _Z26_permutedims_4D_2_4_1_3_64PdiiiiS_iii_param_1,
	.param .u32 _Z26_permutedims_4D_2_4_1_3_64PdiiiiS_iii_param_2,
	.param .u32 _Z26_permutedims_4D_2_4_1_3_64PdiiiiS_iii_param_3,
	.param .u32 _Z26_permutedims_4D_2_4_1_3_64PdiiiiS_iii_param_4,
	.param .u64 .ptr .align 1 _Z26_permutedims_4D_2_4_1_3_64PdiiiiS_iii_param_5,
	.param .u32 _Z26_permutedims_4D_2_4_1_3_64PdiiiiS_iii_param_6,
	.param .u32 _Z26_permutedims_4D_2_4_1_3_64PdiiiiS_iii_param_7,
	.param .u32 _Z26_permutedims_4D_2_4_1_3_64PdiiiiS_iii_param_8
)
{
	.reg .pred 	%p<3>;
	.reg .b32 	%r<34>;
	.reg .b64 	%rd<9>;
	.reg .b64 	%fd<2>;

	ld.param.u64 	%rd3, [_Z26_permutedims_4D_2_4_1_3_64PdiiiiS_iii_param_0];
	ld.param.u32 	%r9, [_Z26_permutedims_4D_2_4_1_3_64PdiiiiS_iii_param_1];
	ld.param.u32 	%r10, [_Z26_permutedims_4D_2_4_1_3_64PdiiiiS_iii_param_2];
	ld.param.u32 	%r11, [_Z26_permutedims_4D_2_4_1_3_64PdiiiiS_iii_param_3];
	ld.param.u32 	%r15, [_Z26_permutedims_4D_2_4_1_3_64PdiiiiS_iii_param_4];
	ld.param.u64 	%rd4, [_Z26_permutedims_4D_2_4_1_3_64PdiiiiS_iii_param_5];
	ld.param.u32 	%r12, [_Z26_permutedims_4D_2_4_1_3_64PdiiiiS_iii_param_6];
	ld.param.u32 	%r13, [_Z26_permutedims_4D_2_4_1_3_64PdiiiiS_iii_param_7];
	ld.param.u32 	%r14, [_Z26_permutedims_4D_2_4_1_3_64PdiiiiS_iii_param_8];
	mov.u32 	%r16, %tid.x;
	mov.u32 	%r17, %ctaid.x;
	mov.u32 	%r1, %ntid.x;
	mad.lo.s32 	%r33, %r17, %r1, %r16;
	mul.lo.s32 	%r3, %r10, %r9;
	mul.lo.s32 	%r4, %r3, %r11;
	mul.lo.s32 	%r5, %r4, %r15;
	setp.ge.s32 	%p1, %r33, %r5;
	@%p1 bra 	$L__BB112_3;
	mov.u32 	%r18, %nctaid.x;
	mul.lo.s32 	%r6, %r1, %r18;
	cvta.to.global.u64 	%rd1, %rd3;
	cvta.to.global.u64 	%rd2, %rd4;
$L__BB112_2:
	div.s32 	%r19, %r33, %r9;
	mul.lo.s32 	%r20, %r19, %r9;
	sub.s32 	%r21, %r33, %r20;
	rem.s32 	%r22, %r19, %r10;
	mad.lo.s32 	%r23, %r22, %r9, %r21;
	sub.s32 	%r24, %r33, %r23;
	div.s32 	%r25, %r24, %r3;
	rem.s32 	%r26, %r25, %r11;
	mad.lo.s32 	%r27, %r3, %r26, %r23;
	sub.s32 	%r28, %r33, %r27;
	div.s32 	%r29, %r28, %r4;
	mad.lo.s32 	%r30, %r26, %r14, %r21;
	mad.lo.s32 	%r31, %r30, %r13, %r29;
	mad.lo.s32 	%r32, %r31, %r12, %r22;
	mul.wide.s32 	%rd5, %r33, 8;
	add.s64 	%rd6, %rd1, %rd5;
	ld.global.f64 	%fd1, [%rd6];
	mul.wide.s32 	%rd7, %r32, 8;
	add.s64 	%rd8, %rd2, %rd7;
	st.global.f64 	[%rd8], %fd1;
	add.s32 	%r33, %r33, %r6;
	setp.lt.s32 	%p2, %r33, %r5;
	@%p2 bra 	$L__BB112_2;
$L__BB112_3:
	ret;

}
	// .globl	_Z26_permutedims_4D_2_4_3_1_32PfiiiiS_iii
.visible .entry _Z26_permutedims_4D_2_4_3_1_32PfiiiiS_iii(
	.param .u64 .ptr .align 1 _Z26_permutedims_4D_2_4_3_1_32PfiiiiS_iii_param_0,
	.param .u32 _Z26_permutedims_4D_2_4_3_1_32PfiiiiS_iii_param_1,
	.param .u32 _Z26_permutedims_4D_2_4_3_1_32PfiiiiS_iii_param_2,
	.param .u32 _Z26_permutedims_4D_2_4_3_1_32PfiiiiS_iii_param_3,
	.param .u32 _Z26_permutedims_4D_2_4_3_1_32PfiiiiS_iii_param_4,
	.param .u64 .ptr .align 1 _Z26_permutedims_4D_2_4_3_1_32PfiiiiS_iii_param_5,
	.param .u32 _Z26_permutedims_4D_2_4_3_1_32PfiiiiS_iii_param_6,
	.param .u32 _Z26_permutedims_4D_2_4_3_1_32PfiiiiS_iii_param_7,
	.param .u32 _Z26_permutedims_4D_2_4_3_1_32PfiiiiS_iii_param_8
)
{
	.reg .pred 	%p<3>;
	.reg .b32 	%r<34>;
	.reg .b32 	%f<2>;
	.reg .b64 	%rd<9>;

	ld.param.u64 	%rd3, [_Z26_permutedims_4D_2_4_3_1_32PfiiiiS_iii_param_0];
	ld.param.u32 	%r9, [_Z26_permutedims_4D_2_4_3_1_32PfiiiiS_iii_param_1];
	ld.param.u32 	%r10, [_Z26_permutedims_4D_2_4_3_1_32PfiiiiS_iii_param_2];
	ld.param.u32 	%r11, [_Z26_permutedims_4D_2_4_3_1_32PfiiiiS_iii_param_3];
	ld.param.u32 	%r15, [_Z26_permutedims_4D_2_4_3_1_32PfiiiiS_iii_param_4];
	ld.param.u64 	%rd4, [_Z26_permutedims_4D_2_4_3_1_32PfiiiiS_iii_param_5];
	ld.param.u32 	%r12, [_Z26_permutedims_4D_2_4_3_1_32PfiiiiS_iii_param_6];
	ld.param.u32 	%r13, [_Z26_permutedims_4D_2_4_3_1_32PfiiiiS_iii_param_7];
	ld.param.u32 	%r14, [_Z26_permutedims_4D_2_4_3_1_32PfiiiiS_iii_param_8];
	mov.u32 	%r16, %tid.x;
	mov.u32 	%r17, %ctaid.x;
	mov.u32 	%r1, %ntid.x;
	mad.lo.s32 	%r33, %r17, %r1, %r16;
	mul.lo.s32 	%r3, %r10, %r9;
	mul.lo.s32 	%r4, %r3, %r11;
	mul.lo.s32 	%r5, %r4, %r15;
	setp.ge.s32 	%p1, %r33, %r5;
	@%p1 bra 	$L__BB113_3;
	mov.u32 	%r18, %nctaid.x;
	mul.lo.s32 	%r6, %r1, %r18;
	cvta.to.global.u64 	%rd1, %rd3;
	cvta.to.global.u64 	%rd2, %rd4;
$L__BB113_2:
	div.s32 	%r19, %r33, %r9;
	mul.lo.s32 	%r20, %r19, %r9;
	sub.s32 	%r21, %r33, %r20;
	rem.s32 	%r22, %r19, %r10;
	mad.lo.s32 	%r23, %r22, %r9, %r21;
	sub.s32 	%r24, %r33, %r23;
	div.s32 	%r25, %r24, %r3;
	rem.s32 	%r26, %r25, %r11;
	mad.lo.s32 	%r27, %r3, %r26, %r23;
	sub.s32 	%r28, %r33, %r27;
	div.s32 	%r29, %r28, %r4;
	mad.lo.s32 	%r30, %r21, %r14, %r26;
	mad.lo.s32 	%r31, %r30, %r13, %r29;
	mad.lo.s32 	%r32, %r31, %r12, %r22;
	mul.wide.s32 	%rd5, %r33, 4;
	add.s64 	%rd6, %rd1, %rd5;
	ld.global.f32 	%f1, [%rd6];
	mul.wide.s32 	%rd7, %r32, 4;
	add.s64 	%rd8, %rd2, %rd7;
	st.global.f32 	[%rd8], %f1;
	add.s32 	%r33, %r33, %r6;
	setp.lt.s32 	%p2, %r33, %r5;
	@%p2 bra 	$L__BB113_2;
$L__BB113_3:
	ret;

}
	// .globl	_Z26_permutedims_4D_2_4_3_1_64PdiiiiS_iii
.visible .entry _Z26_permutedims_4D_2_4_3_1_64PdiiiiS_iii(
	.param .u64 .ptr .align 1 _Z26_permutedims_4D_2_4_3_1_64PdiiiiS_iii_param_0,
	.param .u32 _Z26_permutedims_4D_2_4_3_1_64PdiiiiS_iii_param_1,
	.param .u32 _Z26_permutedims_4D_2_4_3_1_64PdiiiiS_iii_param_2,
	.param .u32 _Z26_permutedims_4D_2_4_3_1_64PdiiiiS_iii_param_3,
	.param .u32 _Z26_permutedims_4D_2_4_3_1_64PdiiiiS_iii_param_4,
	.param .u64 .ptr .align 1 _Z26_permutedims_4D_2_4_3_1_64PdiiiiS_iii_param_5,
	.param .u32 _Z26_permutedims_4D_2_4_3_1_64PdiiiiS_iii_param_6,
	.param .u32 _Z26_permutedims_4D_2_4_3_1_64PdiiiiS_iii_param_7,
	.param .u32 _Z26_permutedims_4D_2_4_3_1_64PdiiiiS_iii_param_8
)
{
	.reg .pred 	%p<3>;
	.reg .b32 	%r<34>;
	.reg .b64 	%rd<9>;
	.reg .b64 	%fd<2>;

	ld.param.u64 	%rd3, [_Z26_permutedims_4D_2_4_3_1_64PdiiiiS_iii_param_0];
	ld.param.u32 	%r9, [_Z26_permutedims_4D_2_4_3_1_64PdiiiiS_iii_param_1];
	ld.param.u32 	%r10, [_Z26_permutedims_4D_2_4_3_1_64PdiiiiS_iii_param_2];
	ld.param.u32 	%r11, [_Z26_permutedims_4D_2_4_3_1_64PdiiiiS_iii_param_3];
	ld.param.u32 	%r15, [_Z26_permutedims_4D_2_4_3_1_64PdiiiiS_iii_param_4];
	ld.param.u64 	%rd4, [_Z26_permutedims_4D_2_4_3_1_64PdiiiiS_iii_param_5];
	ld.param.u32 	%r12, [_Z26_permutedims_4D_2_4_3_1_64PdiiiiS_iii_param_6];
	ld.param.u32 	%r13, [_Z26_permutedims_4D_2_4_3_1_64PdiiiiS_iii_param_7];
	ld.param.u32 	%r14, [_Z26_permutedims_4D_2_4_3_1_64PdiiiiS_iii_param_8];
	mov.u32 	%r16, %tid.x;
	mov.u32 	%r17, %ctaid.x;
	mov.u32 	%r1, %ntid.x;
	mad.lo.s32 	%r33, %r17, %r1, %r16;
	mul.lo.s32 	%r3, %r10, %r9;
	mul.lo.s32 	%r4, %r3, %r11;
	mul.lo.s32 	%r5, %r4, %r15;
	setp.ge.s32 	%p1, %r33, %r5;
	@%p1 bra 	$L__BB114_3;
	mov.u32 	%r18, %nctaid.x;
	mul.lo.s32 	%r6, %r1, %r18;
	cvta.to.global.u64 	%rd1, %rd3;
	cvta.to.global.u64 	%rd2, %rd4;
$L__BB114_2:
	div.s32 	%r19, %r33, %r9;
	mul.lo.s32 	%r20, %r19, %r9;
	sub.s32 	%r21, %r33, %r20;
	rem.s32 	%r22, %r19, %r10;
	mad.lo.s32 	%r23, %r22, %r9, %r21;
	sub.s32 	%r24, %r33, %r23;
	div.s32 	%r25, %r24, %r3;
	rem.s32 	%r26, %r25, %r11;
	mad.lo.s32 	%r27, %r3, %r26, %r23;
	sub.s32 	%r28, %r33, %r27;
	div.s32 	%r29, %r28, %r4;
	mad.lo.s32 	%r30, %r21, %r14, %r26;
	mad.lo.s32 	%r31, %r30, %r13, %r29;
	mad.lo.s32 	%r32, %r31, %r12, %r22;
	mul.wide.s32 	%rd5, %r33, 8;
	add.s64 	%rd6, %rd1, %rd5;
	ld.global.f64 	%fd1, [%rd6];
	mul.wide.s32 	%rd7, %r32, 8;
	add.s64 	%rd8, %rd2, %rd7;
	st.global.f64 	[%rd8], %fd1;
	add.s32 	%r33, %r33, %r6;
	setp.lt.s32 	%p2, %r33, %r5;
	@%p2 bra 	$L__BB114_2;
$L__BB114_3:
	ret;

}
	// .globl	_Z26_permutedims_4D_3_1_2_4_32PfiiiiS_iii
.visible .entry _Z26_permutedims_4D_3_1_2_4_32PfiiiiS_iii(
	.param .u64 .ptr .align 1 _Z26_permutedims_4D_3_1_2_4_32PfiiiiS_iii_param_0,
	.param .u32 _Z26_permutedims_4D_3_1_2_4_32PfiiiiS_iii_param_1,
	.param .u32 _Z26_permutedims_4D_3_1_2_4_32PfiiiiS_iii_param_2,
	.param .u32 _Z26_permutedims_4D_3_1_2_4_32PfiiiiS_iii_param_3,
	.param .u32 _Z26_permutedims_4D_3_1_2_4_32PfiiiiS_iii_param_4,
	.param .u64 .ptr .align 1 _Z26_permutedims_4D_3_1_2_4_32PfiiiiS_iii_param_5,
	.param .u32 _Z26_permutedims_4D_3_1_2_4_32PfiiiiS_iii_param_6,
	.param .u32 _Z26_permutedims_4D_3_1_2_4_32PfiiiiS_iii_param_7,
	.param .u32 _Z26_permutedims_4D_3_1_2_4_32PfiiiiS_iii_param_8
)
{
	.reg .pred 	%p<3>;
	.reg .b32 	%r<34>;
	.reg .b32 	%f<2>;
	.reg .b64 	%rd<9>;

	ld.param.u64 	%rd3, [_Z26_permutedims_4D_3_1_2_4_32PfiiiiS_iii_param_0];
	ld.param.u32 	%r9, [_Z26_permutedims_4D_3_1_2_4_32PfiiiiS_iii_param_1];
	ld.param.u32 	%r10, [_Z26_permutedims_4D_3_1_2_4_32PfiiiiS_iii_param_2];
	ld.param.u32 	%r11, [_Z26_permutedims_4D_3_1_2_4_32PfiiiiS_iii_param_3];
	ld.param.u32 	%r15, [_Z26_permutedims_4D_3_1_2_4_32PfiiiiS_iii_param_4];
	ld.param.u64 	%rd4, [_Z26_permutedims_4D_3_1_2_4_32PfiiiiS_iii_param_5];
	ld.param.u32 	%r12, [_Z26_permutedims_4D_3_1_2_4_32PfiiiiS_iii_param_6];
	ld.param.u32 	%r13, [_Z26_permutedims_4D_3_1_2_4_32PfiiiiS_iii_param_7];
	ld.param.u32 	%r14, [_Z26_permutedims_4D_3_1_2_4_32PfiiiiS_iii_param_8];
	mov.u32 	%r16, %tid.x;
	mov.u32 	%r17, %ctaid.x;
	mov.u32 	%r1, %ntid.x;
	mad.lo.s32 	%r33, %r17, %r1, %r16;
	mul.lo.s32 	%r3, %r10, %r9;
	mul.lo.s32 	%r4, %r3, %r11;
	mul.lo.s32 	%r5, %r4, %r15;
	setp.ge.s32 	%p1, %r33, %r5;
	@%p1 bra 	$L__BB115_3;
	mov.u32 	%r18, %nctaid.x;
	mul.lo.s32 	%r6, %r1, %r18;
	cvta.to.global.u64 	%rd1, %rd3;
	cvta.to.global.u64 	%rd2, %rd4;
$L__BB115_2:
	div.s32 	%r19, %r33, %r9;
	mul.lo.s32 	%r20, %r19, %r9;
	sub.s32 	%r21, %r33, %r20;
	rem.s32 	%r22, %r19, %r10;
	mad.lo.s32 	%r23, %r22, %r9, %r21;
	sub.s32 	%r24, %r33, %r23;
	div.s32 	%r25, %r24, %r3;
	rem.s32 	%r26, %r25, %r11;
	mad.lo.s32 	%r27, %r3, %r26, %r23;
	sub.s32 	%r28, %r33, %r27;
	div.s32 	%r29, %r28, %r4;
	mad.lo.s32 	%r30, %r29, %r14, %r22;
	mad.lo.s32 	%r31, %r30, %r13, %r21;
	mad.lo.s32 	%r32, %r31, %r12, %r26;
	mul.wide.s32 	%rd5, %r33, 4;
	add.s64 	%rd6, %rd1, %rd5;
	ld.global.f32 	%f1, [%rd6];
	mul.wide.s32 	%rd7, %r32, 4;
	add.s64 	%rd8, %rd2, %rd7;
	st.global.f32 	[%rd8], %f1;
	add.s32 	%r33, %r33, %r6;
	setp.lt.s32 	%p2, %r33, %r5;
	@%p2 bra 	$L__BB115_2;
$L__BB115_3:
	ret;

}
	// .globl	_Z26_permutedims_4D_3_1_2_4_64PdiiiiS_iii
.visible .entry _Z26_permutedims_4D_3_1_2_4_64PdiiiiS_iii(
	.param .u64 .ptr .align 1 _Z26_permutedims_4D_3_1_2_4_64PdiiiiS_iii_param_0,
	.param .u32 _Z26_permutedims_4D_3_1_2_4_64PdiiiiS_iii_param_1,
	.param .u32 _Z26_permutedims_4D_3_1_2_4_64PdiiiiS_iii_param_2,
	.param .u32 _Z26_permutedims_4D_3_1_2_4_64PdiiiiS_iii_param_3,
	.param .u32 _Z26_permutedims_4D_3_1_2_4_64PdiiiiS_iii_param_4,
	.param .u64 .ptr .align 1 _Z26_permutedims_4D_3_1_2_4_64PdiiiiS_iii_param_5,
	.param .u32 _Z26_permutedims_4D_3_1_2_4_64PdiiiiS_iii_param_6,
	.param .u32 _Z26_permutedims_4D_3_1_2_4_64PdiiiiS_iii_param_7,
	.param .u32 _Z26_permutedims_4D_3_1_2_4_64PdiiiiS_iii_param_8
)
{
	.reg .pred 	%p<3>;
	.reg .b32 	%r<34>;
	.reg .b64 	%rd<9>;
	.reg .b64 	%fd<2>;

	ld.param.u64 	%rd3, [_Z26_permutedims_4D_3_1_2_4_64PdiiiiS_iii_param_0];
	ld.param.u32 	%r9, [_Z26_permutedims_4D_3_1_2_4_64PdiiiiS_iii_param_1];
	ld.param.u32 	%r10, [_Z26_permutedims_4D_3_1_2_4_64PdiiiiS_iii_param_2];
	ld.param.u32 	%r11, [_Z26_permutedims_4D_3_1_2_4_64PdiiiiS_iii_param_3];
	ld.param.u32 	%r15, [_Z26_permutedims_4D_3_1_2_4_64PdiiiiS_iii_param_4];
	ld.param.u64 	%rd4, [_Z26_permutedims_4D_3_1_2_4_64PdiiiiS_iii_param_5];
	ld.param.u32 	%r12, [_Z26_permutedims_4D_3_1_2_4_64PdiiiiS_iii_param_6];
	ld.param.u32 	%r13, [_Z26_permutedims_4D_3_1_2_4_64PdiiiiS_iii_param_7];
	ld.param.u32 	%r14, [_Z26_permutedims_4D_3_1_2_4_64PdiiiiS_iii_param_8];
	mov.u32 	%r16, %tid.x;
	mov.u32 	%r17, %ctaid.x;
	mov.u32 	%r1, %ntid.x;
	mad.lo.s32 	%r33, %r17, %r1, %r16;
	mul.lo.s32 	%r3, %r10, %r9;
	mul.lo.s32 	%r4, %r3, %r11;
	mul.lo.s32 	%r5, %r4, %r15;
	setp.ge.s32 	%p1, %r33, %r5;
	@%p1 bra 	$L__BB116_3;
	mov.u32 	%r18, %nctaid.x;
	mul.lo.s32 	%r6, %r1, %r18;
	cvta.to.global.u64 	%rd1, %rd3;
	cvta.to.global.u64 	%rd2, %rd4;
$L__BB116_2:
	div.s32 	%r19, %r33, %r9;
	mul.lo.s32 	%r20, %r19, %r9;
	sub.s32 	%r21, %r33, %r20;
	rem.s32 	%r22, %r19, %r10;
	mad.lo.s32 	%r23, %r22, %r9, %r21;
	sub.s32 	%r24, %r33, %r23;
	div.s32 	%r25, %r24, %r3;
	rem.s32 	%r26, %r25, %r11;
	mad.lo.s32 	%r27, %r3, %r26, %r23;
	sub.s32 	%r28, %r33, %r27;
	div.s32 	%r29, %r28, %r4;
	mad.lo.s32 	%r30, %r29, %r14, %r22;
	mad.lo.s32 	%r31, %r30, %r13, %r21;
	mad.lo.s32 	%r32, %r31, %r12, %r26;
	mul.wide.s32 	%rd5, %r33, 8;
	add.s64 	%rd6, %rd1, %rd5;
	ld.global.f64 	%fd1, [%rd6];
	mul.wide.s32 	%rd7, %r32, 8;
	add.s64 	%rd8, %rd2, %rd7;
	st.global.f64 	[%rd8], %fd1;
	add.s32 	%r33, %r33, %r6;
	setp.lt.s32 	%p2, %r33, %r5;
	@%p2 bra 	$L__BB116_2;
$L__BB116_3:
	ret;

}
	// .globl	_Z26_permutedims_4D_3_1_4_2_32PfiiiiS_iii
.visible .entry _Z26_permutedims_4D_3_1_4_2_32PfiiiiS_iii(
	.param .u64 .ptr .align 1 _Z26_permutedims_4D_3_1_4_2_32PfiiiiS_iii_param_0,
	.param .u32 _Z26_permutedims_4D_3_1_4_2_32PfiiiiS_iii_param_1,
	.param .u32 _Z26_permutedims_4D_3_1_4_2_32PfiiiiS_iii_param_2,
	.param .u32 _Z26_permutedims_4D_3_1_4_2_32PfiiiiS_iii_param_3,
	.param .u32 _Z26_permutedims_4D_3_1_4_2_32PfiiiiS_iii_param_4,
	.param .u64 .ptr .align 1 _Z26_permutedims_4D_3_1_4_2_32PfiiiiS_iii_param_5,
	.param .u32 _Z26_permutedims_4D_3_1_4_2_32PfiiiiS_iii_param_6,
	.param .u32 _Z26_permutedims_4D_3_1_4_2_32PfiiiiS_iii_param_7,
	.param .u32 _Z26_permutedims_4D_3_1_4_2_32PfiiiiS_iii_param_8
)
{
	.reg .pred 	%p<3>;
	.reg .b32 	%r<34>;
	.reg .b32 	%f<2>;
	.reg .b64 	%rd<9>;

	ld.param.u64 	%rd3, [_Z26_permutedims_4D_3_1_4_2_32PfiiiiS_iii_param_0];
	ld.param.u32 	%r9, [_Z26_permutedims_4D_3_1_4_2_32PfiiiiS_iii_param_1];
	ld.param.u32 	%r10, [_Z26_permutedims_4D_3_1_4_2_32PfiiiiS_iii_param_2];
	ld.param.u32 	%r11, [_Z26_permutedims_4D_3_1_4_2_32PfiiiiS_iii_param_3];
	ld.param.u32 	%r15, [_Z26_permutedims_4D_3_1_4_2_32PfiiiiS_iii_param_4];
	ld.param.u64 	%rd4, [_Z26_permutedims_4D_3_1_4_2_32PfiiiiS_iii_param_5];
	ld.param.u32 	%r12, [_Z26_permutedims_4D_3_1_4_2_32PfiiiiS_iii_param_6];
	ld.param.u32 	%r13, [_Z26_permutedims_4D_3_1_4_2_32PfiiiiS_iii_param_7];
	ld.param.u32 	%r14, [_Z26_permutedims_4D_3_1_4_2_32PfiiiiS_iii_param_8];
	mov.u32 	%r16, %tid.x;
	mov.u32 	%r17, %ctaid.x;
	mov.u32 	%r1, %ntid.x;
	mad.lo.s32 	%r33, %r17, %r1, %r16;
	mul.lo.s32 	%r3, %r10, %r9;
	mul.lo.s32 	%r4, %r3, %r11;
	mul.lo.s32 	%r5, %r4, %r15;
	setp.ge.s32 	%p1, %r33, %r5;
	@%p1 bra 	$L__BB117_3;
	mov.u32 	%r18, %nctaid.x;
	mul.lo.s32 	%r6, %r1, %r18;
	cvta.to.global.u64 	%rd1, %rd3;
	cvta.to.global.u64 	%rd2, %rd4;
$L__BB117_2:
	div.s32 	%r19, %r33, %r9;
	mul.lo.s32 	%r20, %r19, %r9;
	sub.s32 	%r21, %r33, %r20;
	rem.s32 	%r22, %r19, %r10;
	mad.lo.s32 	%r23, %r22, %r9, %r21;
	sub.s32 	%r24, %r33, %r23;
	div.s32 	%r25, %r24, %r3;
	rem.s32 	%r26, %r25, %r11;
	mad.lo.s32 	%r27, %r3, %r26, %r23;
	sub.s32 	%r28, %r33, %r27;
	div.s32 	%r29, %r28, %r4;
	mad.lo.s32 	%r30, %r22, %r14, %r29;
	mad.lo.s32 	%r31, %r30, %r13, %r21;
	mad.lo.s32 	%r32, %r31, %r12, %r26;
	mul.wide.s32 	%rd5, %r33, 4;
	add.s64 	%rd6, %rd1, %rd5;
	ld.global.f32 	%f1, [%rd6];
	mul.wide.s32 	%rd7, %r32, 4;
	add.s64 	%rd8, %rd2, %rd7;
	st.global.f32 	[%rd8], %f1;
	add.s32 	%r33, %r33, %r6;
	setp.lt.s32 	%p2, %r33, %r5;
	@%p2 bra 	$L__BB117_2;
$L__BB117_3:
	ret;

}
	// .globl	_Z26_permutedims_4D_3_1_4_2_64PdiiiiS_iii
.visible .entry _Z26_permutedims_4D_3_1_4_2_64PdiiiiS_iii(
	.param .u64 .ptr .align 1 _Z26_permutedims_4D_3_1_4_2_64PdiiiiS_iii_param_0,
	.param .u32 _Z26_permutedims_4D_3_1_4_2_64PdiiiiS_iii_param_1,
	.param .u32 _Z26_permutedims_4D_3_1_4_2_64PdiiiiS_iii_param_2,
	.param .u32 _Z26_permutedims_4D_3_1_4_2_64PdiiiiS_iii_param_3,
	.param .u32 _Z26_permutedims_4D_3_1_4_2_64PdiiiiS_iii_param_4,
	.param .u64 .ptr .align 1 _Z26_permutedims_4D_3_1_4_2_64PdiiiiS_iii_param_5,
	.param .u32 _Z26_permutedims_4D_3_1_4_2_64PdiiiiS_iii_param_6,
	.param .u32 _Z26_permutedims_4D_3_1_4_2_64PdiiiiS_iii_param_7,
	.param .u32 _Z26_permutedims_4D_3_1_4_2_64PdiiiiS_iii_param_8
)
{
	.reg .pred 	%p<3>;
	.reg .b32 	%r<34>;
	.reg .b64 	%rd<9>;
	.reg .b64 	%fd<2>;

	ld.param.u64 	%rd3, [_Z26_permutedims_4D_3_1_4_2_64PdiiiiS_iii_param_0];
	ld.param.u32 	%r9, [_Z26_permutedims_4D_3_1_4_2_64PdiiiiS_iii_param_1];
	ld.param.u32 	%r10, [_Z26_permutedims_4D_3_1_4_2_64PdiiiiS_iii_param_2];
	ld.param.u32 	%r11, [_Z26_permutedims_4D_3_1_4_2_64PdiiiiS_iii_param_3];
	ld.param.u32 	%r15, [_Z26_permutedims_4D_3_1_4_2_64PdiiiiS_iii_param_4];
	ld.param.u64 	%rd4, [_Z26_permutedims_4D_3_1_4_2_64PdiiiiS_iii_param_5];
	ld.param.u32 	%r12, [_Z26_permutedims_4D_3_1_4_2_64PdiiiiS_iii_param_6];
	ld.param.u32 	%r13, [_Z26_permutedims_4D_3_1_4_2_64PdiiiiS_iii_param_7];
	ld.param.u32 	%r14, [_Z26_permutedims_4D_3_1_4_2_64PdiiiiS_iii_param_8];
	mov.u32 	%r16, %tid.x;
	mov.u32 	%r17, %ctaid.x;
	mov.u32 	%r1, %ntid.x;
	mad.lo.s32 	%r33, %r17, %r1, %r16;
	mul.lo.s32 	%r3, %r10, %r9;
	mul.lo.s32 	%r4, %r3, %r11;
	mul.lo.s32 	%r5, %r4, %r15;
	setp.ge.s32 	%p1, %r33, %r5;
	@%p1 bra 	$L__BB118_3;
	mov.u32 	%r18, %nctaid.x;
	mul.lo.s32 	%r6, %r1, %r18;
	cvta.to.global.u64 	%rd1, %rd3;
	cvta.to.global.u64 	%rd2, %rd4;
$L__BB118_2:
	div.s32 	%r19, %r33, %r9;
	mul.lo.s32 	%r20, %r19, %r9;
	sub.s32 	%r21, %r33, %r20;
	rem.s32 	%r22, %r19, %r10;
	mad.lo.s32 	%r23, %r22, %r9, %r21;
	sub.s32 	%r24, %r33, %r23;
	div.s32 	%r25, %r24, %r3;
	rem.s32 	%r26, %r25, %r11;
	mad.lo.s32 	%r27, %r3, %r26, %r23;
	sub.s32 	%r28, %r33, %r27;
	div.s32 	%r29, %r28, %r4;
	mad.lo.s32 	%r30, %r22, %r14, %r29;
	mad.lo.s32 	%r31, %r30, %r13, %r21;
	mad.lo.s32 	%r32, %r31, %r12, %r26;
	mul.wide.s32 	%rd5, %r33, 8;
	add.s64 	%rd6, %rd1, %rd5;
	ld.global.f64 	%fd1, [%rd6];
	mul.wide.s32 	%rd7, %r32, 8;
	add.s64 	%rd8, %rd2, %rd7;
	st.global.f64 	[%rd8], %fd1;
	add.s32 	%r33, %r33, %r6;
	setp.lt.s32 	%p2, %r33, %r5;
	@%p2 bra 	$L__BB118_2;
$L__BB118_3:
	ret;

}
	// .globl	_Z26_permutedims_4D_3_2_1_4_32PfiiiiS_iii
.visible .entry _Z26_permutedims_4D_3_2_1_4_32PfiiiiS_iii(
	.param .u64 .ptr .align 1 _Z26_permutedims_4D_3_2_1_4_32PfiiiiS_iii_param_0,
	.param .u32 _Z26_permutedims_4D_3_2_1_4_32PfiiiiS_iii_param_1,
	.param .u32 _Z26_permutedims_4D_3_2_1_4_32PfiiiiS_iii_param_2,
	.param .u32 _Z26_permutedims_4D_3_2_1_4_32PfiiiiS_iii_param_3,
	.param .u32 _Z26_permutedims_4D_3_2_1_4_32PfiiiiS_iii_param_4,
	.param .u64 .ptr .align 1 _Z26_permutedims_4D_3_2_1_4_32PfiiiiS_iii_param_5,
	.param .u32 _Z26_permutedims_4D_3_2_1_4_32PfiiiiS_iii_param_6,
	.param .u32 _Z26_permutedims_4D_3_2_1_4_32PfiiiiS_iii_param_7,
	.param .u32 _Z26_permutedims_4D_3_2_1_4_32PfiiiiS_iii_param_8
)
{
	.reg .pred 	%p<3>;
	.reg .b32 	%r<34>;
	.reg .b32 	%f<2>;
	.reg .b64 	%rd<9>;

	ld.param.u64 	%rd3, [_Z26_permutedims_4D_3_2_1_4_32PfiiiiS_iii_param_0];
	ld.param.u32 	%r9, [_Z26_permutedims_4D_3_2_1_4_32PfiiiiS_iii_param_1];
	ld.param.u32 	%r10, [_Z26_permutedims_4D_3_2_1_4_32PfiiiiS_iii_param_2];
	ld.param.u32 	%r11, [_Z26_permutedims_4D_3_2_1_4_32PfiiiiS_iii_param_3];
	ld.param.u32 	%r15, [_Z26_permutedims_4D_3_2_1_4_32PfiiiiS_iii_param_4];
	ld.param.u64 	%rd4, [_Z26_permutedims_4D_3_2_1_4_32PfiiiiS_iii_param_5];
	ld.param.u32 	%r12, [_Z26_permutedims_4D_3_2_1_4_32PfiiiiS_iii_param_6];
	ld.param.u32 	%r13, [_Z26_permutedims_4D_3_2_1_4_32PfiiiiS_iii_param_7];
	ld.param.u32 	%r14, [_Z26_permutedims_4D_3_2_1_4_32PfiiiiS_iii_param_8];
	mov.u32 	%r16, %tid.x;
	mov.u32 	%r17, %ctaid.x;
	mov.u32 	%r1, %ntid.x;
	mad.lo.s32 	%r33, %r17, %r1, %r16;
	mul.lo.s32 	%r3, %r10, %r9;
	mul.lo.s32 	%r4, %r3, %r11;
	mul.lo.s32 	%r5, %r4, %r15;
	setp.ge.s32 	%p1, %r33, %r5;
	@%p1 bra 	$L__BB119_3;
	mov.u32 	%r18, %nctaid.x;
	mul.lo.s32 	%r6, %r1, %r18;
	cvta.to.global.u64 	%rd1, %rd3;
	cvta.to.global.u64 	%rd2, %rd4;
$L__BB119_2:
	div.s32 	%r19, %r33, %r9;
	mul.lo.s32 	%r20, %r19, %r9;
	sub.s32 	%r21, %r33, %r20;
	rem.s32 	%r22, %r19, %r10;
	mad.lo.s32 	%r23, %r22, %r9, %r21;
	sub.s32 	%r24, %r33, %r23;
	div.s32 	%r25, %r24, %r3;
	rem.s32 	%r26, %r25, %r11;
	mad.lo.s32 	%r27, %r3, %r26, %r23;
	sub.s32 	%r28, %r33, %r27;
	div.s32 	%r29, %r28, %r4;
	mad.lo.s32 	%r30, %r29, %r14, %r21;
	mad.lo.s32 	%r31, %r30, %r13, %r22;
	mad.lo.s32 	%r32, %r31, %r12, %r26;
	mul.wide.s32 	%rd5, %r33, 4;
	add.s64 	%rd6, %rd1, %rd5;
	ld.global.f32 	%f1, [%rd6];
	mul.wide.s32 	%rd7, %r32, 4;
	add.s64 	%rd8, %rd2, %rd7;
	st.global.f32 	[%rd8], %f1;
	add.s32 	%r33, %r33, %r6;
	setp.lt.s32 	%p2, %r33, %r5;
	@%p2 bra 	$L__BB119_2;
$L__BB119_3:
	ret;

}
	// .globl	_Z26_permutedims_4D_3_2_1_4_64PdiiiiS_iii
.visible .entry _Z26_permutedims_4D_3_2_1_4_64PdiiiiS_iii(
	.param .u64 .ptr .align 1 _Z26_permutedims_4D_3_2_1_4_64PdiiiiS_iii_param_0,
	.param .u32 _Z26_permutedims_4D_3_2_1_4_64PdiiiiS_iii_param_1,
	.param .u32 _Z26_permutedims_4D_3_2_1_4_64PdiiiiS_iii_param_2,
	.param .u32 _Z26_permutedims_4D_3_2_1_4_64PdiiiiS_iii_param_3,
	.param .u32 _Z26_permutedims_4D_3_2_1_4_64PdiiiiS_iii_param_4,
	.param .u64 .ptr .align 1 _Z26_permutedims_4D_3_2_1_4_64PdiiiiS_iii_param_5,
	.param .u32 _Z26_permutedims_4D_3_2_1_4_64PdiiiiS_iii_param_6,
	.param .u32 _Z26_permutedims_4D_3_2_1_4_64PdiiiiS_iii_param_7,
	.param .u32 _Z26_permutedims_4D_3_2_1_4_64PdiiiiS_iii_param_8
)
{
	.reg .pred 	%p<3>;
	.reg .b32 	%r<34>;
	.reg .b64 	%rd<9>;
	.reg .b64 	%fd<2>;

	ld.param.u64 	%rd3, [_Z26_permutedims_4D_3_2_1_4_64PdiiiiS_iii_param_0];
	ld.param.u32 	%r9, [_Z26_permutedims_4D_3_2_1_4_64PdiiiiS_iii_param_1];
	ld.param.u32 	%r10, [_Z26_permutedims_4D_3_2_1_4_64PdiiiiS_iii_param_2];
	ld.param.u32 	%r11, [_Z26_permutedims_4D_3_2_1_4_64PdiiiiS_iii_param_3];
	ld.param.u32 	%r15, [_Z26_permutedims_4D_3_2_1_4_64PdiiiiS_iii_param_4];
	ld.param.u64 	%rd4, [_Z26_permutedims_4D_3_2_1_4_64PdiiiiS_iii_param_5];
	ld.param.u32 	%r12, [_Z26_permutedims_4D_3_2_1_4_64PdiiiiS_iii_param_6];
	ld.param.u32 	%r13, [_Z26_permutedims_4D_3_2_1_4_64PdiiiiS_iii_param_7];
	ld.param.u32 	%r14, [_Z26_permutedims_4D_3_2_1_4_64PdiiiiS_iii_param_8];
	mov.u32 	%r16, %tid.x;
	mov.u32 	%r17, %ctaid.x;
	mov.u32 	%r1, %ntid.x;
	mad.lo.s32 	%r33, %r17, %r1, %r16;
	mul.lo.s32 	%r3, %r10, %r9;
	mul.lo.s32 	%r4, %r3, %r11;
	mul.lo.s32 	%r5, %r4, %r15;
	setp.ge.s32 	%p1, %r33, %r5;
	@%p1 bra 	$L__BB120_3;
	mov.u32 	%r18, %nctaid.x;
	mul.lo.s32 	%r6, %r1, %r18;
	cvta.to.global.u64 	%rd1, %rd3;
	cvta.to.global.u64 	%rd2, %rd4;
$L__BB120_2:
	div.s32 	%r19, %r33, %r9;
	mul.lo.s32 	%r20, %r19, %r9;
	sub.s32 	%r21, %r33, %r20;
	rem.s32 	%r22, %r19, %r10;
	mad.lo.s32 	%r23, %r22, %r9, %r21;
	sub.s32 	%r24, %r33, %r23;
	div.s32 	%r25, %r24, %r3;
	rem.s32 	%r26, %r25, %r11;
	mad.lo.s32 	%r27, %r3, %r26, %r23;
	sub.s32 	%r28, %r33, %r27;
	div.s32 	%r29, %r28, %r4;
	mad.lo.s32 	%r30, %r29, %r14, %r21;
	mad.lo.s32 	%r31, %r30, %r13, %r22;
	mad.lo.s32 	%r32, %r31, %r12, %r26;
	mul.wide.s32 	%rd5, %r33, 8;
	add.s64 	%rd6, %rd1, %rd5;
	ld.global.f64 	%fd1, [%rd6];
	mul.wide.s32 	%rd7, %r32, 8;
	add.s64 	%rd8, %rd2, %rd7;
	st.global.f64 	[%rd8], %fd1;
	add.s32 	%r33, %r33, %r6;
	setp.lt.s32 	%p2, %r33, %r5;
	@%p2 bra 	$L__BB120_2;
$L__BB120_3:
	ret;

}
	// .globl	_Z26_permutedims_4D_3_2_4_1_32PfiiiiS_iii
.visible .entry _Z26_permutedims_4D_3_2_4_1_32PfiiiiS_iii(
	.param .u64 .ptr .align 1 _Z26_permutedims_4D_3_2_4_1_32PfiiiiS_iii_param_0,
	.param .u32 _Z26_permutedims_4D_3_2_4_1_32PfiiiiS_iii_param_1,
	.param .u32 _Z26_permutedims_4D_3_2_4_1_32PfiiiiS_iii_param_2,
	.param .u32 _Z26_permutedims_4D_3_2_4_1_32PfiiiiS_iii_param_3,
	.param .u32 _Z26_permutedims_4D_3_2_4_1_32PfiiiiS_iii_param_4,
	.param .u64 .ptr .align 1 _Z26_permutedims_4D_3_2_4_1_32PfiiiiS_iii_param_5,
	.param .u32 _Z26_permutedims_4D_3_2_4_1_32PfiiiiS_iii_param_6,
	.param .u32 _Z26_permutedims_4D_3_2_4_1_32PfiiiiS_iii_param_7,
	.param .u32 _Z26_permutedims_4D_3_2_4_1_32PfiiiiS_iii_param_8
)
{
	.reg .pred 	%p<3>;
	.reg .b32 	%r<34>;
	.reg .b32 	%f<2>;
	.reg .b64 	%rd<9>;

	ld.param.u64 	%rd3, [_Z26_permutedims_4D_3_2_4_1_32PfiiiiS_iii_param_0];
	ld.param.u32 	%r9, [_Z26_permutedims_4D_3_2_4_1_32PfiiiiS_iii_param_1];
	ld.param.u32 	%r10, [_Z26_permutedims_4D_3_2_4_1_32PfiiiiS_iii_param_2];
	ld.param.u32 	%r11, [_Z26_permutedims_4D_3_2_4_1_32PfiiiiS_iii_param_3];
	ld.param.u32 	%r15, [_Z26_permutedims_4D_3_2_4_1_32PfiiiiS_iii_param_4];
	ld.param.u64 	%rd4, [_Z26_permutedims_4D_3_2_4_1_32PfiiiiS_iii_param_5];
	ld.param.u32 	%r12, [_Z26_permutedims_4D_3_2_4_1_32PfiiiiS_iii_param_6];
	ld.param.u32 	%r13, [_Z26_permutedims_4D_3_2_4_1_32PfiiiiS_iii_param_7];
	ld.param.u32 	%r14, [_Z26_permutedims_4D_3_2_4_1_32PfiiiiS_iii_param_8];
	mov.u32 	%r16, %tid.x;
	mov.u32 	%r17, %ctaid.x;
	mov.u32 	%r1, %ntid.x;
	mad.lo.s32 	%r33, %r17, %r1, %r16;
	mul.lo.s32 	%r3, %r10, %r9;
	mul.lo.s32 	%r4, %r3, %r11;
	mul.lo.s32 	%r5, %r4, %r15;
	setp.ge.s32 	%p1, %r33, %r5;
	@%p1 bra 	$L__BB121_3;
	mov.u32 	%r18, %nctaid.x;
	mul.lo.s32 	%r6, %r1, %r18;
	cvta.to.global.u64 	%rd1, %rd3;
	cvta.to.global.u64 	%rd2, %rd4;
$L__BB121_2:
	div.s32 	%r19, %r33, %r9;
	mul.lo.s32 	%r20, %r19, %r9;
	sub.s32 	%r21, %r33, %r20;
	rem.s32 	%r22, %r19, %r10;
	mad.lo.s32 	%r23, %r22, %r9, %r21;
	sub.s32 	%r24, %r33, %r23;
	div.s32 	%r25, %r24, %r3;
	rem.s32 	%r26, %r25, %r11;
	mad.lo.s32 	%r27, %r3, %r26, %r23;
	sub.s32 	%r28, %r33, %r27;
	div.s32 	%r29, %r28, %r4;
	mad.lo.s32 	%r30, %r21, %r14, %r29;
	mad.lo.s32 	%r31, %r30, %r13, %r22;
	mad.lo.s32 	%r32, %r31, %r12, %r26;
	mul.wide.s32 	%rd5, %r33, 4;
	add.s64 	%rd6, %rd1, %rd5;
	ld.global.f32 	%f1, [%rd6];
	mul.wide.s32 	%rd7, %r32, 4;
	add.s64 	%rd8, %rd2, %rd7;
	st.global.f32 	[%rd8], %f1;
	add.s32 	%r33, %r33, %r6;
	setp.lt.s32 	%p2, %r33, %r5;
	@%p2 bra 	$L__BB121_2;
$L__BB121_3:
	ret;

}
	// .globl	_Z26_permutedims_4D_3_2_4_1_64PdiiiiS_iii
.visible .entry _Z26_permutedims_4D_3_2_4_1_64PdiiiiS_iii(
	.param .u64 .ptr .align 1 _Z26_permutedims_4D_3_2_4_1_64PdiiiiS_iii_param_0,
	.param .u32 _Z26_permutedims_4D_3_2_4_1_64PdiiiiS_iii_param_1,
	.param .u32 _Z26_permutedims_4D_3_2_4_1_64PdiiiiS_iii_param_2,
	.param .u32 _Z26_permutedims_4D_3_2_4_1_64PdiiiiS_iii_param_3,
	.param .u32 _Z26_permutedims_4D_3_2_4_1_64PdiiiiS_iii_param_4,
	.param .u64 .ptr .align 1 _Z26_permutedims_4D_3_2_4_1_64PdiiiiS_iii_param_5,
	.param .u32 _Z26_permutedims_4D_3_2_4_1_64PdiiiiS_iii_param_6,
	.param .u32 _Z26_permutedims_4D_3_2_4_1_64PdiiiiS_iii_param_7,
	.param .u32 _Z26_permutedims_4D_3_2_4_1_64PdiiiiS_iii_param_8
)
{
	.reg .pred 	%p<3>;
	.reg .b32 	%r<34>;
	.reg .b64 	%rd<9>;
	.reg .b64 	%fd<2>;

	ld.param.u64 	%rd3, [_Z26_permutedims_4D_3_2_4_1_64PdiiiiS_iii_param_0];
	ld.param.u32 	%r9, [_Z26_permutedims_4D_3_2_4_1_64PdiiiiS_iii_param_1];
	ld.param.u32 	%r10, [_Z26_permutedims_4D_3_2_4_1_64PdiiiiS_iii_param_2];
	ld.param.u32 	%r11, [_Z26_permutedims_4D_3_2_4_1_64PdiiiiS_iii_param_3];
	ld.param.u32 	%r15, [_Z26_permutedims_4D_3_2_4_1_64PdiiiiS_iii_param_4];
	ld.param.u64 	%rd4, [_Z26_permutedims_4D_3_2_4_1_64PdiiiiS_iii_param_5];
	ld.param.u32 	%r12, [_Z26_permutedims_4D_3_2_4_1_64PdiiiiS_iii_param_6];
	ld.param.u32 	%r13, [_Z26_permutedims_4D_3_2_4_1_64PdiiiiS_iii_param_7];
	ld.param.u32 	%r14, [_Z26_permutedims_4D_3_2_4_1_64PdiiiiS_iii_param_8];
	mov.u32 	%r16, %tid.x;
	mov.u32 	%r17, %ctaid.x;
	mov.u32 	%r1, %ntid.x;
	mad.lo.s32 	%r33, %r17, %r1, %r16;
	mul.lo.s32 	%r3, %r10, %r9;
	mul.lo.s32 	%r4, %r3, %r11;
	mul.lo.s32 	%r5, %r4, %r15;
	setp.ge.s32 	%p1, %r33, %r5;
	@%p1 bra 	$L__BB122_3;
	mov.u32 	%r18, %nctaid.x;
	mul.lo.s32 	%r6, %r1, %r18;
	cvta.to.global.u64 	%rd1, %rd3;
	cvta.to.global.u64 	%rd2, %rd4;
$L__BB122_2:
	div.s32 	%r19, %r33, %r9;
	mul.lo.s32 	%r20, %r19, %r9;
	sub.s32 	%r21, %r33, %r20;
	rem.s32 	%r22, %r19, %r10;
	mad.lo.s32 	%r23, %r22, %r9, %r21;
	sub.s32 	%r24, %r33, %r23;
	div.s32 	%r25, %r24, %r3;
	rem.s32 	%r26, %r25, %r11;
	mad.lo.s32 	%r27, %r3, %r26, %r23;
	sub.s32 	%r28, %r33, %r27;
	div.s32 	%r29, %r28, %r4;
	mad.lo.s32 	%r30, %r21, %r14, %r29;
	mad.lo.s32 	%r31, %r30, %r13, %r22;
	mad.lo.s32 	%r32, %r31, %r12, %r26;
	mul.wide.s32 	%rd5, %r33, 8;
	add.s64 	%rd6, %rd1, %rd5;
	ld.global.f64 	%fd1, [%rd6];
	mul.wide.s32 	%rd7, %r32, 8;
	add.s64 	%rd8, %rd2, %rd7;
	st.global.f64 	[%rd8], %fd1;
	add.s32 	%r33, %r33, %r6;
	setp.lt.s32 	%p2, %r33, %r5;
	@%p2 bra 	$L__BB122_2;
$L__BB122_3:
	ret;

}
	// .globl	_Z26_permutedims_4D_3_4_1_2_32PfiiiiS_iii
.visible .entry _Z26_permutedims_4D_3_4_1_2_32PfiiiiS_iii(
	.param .u64 .ptr .align 1 _Z26_permutedims_4D_3_4_1_2_32PfiiiiS_iii_param_0,
	.param .u32 _Z26_permutedims_4D_3_4_1_2_32PfiiiiS_iii_param_1,
	.param .u32 _Z26_permutedims_4D_3_4_1_2_32PfiiiiS_iii_param_2,
	.param .u32 _Z26_permutedims_4D_3_4_1_2_32PfiiiiS_iii_param_3,
	.param .u32 _Z26_permutedims_4D_3_4_1_2_32PfiiiiS_iii_param_4,
	.param .u64 .ptr .align 1 _Z26_permutedims_4D_3_4_1_2_32PfiiiiS_iii_param_5,
	.param .u32 _Z26_permutedims_4D_3_4_1_2_32PfiiiiS_iii_param_6,
	.param .u32 _Z26_permutedims_4D_3_4_1_2_32PfiiiiS_iii_param_7,
	.param .u32 _Z26_permutedims_4D_3_4_1_2_32PfiiiiS_iii_param_8
)
{
	.reg .pred 	%p<3>;
	.reg .b32 	%r<34>;
	.reg .b32 	%f<2>;
	.reg .b64 	%rd<9>;

	ld.param.u64 	%rd3, [_Z26_permutedims_4D_3_4_1_2_32PfiiiiS_iii_param_0];
	ld.param.u32 	%r9, [_Z26_permutedims_4D_3_4_1_2_32PfiiiiS_iii_param_1];
	ld.param.u32 	%r10, [_Z26_permutedims_4D_3_4_1_2_32PfiiiiS_iii_param_2];
	ld.param.u32 	%r11, [_Z26_permutedims_4D_3_4_1_2_32PfiiiiS_iii_param_3];
	ld.param.u32 	%r15, [_Z26_permutedims_4D_3_4_1_2_32PfiiiiS_iii_param_4];
	ld.param.u64 	%rd4, [_Z26_permutedims_4D_3_4_1_2_32PfiiiiS_iii_param_5];
	ld.param.u32 	%r12, [_Z26_permutedims_4D_3_4_1_2_32PfiiiiS_iii_param_6];
	ld.param.u32 	%r13, [_Z26_permutedims_4D_3_4_1_2_32PfiiiiS_iii_param_7];
	ld.param.u32 	%r14, [_Z26_permutedims_4D_3_4_1_2_32PfiiiiS_iii_param_8];
	mov.u32 	%r16, %tid.x;
	mov.u32 	%r17, %ctaid.x;
	mov.u32 	%r1, %ntid.x;
	mad.lo.s32 	%r33, %r17, %r1, %r16;
	mul.lo.s32 	%r3, %r10, %r9;
	mul.lo.s32 	%r4, %r3, %r11;
	mul.lo.s32 	%r5, %r4, %r15;
	setp.ge.s32 	%p1, %r33, %r5;
	@%p1 bra 	$L__BB123_3;
	mov.u32 	%r18, %nctaid.x;
	mul.lo.s32 	%r6, %r1, %r18;
	cvta.to.global.u64 	%rd1, %rd3;
	cvta.to.global.u64 	%rd2, %rd4;
$L__BB123_2:
	div.s32 	%r19, %r33, %r9;
	mul.lo.s32 	%r20, %r19, %r9;
	sub.s32 	%r21, %r33, %r20;
	rem.s32 	%r22, %r19, %r10;
	mad.lo.s32 	%r23, %r22, %r9, %r21;
	sub.s32 	%r24, %r33, %r23;
	div.s32 	%r25, %r24, %r3;
	rem.s32 	%r26, %r25, %r11;
	mad.lo.s32 	%r27, %r3, %r26, %r23;
	sub.s32 	%r28, %r33, %r27;
	div.s32 	%r29, %r28, %r4;
	mad.lo.s32 	%r30, %r22, %r14, %r21;
	mad.lo.s32 	%r31, %r30, %r13, %r29;
	mad.lo.s32 	%r32, %r31, %r12, %r26;
	mul.wide.s32 	%rd5, %r33, 4;
	add.s64 	%rd6, %rd1, %rd5;
	ld.global.f32 	%f1, [%rd6];
	mul.wide.s32 	%rd7, %r32, 4;
	add.s64 	%rd8, %rd2, %rd7;
	st.global.f32 	[%rd8], %f1;
	add.s32 	%r33, %r33, %r6;
	setp.lt.s32 	%p2, %r33, %r5;
	@%p2 bra 	$L__BB123_2;
$L__BB123_3:
	ret;

}
	// .globl	_Z26_permutedims_4D_3_4_1_2_64PdiiiiS_iii
.visible .entry _Z26_permutedims_4D_3_4_1_2_64PdiiiiS_iii(
	.param .u64 .ptr .align 1 _Z26_permutedims_4D_3_4_1_2_64PdiiiiS_iii_param_0,
	.param .u32 _Z26_permutedims_4D_3_4_1_2_64PdiiiiS_iii_param_1,
	.param .u32 _Z26_permutedims_4D_3_4_1_2_64PdiiiiS_iii_param_2,
	.param .u32 _Z26_permutedims_4D_3_4_1_2_64PdiiiiS_iii_param_3,
	.param .u32 _Z26_permutedims_4D_3_4_1_2_64PdiiiiS_iii_param_4,
	.param .u64 .ptr .align 1 _Z26_permutedims_4D_3_4_1_2_64PdiiiiS_iii_param_5,
	.param .u32 _Z26_permutedims_4D_3_4_1_2_64PdiiiiS_iii_param_6,
	.param .u32 _Z26_permutedims_4D_3_4_1_2_64PdiiiiS_iii_param_7,
	.param .u32 _Z26_permutedims_4D_3_4_1_2_64PdiiiiS_iii_param_8
)
{
	.reg .pred 	%p<3>;
	.reg .b32 	%r<34>;
	.reg .b64 	%rd<9>;
	.reg .b64 	%fd<2>;

	ld.param.u64 	%rd3, [_Z26_permutedims_4D_3_4_1_2_64PdiiiiS_iii_param_0];
	ld.param.u32 	%r9, [_Z26_permutedims_4D_3_4_1_2_64PdiiiiS_iii_param_1];
	ld.param.u32 	%r10, [_Z26_permutedims_4D_3_4_1_2_64PdiiiiS_iii_param_2];
	ld.param.u32 	%r11, [_Z26_permutedims_4D_3_4_1_2_64PdiiiiS_iii_param_3];
	ld.param.u32 	%r15, [_Z26_permutedims_4D_3_4_1_2_64PdiiiiS_iii_param_4];
	ld.param.u64 	%rd4, [_Z26_permutedims_4D_3_4_1_2_64PdiiiiS_iii_param_5];
	ld.param.u32 	%r12, [_Z26_permutedims_4D_3_4_1_2_64PdiiiiS_iii_param_6];
	ld.param.u32 	%r13, [_Z26_permutedims_4D_3_4_1_2_64PdiiiiS_iii_param_7];
	ld.param.u32 	%r14, [_Z26_permutedims_4D_3_4_1_2_64PdiiiiS_iii_param_8];
	mov.u32 	%r16, %tid.x;
	mov.u32 	%r17, %ctaid.x;
	mov.u32 	%r1, %ntid.x;
	mad.lo.s32 	%r33, %r17, %r1, %r16;
	mul.lo.s32 	%r3, %r10, %r9;
	mul.lo.s32 	%r4, %r3, %r11;
	mul.lo.s32 	%r5, %r4, %r15;
	setp.ge.s32 	%p1, %r33, %r5;
	@%p1 bra 	$L__BB124_3;
	mov.u32 	%r18, %nctaid.x;
	mul.lo.s32 	%r6, %r1, %r18;
	cvta.to.global.u64 	%rd1, %rd3;
	cvta.to.global.u64 	%rd2, %rd4;
$L__BB124_2:
	div.s32 	%r19, %r33, %r9;
	mul.lo.s32 	%r20, %r19, %r9;
	sub.s32 	%r21, %r33, %r20;
	rem.s32 	%r22, %r19, %r10;
	mad.lo.s32 	%r23, %r22, %r9, %r21;
	sub.s32 	%r24, %r33, %r23;
	div.s32 	%r25, %r24, %r3;
	rem.s32 	%r26, %r25, %r11;
	mad.lo.s32 	%r27, %r3, %r26, %r23;
	sub.s32 	%r28, %r33, %r27;
	div.s32 	%r29, %r28, %r4;
	mad.lo.s32 	%r30, %r22, %r14, %r21;
	mad.lo.s32 	%r31, %r30, %r13, %r29;
	mad.lo.s32 	%r32, %r31, %r12, %r26;
	mul.wide.s32 	%rd5, %r33, 8;
	add.s64 	%rd6, %rd1, %rd5;
	ld.global.f64 	%fd1, [%rd6];
	mul.wide.s32 	%rd7, %r32, 8;
	add.s64 	%rd8, %rd2, %rd7;
	st.global.f64 	[%rd8], %fd1;
	add.s32 	%r33, %r33, %r6;
	setp.lt.s32 	%p2, %r33, %r5;
	@%p2 bra 	$L__BB124_2;
$L__BB124_3:
	ret;

}
	// .globl	_Z26_permutedims_4D_3_4_2_1_32PfiiiiS_iii
.visible .entry _Z26_permutedims_4D_3_4_2_1_32PfiiiiS_iii(
	.param .u64 .ptr .align 1 _Z26_permutedims_4D_3_4_2_1_32PfiiiiS_iii_param_0,
	.param .u32 _Z26_permutedims_4D_3_4_2_1_32PfiiiiS_iii_param_1,
	.param .u32 _Z26_permutedims_4D_3_4_2_1_32PfiiiiS_iii_param_2,
	.param .u32 _Z26_permutedims_4D_3_4_2_1_32PfiiiiS_iii_param_3,
	.param .u32 _Z26_permutedims_4D_3_4_2_1_32PfiiiiS_iii_param_4,
	.param .u64 .ptr .align 1 _Z26_permutedims_4D_3_4_2_1_32PfiiiiS_iii_param_5,
	.param .u32 _Z26_permutedims_4D_3_4_2_1_32PfiiiiS_iii_param_6,
	.param .u32 _Z26_permutedims_4D_3_4_2_1_32PfiiiiS_iii_param_7,
	.param .u32 _Z26_permutedims_4D_3_4_2_1_32PfiiiiS_iii_param_8
)
{
	.reg .pred 	%p<3>;
	.reg .b32 	%r<34>;
	.reg .b32 	%f<2>;
	.reg .b64 	%rd<9>;

	ld.param.u64 	%rd3, [_Z26_permutedims_4D_3_4_2_1_32PfiiiiS_iii_param_0];
	ld.param.u32 	%r9, [_Z26_permutedims_4D_3_4_2_1_32PfiiiiS_iii_param_1];
	ld.param.u32 	%r10, [_Z26_permutedims_4D_3_4_2_1_32PfiiiiS_iii_param_2];
	ld.param.u32 	%r11, [_Z26_permutedims_4D_3_4_2_1_32PfiiiiS_iii_param_3];
	ld.param.u32 	%r15, [_Z26_permutedims_4D_3_4_2_1_32PfiiiiS_iii_param_4];
	ld.param.u64 	%rd4, [_Z26_permutedims_4D_3_4_2_1_32PfiiiiS_iii_param_5];
	ld.param.u32 	%r12, [_Z26_permutedims_4D_3_4_2_1_32PfiiiiS_iii_param_6];
	ld.param.u32 	%r13, [_Z26_permutedims_4D_3_4_2_1_32PfiiiiS_iii_param_7];
	ld.param.u32 	%r14, [_Z26_permutedims_4D_3_4_2_1_32PfiiiiS_iii_param_8];
	mov.u32 	%r16, %tid.x;
	mov.u32 	%r17, %ctaid.x;
	mov.u32 	%r1, %ntid.x;
	mad.lo.s32 	%r33, %r17, %r1, %r16;
	mul.lo.s32 	%r3, %r10, %r9;
	mul.lo.s32 	%r4, %r3, %r11;
	mul.lo.s32 	%r5, %r4, %r15;
	setp.ge.s32 	%p1, %r33, %r5;
	@%p1 bra 	$L__BB125_3;
	mov.u32 	%r18, %nctaid.x;
	mul.lo.s32 	%r6, %r1, %r18;
	cvta.to.global.u64 	%rd1, %rd3;
	cvta.to.global.u64 	%rd2, %rd4;
$L__BB125_2:
	div.s32 	%r19, %r33, %r9;
	mul.lo.s32 	%r20, %r19, %r9;
	sub.s32 	%r21, %r33, %r20;
	rem.s32 	%r22, %r19, %r10;
	mad.lo.s32 	%r23, %r22, %r9, %r21;
	sub.s32 	%r24, %r33, %r23;
	div.s32 	%r25, %r24, %r3;
	rem.s32 	%r26, %r25, %r11;
	mad.lo.s32 	%r27, %r3, %r26, %r23;
	sub.s32 	%r28, %r33, %r27;
	div.s32 	%r29, %r28, %r4;
	mad.lo.s32 	%r30, %r21, %r14, %r22;
	mad.lo.s32 	%r31, %r30, %r13, %r29;
	mad.lo.s32 	%r32, %r31, %r12, %r26;
	mul.wide.s32 	%rd5, %r33, 4;
	add.s64 	%rd6, %rd1, %rd5;
	ld.global.f32 	%f1, [%rd6];
	mul.wide.s32 	%rd7, %r32, 4;
	add.s64 	%rd8, %rd2, %rd7;
	st.global.f32 	[%rd8], %f1;
	add.s32 	%r33, %r33, %r6;
	setp.lt.s32 	%p2, %r33, %r5;
	@%p2 bra 	$L__BB125_2;
$L__BB125_3:
	ret;

}
	// .globl	_Z26_permutedims_4D_3_4_2_1_64PdiiiiS_iii
.visible .entry _Z26_permutedims_4D_3_4_2_1_64PdiiiiS_iii(
	.param .u64 .ptr .align 1 _Z26_permutedims_4D_3_4_2_1_64PdiiiiS_iii_param_0,
	.param .u32 _Z26_permutedims_4D_3_4_2_1_64PdiiiiS_iii_param_1,
	.param .u32 _Z26_permutedims_4D_3_4_2_1_64PdiiiiS_iii_param_2,
	.param .u32 _Z26_permutedims_4D_3_4_2_1_64PdiiiiS_iii_param_3,
	.param .u32 _Z26_permutedims_4D_3_4_2_1_64PdiiiiS_iii_param_4,
	.param .u64 .ptr .align 1 _Z26_permutedims_4D_3_4_2_1_64PdiiiiS_iii_param_5,
	.param .u32 _Z26_permutedims_4D_3_4_2_1_64PdiiiiS_iii_param_6,
	.param .u32 _Z26_permutedims_4D_3_4_2_1_64PdiiiiS_iii_param_7,
	.param .u32 _Z26_permutedims_4D_3_4_2_1_64PdiiiiS_iii_param_8
)
{
	.reg .pred 	%p<3>;
	.reg .b32 	%r<34>;
	.reg .b64 	%rd<9>;
	.reg .b64 	%fd<2>;

	ld.param.u64 	%rd3, [_Z26_permutedims_4D_3_4_2_1_64PdiiiiS_iii_param_0];
	ld.param.u32 	%r9, [_Z26_permutedims_4D_3_4_2_1_64PdiiiiS_iii_param_1];
	ld.param.u32 	%r10, [_Z26_permutedims_4D_3_4_2_1_64PdiiiiS_iii_param_2];
	ld.param.u32 	%r11, [_Z26_permutedims_4D_3_4_2_1_64PdiiiiS_iii_param_3];
	ld.param.u32 	%r15, [_Z26_permutedims_4D_3_4_2_1_64PdiiiiS_iii_param_4];
	ld.param.u64 	%rd4, [_Z26_permutedims_4D_3_4_2_1_64PdiiiiS_iii_param_5];
	ld.param.u32 	%r12, [_Z26_permutedims_4D_3_4_2_1_64PdiiiiS_iii_param_6];
	ld.param.u32 	%r13, [_Z26_permutedims_4D_3_4_2_1_64PdiiiiS_iii_param_7];
	ld.param.u32 	%r14, [_Z26_permutedims_4D_3_4_2_1_64PdiiiiS_iii_param_8];
	mov.u32 	%r16, %tid.x;
	mov.u32 	%r17, %ctaid.x;
	mov.u32 	%r1, %ntid.x;
	mad.lo.s32 	%r33, %r17, %r1, %r16;
	mul.lo.s32 	%r3, %r10, %r9;
	mul.lo.s32 	%r4, %r3, %r11;
	mul.lo.s32 	%r5, %r4, %r15;
	setp.ge.s32 	%p1, %r33, %r5;
	@%p1 bra 	$L__BB126_3;
	mov.u32 	%r18, %nctaid.x;
	mul.lo.s32 	%r6, %r1, %r18;
	cvta.to.global.u64 	%rd1, %rd3;
	cvta.to.global.u64 	%rd2, %rd4;
$L__BB126_2:
	div.s32 	%r19, %r33, %r9;
	mul.lo.s32 	%r20, %r19, %r9;
	sub.s32 	%r21, %r33, %r20;
	rem.s32 	%r22, %r19, %r10;
	mad.lo.s32 	%r23, %r22, %r9, %r21;
	sub.s32 	%r24, %r33, %r23;
	div.s32 	%r25, %r24, %r3;
	rem.s32 	%r26, %r25, %r11;
	mad.lo.s32 	%r27, %r3, %r26, %r23;
	sub.s32 	%r28, %r33, %r27;
	div.s32 	%r29, %r28, %r4;
	mad.lo.s32 	%r30, %r21, %r14, %r22;
	mad.lo.s32 	%r31, %r30, %r13, %r29;
	mad.lo.s32 	%r32, %r31, %r12, %r26;
	mul.wide.s32 	%rd5, %r33, 8;
	add.s64 	%rd6, %rd1, %rd5;
	ld.global.f64 	%fd1, [%rd6];
	mul.wide.s32 	%rd7, %r32, 8;
	add.s64 	%rd8, %rd2, %rd7;
	st.global.f64 	[%rd8], %fd1;
	add.s32 	%r33, %r33, %r6;
	setp.lt.s32 	%p2, %r33, %r5;
	@%p2 bra 	$L__BB126_2;
$L__BB126_3:
	ret;

}
	// .globl	_Z26_permutedims_4D_4_1_2_3_32PfiiiiS_iii
.visible .entry _Z26_permutedims_4D_4_1_2_3_32PfiiiiS_iii(
	.param .u64 .ptr .align 1 _Z26_permutedims_4D_4_1_2_3_32PfiiiiS_iii_param_0,
	.param .u32 _Z26_permutedims_4D_4_1_2_3_32PfiiiiS_iii_param_1,
	.param .u32 _Z26_permutedims_4D_4_1_2_3_32PfiiiiS_iii_param_2,
	.param .u32 _Z26_permutedims_4D_4_1_2_3_32PfiiiiS_iii_param_3,
	.param .u32 _Z26_permutedims_4D_4_1_2_3_32PfiiiiS_iii_param_4,
	.param .u64 .ptr .align 1 _Z26_permutedims_4D_4_1_2_3_32PfiiiiS_iii_param_5,
	.param .u32 _Z26_permutedims_4D_4_1_2_3_32PfiiiiS_iii_param_6,
	.param .u32 _Z26_permutedims_4D_4_1_2_3_32PfiiiiS_iii_param_7,
	.param .u32 _Z26_permutedims_4D_4_1_2_3_32PfiiiiS_iii_param_8
)
{
	.reg .pred 	%p<3>;
	.reg .b32 	%r<34>;
	.reg .b32 	%f<2>;
	.reg .b64 	%rd<9>;

	ld.param.u64 	%rd3, [_Z26_permutedims_4D_4_1_2_3_32PfiiiiS_iii_param_0];
	ld.param.u32 	%r9, [_Z26_permutedims_4D_4_1_2_3_32PfiiiiS_iii_param_1];
	ld.param.u32 	%r10, [_Z26_permutedims_4D_4_1_2_3_32PfiiiiS_iii_param_2];
	ld.param.u32 	%r11, [_Z26_permutedims_4D_4_1_2_3_32PfiiiiS_iii_param_3];
	ld.param.u32 	%r15, [_Z26_permutedims_4D_4_1_2_3_32PfiiiiS_iii_param_4];
	ld.param.u64 	%rd4, [_Z26_permutedims_4D_4_1_2_3_32PfiiiiS_iii_param_5];
	ld.param.u32 	%r12, [_Z26_permutedims_4D_4_1_2_3_32PfiiiiS_iii_param_6];
	ld.param.u32 	%r13, [_Z26_permutedims_4D_4_1_2_3_32PfiiiiS_iii_param_7];
	ld.param.u32 	%r14, [_Z26_permutedims_4D_4_1_2_3_32PfiiiiS_iii_param_8];
	mov.u32 	%r16, %tid.x;
	mov.u32 	%r17, %ctaid.x;
	mov.u32 	%r1, %ntid.x;
	mad.lo.s32 	%r33, %r17, %r1, %r16;
	mul.lo.s32 	%r3, %r10, %r9;
	mul.lo.s32 	%r4, %r3, %r11;
	mul.lo.s32 	%r5, %r4, %r15;
	setp.ge.s32 	%p1, %r33, %r5;
	@%p1 bra 	$L__BB127_3;
	mov.u32 	%r18, %nctaid.x;
	mul.lo.s32 	%r6, %r1, %r18;
	cvta.to.global.u64 	%rd1, %rd3;
	cvta.to.global.u64 	%rd2, %rd4;
$L__BB127_2:
	div.s32 	%r19, %r33, %r9;
	mul.lo.s32 	%r20, %r19, %r9;
	sub.s32 	%r21, %r33, %r20;
	rem.s32 	%r22, %r19, %r10;
	mad.lo.s32 	%r23, %r22, %r9, %r21;
	sub.s32 	%r24, %r33, %r23;
	div.s32 	%r25, %r24, %r3;
	rem.s32 	%r26, %r25, %r11;
	mad.lo.s32 	%r27, %r3, %r26, %r23;
	sub.s32 	%r28, %r33, %r27;
	div.s32 	%r29, %r28, %r4;
	mad.lo.s32 	%r30, %r26, %r14, %r22;
	mad.lo.s32 	%r31, %r30, %r13, %r21;
	mad.lo.s32 	%r32, %r31, %r12, %r29;
	mul.wide.s32 	%rd5, %r33, 4;
	add.s64 	%rd6, %rd1, %rd5;
	ld.global.f32 	%f1, [%rd6];
	mul.wide.s32 	%rd7, %r32, 4;
	add.s64 	%rd8, %rd2, %rd7;
	st.global.f32 	[%rd8], %f1;
	add.s32 	%r33, %r33, %r6;
	setp.lt.s32 	%p2, %r33, %r5;
	@%p2 bra 	$L__BB127_2;
$L__BB127_3:
	ret;

}
	// .globl	_Z26_permutedims_4D_4_1_2_3_64PdiiiiS_iii
.visible .entry _Z26_permutedims_4D_4_1_2_3_64PdiiiiS_iii(
	.param .u64 .ptr .align 1 _Z26_permutedims_4D_4_1_2_3_64PdiiiiS_iii_param_0,
	.param .u32 _Z26_permutedims_4D_4_1_2_3_64PdiiiiS_iii_param_1,
	.param .u32 _Z26_permutedims_4D_4_1_2_3_64PdiiiiS_iii_param_2,
	.param .u32 _Z26_permutedims_4D_4_1_2_3_64PdiiiiS_iii_param_3,
	.param .u32 _Z26_permutedims_4D_4_1_2_3_64PdiiiiS_iii_param_4,
	.param .u64 .ptr .align 1 _Z26_permutedims_4D_4_1_2_3_64PdiiiiS_iii_param_5,
	.param .u32 _Z26_permutedims_4D_4_1_2_3_64PdiiiiS_iii_param_6,
	.param .u32 _Z26_permutedims_4D_4_1_2_3_64PdiiiiS_iii_param_7,
	.param .u32 _Z26_permutedims_4D_4_1_2_3_64PdiiiiS_iii_param_8
)
{
	.reg .pred 	%p<3>;
	.reg .b32 	%r<34>;
	.reg .b64 	%rd<9>;
	.reg .b64 	%fd<2>;

	ld.param.u64 	%rd3, [_Z26_permutedims_4D_4_1_2_3_64PdiiiiS_iii_param_0];
	ld.param.u32 	%r9, [_Z26_permutedims_4D_4_1_2_3_64PdiiiiS_iii_param_1];
	ld.param.u32 	%r10, [_Z26_permutedims_4D_4_1_2_3_64PdiiiiS_iii_param_2];
	ld.param.u32 	%r11, [_Z26_permutedims_4D_4_1_2_3_64PdiiiiS_iii_param_3];
	ld.param.u32 	%r15, [_Z26_permutedims_4D_4_1_2_3_64PdiiiiS_iii_param_4];
	ld.param.u64 	%rd4, [_Z26_permutedims_4D_4_1_2_3_64PdiiiiS_iii_param_5];
	ld.param.u32 	%r12, [_Z26_permutedims_4D_4_1_2_3_64PdiiiiS_iii_param_6];
	ld.param.u32 	%r13, [_Z26_permutedims_4D_4_1_2_3_64PdiiiiS_iii_param_7];
	ld.param.u32 	%r14, [_Z26_permutedims_4D_4_1_2_3_64PdiiiiS_iii_param_8];
	mov.u32 	%r16, %tid.x;
	mov.u32 	%r17, %ctaid.x;
	mov.u32 	%r1, %ntid.x;
	mad.lo.s32 	%r33, %r17, %r1, %r16;
	mul.lo.s32 	%r3, %r10, %r9;
	mul.lo.s32 	%r4, %r3, %r11;
	mul.lo.s32 	%r5, %r4, %r15;
	setp.ge.s32 	%p1, %r33, %r5;
	@%p1 bra 	$L__BB128_3;
	mov.u32 	%r18, %nctaid.x;
	mul.lo.s32 	%r6, %r1, %r18;
	cvta.to.global.u64 	%rd1, %rd3;
	cvta.to.global.u64 	%rd2, %rd4;
$L__BB128_2:
	div.s32 	%r19, %r33, %r9;
	mul.lo.s32 	%r20, %r19, %r9;
	sub.s32 	%r21, %r33, %r20;
	rem.s32 	%r22, %r19, %r10;
	mad.lo.s32 	%r23, %r22, %r9, %r21;
	sub.s32 	%r24, %r33, %r23;
	div.s32 	%r25, %r24, %r3;
	rem.s32 	%r26, %r25, %r11;
	mad.lo.s32 	%r27, %r3, %r26, %r23;
	sub.s32 	%r28, %r33, %r27;
	div.s32 	%r29, %r28, %r4;
	mad.lo.s32 	%r30, %r26, %r14, %r22;
	mad.lo.s32 	%r31, %r30, %r13, %r21;
	mad.lo.s32 	%r32, %r31, %r12, %r29;
	mul.wide.s32 	%rd5, %r33, 8;
	add.s64 	%rd6, %rd1, %rd5;
	ld.global.f64 	%fd1, [%rd6];
	mul.wide.s32 	%rd7, %r32, 8;
	add.s64 	%rd8, %rd2, %rd7;
	st.global.f64 	[%rd8], %fd1;
	add.s32 	%r33, %r33, %r6;
	setp.lt.s32 	%p2, %r33, %r5;
	@%p2 bra 	$L__BB128_2;
$L__BB128_3:
	ret;

}
	// .globl	_Z26_permutedims_4D_4_1_3_2_32PfiiiiS_iii
.visible .entry _Z26_permutedims_4D_4_1_3_2_32PfiiiiS_iii(
	.param .u64 .ptr .align 1 _Z26_permutedims_4D_4_1_3_2_32PfiiiiS_iii_param_0,
	.param .u32 _Z26_permutedims_4D_4_1_3_2_32PfiiiiS_iii_param_1,
	.param .u32 _Z26_permutedims_4D_4_1_3_2_32PfiiiiS_iii_param_2,
	.param .u32 _Z26_permutedims_4D_4_1_3_2_32PfiiiiS_iii_param_3,
	.param .u32 _Z26_permutedims_4D_4_1_3_2_32PfiiiiS_iii_param_4,
	.param .u64 .ptr .align 1 _Z26_permutedims_4D_4_1_3_2_32PfiiiiS_iii_param_5,
	.param .u32 _Z26_permutedims_4D_4_1_3_2_32PfiiiiS_iii_param_6,
	.param .u32 _Z26_permutedims_4D_4_1_3_2_32PfiiiiS_iii_param_7,
	.param .u32 _Z26_permutedims_4D_4_1_3_2_32PfiiiiS_iii_param_8
)
{
	.reg .pred 	%p<3>;
	.reg .b32 	%r<34>;
	.reg .b32 	%f<2>;
	.reg .b64 	%rd<9>;

	ld.param.u64 	%rd3, [_Z26_permutedims_4D_4_1_3_2_32PfiiiiS_iii_param_0];
	ld.param.u32 	%r9, [_Z26_permutedims_4D_4_1_3_2_32PfiiiiS_iii_param_1];
	ld.param.u32 	%r10, [_Z26_permutedims_4D_4_1_3_2_32PfiiiiS_iii_param_2];
	ld.param.u32 	%r11, [_Z26_permutedims_4D_4_1_3_2_32PfiiiiS_iii_param_3];
	ld.param.u32 	%r15, [_Z26_permutedims_4D_4_1_3_2_32PfiiiiS_iii_param_4];
	ld.param.u64 	%rd4, [_Z26_permutedims_4D_4_1_3_2_32PfiiiiS_iii_param_5];
	ld.param.u32 	%r12, [_Z26_permutedims_4D_4_1_3_2_32PfiiiiS_iii_param_6];
	ld.param.u32 	%r13, [_Z26_permutedims_4D_4_1_3_2_32PfiiiiS_iii_param_7];
	ld.param.u32 	%r14, [_Z26_permutedims_4D_4_1_3_2_32PfiiiiS_iii_param_8];
	mov.u32 	%r16, %tid.x;
	mov.u32 	%r17, %ctaid.x;
	mov.u32 	%r1, %ntid.x;
	mad.lo.s32 	%r33, %r17, %r1, %r16;
	mul.lo.s32 	%r3, %r10, %r9;
	mul.lo.s32 	%r4, %r3, %r11;
	mul.lo.s32 	%r5, %r4, %r15;
	setp.ge.s32 	%p1, %r33, %r5;
	@%p1 bra 	$L__BB129_3;
	mov.u32 	%r18, %nctaid.x;
	mul.lo.s32 	%r6, %r1, %r18;
	cvta.to.global.u64 	%rd1, %rd3;
	cvta.to.global.u64 	%rd2, %rd4;
$L__BB129_2:
	div.s32 	%r19, %r33, %r9;
	mul.lo.s32 	%r20, %r19, %r9;
	sub.s32 	%r21, %r33, %r20;
	rem.s32 	%r22, %r19, %r10;
	mad.lo.s32 	%r23, %r22, %r9, %r21;
	sub.s32 	%r24, %r33, %r23;
	div.s32 	%r25, %r24, %r3;
	rem.s32 	%r26, %r25, %r11;
	mad.lo.s32 	%r27, %r3, %r26, %r23;
	sub.s32 	%r28, %r33, %r27;
	div.s32 	%r29, %r28, %r4;
	mad.lo.s32 	%r30, %r22, %r14, %r26;
	mad.lo.s32 	%r31, %r30, %r13, %r21;
	mad.lo.s32 	%r32, %r31, %r12, %r29;
	mul.wide.s32 	%rd5, %r33, 4;
	add.s64 	%rd6, %rd1, %rd5;
	ld.global.f32 	%f1, [%rd6];
	mul.wide.s32 	%rd7, %r32, 4;
	add.s64 	%rd8, %rd2, %rd7;
	st.global.f32 	[%rd8], %f1;
	add.s32 	%r33, %r33, %r6;
	setp.lt.s32 	%p2, %r33, %r5;
	@%p2 bra 	$L__BB129_2;
$L__BB129_3:
	ret;

}
	// .globl	_Z26_permutedims_4D_4_1_3_2_64PdiiiiS_iii
.visible .entry _Z26_permutedims_4D_4_1_3_2_64PdiiiiS_iii(
	.param .u64 .ptr .align 1 _Z26_permutedims_4D_4_1_3_2_64PdiiiiS_iii_param_0,
	.param .u32 _Z26_permutedims_4D_4_1_3_2_64PdiiiiS_iii_param_1,
	.param .u32 _Z26_permutedims_4D_4_1_3_2_64PdiiiiS_iii_param_2,
	.param .u32 _Z26_permutedims_4D_4_1_3_2_64PdiiiiS_iii_param_3,
	.param .u32 _Z26_permutedims_4D_4_1_3_2_64PdiiiiS_iii_param_4,
	.param .u64 .ptr .align 1 _Z26_permutedims_4D_4_1_3_2_64PdiiiiS_iii_param_5,
	.param .u32 _Z26_permutedims_4D_4_1_3_2_64PdiiiiS_iii_param_6,
	.param .u32 _Z26_permutedims_4D_4_1_3_2_64PdiiiiS_iii_param_7,
	.param .u32 _Z26_permutedims_4D_4_1_3_2_64PdiiiiS_iii_param_8
)
{
	.reg .pred 	%p<3>;
	.reg .b32 	%r<34>;
	.reg .b64 	%rd<9>;
	.reg .b64 	%fd<2>;

	ld.param.u64 	%rd3, [_Z26_permutedims_4D_4_1_3_2_64PdiiiiS_iii_param_0];
	ld.param.u32 	%r9, [_Z26_permutedims_4D_4_1_3_2_64PdiiiiS_iii_param_1];
	ld.param.u32 	%r10, [_Z26_permutedims_4D_4_1_3_2_64PdiiiiS_iii_param_2];
	ld.param.u32 	%r11, [_Z26_permutedims_4D_4_1_3_2_64PdiiiiS_iii_param_3];
	ld.param.u32 	%r15, [_Z26_permutedims_4D_4_1_3_2_64PdiiiiS_iii_param_4];
	ld.param.u64 	%rd4, [_Z26_permutedims_4D_4_1_3_2_64PdiiiiS_iii_param_5];
	ld.param.u32 	%r12, [_Z26_permutedims_4D_4_1_3_2_64PdiiiiS_iii_param_6];
	ld.param.u32 	%r13, [_Z26_permutedims_4D_4_1_3_2_64PdiiiiS_iii_param_7];
	ld.param.u32 	%r14, [_Z26_permutedims_4D_4_1_3_2_64PdiiiiS_iii_param_8];
	mov.u32 	%r16, %tid.x;
	mov.u32 	%r17, %ctaid.x;
	mov.u32 	%r1, %ntid.x;
	mad.lo.s32 	%r33, %r17, %r1, %r16;
	mul.lo.s32 	%r3, %r10, %r9;
	mul.lo.s32 	%r4, %r3, %r11;
	mul.lo.s32 	%r5, %r4, %r15;
	setp.ge.s32 	%p1, %r33, %r5;
	@%p1 bra 	$L__BB130_3;
	mov.u32 	%r18, %nctaid.x;
	mul.lo.s32 	%r6, %r1, %r18;
	cvta.to.global.u64 	%rd1, %rd3;
	cvta.to.global.u64 	%rd2, %rd4;
$L__BB130_2:
	div.s32 	%r19, %r33, %r9;
	mul.lo.s32 	%r20, %r19, %r9;
	sub.s32 	%r21, %r33, %r20;
	rem.s32 	%r22, %r19, %r10;
	mad.lo.s32 	%r23, %r22, %r9, %r21;
	sub.s32 	%r24, %r33, %r23;
	div.s32 	%r25, %r24, %r3;
	rem.s32 	%r26, %r25, %r11;
	mad.lo.s32 	%r27, %r3, %r26, %r23;
	sub.s32 	%r28, %r33, %r27;
	div.s32 	%r29, %r28, %r4;
	mad.lo.s32 	%r30, %r22, %r14, %r26;
	mad.lo.s32 	%r31, %r30, %r13, %r21;
	mad.lo.s32 	%r32, %r31, %r12, %r29;
	mul.wide.s32 	%rd5, %r33, 8;
	add.s64 	%rd6, %rd1, %rd5;
	ld.global.f64 	%fd1, [%rd6];
	mul.wide.s32 	%rd7, %r32, 8;
	add.s64 	%rd8, %rd2, %rd7;
	st.global.f64 	[%rd8], %fd1;
	add.s32 	%r33, %r33, %r6;
	setp.lt.s32 	%p2, %r33, %r5;
	@%p2 bra 	$L__BB130_2;
$L__BB130_3:
	ret;

}
	// .globl	_Z26_permutedims_4D_4_2_1_3_32PfiiiiS_iii
.visible .entry _Z26_permutedims_4D_4_2_1_3_32PfiiiiS_iii(
	.param .u64 .ptr .align 1 _Z26_permutedims_4D_4_2_1_3_32PfiiiiS_iii_param_0,
	.param .u32 _Z26_permutedims_4D_4_2_1_3_32PfiiiiS_iii_param_1,
	.param .u32 _Z26_permutedims_4D_4_2_1_3_32PfiiiiS_iii_param_2,
	.param .u32 _Z26_permutedims_4D_4_2_1_3_32PfiiiiS_iii_param_3,
	.param .u32 _Z26_permutedims_4D_4_2_1_3_32PfiiiiS_iii_param_4,
	.param .u64 .ptr .align 1 _Z26_permutedims_4D_4_2_1_3_32PfiiiiS_iii_param_5,
	.param .u32 _Z26_permutedims_4D_4_2_1_3_32PfiiiiS_iii_param_6,
	.param .u32 _Z26_permutedims_4D_4_2_1_3_32PfiiiiS_iii_param_7,
	.param .u32 _Z26_permutedims_4D_4_2_1_3_32PfiiiiS_iii_param_8
)
{
	.reg .pred 	%p<3>;
	.reg .b32 	%r<34>;
	.reg .b32 	%f<2>;
	.reg .b64 	%rd<9>;

	ld.param.u64 	%rd3, [_Z26_permutedims_4D_4_2_1_3_32PfiiiiS_iii_param_0];
	ld.param.u32 	%r9, [_Z26_permutedims_4D_4_2_1_3_32PfiiiiS_iii_param_1];
	ld.param.u32 	%r10, [_Z26_permutedims_4D_4_2_1_3_32PfiiiiS_iii_param_2];
	ld.param.u32 	%r11, [_Z26_permutedims_4D_4_2_1_3_32PfiiiiS_iii_param_3];
	ld.param.u32 	%r15, [_Z26_permutedims_4D_4_2_1_3_32PfiiiiS_iii_param_4];
	ld.param.u64 	%rd4, [_Z26_permutedims_4D_4_2_1_3_32PfiiiiS_iii_param_5];
	ld.param.u32 	%r12, [_Z26_permutedims_4D_4_2_1_3_32PfiiiiS_iii_param_6];
	ld.param.u32 	%r13, [_Z26_permutedims_4D_4_2_1_3_32PfiiiiS_iii_param_7];
	ld.param.u32 	%r14, [_Z26_permutedims_4D_4_2_1_3_32PfiiiiS_iii_param_8];
	mov.u32 	%r16, %tid.x;
	mov.u32 	%r17, %ctaid.x;
	mov.u32 	%r1, %ntid.x;
	mad.lo.s32 	%r33, %r17, %r1, %r16;
	mul.lo.s32 	%r3, %r10, %r9;
	mul.lo.s32 	%r4, %r3, %r11;
	mul.lo.s32 	%r5, %r4, %r15;
	setp.ge.s32 	%p1, %r33, %r5;
	@%p1 bra 	$L__BB131_3;
	mov.u32 	%r18, %nctaid.x;
	mul.lo.s32 	%r6, %r1, %r18;
	cvta.to.global.u64 	%rd1, %rd3;
	cvta.to.global.u64 	%rd2, %rd4;
$L__BB131_2:
	div.s32 	%r19, %r33, %r9;
	mul.lo.s32 	%r20, %r19, %r9;
	sub.s32 	%r21, %r33, %r20;
	rem.s32 	%r22, %r19, %r10;
	mad.lo.s32 	%r23, %r22, %r9, %r21;
	sub.s32 	%r24, %r33, %r23;
	div.s32 	%r25, %r24, %r3;
	rem.s32 	%r26, %r25, %r11;
	mad.lo.s32 	%r27, %r3, %r26, %r23;
	sub.s32 	%r28, %r33, %r27;
	div.s32 	%r29, %r28, %r4;
	mad.lo.s32 	%r30, %r26, %r14, %r21;
	mad.lo.s32 	%r31, %r30, %r13, %r22;
	mad.lo.s32 	%r32, %r31, %r12, %r29;
	mul.wide.s32 	%rd5, %r33, 4;
	add.s64 	%rd6, %rd1, %rd5;
	ld.global.f32 	%f1, [%rd6];
	mul.wide.s32 	%rd7, %r32, 4;
	add.s64 	%rd8, %rd2, %rd7;
	st.global.f32 	[%rd8], %f1;
	add.s32 	%r33, %r33, %r6;
	setp.lt.s32 	%p2, %r33, %r5;
	@%p2 bra 	$L__BB131_2;
$L__BB131_3:
	ret;

}
	// .globl	_Z26_permutedims_4D_4_2_1_3_64PdiiiiS_iii
.visible .entry _Z26_permutedims_4D_4_2_1_3_64PdiiiiS_iii(
	.param .u64 .ptr .align 1 _Z26_permutedims_4D_4_2_1_3_64PdiiiiS_iii_param_0,
	.param .u32 _Z26_permutedims_4D_4_2_1_3_64PdiiiiS_iii_param_1,
	.param .u32 _Z26_permutedims_4D_4_2_1_3_64PdiiiiS_iii_param_2,
	.param .u32 _Z26_permutedims_4D_4_2_1_3_64PdiiiiS_iii_param_3,
	.param .u32 _Z26_permutedims_4D_4_2_1_3_64PdiiiiS_iii_param_4,
	.param .u64 .ptr .align 1 _Z26_permutedims_4D_4_2_1_3_64PdiiiiS_iii_param_5,
	.param .u32 _Z26_permutedims_4D_4_2_1_3_64PdiiiiS_iii_param_6,
	.param .u32 _Z26_permutedims_4D_4_2_1_3_64PdiiiiS_iii_param_7,
	.param .u32 _Z26_permutedims_4D_4_2_1_3_64PdiiiiS_iii_param_8
)
{
	.reg .pred 	%p<3>;
	.reg .b32 	%r<34>;
	.reg .b64 	%rd<9>;
	.reg .b64 	%fd<2>;

	ld.param.u64 	%rd3, [_Z26_permutedims_4D_4_2_1_3_64PdiiiiS_iii_param_0];
	ld.param.u32 	%r9, [_Z26_permutedims_4D_4_2_1_3_64PdiiiiS_iii_param_1];
	ld.param.u32 	%r10, [_Z26_permutedims_4D_4_2_1_3_64PdiiiiS_iii_param_2];
	ld.param.u32 	%r11, [_Z26_permutedims_4D_4_2_1_3_64PdiiiiS_iii_param_3];
	ld.param.u32 	%r15, [_Z26_permutedims_4D_4_2_1_3_64PdiiiiS_iii_param_4];
	ld.param.u64 	%rd4, [_Z26_permutedims_4D_4_2_1_3_64PdiiiiS_iii_param_5];
	ld.param.u32 	%r12, [_Z26_permutedims_4D_4_2_1_3_64PdiiiiS_iii_param_6];
	ld.param.u32 	%r13, [_Z26_permutedims_4D_4_2_1_3_64PdiiiiS_iii_param_7];
	ld.param.u32 	%r14, [_Z26_permutedims_4D_4_2_1_3_64PdiiiiS_iii_param_8];
	mov.u32 	%r16, %tid.x;
	mov.u32 	%r17, %ctaid.x;
	mov.u32 	%r1, %ntid.x;
	mad.lo.s32 	%r33, %r17, %r1, %r16;
	mul.lo.s32 	%r3, %r10, %r9;
	mul.lo.s32 	%r4, %r3, %r11;
	mul.lo.s32 	%r5, %r4, %r15;
	setp.ge.s32 	%p1, %r33, %r5;
	@%p1 bra 	$L__BB132_3;
	mov.u32 	%r18, %nctaid.x;
	mul.lo.s32 	%r6, %r1, %r18;
	cvta.to.global.u64 	%rd1, %rd3;
	cvta.to.global.u64 	%rd2, %rd4;
$L__BB132_2:
	div.s32 	%r19, %r33, %r9;
	mul.lo.s32 	%r20, %r19, %r9;
	sub.s32 	%r21, %r33, %r20;
	rem.s32 	%r22, %r19, %r10;
	mad.lo.s32 	%r23, %r22, %r9, %r21;
	sub.s32 	%r24, %r33, %r23;
	div.s32 	%r25, %r24, %r3;
	rem.s32 	%r26, %r25, %r11;
	mad.lo.s32 	%r27, %r3, %r26, %r23;
	sub.s32 	%r28, %r33, %r27;
	div.s32 	%r29, %r28, %r4;
	mad.lo.s32 	%r30, %r26, %r14, %r21;
	mad.lo.s32 	%r31, %r30, %r13, %r22;
	mad.lo.s32 	%r32, %r31, %r12, %r29;
	mul.wide.s32 	%rd5, %r33, 8;
	add.s64 	%rd6, %rd1, %rd5;
	ld.global.f64 	%fd1, [%rd6];
	mul.wide.s32 	%rd7, %r32, 8;
	add.s64 	%rd8, %rd2, %rd7;
	st.global.f64 	[%rd8], %fd1;
	add.s32 	%r33, %r33, %r6;
	setp.lt.s32 	%p2, %r33, %r5;
	@%p2 bra 	$L__BB132_2;
$L__BB132_3:
	ret;

}
	// .globl	_Z26_permutedims_4D_4_2_3_1_32PfiiiiS_iii
.visible .entry _Z26_permutedims_4D_4_2_3_1_32PfiiiiS_iii(
	.param .u64 .ptr .align 1 _Z26_permutedims_4D_4_2_3_1_32PfiiiiS_iii_param_0,
	.param .u32 _Z26_permutedims_4D_4_2_3_1_32PfiiiiS_iii_param_1,
	.param .u32 _Z26_permutedims_4D_4_2_3_1_32PfiiiiS_iii_param_2,
	.param .u32 _Z26_permutedims_4D_4_2_3_1_32PfiiiiS_iii_param_3,
	.param .u32 _Z26_permutedims_4D_4_2_3_1_32PfiiiiS_iii_param_4,
	.param .u64 .ptr .align 1 _Z26_permutedims_4D_4_2_3_1_32PfiiiiS_iii_param_5,
	.param .u32 _Z26_permutedims_4D_4_2_3_1_32PfiiiiS_iii_param_6,
	.param .u32 _Z26_permutedims_4D_4_2_3_1_32PfiiiiS_iii_param_7,
	.param .u32 _Z26_permutedims_4D_4_2_3_1_32PfiiiiS_iii_param_8
)
{
	.reg .pred 	%p<3>;
	.reg .b32 	%r<34>;
	.reg .b32 	%f<2>;
	.reg .b64 	%rd<9>;

	ld.param.u64 	%rd3, [_Z26_permutedims_4D_4_2_3_1_32PfiiiiS_iii_param_0];
	ld.param.u32 	%r9, [_Z26_permutedims_4D_4_2_3_1_32PfiiiiS_iii_param_1];
	ld.param.u32 	%r10, [_Z26_permutedims_4D_4_2_3_1_32PfiiiiS_iii_param_2];
	ld.param.u32 	%r11, [_Z26_permutedims_4D_4_2_3_1_32PfiiiiS_iii_param_3];
	ld.param.u32 	%r15, [_Z26_permutedims_4D_4_2_3_1_32PfiiiiS_iii_param_4];
	ld.param.u64 	%rd4, [_Z26_permutedims_4D_4_2_3_1_32PfiiiiS_iii_param_5];
	ld.param.u32 	%r12, [_Z26_permutedims_4D_4_2_3_1_32PfiiiiS_iii_param_6];
	ld.param.u32 	%r13, [_Z26_permutedims_4D_4_2_3_1_32PfiiiiS_iii_param_7];
	ld.param.u32 	%r14, [_Z26_permutedims_4D_4_2_3_1_32PfiiiiS_iii_param_8];
	mov.u32 	%r16, %tid.x;
	mov.u32 	%r17, %ctaid.x;
	mov.u32 	%r1, %ntid.x;
	mad.lo.s32 	%r33, %r17, %r1, %r16;
	mul.lo.s32 	%r3, %r10, %r9;
	mul.lo.s32 	%r4, %r3, %r11;
	mul.lo.s32 	%r5, %r4, %r15;
	setp.ge.s32 	%p1, %r33, %r5;
	@%p1 bra 	$L__BB133_3;
	mov.u32 	%r18, %nctaid.x;
	mul.lo.s32 	%r6, %r1, %r18;
	cvta.to.global.u64 	%rd1, %rd3;
	cvta.to.global.u64 	%rd2, %rd4;
$L__BB133_2:
	div.s32 	%r19, %r33, %r9;
	mul.lo.s32 	%r20, %r19, %r9;
	sub.s32 	%r21, %r33, %r20;
	rem.s32 	%r22, %r19, %r10;
	mad.lo.s32 	%r23, %r22, %r9, %r21;
	sub.s32 	%r24, %r33, %r23;
	div.s32 	%r25, %r24, %r3;
	rem.s32 	%r26, %r25, %r11;
	mad.lo.s32 	%r27, %r3, %r26, %r23;
	sub.s32 	%r28, %r33, %r27;
	div.s32 	%r29, %r28, %r4;
	mad.lo.s32 	%r30, %r21, %r14, %r26;
	mad.lo.s32 	%r31, %r30, %r13, %r22;
	mad.lo.s32 	%r32, %r31, %r12, %r29;
	mul.wide.s32 	%rd5, %r33, 4;
	add.s64 	%rd6, %rd1, %rd5;
	ld.global.f32 	%f1, [%rd6];
	mul.wide.s32 	%rd7, %r32, 4;
	add.s64 	%rd8, %rd2, %rd7;
	st.global.f32 	[%rd8], %f1;
	add.s32 	%r33, %r33, %r6;
	setp.lt.s32 	%p2, %r33, %r5;
	@%p2 bra 	$L__BB133_2;
$L__BB133_3:
	ret;

}
	// .globl	_Z26_permutedims_4D_4_2_3_1_64PdiiiiS_iii
.visible .entry _Z26_permutedims_4D_4_2_3_1_64PdiiiiS_iii(
	.param .u64 .ptr .align 1 _Z26_permutedims_4D_4_2_3_1_64PdiiiiS_iii_param_0,
	.param .u32 _Z26_permutedims_4D_4_2_3_1_64PdiiiiS_iii_param_1,
	.param .u32 _Z26_permutedims_4D_4_2_3_1_64PdiiiiS_iii_param_2,
	.param .u32 _Z26_permutedims_4D_4_2_3_1_64PdiiiiS_iii_param_3,
	.param .u32 _Z26_permutedims_4D_4_2_3_1_64PdiiiiS_iii_param_4,
	.param .u64 .ptr .align 1 _Z26_permutedims_4D_4_2_3_1_64PdiiiiS_iii_param_5,
	.param .u32 _Z26_permutedims_4D_4_2_3_1_64PdiiiiS_iii_param_6,
	.param .u32 _Z26_permutedims_4D_4_2_3_1_64PdiiiiS_iii_param_7,
	.param .u32 _Z26_permutedims_4D_4_2_3_1_64PdiiiiS_iii_param_8
)
{
	.reg .pred 	%p<3>;
	.reg .b32 	%r<34>;
	.reg .b64 	%rd<9>;
	.reg .b64 	%fd<2>;

	ld.param.u64 	%rd3, [_Z26_permutedims_4D_4_2_3_1_64PdiiiiS_iii_param_0];
	ld.param.u32 	%r9, [_Z26_permutedims_4D_4_2_3_1_64PdiiiiS_iii_param_1];
	ld.param.u32 	%r10, [_Z26_permutedims_4D_4_2_3_1_64PdiiiiS_iii_param_2];
	ld.param.u32 	%r11, [_Z26_permutedims_4D_4_2_3_1_64PdiiiiS_iii_param_3];
	ld.param.u32 	%r15, [_Z26_permutedims_4D_4_2_3_1_64PdiiiiS_iii_param_4];
	ld.param.u64 	%rd4, [_Z26_permutedims_4D_4_2_3_1_64PdiiiiS_iii_param_5];
	ld.param.u32 	%r12, [_Z26_permutedims_4D_4_2_3_1_64PdiiiiS_iii_param_6];
	ld.param.u32 	%r13, [_Z26_permutedims_4D_4_2_3_1_64PdiiiiS_iii_param_7];
	ld.param.u32 	%r14, [_Z26_permutedims_4D_4_2_3_1_64PdiiiiS_iii_param_8];
	mov.u32 	%r16, %tid.x;
	mov.u32 	%r17, %ctaid.x;
	mov.u32 	%r1, %ntid.x;
	mad.lo.s32 	%r33, %r17, %r1, %r16;
	mul.lo.s32 	%r3, %r10, %r9;
	mul.lo.s32 	%r4, %r3, %r11;
	mul.lo.s32 	%r5, %r4, %r15;
	setp.ge.s32 	%p1, %r33, %r5;
	@%p1 bra 	$L__BB134_3;
	mov.u32 	%r18, %nctaid.x;
	mul.lo.s32 	%r6, %r1, %r18;
	cvta.to.global.u64 	%rd1, %rd3;
	cvta.to.global.u64 	%rd2, %rd4;
$L__BB134_2:
	div.s32 	%r19, %r33, %r9;
	mul.lo.s32 	%r20, %r19, %r9;
	sub.s32 	%r21, %r33, %r20;
	rem.s32 	%r22, %r19, %r10;
	mad.lo.s32 	%r23, %r22, %r9, %r21;
	sub.s32 	%r24, %r33, %r23;
	div.s32 	%r25, %r24, %r3;
	rem.s32 	%r26, %r25, %r11;
	mad.lo.s32 	%r27, %r3, %r26, %r23;
	sub.s32 	%r28, %r33, %r27;
	div.s32 	%r29, %r28, %r4;
	mad.lo.s32 	%r30, %r21, %r14, %r26;
	mad.lo.s32 	%r31, %r30, %r13, %r22;
	mad.lo.s32 	%r32, %r31, %r12, %r29;
	mul.wide.s32 	%rd5, %r33, 8;
	add.s64 	%rd6, %rd1, %rd5;
	ld.global.f64 	%fd1, [%rd6];
	mul.wide.s32 	%rd7, %r32, 8;
	add.s64 	%rd8, %rd2, %rd7;
	st.global.f64 	[%rd8], %fd1;
	add.s32 	%r33, %r33, %r6;
	setp.lt.s32 	%p2, %r33, %r5;
	@%p2 bra 	$L__BB134_2;
$L__BB134_3:
	ret;

}
	// .globl	_Z26_permutedims_4D_4_3_1_2_32PfiiiiS_iii
.visible .entry _Z26_permutedims_4D_4_3_1_2_32PfiiiiS_iii(
	.param .u64 .ptr .align 1 _Z26_permutedims_4D_4_3_1_2_32PfiiiiS_iii_param_0,
	.param .u32 _Z26_permutedims_4D_4_3_1_2_32PfiiiiS_iii_param_1,
	.param .u32 _Z26_permutedims_4D_4_3_1_2_32PfiiiiS_iii_param_2,
	.param .u32 _Z26_permutedims_4D_4_3_1_2_32PfiiiiS_iii_param_3,
	.param .u32 _Z26_permutedims_4D_4_3_1_2_32PfiiiiS_iii_param_4,
	.param .u64 .ptr .align 1 _Z26_permutedims_4D_4_3_1_2_32PfiiiiS_iii_param_5,
	.param .u32 _Z26_permutedims_4D_4_3_1_2_32PfiiiiS_iii_param_6,
	.param .u32 _Z26_permutedims_4D_4_3_1_2_32PfiiiiS_iii_param_7,
	.param .u32 _Z26_permutedims_4D_4_3_1_2_32PfiiiiS_iii_param_8
)
{
	.reg .pred 	%p<3>;
	.reg .b32 	%r<34>;
	.reg .b32 	%f<2>;
	.reg .b64 	%rd<9>;

	ld.param.u64 	%rd3, [_Z26_permutedims_4D_4_3_1_2_32PfiiiiS_iii_param_0];
	ld.param.u32 	%r9, [_Z26_permutedims_4D_4_3_1_2_32PfiiiiS_iii_param_1];
	ld.param.u32 	%r10, [_Z26_permutedims_4D_4_3_1_2_32PfiiiiS_iii_param_2];
	ld.param.u32 	%r11, [_Z26_permutedims_4D_4_3_1_2_32PfiiiiS_iii_param_3];
	ld.param.u32 	%r15, [_Z26_permutedims_4D_4_3_1_2_32PfiiiiS_iii_param_4];
	ld.param.u64 	%rd4, [_Z26_permutedims_4D_4_3_1_2_32PfiiiiS_iii_param_5];
	ld.param.u32 	%r12, [_Z26_permutedims_4D_4_3_1_2_32PfiiiiS_iii_param_6];
	ld.param.u32 	%r13, [_Z26_permutedims_4D_4_3_1_2_32PfiiiiS_iii_param_7];
	ld.param.u32 	%r14, [_Z26_permutedims_4D_4_3_1_2_32PfiiiiS_iii_param_8];
	mov.u32 	%r16, %tid.x;
	mov.u32 	%r17, %ctaid.x;
	mov.u32 	%r1, %ntid.x;
	mad.lo.s32 	%r33, %r17, %r1, %r16;
	mul.lo.s32 	%r3, %r10, %r9;
	mul.lo.s32 	%r4, %r3, %r11;
	mul.lo.s32 	%r5, %r4, %r15;
	setp.ge.s32 	%p1, %r33, %r5;
	@%p1 bra 	$L__BB135_3;
	mov.u32 	%r18, %nctaid.x;
	mul.lo.s32 	%r6, %r1, %r18;
	cvta.to.global.u64 	%rd1, %rd3;
	cvta.to.global.u64 	%rd2, %rd4;
$L__BB135_2:
	div.s32 	%r19, %r33, %r9;
	mul.lo.s32 	%r20, %r19, %r9;
	sub.s32 	%r21, %r33, %r20;
	rem.s32 	%r22, %r19, %r10;
	mad.lo.s32 	%r23, %r22, %r9, %r21;
	sub.s32 	%r24, %r33, %r23;
	div.s32 	%r25, %r24, %r3;
	rem.s32 	%r26, %r25, %r11;
	mad.lo.s32 	%r27, %r3, %r26, %r23;
	sub.s32 	%r28, %r33, %r27;
	div.s32 	%r29, %r28, %r4;
	mad.lo.s32 	%r30, %r22, %r14, %r21;
	mad.lo.s32 	%r31, %r30, %r13, %r26;
	mad.lo.s32 	%r32, %r31, %r12, %r29;
	mul.wide.s32 	%rd5, %r33, 4;
	add.s64 	%rd6, %rd1, %rd5;
	ld.global.f32 	%f1, [%rd6];
	mul.wide.s32 	%rd7, %r32, 4;
	add.s64 	%rd8, %rd2, %rd7;
	st.global.f32 	[%rd8], %f1;
	add.s32 	%r33, %r33, %r6;
	setp.lt.s32 	%p2, %r33, %r5;
	@%p2 bra 	$L__BB135_2;
$L__BB135_3:
	ret;

}
	// .globl	_Z26_permutedims_4D_4_3_1_2_64PdiiiiS_iii
.visible .entry _Z26_permutedims_4D_4_3_1_2_64PdiiiiS_iii(
	.param .u64 .ptr .align 1 _Z26_permutedims_4D_4_3_1_2_64PdiiiiS_iii_param_0,
	.param .u32 _Z26_permutedims_4D_4_3_1_2_64PdiiiiS_iii_param_1,
	.param .u32 _Z26_permutedims_4D_4_3_1_2_64PdiiiiS_iii_param_2,
	.param .u32 _Z26_permutedims_4D_4_3_1_2_64PdiiiiS_iii_param_3,
	.param .u32 _Z26_permutedims_4D_4_3_1_2_64PdiiiiS_iii_param_4,
	.param .u64 .ptr .align 1 _Z26_permutedims_4D_4_3_1_2_64PdiiiiS_iii_param_5,
	.param .u32 _Z26_permutedims_4D_4_3_1_2_64PdiiiiS_iii_param_6,
	.param .u32 _Z26_permutedims_4D_4_3_1_2_64PdiiiiS_iii_param_7,
	.param .u32 _Z26_permutedims_4D_4_3_1_2_64PdiiiiS_iii_param_8
)
{
	.reg .pred 	%p<3>;
	.reg .b32 	%r<34>;
	.reg .b64 	%rd<9>;
	.reg .b64 	%fd<2>;

	ld.param.u64 	%rd3, [_Z26_permutedims_4D_4_3_1_2_64PdiiiiS_iii_param_0];
	ld.param.u32 	%r9, [_Z26_permutedims_4D_4_3_1_2_64PdiiiiS_iii_param_1];
	ld.param.u32 	%r10, [_Z26_permutedims_4D_4_3_1_2_64PdiiiiS_iii_param_2];
	ld.param.u32 	%r11, [_Z26_permutedims_4D_4_3_1_2_64PdiiiiS_iii_param_3];
	ld.param.u32 	%r15, [_Z26_permutedims_4D_4_3_1_2_64PdiiiiS_iii_param_4];
	ld.param.u64 	%rd4, [_Z26_permutedims_4D_4_3_1_2_64PdiiiiS_iii_param_5];
	ld.param.u32 	%r12, [_Z26_permutedims_4D_4_3_1_2_64PdiiiiS_iii_param_6];
	ld.param.u32 	%r13, [_Z26_permutedims_4D_4_3_1_2_64PdiiiiS_iii_param_7];
	ld.param.u32 	%r14, [_Z26_permutedims_4D_4_3_1_2_64PdiiiiS_iii_param_8];
	mov.u32 	%r16, %tid.x;
	mov.u32 	%r17, %ctaid.x;
	mov.u32 	%r1, %ntid.x;
	mad.lo.s32 	%r33, %r17, %r1, %r16;
	mul.lo.s32 	%r3, %r10, %r9;
	mul.lo.s32 	%r4, %r3, %r11;
	mul.lo.s32 	%r5, %r4, %r15;
	setp.ge.s32 	%p1, %r33, %r5;
	@%p1 bra 	$L__BB136_3;
	mov.u32 	%r18, %nctaid.x;
	mul.lo.s32 	%r6, %r1, %r18;
	cvta.to.global.u64 	%rd1, %rd3;
	cvta.to.global.u64 	%rd2, %rd4;
$L__BB136_2:
	div.s32 	%r19, %r33, %r9;
	mul.lo.s32 	%r20, %r19, %r9;
	sub.s32 	%r21, %r33, %r20;
	rem.s32 	%r22, %r19, %r10;
	mad.lo.s32 	%r23, %r22, %r9, %r21;
	sub.s32 	%r24, %r33, %r23;
	div.s32 	%r25, %r24, %r3;
	rem.s32 	%r26, %r25, %r11;
	mad.lo.s32 	%r27, %r3, %r26, %r23;
	sub.s32 	%r28, %r33, %r27;
	div.s32 	%r29, %r28, %r4;
	mad.lo.s32 	%r30, %r22, %r14, %r21;
	mad.lo.s32 	%r31, %r30, %r13, %r26;
	mad.lo.s32 	%r32, %r31, %r12, %r29;
	mul.wide.s32 	%rd5, %r33, 8;
	add.s64 	%rd6, %rd1, %rd5;
	ld.global.f64 	%fd1, [%rd6];
	mul.wide.s32 	%rd7, %r32, 8;
	add.s64 	%rd8, %rd2, %rd7;
	st.global.f64 	[%rd8], %fd1;
	add.s32 	%r33, %r33, %r6;
	setp.lt.s32 	%p2, %r33, %r5;
	@%p2 bra 	$L__BB136_2;
$L__BB136_3:
	ret;

}
	// .globl	_Z26_permutedims_4D_4_3_2_1_32PfiiiiS_iii
.visible .entry _Z26_permutedims_4D_4_3_2_1_32PfiiiiS_iii(
	.param .u64 .ptr .align 1 _Z26_permutedims_4D_4_3_2_1_32PfiiiiS_iii_param_0,
	.param .u32 _Z26_permutedims_4D_4_3_2_1_32PfiiiiS_iii_param_1,
	.param .u32 _Z26_permutedims_4D_4_3_2_1_32PfiiiiS_iii_param_2,
	.param .u32 _Z26_permutedims_4D_4_3_2_1_32PfiiiiS_iii_param_3,
	.param .u32 _Z26_permutedims_4D_4_3_2_1_32PfiiiiS_iii_param_4,
	.param .u64 .ptr .align 1 _Z26_permutedims_4D_4_3_2_1_32PfiiiiS_iii_param_5,
	.param .u32 _Z26_permutedims_4D_4_3_2_1_32PfiiiiS_iii_param_6,
	.param .u32 _Z26_permutedims_4D_4_3_2_1_32PfiiiiS_iii_param_7,
	.param .u32 _Z26_permutedims_4D_4_3_2_1_32PfiiiiS_iii_param_8
)
{
	.reg .pred 	%p<3>;
	.reg .b32 	%r<34>;
	.reg .b32 	%f<2>;
	.reg .b64 	%rd<9>;

	ld.param.u64 	%rd3, [_Z26_permutedims_4D_4_3_2_1_32PfiiiiS_iii_param_0];
	ld.param.u32 	%r9, [_Z26_permutedims_4D_4_3_2_1_32PfiiiiS_iii_param_1];
	ld.param.u32 	%r10, [_Z26_permutedims_4D_4_3_2_1_32PfiiiiS_iii_param_2];
	ld.param.u32 	%r11, [_Z26_permutedims_4D_4_3_2_1_32PfiiiiS_iii_param_3];
	ld.param.u32 	%r15, [_Z26_permutedims_4D_4_3_2_1_32PfiiiiS_iii_param_4];
	ld.param.u64 	%rd4, [_Z26_permutedims_4D_4_3_2_1_32PfiiiiS_iii_param_5];
	ld.param.u32 	%r12, [_Z26_permutedims_4D_4_3_2_1_32PfiiiiS_iii_param_6];
	ld.param.u32 	%r13, [_Z26_permutedims_4D_4_3_2_1_32PfiiiiS_iii_param_7];
	ld.param.u32 	%r14, [_Z26_permutedims_4D_4_3_2_1_32PfiiiiS_iii_param_8];
	mov.u32 	%r16, %tid.x;
	mov.u32 	%r17, %ctaid.x;
	mov.u32 	%r1, %ntid.x;
	mad.lo.s32 	%r33, %r17, %r1, %r16;
	mul.lo.s32 	%r3, %r10, %r9;
	mul.lo.s32 	%r4, %r3, %r11;
	mul.lo.s32 	%r5, %r4, %r15;
	setp.ge.s32 	%p1, %r33, %r5;
	@%p1 bra 	$L__BB137_3;
	mov.u32 	%r18, %nctaid.x;
	mul.lo.s32 	%r6, %r1, %r18;
	cvta.to.global.u64 	%rd1, %rd3;
	cvta.to.global.u64 	%rd2, %rd4;
$L__BB137_2:
	div.s32 	%r19, %r33, %r9;
	mul.lo.s32 	%r20, %r19, %r9;
	sub.s32 	%r21, %r33, %r20;
	rem.s32 	%r22, %r19, %r10;
	mad.lo.s32 	%r23, %r22, %r9, %r21;
	sub.s32 	%r24, %r33, %r23;
	div.s32 	%r25, %r24, %r3;
	rem.s32 	%r26, %r25, %r11;
	mad.lo.s32 	%r27, %r3, %r26, %r23;
	sub.s32 	%r28, %r33, %r27;
	div.s32 	%r29, %r28, %r4;
	mad.lo.s32 	%r30, %r21, %r14, %r22;
	mad.lo.s32 	%r31, %r30, %r13, %r26;
	mad.lo.s32 	%r32, %r31, %r12, %r29;
	mul.wide.s32 	%rd5, %r33, 4;
	add.s64 	%rd6, %rd1, %rd5;
	ld.global.f32 	%f1, [%rd6];
	mul.wide.s32 	%rd7, %r32, 4;
	add.s64 	%rd8, %rd2, %rd7;
	st.global.f32 	[%rd8], %f1;
	add.s32 	%r33, %r33, %r6;
	setp.lt.s32 	%p2, %r33, %r5;
	@%p2 bra 	$L__BB137_2;
$L__BB137_3:
	ret;

}
	// .globl	_Z26_permutedims_4D_4_3_2_1_64PdiiiiS_iii
.visible .entry _Z26_permutedims_4D_4_3_2_1_64PdiiiiS_iii(
	.param .u64 .ptr .align 1 _Z26_permutedims_4D_4_3_2_1_64PdiiiiS_iii_param_0,
	.param .u32 _Z26_permutedims_4D_4_3_2_1_64PdiiiiS_iii_param_1,
	.param .u32 _Z26_permutedims_4D_4_3_2_1_64PdiiiiS_iii_param_2,
	.param .u32 _Z26_permutedims_4D_4_3_2_1_64PdiiiiS_iii_param_3,
	.param .u32 _Z26_permutedims_4D_4_3_2_1_64PdiiiiS_iii_param_4,
	.param .u64 .ptr .align 1 _Z26_permutedims_4D_4_3_2_1_64PdiiiiS_iii_param_5,
	.param .u32 _Z26_permutedims_4D_4_3_2_1_64PdiiiiS_iii_param_6,
	.param .u32 _Z26_permutedims_4D_4_3_2_1_64PdiiiiS_iii_param_7,
	.param .u32 _Z26_permutedims_4D_4_3_2_1_64PdiiiiS_iii_param_8
)
{
	.reg .pred 	%p<3>;
	.reg .b32 	%r<34>;
	.reg .b64 	%rd<9>;
	.reg .b64 	%fd<2>;

	ld.param.u64 	%rd3, [_Z26_permutedims_4D_4_3_2_1_64PdiiiiS_iii_param_0];
	ld.param.u32 	%r9, [_Z26_permutedims_4D_4_3_2_1_64PdiiiiS_iii_param_1];
	ld.param.u32 	%r10, [_Z26_permutedims_4D_4_3_2_1_64PdiiiiS_iii_param_2];
	ld.param.u32 	%r11, [_Z26_permutedims_4D_4_3_2_1_64PdiiiiS_iii_param_3];
	ld.param.u32 	%r15, [_Z26_permutedims_4D_4_3_2_1_64PdiiiiS_iii_param_4];
	ld.param.u64 	%rd4, [_Z26_permutedims_4D_4_3_2_1_64PdiiiiS_iii_param_5];
	ld.param.u32 	%r12, [_Z26_permutedims_4D_4_3_2_1_64PdiiiiS_iii_param_6];
	ld.param.u32 	%r13, [_Z26_permutedims_4D_4_3_2_1_64PdiiiiS_iii_param_7];
	ld.param.u32 	%r14, [_Z26_permutedims_4D_4_3_2_1_64PdiiiiS_iii_param_8];
	mov.u32 	%r16, %tid.x;
	mov.u32 	%r17, %ctaid.x;
	mov.u32 	%r1, %ntid.x;
	mad.lo.s32 	%r33, %r17, %r1, %r16;
	mul.lo.s32 	%r3, %r10, %r9;
	mul.lo.s32 	%r4, %r3, %r11;
	mul.lo.s32 	%r5, %r4, %r15;
	setp.ge.s32 	%p1, %r33, %r5;
	@%p1 bra 	$L__BB138_3;
	mov.u32 	%r18, %nctaid.x;
	mul.lo.s32 	%r6, %r1, %r18;
	cvta.to.global.u64 	%rd1, %rd3;
	cvta.to.global.u64 	%rd2, %rd4;
$L__BB138_2:
	div.s32 	%r19, %r33, %r9;
	mul.lo.s32 	%r20, %r19, %r9;
	sub.s32 	%r21, %r33, %r20;
	rem.s32 	%r22, %r19, %r10;
	mad.lo.s32 	%r23, %r22, %r9, %r21;
	sub.s32 	%r24, %r33, %r23;
	div.s32 	%r25, %r24, %r3;
	rem.s32 	%r26, %r25, %r11;
	mad.lo.s32 	%r27, %r3, %r26, %r23;
	sub.s32 	%r28, %r33, %r27;
	div.s32 	%r29, %r28, %r4;
	mad.lo.s32 	%r30, %r21, %r14, %r22;
	mad.lo.s32 	%r31, %r30, %r13, %r26;
	mad.lo.s32 	%r32, %r31, %r12, %r29;
	mul.wide.s32 	%rd5, %r33, 8;
	add.s64 	%rd6, %rd1, %rd5;
	ld.global.f64 	%fd1, [%rd6];
	mul.wide.s32 	%rd7, %r32, 8;
	add.s64 	%rd8, %rd2, %rd7;
	st.global.f64 	[%rd8], %fd1;
	add.s32 	%r33, %r33, %r6;
	setp.lt.s32 	%p2, %r33, %r5;
	@%p2 bra 	$L__BB138_2;
$L__BB138_3:
	ret;

}
	// .globl	_Z28_permutedims_5D_1_2_3_4_5_32PfiiiiiS_iiii
.visible .entry _Z28_permutedims_5D_1_2_3_4_5_32PfiiiiiS_iiii(
	.param .u64 .ptr .align 1 _Z28_permutedims_5D_1_2_3_4_5_32PfiiiiiS_iiii_param_0,
	.param .u32 _Z28_permutedims_5D_1_2_3_4_5_32PfiiiiiS_iiii_param_1,
	.param .u32 _Z28_permutedims_5D_1_2_3_4_5_32PfiiiiiS_iiii_param_2,
	.param .u32 _Z28_permutedims_5D_1_2_3_4_5_32PfiiiiiS_iiii_param_3,
	.param .u32 _Z28_permutedims_5D_1_2_3_4_5_32PfiiiiiS_iiii_param_4,
	.param .u32 _Z28_permutedims_5D_1_2_3_4_5_32PfiiiiiS_iiii_param_5,
	.param .u64 .ptr .align 1 _Z28_permutedims_5D_1_2_3_4_5_32PfiiiiiS_iiii_param_6,
	.param .u32 _Z28_permutedims_5D_1_2_3_4_5_32PfiiiiiS_iiii_param_7,
	.param .u32 _Z28_permutedims_5D_1_2_3_4_5_32PfiiiiiS_iiii_param_8,
	.param .u32 _Z28_permutedims_5D_1_2_3_4_5_32PfiiiiiS_iiii_param_9,
	.param .u32 _Z28_permutedims_5D_1_2_3_4_5_32PfiiiiiS_iiii_param_10
)
{
	.reg .pred 	%p<3>;
	.reg .b32 	%r<43>;
	.reg .b32 	%f<2>;
	.reg .b64 	%rd<9>;

	ld.param.u64 	%rd3, [_Z28_permutedims_5D_1_2_3_4_5_32PfiiiiiS_iiii_param_0];
	ld.param.u32 	%r11, [_Z28_permutedims_5D_1_2_3_4_5_32PfiiiiiS_iiii_param_1];
	ld.param.u32 	%r12, [_Z28_permutedims_5D_1_2_3_4_5_32PfiiiiiS_iiii_param_2];
	ld.param.u32 	%r13, [_Z28_permutedims_5D_1_2_3_4_5_32PfiiiiiS_iiii_param_3];
	ld.param.u32 	%r14, [_Z28_permutedims_5D_1_2_3_4_5_32PfiiiiiS_iiii_param_4];
	ld.param.u32 	%r19, [_Z28_permutedims_5D_1_2_3_4_5_32PfiiiiiS_iiii_param_5];
	ld.param.u64 	%rd4, [_Z28_permutedims_5D_1_2_3_4_5_32PfiiiiiS_iiii_param_6];
	ld.param.u32 	%r15, [_Z28_permutedims_5D_1_2_3_4_5_32PfiiiiiS_iiii_param_7];
	ld.param.u32 	%r16, [_Z28_permutedims_5D_1_2_3_4_5_32PfiiiiiS_iiii_param_8];
	ld.param.u32 	%r17, [_Z28_permutedims_5D_1_2_3_4_5_32PfiiiiiS_iiii_param_9];
	ld.param.u32 	%r18, [_Z28_permutedims_5D_1_2_3_4_5_32PfiiiiiS_iiii_param_10];
	mov.u32 	%r20, %tid.x;
	mov.u32 	%r21, %ctaid.x;
	mov.u32 	%r1, %ntid.x;
	mad.lo.s32 	%r42, %r21, %r1, %r20;
	mul.lo.s32 	%r3, %r12, %r11;
	mul.lo.s32 	%r4, %r3, %r13;
	mul.lo.s32 	%r5, %r4, %r14;
	mul.lo.s32 	%r6, %r5, %r19;
	setp.ge.s32 	%p1, %r42, %r6;
	@%p1 bra 	$L__BB139_3;
	mul.lo.s32 	%r7, %r18, %r17;
	mov.u32 	%r22, %nctaid.x;
	mul.lo.s32 	%r8, %r1, %r22;
	cvta.to.global.u64 	%rd1, %rd3;
	cvta.to.global.u64 	%rd2, %rd4;
$L__BB139_2:
	div.s32 	%r23, %r42, %r11;
	mul.lo.s32 	%r24, %r23, %r11;
	sub.s32 	%r25, %r42, %r24;
	rem.s32 	%r26, %r23, %r12;
	mad.lo.s32 	%r27, %r26, %r11, %r25;
	sub.s32 	%r28, %r42, %r27;
	div.s32 	%r29, %r28, %r3;
	rem.s32 	%r30, %r29, %r13;
	mad.lo.s32 	%r31, %r3, %r30, %r27;
	sub.s32 	%r32, %r42, %r31;
	div.s32 	%r33, %r32, %r4;
	rem.s32 	%r34, %r33, %r14;
	mad.lo.s32 	%r35, %r4, %r34, %r31;
	sub.s32 	%r36, %r42, %r35;
	div.s32 	%r37, %r36, %r5;
	mad.lo.s32 	%r38, %r34, %r17, %r30;
	mad.lo.s32 	%r39, %r7, %r37, %r38;
	mad.lo.s32 	%r40, %r39, %r16, %r26;
	mad.lo.s32 	%r41, %r40, %r15, %r25;
	mul.wide.s32 	%rd5, %r42, 4;
	add.s64 	%rd6, %rd1, %rd5;
	ld.global.f32 	%f1, [%rd6];
	mul.wide.s32 	%rd7, %r41, 4;
	add.s64 	%rd8, %rd2, %rd7;
	st.global.f32 	[%rd8], %f1;
	add.s32 	%r42, %r42, %r8;
	setp.lt.s32 	%p2, %r42, %r6;
	@%p2 bra 	$L__BB139_2;
$L__BB139_3:
	ret;

}
	// .globl	_Z28_permutedims_5D_1_2_3_4_5_64PdiiiiiS_iiii
.visible .entry _Z28_permutedims_5D_1_2_3_4_5_64PdiiiiiS_iiii(
	.param .u64 .ptr .align 1 _Z28_permutedims_5D_1_2_3_4_5_64PdiiiiiS_iiii_param_0,
	.param .u32 _Z28_permutedims_5D_1_2_3_4_5_64PdiiiiiS_iiii_param_1,
	.param .u32 _Z28_permutedims_5D_1_2_3_4_5_64PdiiiiiS_iiii_param_2,
	.param .u32 _Z28_permutedims_5D_1_2_3_4_5_64PdiiiiiS_iiii_param_3,
	.param .u32 _Z28_permutedims_5D_1_2_3_4_5_64PdiiiiiS_iiii_param_4,
	.param .u32 _Z28_permutedims_5D_1_2_3_4_5_64PdiiiiiS_iiii_param_5,
	.param .u64 .ptr .align 1 _Z28_permutedims_5D_1_2_3_4_5_64PdiiiiiS_iiii_param_6,
	.param .u32 _Z28_permutedims_5D_1_2_3_4_5_64PdiiiiiS_iiii_param_7,
	.param .u32 _Z28_permutedims_5D_1_2_3_4_5_64PdiiiiiS_iiii_param_8,
	.param .u32 _Z28_permutedims_5D_1_2_3_4_5_64PdiiiiiS_iiii_param_9,
	.param .u32 _Z28_permutedims_5D_1_2_3_4_5_64PdiiiiiS_iiii_param_10
)
{
	.reg .pred 	%p<3>;
	.reg .b32 	%r<43>;
	.reg .b64 	%rd<9>;
	.reg .b64 	%fd<2>;

	ld.param.u64 	%rd3, [_Z28_permutedims_5D_1_2_3_4_5_64PdiiiiiS_iiii_param_0];
	ld.param.u32 	%r11, [_Z28_permutedims_5D_1_2_3_4_5_64PdiiiiiS_iiii_param_1];
	ld.param.u32 	%r12, [_Z28_permutedims_5D_1_2_3_4_5_64PdiiiiiS_iiii_param_2];
	ld.param.u32 	%r13, [_Z28_permutedims_5D_1_2_3_4_5_64PdiiiiiS_iiii_param_3];
	ld.param.u32 	%r14, [_Z28_permutedims_5D_1_2_3_4_5_64PdiiiiiS_iiii_param_4];
	ld.param.u32 	%r19, [_Z28_permutedims_5D_1_2_3_4_5_64PdiiiiiS_iiii_param_5];
	ld.param.u64 	%rd4, [_Z28_permutedims_5D_1_2_3_4_5_64PdiiiiiS_iiii_param_6];
	ld.param.u32 	%r15, [_Z28_permutedims_5D_1_2_3_4_5_64PdiiiiiS_iiii_param_7];
	ld.param.u32 	%r16, [_Z28_permutedims_5D_1_2_3_4_5_64PdiiiiiS_iiii_param_8];
	ld.param.u32 	%r17, [_Z28_permutedims_5D_1_2_3_4_5_64PdiiiiiS_iiii_param_9];
	ld.param.u32 	%r18, [_Z28_permutedims_5D_1_2_3_4_5_64PdiiiiiS_iiii_param_10];
	mov.u32 	%r20, %tid.x;
	mov.u32 	%r21, %ctaid.x;
	mov.u32 	%r1, %ntid.x;
	mad.lo.s32 	%r42, %r21, %r1, %r20;
	mul.lo.s32 	%r3, %r12, %r11;
	mul.lo.s32 	%r4, %r3, %r13;
	mul.lo.s32 	%r5, %r4, %r14;
	mul.lo.s32 	%r6, %r5, %r19;
	setp.ge.s32 	%p1, %r42, %r6;
	@%p1 bra 	$L__BB140_3;
	mul.lo.s32 	%r7, %r18, %r17;
	mov.u32 	%r22, %nctaid.x;
	mul.lo.s32 	%r8, %r1, %r22;
	cvta.to.global.u64 	%rd1, %rd3;
	cvta.to.global.u64 	%rd2, %rd4;
$L__BB140_2:
	div.s32 	%r23, %r42, %r11;
	mul.lo.s32 	%r24, %r23, %r11;
	sub.s32 	%r25, %r42, %r24;
	rem.s32 	%r26, %r23, %r12;
	mad.lo.s32 	%r27, %r26, %r11, %r25;
	sub.s32 	%r28, %r42, %r27;
	div.s32 	%r29, %r28, %r3;
	rem.s32 	%r30, %r29, %r13;
	mad.lo.s32 	%r31, %r3, %r30, %r27;
	sub.s32 	%r32, %r42, %r31;
	div.s32 	%r33, %r32, %r4;
	rem.s32 	%r34, %r33, %r14;
	mad.lo.s32 	%r35, %r4, %r34, %r31;
	sub.s32 	%r36, %r42, %r35;
	div.s32 	%r37, %r36, %r5;
	mad.lo.s32 	%r38, %r34, %r17, %r30;
	mad.lo.s32 	%r39, %r7, %r37, %r38;
	mad.lo.s32 	%r40, %r39, %r16, %r26;
	mad.lo.s32 	%r41, %r40, %r15, %r25;
	mul.wide.s32 	%rd5, %r42, 8;
	add.s64 	%rd6, %rd1, %rd5;
	ld.global.f64 	%fd1, [%rd6];
	mul.wide.s32 	%rd7, %r41, 8;
	add.s64 	%rd8, %rd2, %rd7;
	st.global.f64 	[%rd8], %fd1;
	add.s32 	%r42, %r42, %r8;
	setp.lt.s32 	%p2, %r42, %r6;
	@%p2 bra 	$L__BB140_2;
$L__BB140_3:
	ret;

}
	// .globl	_Z28_permutedims_5D_1_2_3_5_4_32PfiiiiiS_iiii
.visible .entry _Z28_permutedims_5D_1_2_3_5_4_32PfiiiiiS_iiii(
	.param .u64 .ptr .align 1 _Z28_permutedims_5D_1_2_3_5_4_32PfiiiiiS_iiii_param_0,
	.param .u32 _Z28_permutedims_5D_1_2_3_5_4_32PfiiiiiS_iiii_param_1,
	.param .u32 _Z28_permutedims_5D_1_2_3_5_4_32PfiiiiiS_iiii_param_2,
	.param .u32 _Z28_permutedims_5D_1_2_3_5_4_32PfiiiiiS_iiii_param_3,
	.param .u32 _Z28_permutedims_5D_1_2_3_5_4_32PfiiiiiS_iiii_param_4,
	.param .u32 _Z28_permutedims_5D_1_2_3_5_4_32PfiiiiiS_iiii_param_5,
	.param .u64 .ptr .align 1 _Z28_permutedims_5D_1_2_3_5_4_32PfiiiiiS_iiii_param_6,
	.param .u32 _Z28_permutedims_5D_1_2_3_5_4_32PfiiiiiS_iiii_param_7,
	.param .u32 _Z28_permutedims_5D_1_2_3_5_4_32PfiiiiiS_iiii_param_8,
	.param .u32 _Z28_permutedims_5D_1_2_3_5_4_32PfiiiiiS_iiii_param_9,
	.param .u32 _Z28_permutedims_5D_1_2_3_5_4_32PfiiiiiS_iiii_param_10
)
{
	.reg .pred 	%p<3>;
	.reg .b32 	%r<43>;
	.reg .b32 	%f<2>;
	.reg .b64 	%rd<9>;

	ld.param.u64 	%rd3, [_Z28_permutedims_5D_1_2_3_5_4_32PfiiiiiS_iiii_param_0];
	ld.param.u32 	%r11, [_Z28_permutedims_5D_1_2_3_5_4_32PfiiiiiS_iiii_param_1];
	ld.param.u32 	%r12, [_Z28_permutedims_5D_1_2_3_5_4_32PfiiiiiS_iiii_param_2];
	ld.param.u32 	%r13, [_Z28_permutedims_5D_1_2_3_5_4_32PfiiiiiS_iiii_param_3];
	ld.param.u32 	%r14, [_Z28_permutedims_5D_1_2_3_5_4_32PfiiiiiS_iiii_param_4];
	ld.param.u32 	%r19, [_Z28_permutedims_5D_1_2_3_5_4_32PfiiiiiS_iiii_param_5];
	ld.param.u64 	%rd4, [_Z28_permutedims_5D_1_2_3_5_4_32PfiiiiiS_iiii_param_6];
	ld.param.u32 	%r15, [_Z28_permutedims_5D_1_2_3_5_4_32PfiiiiiS_iiii_param_7];
	ld.param.u32 	%r16, [_Z28_permutedims_5D_1_2_3_5_4_32PfiiiiiS_iiii_param_8];
	ld.param.u32 	%r17, [_Z28_permutedims_5D_1_2_3_5_4_32PfiiiiiS_iiii_param_9];
	ld.param.u32 	%r18, [_Z28_permutedims_5D_1_2_3_5_4_32PfiiiiiS_iiii_param_10];
	mov.u32 	%r20, %tid.x;
	mov.u32 	%r21, %ctaid.x;
	mov.u32 	%r1, %ntid.x;
	mad.lo.s32 	%r42, %r21, %r1, %r20;
	mul.lo.s32 	%r3, %r12, %r11;
	mul.lo.s32 	%r4, %r3, %r13;
	mul.lo.s32 	%r5, %r4, %r14;
	mul.lo.s32 	%r6, %r5, %r19;
	setp.ge.s32 	%p1, %r42, %r6;
	@%p1 bra 	$L__BB141_3;
	mul.lo.s32 	%r7, %r18, %r17;
	mov.u32 	%r22, %nctaid.x;
	mul.lo.s32 	%r8, %r1, %r22;
	cvta.to.global.u64 	%rd1, %rd3;
	cvta.to.global.u64 	%rd2, %rd4;
$L__BB141_2:
	div.s32 	%r23, %r42, %r11;
	mul.lo.s32 	%r24, %r23, %r11;
	sub.s32 	%r25, %r42, %r24;
	rem.s32 	%r26, %r23, %r12;
	mad.lo.s32 	%r27, %r26, %r11, %r25;
	sub.s32 	%r28, %r42, %r27;
	div.s32 	%r29, %r28, %r3;
	rem.s32 	%r30, %r29, %r13;
	mad.lo.s32 	%r31, %r3, %r30, %r27;
	sub.s32 	%r32, %r42, %r31;
	div.s32 	%r33, %r32, %r4;
	rem.s32 	%r34, %r33, %r14;
	mad.lo.s32 	%r35, %r4, %r34, %r31;
	sub.s32 	%r36, %r42, %r35;
	div.s32 	%r37, %r36, %r5;
	mad.lo.s32 	%r38, %r37, %r17, %r30;
	mad.lo.s32 	%r39, %r7, %r34, %r38;
	mad.lo.s32 	%r40, %r39, %r16, %r26;
	mad.lo.s32 	%r41, %r40, %r15, %r25;
	mul.wide.s32 	%rd5, %r42, 4;
	add.s64 	%rd6, %rd1, %rd5;
	ld.global.f32 	%f1, [%rd6];
	mul.wide.s32 	%rd7, %r41, 4;
	add.s64 	%rd8, %rd2, %rd7;
	st.global.f32 	[%rd8], %f1;
	add.s32 	%r42, %r42, %r8;
	setp.lt.s32 	%p2, %r42, %r6;
	@%p2 bra 	$L__BB141_2;
$L__BB141_3:
	ret;

}
	// .globl	_Z28_permutedims_5D_1_2_3_5_4_64PdiiiiiS_iiii
.visible .entry _Z28_permutedims_5D_1_2_3_5_4_64PdiiiiiS_iiii(
	.param .u64 .ptr .align 1 _Z28_permutedims_5D_1_2_3_5_4_64PdiiiiiS_iiii_param_0,
	.param .u32 _Z28_permutedims_5D_1_2_3_5_4_64PdiiiiiS_iiii_param_1,
	.param .u32 _Z28_permutedims_5D_1_2_3_5_4_64PdiiiiiS_iiii_param_2,
	.param .u32 _Z28_permutedims_5D_1_2_3_5_4_64PdiiiiiS_iiii_param_3,
	.param .u32 _Z28_permutedims_5D_1_2_3_5_4_64PdiiiiiS_iiii_param_4,
	.param .u32 _Z28_permutedims_5D_1_2_3_5_4_64PdiiiiiS_iiii_param_5,
	.param .u64 .ptr .align 1 _Z28_permutedims_5D_1_2_3_5_4_64PdiiiiiS_iiii_param_6,
	.param .u32 _Z28_permutedims_5D_1_2_3_5_4_64PdiiiiiS_iiii_param_7,
	.param .u32 _Z28_permutedims_5D_1_2_3_5_4_64PdiiiiiS_iiii_param_8,
	.param .u32 _Z28_permutedims_5D_1_2_3_5_4_64PdiiiiiS_iiii_param_9,
	.param .u32 _Z28_permutedims_5D_1_2_3_5_4_64PdiiiiiS_iiii_param_10
)
{
	.reg .pred 	%p<3>;
	.reg .b32 	%r<43>;
	.reg .b64 	%rd<9>;
	.reg .b64 	%fd<2>;

	ld.param.u64 	%rd3, [_Z28_permutedims_5D_1_2_3_5_4_64PdiiiiiS_iiii_param_0];
	ld.param.u32 	%r11, [_Z28_permutedims_5D_1_2_3_5_4_64PdiiiiiS_iiii_param_1];
	ld.param.u32 	%r12, [_Z28_permutedims_5D_1_2_3_5_4_64PdiiiiiS_iiii_param_2];
	ld.param.u32 	%r13, [_Z28_permutedims_5D_1_2_3_5_4_64PdiiiiiS_iiii_param_3];
	ld.param.u32 	%r14, [_Z28_permutedims_5D_1_2_3_5_4_64PdiiiiiS_iiii_param_4];
	ld.param.u32 	%r19, [_Z28_permutedims_5D_1_2_3_5_4_64PdiiiiiS_iiii_param_5];
	ld.param.u64 	%rd4, [_Z28_permutedims_5D_1_2_3_5_4_64PdiiiiiS_iiii_param_6];
	ld.param.u32 	%r15, [_Z28_permutedims_5D_1_2_3_5_4_64PdiiiiiS_iiii_param_7];
	ld.param.u32 	%r16, [_Z28_permutedims_5D_1_2_3_5_4_64PdiiiiiS_iiii_param_8];
	ld.param.u32 	%r17, [_Z28_permutedims_5D_1_2_3_5_4_64PdiiiiiS_iiii_param_9];
	ld.param.u32 	%r18, [_Z28_permutedims_5D_1_2_3_5_4_64PdiiiiiS_iiii_param_10];
	mov.u32 	%r20, %tid.x;
	mov.u32 	%r21, %ctaid.x;
	mov.u32 	%r1, %ntid.x;
	mad.lo.s32 	%r42, %r21, %r1, %r20;
	mul.lo.s32 	%r3, %r12, %r11;
	mul.lo.s32 	%r4, %r3, %r13;
	mul.lo.s32 	%r5, %r4, %r14;
	mul.lo.s32 	%r6, %r5, %r19;
	setp.ge.s32 	%p1, %r42, %r6;
	@%p1 bra 	$L__BB142_3;
	mul.lo.s32 	%r7, %r18, %r17;
	mov.u32 	%r22, %nctaid.x;
	mul.lo.s32 	%r8, %r1, %r22;
	cvta.to.global.u64 	%rd1, %rd3;
	cvta.to.global.u64 	%rd2, %rd4;
$L__BB142_2:
	div.s32 	%r23, %r42, %r11;
	mul.lo.s32 	%r24, %r23, %r11;
	sub.s32 	%r25, %r42, %r24;
	rem.s32 	%r26, %r23, %r12;
	mad.lo.s32 	%r27, %r26, %r11, %r25;
	sub.s32 	%r28, %r42, %r27;
	div.s32 	%r29, %r28, %r3;
	rem.s32 	%r30, %r29, %r13;
	mad.lo.s32 	%r31, %r3, %r30, %r27;
	sub.s32 	%r32, %r42, %r31;
	div.s32 	%r33, %r32, %r4;
	rem.s32 	%r34, %r33, %r14;
	mad.lo.s32 	%r35, %r4, %r34, %r31;
	sub.s32 	%r36, %r42, %r35;
	div.s32 	%r37, %r36, %r5;
	mad.lo.s32 	%r38, %r37, %r17, %r30;
	mad.lo.s32 	%r39, %r7, %r34, %r38;
	mad.lo.s32 	%r40, %r39, %r16, %r26;
	mad.lo.s32 	%r41, %r40, %r15, %r25;
	mul.wide.s32 	%rd5, %r42, 8;
	add.s64 	%rd6, %rd1, %rd5;
	ld.global.f64 	%fd1, [%rd6];
	mul.wide.s32 	%rd7, %r41, 8;
	add.s64 	%rd8, %rd2, %rd7;
	st.global.f64 	[%rd8], %fd1;
	add.s32 	%r42, %r42, %r8;
	setp.lt.s32 	%p2, %r42, %r6;
	@%p2 bra 	$L__BB142_2;
$L__BB142_3:
	ret;

}
	// .globl	_Z28_permutedims_5D_1_2_4_3_5_32PfiiiiiS_iiii
.visible .entry _Z28_permutedims_5D_1_2_4_3_5_32PfiiiiiS_iiii(
	.param .u64 .ptr .align 1 _Z28_permutedims_5D_1_2_4_3_5_32PfiiiiiS_iiii_param_0,
	.param .u32 _Z28_permutedims_5D_1_2_4_3_5_32PfiiiiiS_iiii_param_1,
	.param .u32 _Z28_permutedims_5D_1_2_4_3_5_32PfiiiiiS_iiii_param_2,
	.param .u32 _Z28_permutedims_5D_1_2_4_3_5_32PfiiiiiS_iiii_param_3,
	.param .u32 _Z28_permutedims_5D_1_2_4_3_5_32PfiiiiiS_iiii_param_4,
	.param .u32 _Z28_permutedims_5D_1_2_4_3_5_32PfiiiiiS_iiii_param_5,
	.param .u64 .ptr .align 1 _Z28_permutedims_5D_1_2_4_3_5_32PfiiiiiS_iiii_param_6,
	.param .u32 _Z28_permutedims_5D_1_2_4_3_5_32PfiiiiiS_iiii_param_7,
	.param .u32 _Z28_permutedims_5D_1_2_4_3_5_32PfiiiiiS_iiii_param_8,
	.param .u32 _Z28_permutedims_5D_1_2_4_3_5_32PfiiiiiS_iiii_param_9,
	.param .u32 _Z28_permutedims_5D_1_2_4_3_5_32PfiiiiiS_iiii_param_10
)
{
	.reg .pred 	%p<3>;
	.reg .b32 	%r<43>;
	.reg .b32 	%f<2>;
	.reg .b64 	%rd<9>;

	ld.param.u64 	%rd3, [_Z28_permutedims_5D_1_2_4_3_5_32PfiiiiiS_iiii_param_0];
	ld.param.u32 	%r11, [_Z28_permutedims_5D_1_2_4_3_5_32PfiiiiiS_iiii_param_1];
	ld.param.u32 	%r12, [_Z28_permutedims_5D_1_2_4_3_5_32PfiiiiiS_iiii_param_2];
	ld.param.u32 	%r13, [_Z28_permutedims_5D_1_2_4_3_5_32PfiiiiiS_iiii_param_3];
	ld.param.u32 	%r14, [_Z28_permutedims_5D_1_2_4_3_5_32PfiiiiiS_iiii_param_4];
	ld.param.u32 	%r19, [_Z28_permutedims_5D_1_2_4_3_5_32PfiiiiiS_iiii_param_5];
	ld.param.u64 	%rd4, [_Z28_permutedims_5D_1_2_4_3_5_32PfiiiiiS_iiii_param_6];
	ld.param.u32 	%r15, [_Z28_permutedims_5D_1_2_4_3_5_32PfiiiiiS_iiii_param_7];
	ld.param.u32 	%r16, [_Z28_permutedims_5D_1_2_4_3_5_32PfiiiiiS_iiii_param_8];
	ld.param.u32 	%r17, [_Z28_permutedims_5D_1_2_4_3_5_32PfiiiiiS_iiii_param_9];
	ld.param.u32 	%r18, [_Z28_permutedims_5D_1_2_4_3_5_32PfiiiiiS_iiii_param_10];
	mov.u32 	%r20, %tid.x;
	mov.u32 	%r21, %ctaid.x;
	mov.u32 	%r1, %ntid.x;
	mad.lo.s32 	%r42, %r21, %r1, %r20;
	mul.lo.s32 	%r3, %r12, %r11;
	mul.lo.s32 	%r4, %r3, %r13;
	mul.lo.s32 	%r5, %r4, %r14;
	mul.lo.s32 	%r6, %r5, %r19;
	setp.ge.s32 	%p1, %r42, %r6;
	@%p1 bra 	$L__BB143_3;
	mul.lo.s32 	%r7, %r18, %r17;
	mov.u32 	%r22, %nctaid.x;
	mul.lo.s32 	%r8, %r1, %r22;
	cvta.to.global.u64 	%rd1, %rd3;
	cvta.to.global.u64 	%rd2, %rd4;
$L__BB143_2:
	div.s32 	%r23, %r42, %r11;
	mul.lo.s32 	%r24, %r23, %r11;
	sub.s32 	%r25, %r42, %r24;
	rem.s32 	%r26, %r23, %r12;
	mad.lo.s32 	%r27, %r26, %r11, %r25;
	sub.s32 	%r28, %r42, %r27;
	div.s32 	%r29, %r28, %r3;
	rem.s32 	%r30, %r29, %r13;
	mad.lo.s32 	%r31, %r3, %r30, %r27;
	sub.s32 	%r32, %r42, %r31;
	div.s32 	%r33, %r32, %r4;
	rem.s32 	%r34, %r33, %r14;
	mad.lo.s32 	%r35, %r4, %r34, %r31;
	sub.s32 	%r36, %r42, %r35;
	div.s32 	%r37, %r36, %r5;
	mad.lo.s32 	%r38, %r30, %r17, %r34;
	mad.lo.s32 	%r39, %r7, %r37, %r38;
	mad.lo.s32 	%r40, %r39, %r16, %r26;
	mad.lo.s32 	%r41, %r40, %r15, %r25;
	mul.wide.s32 	%rd5, %r42, 4;
	add.s64 	%rd6, %rd1, %rd5;
	ld.global.f32 	%f1, [%rd6];
	mul.wide.s32 	%rd7, %r41, 4;
	add.s64 	%rd8, %rd2, %rd7;
	st.global.f32 	[%rd8], %f1;
	add.s32 	%r42, %r42, %r8;
	setp.lt.s32 	%p2, %r42, %r6;
	@%p2 bra 	$L__BB143_2;
$L__BB143_3:
	ret;

}
	// .globl	_Z28_permutedims_5D_1_2_4_3_5_64PdiiiiiS_iiii
.visible .entry _Z28_permutedims_5D_1_2_4_3_5_64PdiiiiiS_iiii(
	.param .u64 .ptr .align 1 _Z28_permutedims_5D_1_2_4_3_5_64PdiiiiiS_iiii_param_0,
	.param .u32 _Z28_permutedims_5D_1_2_4_3_5_64PdiiiiiS_iiii_param_1,
	.param .u32 _Z28_permutedims_5D_1_2_4_3_5_64PdiiiiiS_iiii_param_2,
	.param .u32 _Z28_permutedims_5D_1_2_4_3_5_64PdiiiiiS_iiii_param_3,
	.param .u32 _Z28_permutedims_5D_1_2_4_3_5_64PdiiiiiS_iiii_param_4,
	.param .u32 _Z28_permutedims_5D_1_2_4_3_5_64PdiiiiiS_iiii_param_5,
	.param .u64 .ptr .align 1 _Z28_permutedims_5D_1_2_4_3_5_64PdiiiiiS_iiii_param_6,
	.param .u32 _Z28_permutedims_5D_1_2_4_3_5_64PdiiiiiS_iiii_param_7,
	.param .u32 _Z28_permutedims_5D_1_2_4_3_5_64PdiiiiiS_iiii_param_8,
	.param .u32 _Z28_permutedims_5D_1_2_4_3_5_64PdiiiiiS_iiii_param_9,
	.param .u32 _Z28_permutedims_5D_1_2_4_3_5_64PdiiiiiS_iiii_param_10
)
{
	.reg .pred 	%p<3>;
	.reg .b32 	%r<43>;
	.reg .b64 	%rd<9>;
	.reg .b64 	%fd<2>;

	ld.param.u64 	%rd3, [_Z28_permutedims_5D_1_2_4_3_5_64PdiiiiiS_iiii_param_0];
	ld.param.u32 	%r11, [_Z28_permutedims_5D_1_2_4_3_5_64PdiiiiiS_iiii_param_1];
	ld.param.u32 	%r12, [_Z28_permutedims_5D_1_2_4_3_5_64PdiiiiiS_iiii_param_2];
	ld.param.u32 	%r13, [_Z28_permutedims_5D_1_2_4_3_5_64PdiiiiiS_iiii_param_3];
	ld.param.u32 	%r14, [_Z28_permutedims_5D_1_2_4_3_5_64PdiiiiiS_iiii_param_4];
	ld.param.u32 	%r19, [_Z28_permutedims_5D_1_2_4_3_5_64PdiiiiiS_iiii_param_5];
	ld.param.u64 	%rd4, [_Z28_permutedims_5D_1_2_4_3_5_64PdiiiiiS_iiii_param_6];
	ld.param.u32 	%r15, [_Z28_permutedims_5D_1_2_4_3_5_64PdiiiiiS_iiii_param_7];
	ld.param.u32 	%r16, [_Z28_permutedims_5D_1_2_4_3_5_64PdiiiiiS_iiii_param_8];
	ld.param.u32 	%r17, [_Z28_permutedims_5D_1_2_4_3_5_64PdiiiiiS_iiii_param_9];
	ld.param.u32 	%r18, [_Z28_permutedims_5D_1_2_4_3_5_64PdiiiiiS_iiii_param_10];
	mov.u32 	%r20, %tid.x;
	mov.u32 	%r21, %ctaid.x;
	mov.u32 	%r1, %ntid.x;
	mad.lo.s32 	%r42, %r21, %r1, %r20;
	mul.lo.s32 	%r3, %r12, %r11;
	mul.lo.s32 	%r4, %r3, %r13;
	mul.lo.s32 	%r5, %r4, %r14;
	mul.lo.s32 	%r6, %r5, %r19;
	setp.ge.s32 	%p1, %r42, %r6;
	@%p1 bra 	$L__BB144_3;
	mul.lo.s32 	%r7, %r18, %r17;
	mov.u32 	%r22, %nctaid.x;
	mul.lo.s32 	%r8, %r1, %r22;
	cvta.to.global.u64 	%rd1, %rd3;
	cvta.to.global.u64 	%rd2, %rd4;
$L__BB144_2:
	div.s32 	%r23, %r42, %r11;
	mul.lo.s32 	%r24, %r23, %r11;
	sub.s32 	%r25, %r42, %r24;
	rem.s32 	%r26, %r23, %r12;
	mad.lo.s32 	%r27, %r26, %r11, %r25;
	sub.s32 	%r28, %r42, %r27;
	div.s32 	%r29, %r28, %r3;
	rem.s32 	%r30, %r29, %r13;
	mad.lo.s32 	%r31, %r3, %r30, %r27;
	sub.s32 	%r32, %r42, %r31;
	div.s32 	%r33, %r32, %r4;
	rem.s32 	%r34, %r33, %r14;
	mad.lo.s32 	%r35, %r4, %r34, %r31;
	sub.s32 	%r36, %r42, %r35;
	div.s32 	%r37, %r36, %r5;
	mad.lo.s32 	%r38, %r30, %r17, %r34;
	mad.lo.s32 	%r39, %r7, %r37, %r38;
	mad.lo.s32 	%r40, %r39, %r16, %r26;
	mad.lo.s32 	%r41, %r40, %r15, %r25;
	mul.wide.s32 	%rd5, %r42, 8;
	add.s64 	%rd6, %rd1, %rd5;
	ld.global.f64 	%fd1, [%rd6];
	mul.wide.s32 	%rd7, %r41, 8;
	add.s64 	%rd8, %rd2, %rd7;
	st.global.f64 	[%rd8], %fd1;
	add.s32 	%r42, %r42, %r8;
	setp.lt.s32 	%p2, %r42, %r6;
	@%p2 bra 	$L__BB144_2;
$L__BB144_3:
	ret;

}
	// .globl	_Z28_permutedims_5D_1_2_4_5_3_32PfiiiiiS_iiii
.visible .entry _Z28_permutedims_5D_1_2_4_5_3_32PfiiiiiS_iiii(
	.param .u64 .ptr .align 1 _Z28_permutedims_5D_1_2_4_5_3_32PfiiiiiS_iiii_param_0,
	.param .u32 _Z28_permutedims_5D_1_2_4_5_3_32PfiiiiiS_iiii_param_1,
	.param .u32 _Z28_permutedims_5D_1_2_4_5_3_32PfiiiiiS_iiii_param_2,
	.param .u32 _Z28_permutedims_5D_1_2_4_5_3_32PfiiiiiS_iiii_param_3,
	.param .u32 _Z28_permutedims_5D_1_2_4_5_3_32PfiiiiiS_iiii_param_4,
	.param .u32 _Z28_permutedims_5D_1_2_4_5_3_32PfiiiiiS_iiii_param_5,
	.param .u64 .ptr .align 1 _Z28_permutedims_5D_1_2_4_5_3_32PfiiiiiS_iiii_param_6,
	.param .u32 _Z28_permutedims_5D_1_2_4_5_3_32PfiiiiiS_iiii_param_7,
	.param .u32 _Z28_permutedims_5D_1_2_4_5_3_32PfiiiiiS_iiii_param_8,
	.param .u32 _Z28_permutedims_5D_1_2_4_5_3_32PfiiiiiS_iiii_param_9,
	.param .u32 _Z28_permutedims_5D_1_2_4_5_3_32PfiiiiiS_iiii_param_10
)
{
	.reg .pred 	%p<3>;
	.reg .b32 	%r<43>;
	.reg .b32 	%f<2>;
	.reg .b64 	%rd<9>;

	ld.param.u64 	%rd3, [_Z28_permutedims_5D_1_2_4_5_3_32PfiiiiiS_iiii_param_0];
	ld.param.u32 	%r11, [_Z28_permutedims_5D_1_2_4_5_3_32PfiiiiiS_iiii_param_1];
	ld.param.u32 	%r12, [_Z28_permutedims_5D_1_2_4_5_3_32PfiiiiiS_iiii_param_2];
	ld.param.u32 	%r13, [_Z28_permutedims_5D_1_2_4_5_3_32PfiiiiiS_iiii_param_3];
	ld.param.u32 	%r14, [_Z28_permutedims_5D_1_2_4_5_3_32PfiiiiiS_iiii_param_4];
	ld.param.u32 	%r19, [_Z28_permutedims_5D_1_2_4_5_3_32PfiiiiiS_iiii_param_5];
	ld.param.u64 	%rd4, [_Z28_permutedims_5D_1_2_4_5_3_32PfiiiiiS_iiii_param_6];
	ld.param.u32 	%r15, [_Z28_permutedims_5D_1_2_4_5_3_32PfiiiiiS_iiii_param_7];
	ld.param.u32 	%r16, [_Z28_permutedims_5D_1_2_4_5_3_32PfiiiiiS_iiii_param_8];
	ld.param.u32 	%r17, [_Z28_permutedims_5D_1_2_4_5_3_32PfiiiiiS_iiii_param_9];
	ld.param.u32 	%r18, [_Z28_permutedims_5D_1_2_4_5_3_32PfiiiiiS_iiii_param_10];
	mov.u32 	%r20, %tid.x;
	mov.u32 	%r21, %ctaid.x;
	mov.u32 	%r1, %ntid.x;
	mad.lo.s32 	%r42, %r21, %r1, %r20;
	mul.lo.s32 	%r3, %r12, %r11;
	mul.lo.s32 	%r4, %r3, %r13;
	mul.lo.s32 	%r5, %r4, %r14;
	mul.lo.s32 	%r6, %r5, %r19;
	setp.ge.s32 	%p1, %r42, %r6;
	@%p1 bra 	$L__BB145_3;
	mul.lo.s32 	%r7, %r18, %r17;
	mov.u32 	%r22, %nctaid.x;
	mul.lo.s32 	%r8, %r1, %r22;
	cvta.to.global.u64 	%rd1, %rd3;
	cvta.to.global.u64 	%rd2, %rd4;
$L__BB145_2:
	div.s32 	%r23, %r42, %r11;
	mul.lo.s32 	%r24, %r23, %r11;
	sub.s32 	%r25, %r42, %r24;
	rem.s32 	%r26, %r23, %r12;
	mad.lo.s32 	%r27, %r26, %r11, %r25;
	sub.s32 	%r28, %r42, %r27;
	div.s32 	%r29, %r28, %r3;
	rem.s32 	%r30, %r29, %r13;
	mad.lo.s32 	%r31, %r3, %r30, %r27;
	sub.s32 	%r32, %r42, %r31;
	div.s32 	%r33, %r32, %r4;
	rem.s32 	%r34, %r33, %r14;
	mad.lo.s32 	%r35, %r4, %r34, %r31;
	sub.s32 	%r36, %r42, %r35;
	div.s32 	%r37, %r36, %r5;
	mad.lo.s32 	%r38, %r7, %r30, %r34;
	mad.lo.s32 	%r39, %r37, %r17, %r38;
	mad.lo.s32 	%r40, %r39, %r16, %r26;
	mad.lo.s32 	%r41, %r40, %r15, %r25;
	mul.wide.s32 	%rd5, %r42, 4;
	add.s64 	%rd6, %rd1, %rd5;
	ld.global.f32 	%f1, [%rd6];
	mul.wide.s32 	%rd7, %r41, 4;
	add.s64 	%rd8, %rd2, %rd7;
	st.global.f32 	[%rd8], %f1;
	add.s32 	%r42, %r42, %r8;
	setp.lt.s32 	%p2, %r42, %r6;
	@%p2 bra 	$L__BB145_2;
$L__BB145_3:
	ret;

}
	// .globl	_Z28_permutedims_5D_1_2_4_5_3_64PdiiiiiS_iiii
.visible .entry _Z28_permutedims_5D_1_2_4_5_3_64PdiiiiiS_iiii(
	.param .u64 .ptr .align 1 _Z28_permutedims_5D_1_2_4_5_3_64PdiiiiiS_iiii_param_0,
	.param .u32 _Z28_permutedims_5D_1_2_4_5_3_64PdiiiiiS_iiii_param_1,
	.param .u32 _Z28_permutedims_5D_1_2_4_5_3_64PdiiiiiS_iiii_param_2,
	.param .u32 _Z28_permutedims_5D_1_2_4_5_3_64PdiiiiiS_iiii_param_3,
	.param .u32 _Z28_permutedims_5D_1_2_4_5_3_64PdiiiiiS_iiii_param_4,
	.param .u32 _Z28_permutedims_5D_1_2_4_5_3_64PdiiiiiS_iiii_param_5,
	.param .u64 .ptr .align 1 _Z28_permutedims_5D_1_2_4_5_3_64PdiiiiiS_iiii_param_6,
	.param .u32 _Z28_permutedims_5D_1_2_4_5_3_64PdiiiiiS_iiii_param_7,
	.param .u32 _Z28_permutedims_5D_1_2_4_5_3_64PdiiiiiS_iiii_param_8,
	.param .u32 _Z28_permutedims_5D_1_2_4_5_3_64PdiiiiiS_iiii_param_9,
	.param .u32 _Z28_permutedims_5D_1_2_4_5_3_64PdiiiiiS_iiii_param_10
)
{
	.reg .pred 	%p<3>;
	.reg .b32 	%r<43>;
	.reg .b64 	%rd<9>;
	.reg .b64 	%fd<2>;

	ld.param.u64 	%rd3, [_Z28_permutedims_5D_1_2_4_5_3_64PdiiiiiS_iiii_param_0];
	ld.param.u32 	%r11, [_Z28_permutedims_5D_1_2_4_5_3_64PdiiiiiS_iiii_param_1];
	ld.param.u32 	%r12, [_Z28_permutedims_5D_1_2_4_5_3_64PdiiiiiS_iiii_param_2];
	ld.param.u32 	%r13, [_Z28_permutedims_5D_1_2_4_5_3_64PdiiiiiS_iiii_param_3];
	ld.param.u32 	%r14, [_Z28_permutedims_5D_1_2_4_5_3_64PdiiiiiS_iiii_param_4];
	ld.param.u32 	%r19, [_Z28_permutedims_5D_1_2_4_5_3_64PdiiiiiS_iiii_param_5];
	ld.param.u64 	%rd4, [_Z28_permutedims_5D_1_2_4_5_3_64PdiiiiiS_iiii_param_6];
	ld.param.u32 	%r15, [_Z28_permutedims_5D_1_2_4_5_3_64PdiiiiiS_iiii_param_7];
	ld.param.u32 	%r16, [_Z28_permutedims_5D_1_2_4_5_3_64PdiiiiiS_iiii_param_8];
	ld.param.u32 	%r17, [_Z28_permutedims_5D_1_2_4_5_3_64PdiiiiiS_iiii_param_9];
	ld.param.u32 	%r18, [_Z28_permutedims_5D_1_2_4_5_3_64PdiiiiiS_iiii_param_10];
	mov.u32 	%r20, %tid.x;
	mov.u32 	%r21, %ctaid.x;
	mov.u32 	%r1, %ntid.x;
	mad.lo.s32 	%r42, %r21, %r1, %r20;
	mul.lo.s32 	%r3, %r12, %r11;
	mul.lo.s32 	%r4, %r3, %r13;
	mul.lo.s32 	%r5, %r4, %r14;
	mul.lo.s32 	%r6, %r5, %r19;
	setp.ge.s32 	%p1, %r42, %r6;
	@%p1 bra 	$L__BB146_3;
	mul.lo.s32 	%r7, %r18, %r17;
	mov.u32 	%r22, %nctaid.x;
	mul.lo.s32 	%r8, %r1, %r22;
	cvta.to.global.u64 	%rd1, %rd3;
	cvta.to.global.u64 	%rd2, %rd4;
$L__BB146_2:
	div.s32 	%r23, %r42, %r11;
	mul.lo.s32 	%r24, %r23, %r11;
	sub.s32 	%r25, %r42, %r24;
	rem.s32 	%r26, %r23, %r12;
	mad.lo.s32 	%r27, %r26, %r11, %r25;
	sub.s32 	%r28, %r42, %r27;
	div.s32 	%r29, %r28, %r3;
	rem.s32 	%r30, %r29, %r13;
	mad.lo.s32 	%r31, %r3, %r30, %r27;
	sub.s32 	%r32, %r42, %r31;
	div.s32 	%r33, %r32, %r4;
	rem.s32 	%r34, %r33, %r14;
	mad.lo.s32 	%r35, %r4, %r34, %r31;
	sub.s32 	%r36, %r42, %r35;
	div.s32 	%r37, %r36, %r5;
	mad.lo.s32 	%r38, %r7, %r30, %r34;
	mad.lo.s32 	%r39, %r37, %r17, %r38;
	mad.lo.s32 	%r40, %r39, %r16, %r26;
	mad.lo.s32 	%r41, %r40, %r15, %r25;
	mul.wide.s32 	%rd5, %r42, 8;
	add.s64 	%rd6, %rd1, %rd5;
	ld.global.f64 	%fd1, [%rd6];
	mul.wide.s32 	%rd7, %r41, 8;
	add.s64 	%rd8, %rd2, %rd7;
	st.global.f64 	[%rd8], %fd1;
	add.s32 	%r42, %r42, %r8;
	setp.lt.s32 	%p2, %r42, %r6;
	@%p2 bra 	$L__BB146_2;
$L__BB146_3:
	ret;

}
	// .globl	_Z28_permutedims_5D_1_2_5_3_4_32PfiiiiiS_iiii
.visible .entry _Z28_permutedims_5D_1_2_5_3_4_32PfiiiiiS_iiii(
	.param .u64 .ptr .align 1 _Z28_permutedims_5D_1_2_5_3_4_32PfiiiiiS_iiii_param_0,
	.param .u32 _Z28_permutedims_5D_1_2_5_3_4_32PfiiiiiS_iiii_param_1,
	.param .u32 _Z28_permutedims_5D_1_2_5_3_4_32PfiiiiiS_iiii_param_2,
	.param .u32 _Z28_permutedims_5D_1_2_5_3_4_32PfiiiiiS_iiii_param_3,
	.param .u32 _Z28_permutedims_5D_1_2_5_3_4_32PfiiiiiS_iiii_param_4,
	.param .u32 _Z28_permutedims_5D_1_2_5_3_4_32PfiiiiiS_iiii_param_5,
	.param .u64 .ptr .align 1 _Z28_permutedims_5D_1_2_5_3_4_32PfiiiiiS_iiii_param_6,
	.param .u32 _Z28_permutedims_5D_1_2_5_3_4_32PfiiiiiS_iiii_param_7,
	.param .u32 _Z28_permutedims_5D_1_2_5_3_4_32PfiiiiiS_iiii_param_8,
	.param .u32 _Z28_permutedims_5D_1_2_5_3_4_32PfiiiiiS_iiii_param_9,
	.param .u32 _Z28_permutedims_5D_1_2_5_3_4_32PfiiiiiS_iiii_param_10
)
{
	.reg .pred 	%p<3>;
	.reg .b32 	%r<43>;
	.reg .b32 	%f<2>;
	.reg .b64 	%rd<9>;

	ld.param.u64 	%rd3, [_Z28_permutedims_5D_1_2_5_3_4_32PfiiiiiS_iiii_param_0];
	ld.param.u32 	%r11, [_Z28_permutedims_5D_1_2_5_3_4_32PfiiiiiS_iiii_param_1];
	ld.param.u32 	%r12, [_Z28_permutedims_5D_1_2_5_3_4_32PfiiiiiS_iiii_param_2];
	ld.param.u32 	%r13, [_Z28_permutedims_5D_1_2_5_3_4_32PfiiiiiS_iiii_param_3];
	ld.param.u32 	%r14, [_Z28_permutedims_5D_1_2_5_3_4_32PfiiiiiS_iiii_param_4];
	ld.param.u32 	%r19, [_Z28_permutedims_5D_1_2_5_3_4_32PfiiiiiS_iiii_param_5];
	ld.param.u64 	%rd4, [_Z28_permutedims_5D_1_2_5_3_4_32PfiiiiiS_iiii_param_6];
	ld.param.u32 	%r15, [_Z28_permutedims_5D_1_2_5_3_4_32PfiiiiiS_iiii_param_7];
	ld.param.u32 	%r16, [_Z28_permutedims_5D_1_2_5_3_4_32PfiiiiiS_iiii_param_8];
	ld.param.u32 	%r17, [_Z28_permutedims_5D_1_2_5_3_4_32PfiiiiiS_iiii_param_9];
	ld.param.u32 	%r18, [_Z28_permutedims_5D_1_2_5_3_4_32PfiiiiiS_iiii_param_10];
	mov.u32 	%r20, %tid.x;
	mov.u32 	%r21, %ctaid.x;
	mov.u32 	%r1, %ntid.x;
	mad.lo.s32 	%r42, %r21, %r1, %r20;
	mul.lo.s32 	%r3, %r12, %r11;
	mul.lo.s32 	%r4, %r3, %r13;
	mul.lo.s32 	%r5, %r4, %r14;
	mul.lo.s32 	%r6, %r5, %r19;
	setp.ge.s32 	%p1, %r42, %r6;
	@%p1 bra 	$L__BB147_3;
	mul.lo.s32 	%r7, %r18, %r17;
	mov.u32 	%r22, %nctaid.x;
	mul.lo.s32 	%r8, %r1, %r22;
	cvta.to.global.u64 	%rd1, %rd3;
	cvta.to.global.u64 	%rd2, %rd4;
$L__BB147_2:
	div.s32 	%r23, %r42, %r11;
	mul.lo.s32 	%r24, %r23, %r11;
	sub.s32 	%r25, %r42, %r24;
	rem.s32 	%r26, %r23, %r12;
	mad.lo.s32 	%r27, %r26, %r11, %r25;
	sub.s32 	%r28, %r42, %r27;
	div.s32 	%r29, %r28, %r3;
	rem.s32 	%r30, %r29, %r13;
	mad.lo.s32 	%r31, %r3, %r30, %r27;
	sub.s32 	%r32, %r42, %r31;
	div.s32 	%r33, %r32, %r4;
	rem.s32 	%r34, %r33, %r14;
	mad.lo.s32 	%r35, %r4, %r34, %r31;
	sub.s32 	%r36, %r42, %r35;
	div.s32 	%r37, %r36, %r5;
	mad.lo.s32 	%r38, %r30, %r17, %r37;
	mad.lo.s32 	%r39, %r7, %r34, %r38;
	mad.lo.s32 	%r40, %r39, %r16, %r26;
	mad.lo.s32 	%r41, %r40, %r15, %r25;
	mul.wide.s32 	%rd5, %r42, 4;
	add.s64 	%rd6, %rd1, %rd5;
	ld.global.f32 	%f1, [%rd6];
	mul.wide.s32 	%rd7, %r41, 4;
	add.s64 	%rd8, %rd2, %rd7;
	st.global.f32 	[%rd8], %f1;
	add.s32 	%r42, %r42, %r8;
	setp.lt.s32 	%p2, %r42, %r6;
	@%p2 bra 	$L__BB147_2;
$L__BB147_3:
	ret;

}
	// .globl	_Z28_permutedims_5D_1_2_5_3_4_64PdiiiiiS_iiii
.visible .entry _Z28_permutedims_5D_1_2_5_3_4_64PdiiiiiS_iiii(
	.param .u64 .ptr .align 1 _Z28_permutedims_5D_1_2_5_3_4_64PdiiiiiS_iiii_param_0,
	.param .u32 _Z28_permutedims_5D_1_2_5_3_4_64PdiiiiiS_iiii_param_1,
	.param .u32 _Z28_permutedims_5D_1_2_5_3_4_64PdiiiiiS_iiii_param_2,
	.param .u32 _Z28_permutedims_5D_1_2_5_3_4_64PdiiiiiS_iiii_param_3,
	.param .u32 _Z28_permutedims_5D_1_2_5_3_4_64PdiiiiiS_iiii_param_4,
	.param .u32 _Z28_permutedims_5D_1_2_5_3_4_64PdiiiiiS_iiii_param_5,
	.param .u64 .ptr .align 1 _Z28_permutedims_5D_1_2_5_3_4_64PdiiiiiS_iiii_param_6,
	.param .u32 _Z28_permutedims_5D_1_2_5_3_4_64PdiiiiiS_iiii_param_7,
	.param .u32 _Z28_permutedims_5D_1_2_5_3_4_64PdiiiiiS_iiii_param_8,
	.param .u32 _Z28_permutedims_5D_1_2_5_3_4_64PdiiiiiS_iiii_param_9,
	.param .u32 _Z28_permutedims_5D_1_2_5_3_4_64PdiiiiiS_iiii_param_10
)
{
	.reg .pred 	%p<3>;
	.reg .b32 	%r<43>;
	.reg .b64 	%rd<9>;
	.reg .b64 	%fd<2>;

	ld.param.u64 	%rd3, [_Z28_permutedims_5D_1_2_5_3_4_64PdiiiiiS_iiii_param_0];
	ld.param.u32 	%r11, [_Z28_permutedims_5D_1_2_5_3_4_64PdiiiiiS_iiii_param_1];
	ld.param.u32 	%r12, [_Z28_permutedims_5D_1_2_5_3_4_64PdiiiiiS_iiii_param_2];
	ld.param.u32 	%r13, [_Z28_permutedims_5D_1_2_5_3_4_64PdiiiiiS_iiii_param_3];
	ld.param.u32 	%r14, [_Z28_permutedims_5D_1_2_5_3_4_64PdiiiiiS_iiii_param_4];
	ld.param.u32 	%r19, [_Z28_permutedims_5D_1_2_5_3_4_64PdiiiiiS_iiii_param_5];
	ld.param.u64 	%rd4, [_Z28_permutedims_5D_1_2_5_3_4_64PdiiiiiS_iiii_param_6];
	ld.param.u32 	%r15, [_Z28_permutedims_5D_1_2_5_3_4_64PdiiiiiS_iiii_param_7];
	ld.param.u32 	%r16, [_Z28_permutedims_5D_1_2_5_3_4_64PdiiiiiS_iiii_param_8];
	ld.param.u32 	%r17, [_Z28_permutedims_5D_1_2_5_3_4_64PdiiiiiS_iiii_param_9];
	ld.param.u32 	%r18, [_Z28_permutedims_5D_1_2_5_3_4_64PdiiiiiS_iiii_param_10];
	mov.u32 	%r20, %tid.x;
	mov.u32 	%r21, %ctaid.x;
	mov.u32 	%r1, %ntid.x;
	mad.lo.s32 	%r42, %r21, %r1, %r20;
	mul.lo.s32 	%r3, %r12, %r11;
	mul.lo.s32 	%r4, %r3, %r13;
	mul.lo.s32 	%r5, %r4, %r14;
	mul.lo.s32 	%r6, %r5, %r19;
	setp.ge.s32 	%p1, %r42, %r6;
	@%p1 bra 	$L__BB148_3;
	mul.lo.s32 	%r7, %r18, %r17;
	mov.u32 	%r22, %nctaid.x;
	mul.lo.s32 	%r8, %r1, %r22;
	cvta.to.global.u64 	%rd1, %rd3;
	cvta.to.global.u64 	%rd2, %rd4;
$L__BB148_2:
	div.s32 	%r23, %r42, %r11;
	mul.lo.s32 	%r24, %r23, %r11;
	sub.s32 	%r25, %r42, %r24;
	rem.s32 	%r26, %r23, %r12;
	mad.lo.s32 	%r27, %r26, %r11, %r25;
	sub.s32 	%r28, %r42, %r27;
	div.s32 	%r29, %r28, %r3;
	rem.s32 	%r30, %r29, %r13;
	mad.lo.s32 	%r31, %r3, %r30, %r27;
	sub.s32 	%r32, %r42, %r31;
	div.s32 	%r33, %r32, %r4;
	rem.s32 	%r34, %r33, %r14;
	mad.lo.s32 	%r35, %r4, %r34, %r31;
	sub.s32 	%r36, %r42, %r35;
	div.s32 	%r37, %r36, %r5;
	mad.lo.s32 	%r38, %r30, %r17, %r37;
	mad.lo.s32 	%r39, %r7, %r34, %r38;
	mad.lo.s32 	%r40, %r39, %r16, %r26;
	mad.lo.s32 	%r41, %r40, %r15, %r25;
	mul.wide.s32 	%rd5, %r42, 8;
	add.s64 	%rd6, %rd1, %rd5;
	ld.global.f64 	%fd1, [%rd6];
	mul.wide.s32 	%rd7, %r41, 8;
	add.s64 	%rd8, %rd2, %rd7;
	st.global.f64 	[%rd8], %fd1;
	add.s32 	%r42, %r42, %r8;
	setp.lt.s32 	%p2, %r42, %r6;
	@%p2 bra 	$L__BB148_2;
$L__BB148_3:
	ret;

}
	// .globl	_Z28_permutedims_5D_1_2_5_4_3_32PfiiiiiS_iiii
.visible .entry _Z28_permutedims_5D_1_2_5_4_3_32PfiiiiiS_iiii(
	.param .u64 .ptr .align 1 _Z28_permutedims_5D_1_2_5_4_3_32PfiiiiiS_iiii_param_0,
	.param .u32 _Z28_permutedims_5D_1_2_5_4_3_32PfiiiiiS_iiii_param_1,
	.param .u32 _Z28_permutedims_5D_1_2_5_4_3_32PfiiiiiS_iiii_param_2,
	.param .u32 _Z28_permutedims_5D_1_2_5_4_3_32PfiiiiiS_iiii_param_3,
	.param .u32 _Z28_permutedims_5D_1_2_5_4_3_32PfiiiiiS_iiii_param_4,
	.param .u32 _Z28_permutedims_5D_1_2_5_4_3_32PfiiiiiS_iiii_param_5,
	.param .u64 .ptr .align 1 _Z28_permutedims_5D_1_2_5_4_3_32PfiiiiiS_iiii_param_6,
	.param .u32 _Z28_permutedims_5D_1_2_5_4_3_32PfiiiiiS_iiii_param_7,
	.param .u32 _Z28_permutedims_5D_1_2_5_4_3_32PfiiiiiS_iiii_param_8,
	.param .u32 _Z28_permutedims_5D_1_2_5_4_3_32PfiiiiiS_iiii_param_9,
	.param .u32 _Z28_permutedims_5D_1_2_5_4_3_32PfiiiiiS_iiii_param_10
)
{
	.reg .pred 	%p<3>;
	.reg .b32 	%r<43>;
	.reg .b32 	%f<2>;
	.reg .b64 	%rd<9>;

	ld.param.u64 	%rd3, [_Z28_permutedims_5D_1_2_5_4_3_32PfiiiiiS_iiii_param_0];
	ld.param.u32 	%r11, [_Z28_permutedims_5D_1_2_5_4_3_32PfiiiiiS_iiii_param_1];
	ld.param.u32 	%r12, [_Z28_permutedims_5D_1_2_5_4_3_32PfiiiiiS_iiii_param_2];
	ld.param.u32 	%r13, [_Z28_permutedims_5D_1_2_5_4_3_32PfiiiiiS_iiii_param_3];
	ld.param.u32 	%r14, [_Z28_permutedims_5D_1_2_5_4_3_32PfiiiiiS_iiii_param_4];
	ld.param.u32 	%r19, [_Z28_permutedims_5D_1_2_5_4_3_32PfiiiiiS_iiii_param_5];
	ld.param.u64 	%rd4, [_Z28_permutedims_5D_1_2_5_4_3_32PfiiiiiS_iiii_param_6];
	ld.param.u32 	%r15, [_Z28_permutedims_5D_1_2_5_4_3_32PfiiiiiS_iiii_param_7];
	ld.param.u32 	%r16, [_Z28_permutedims_5D_1_2_5_4_3_32PfiiiiiS_iiii_param_8];
	ld.param.u32 	%r17, [_Z28_permutedims_5D_1_2_5_4_3_32PfiiiiiS_iiii_param_9];
	ld.param.u32 	%r18, [_Z28_permutedims_5D_1_2_5_4_3_32PfiiiiiS_iiii_param_10];
	mov.u32 	%r20, %tid.x;
	mov.u32 	%r21, %ctaid.x;
	mov.u32 	%r1, %ntid.x;
	mad.lo.s32 	%r42, %r21, %r1, %r20;
	mul.lo.s32 	%r3, %r12, %r11;
	mul.lo.s32 	%r4, %r3, %r13;
	mul.lo.s32 	%r5, %r4, %r14;
	mul.lo.s32 	%r6, %r5, %r19;
	setp.ge.s32 	%p1, %r42, %r6;
	@%p1 bra 	$L__BB149_3;
	mul.lo.s32 	%r7, %r18, %r17;
	mov.u32 	%r22, %nctaid.x;
	mul.lo.s32 	%r8, %r1, %r22;
	cvta.to.global.u64 	%rd1, %rd3;
	cvta.to.global.u64 	%rd2, %rd4;
$L__BB149_2:
	div.s32 	%r23, %r42, %r11;
	mul.lo.s32 	%r24, %r23, %r11;
	sub.s32 	%r25, %r42, %r24;
	rem.s32 	%r26, %r23, %r12;
	mad.lo.s32 	%r27, %r26, %r11, %r25;
	sub.s32 	%r28, %r42, %r27;
	div.s32 	%r29, %r28, %r3;
	rem.s32 	%r30, %r29, %r13;
	mad.lo.s32 	%r31, %r3, %r30, %r27;
	sub.s32 	%r32, %r42, %r31;
	div.s32 	%r33, %r32, %r4;
	rem.s32 	%r34, %r33, %r14;
	mad.lo.s32 	%r35, %r4, %r34, %r31;
	sub.s32 	%r36, %r42, %r35;
	div.s32 	%r37, %r36, %r5;
	mad.lo.s32 	%r38, %r7, %r30, %r37;
	mad.lo.s32 	%r39, %r34, %r17, %r38;
	mad.lo.s32 	%r40, %r39, %r16, %r26;
	mad.lo.s32 	%r41, %r40, %r15, %r25;
	mul.wide.s32 	%rd5, %r42, 4;
	add.s64 	%rd6, %rd1, %rd5;
	ld.global.f32 	%f1, [%rd6];
	mul.wide.s32 	%rd7, %r41, 4;
	add.s64 	%rd8, %rd2, %rd7;
	st.global.f32 	[%rd8], %f1;
	add.s32 	%r42, %r42, %r8;
	setp.lt.s32 	%p2, %r42, %r6;
	@%p2 bra 	$L__BB149_2;
$L__BB149_3:
	ret;

}
	// .globl	_Z28_permutedims_5D_1_2_5_4_3_64PdiiiiiS_iiii
.visible .entry _Z28_permutedims_5D_1_2_5_4_3_64PdiiiiiS_iiii(
	.param .u64 .ptr .align 1 _Z28_permutedims_5D_1_2_5_4_3_64PdiiiiiS_iiii_param_0,
	.param .u32 _Z28_permutedims_5D_1_2_5_4_3_64PdiiiiiS_iiii_param_1,
	.param .u32 _Z28_permutedims_5D_1_2_5_4_3_64PdiiiiiS_iiii_param_2,
	.param .u32 _Z28_permutedims_5D_1_2_5_4_3_64PdiiiiiS_iiii_param_3,
	.param .u32 _Z28_permutedims_5D_1_2_5_4_3_64PdiiiiiS_iiii_param_4,
	.param .u32 _Z28_permutedims_5D_1_2_5_4_3_64PdiiiiiS_iiii_param_5,
	.param .u64 .ptr .align 1 _Z28_permutedims_5D_1_2_5_4_3_64PdiiiiiS_iiii_param_6,
	.param .u32 _Z28_permutedims_5D_1_2_5_4_3_64PdiiiiiS_iiii_param_7,
	.param .u32 _Z28_permutedims_5D_1_2_5_4_3_64PdiiiiiS_iiii_param_8,
	.param .u32 _Z28_permutedims_5D_1_2_5_4_3_64PdiiiiiS_iiii_param_9,
	.param .u32 _Z28_permutedims_5D_1_2_5_4_3_64PdiiiiiS_iiii_param_10
)
{
	.reg .pred 	%p<3>;
	.reg .b32 	%r<43>;
	.reg .b64 	%rd<9>;
	.reg .b64 	%fd<2>;

	ld.param.u64 	%rd3, [_Z28_permutedims_5D_1_2_5_4_3_64PdiiiiiS_iiii_param_0];
	ld.param.u32 	%r11, [_Z28_permutedims_5D_1_2_5_4_3_64PdiiiiiS_iiii_param_1];
	ld.param.u32 	%r12, [_Z28_permutedims_5D_1_2_5_4_3_64PdiiiiiS_iiii_param_2];
	ld.param.u32 	%r13, [_Z28_permutedims_5D_1_2_5_4_3_64PdiiiiiS_iiii_param_3];
	ld.param.u32 	%r14, [_Z28_permutedims_5D_1_2_5_4_3_64PdiiiiiS_iiii_param_4];
	ld.param.u32 	%r19, [_Z28_permutedims_5D_1_2_5_4_3_64PdiiiiiS_iiii_param_5];
	ld.param.u64 	%rd4, [_Z28_permutedims_5D_1_2_5_4_3_64PdiiiiiS_iiii_param_6];
	ld.param.u32 	%r15, [_Z28_permutedims_5D_1_2_5_4_3_64PdiiiiiS_iiii_param_7];
	ld.param.u32 	%r16, [_Z28_permutedims_5D_1_2_5_4_3_64PdiiiiiS_iiii_param_8];
	ld.param.u32 	%r17, [_Z28_permutedims_5D_1_2_5_4_3_64PdiiiiiS_iiii_param_9];
	ld.param.u32 	%r18, [_Z28_permutedims_5D_1_2_5_4_3_64PdiiiiiS_iiii_param_10];
	mov.u32 	%r20, %tid.x;
	mov.u32 	%r21, %ctaid.x;
	mov.u32 	%r1, %ntid.x;
	mad.lo.s32 	%r42, %r21, %r1, %r20;
	mul.lo.s32 	%r3, %r12, %r11;
	mul.lo.s32 	%r4, %r3, %r13;
	mul.lo.s32 	%r5, %r4, %r14;
	mul.lo.s32 	%r6, %r5, %r19;
	setp.ge.s32 	%p1, %r42, %r6;
	@%p1 bra 	$L__BB150_3;
	mul.lo.s32 	%r7, %r18, %r17;
	mov.u32 	%r22, %nctaid.x;
	mul.lo.s32 	%r8, %r1, %r22;
	cvta.to.global.u64 	%rd1, %rd3;
	cvta.to.global.u64 	%rd2, %rd4;
$L__BB150_2:
	div.s32 	%r23, %r42, %r11;
	mul.lo.s32 	%r24, %r23, %r11;
	sub.s32 	%r25, %r42, %r24;
	rem.s32 	%r26, %r23, %r12;
	mad.lo.s32 	%r27, %r26, %r11, %r25;
	sub.s32 	%r28, %r42, %r27;
	div.s32 	%r29, %r28, %r3;
	rem.s32 	%r30, %r29, %r13;
	mad.lo.s32 	%r31, %r3, %r30, %r27;
	sub.s32 	%r32, %r42, %r31;
	div.s32 	%r33, %r32, %r4;
	rem.s32 	%r34, %r33, %r14;
	mad.lo.s32 	%r35, %r4, %r34, %r31;
	sub.s32 	%r36, %r42, %r35;
	div.s32 	%r37, %r36, %r5;
	mad.lo.s32 	%r38, %r7, %r30, %r37;
	mad.lo.s32 	%r39, %r34, %r17, %r38;
	mad.lo.s32 	%r40, %r39, %r16, %r26;
	mad.lo.s32 	%r41, %r40, %r15, %r25;
	mul.wide.s32 	%rd5, %r42, 8;
	add.s64 	%rd6, %rd1, %rd5;
	ld.global.f64 	%fd1, [%rd6];
	mul.wide.s32 	%rd7, %r41, 8;
	add.s64 	%rd8, %rd2, %rd7;
	st.global.f64 	[%rd8], %fd1;
	add.s32 	%r42, %r42, %r8;
	setp.lt.s32 	%p2, %r42, %r6;
	@%p2 bra 	$L__BB150_2;
$L__BB150_3:
	ret;

}
	// .globl	_Z28_permutedims_5D_1_3_2_4_5_32PfiiiiiS_iiii
.visible .entry _Z28_permutedims_5D_1_3_2_4_5_32PfiiiiiS_iiii(
	.param .u64 .ptr .align 1 _Z28_permutedims_5D_1_3_2_4_5_32PfiiiiiS_iiii_param_0,
	.param .u32 _Z28_permutedims_5D_1_3_2_4_5_32PfiiiiiS_iiii_param_1,
	.param .u32 _Z28_permutedims_5D_1_3_2_4_5_32PfiiiiiS_iiii_param_2,
	.param .u32 _Z28_permutedims_5D_1_3_2_4_5_32PfiiiiiS_iiii_param_3,
	.param .u32 _Z28_permutedims_5D_1_3_2_4_5_32PfiiiiiS_iiii_param_4,
	.param .u32 _Z28_permutedims_5D_1_3_2_4_5_32PfiiiiiS_iiii_param_5,
	.param .u64 .ptr .align 1 _Z28_permutedims_5D_1_3_2_4_5_32PfiiiiiS_iiii_param_6,
	.param .u32 _Z28_permutedims_5D_1_3_2_4_5_32PfiiiiiS_iiii_param_7,
	.param .u32 _Z28_permutedims_5D_1_3_2_4_5_32PfiiiiiS_iiii_param_8,
	.param .u32 _Z28_permutedims_5D_1_3_2_4_5_32PfiiiiiS_iiii_param_9,
	.param .u32 _Z28_permutedims_5D_1_3_2_4_5_32PfiiiiiS_iiii_param_10
)
{
	.reg .pred 	%p<3>;
	.reg .b32 	%r<43>;
	.reg .b32 	%f<2>;
	.reg .b64 	%rd<9>;

	ld.param.u64 	%rd3, [_Z28_permutedims_5D_1_3_2_4_5_32PfiiiiiS_iiii_param_0];
	ld.param.u32 	%r11, [_Z28_permutedims_5D_1_3_2_4_5_32PfiiiiiS_iiii_param_1];
	ld.param.u32 	%r12, [_Z28_permutedims_5D_1_3_2_4_5_32PfiiiiiS_iiii_param_2];
	ld.param.u32 	%r13, [_Z28_permutedims_5D_1_3_2_4_5_32PfiiiiiS_iiii_param_3];
	ld.param.u32 	%r14, [_Z28_permutedims_5D_1_3_2_4_5_32PfiiiiiS_iiii_param_4];
	ld.param.u32 	%r19, [_Z28_permutedims_5D_1_3_2_4_5_32PfiiiiiS_iiii_param_5];
	ld.param.u64 	%rd4, [_Z28_permutedims_5D_1_3_2_4_5_32PfiiiiiS_iiii_param_6];
	ld.param.u32 	%r15, [_Z28_permutedims_5D_1_3_2_4_5_32PfiiiiiS_iiii_param_7];
	ld.param.u32 	%r16, [_Z28_permutedims_5D_1_3_2_4_5_32PfiiiiiS_iiii_param_8];
	ld.param.u32 	%r17, [_Z28_permutedims_5D_1_3_2_4_5_32PfiiiiiS_iiii_param_9];
	ld.param.u32 	%r18, [_Z28_permutedims_5D_1_3_2_4_5_32PfiiiiiS_iiii_param_10];
	mov.u32 	%r20, %tid.x;
	mov.u32 	%r21, %ctaid.x;
	mov.u32 	%r1, %ntid.x;
	mad.lo.s32 	%r42, %r21, %r1, %r20;
	mul.lo.s32 	%r3, %r12, %r11;
	mul.lo.s32 	%r4, %r3, %r13;
	mul.lo.s32 	%r5, %r4, %r14;
	mul.lo.s32 	%r6, %r5, %r19;
	setp.ge.s32 	%p1, %r42, %r6;
	@%p1 bra 	$L__BB151_3;
	mul.lo.s32 	%r7, %r18, %r17;
	mov.u32 	%r22, %nctaid.x;
	mul.lo.s32 	%r8, %r1, %r22;
	cvta.to.global.u64 	%rd1, %rd3;
	cvta.to.global.u64 	%rd2, %rd4;
$L__BB151_2:
	div.s32 	%r23, %r42, %r11;
	mul.lo.s32 	%r24, %r23, %r11;
	sub.s32 	%r25, %r42, %r24;
	rem.s32 	%r26, %r23, %r12;
	mad.lo.s32 	%r27, %r26, %r11, %r25;
	sub.s32 	%r28, %r42, %r27;
	div.s32 	%r29, %r28, %r3;
	rem.s32 	%r30, %r29, %r13;
	mad.lo.s32 	%r31, %r3, %r30, %r27;
	sub.s32 	%r32, %r42, %r31;
	div.s32 	%r33, %r32, %r4;
	rem.s32 	%r34, %r33, %r14;
	mad.lo.s32 	%r35, %r4, %r34, %r31;
	sub.s32 	%r36, %r42, %r35;
	div.s32 	%r37, %r36, %r5;
	mad.lo.s32 	%r38, %r34, %r17, %r26;
	mad.lo.s32 	%r39, %r7, %r37, %r38;
	mad.lo.s32 	%r40, %r39, %r16, %r30;
	mad.lo.s32 	%r41, %r40, %r15, %r25;
	mul.wide.s32 	%rd5, %r42, 4;
	add.s64 	%rd6, %rd1, %rd5;
	ld.global.f32 	%f1, [%rd6];
	mul.wide.s32 	%rd7, %r41, 4;
	add.s64 	%rd8, %rd2, %rd7;
	st.global.f32 	[%rd8], %f1;
	add.s32 	%r42, %r42, %r8;
	setp.lt.s32 	%p2, %r42, %r6;
	@%p2 bra 	$L__BB151_2;
$L__BB151_3:
	ret;

}
	// .globl	_Z28_permutedims_5D_1_3_2_4_5_64PdiiiiiS_iiii
.visible .entry _Z28_permutedims_5D_1_3_2_4_5_64PdiiiiiS_iiii(
	.param .u64 .ptr .align 1 _Z28_permutedims_5D_1_3_2_4_5_64PdiiiiiS_iiii_param_0,
	.param .u32 _Z28_permutedims_5D_1_3_2_4_5_64PdiiiiiS_iiii_param_1,
	.param .u32 _Z28_permutedims_5D_1_3_2_4_5_64PdiiiiiS_iiii_param_2,
	.param .u32 _Z28_permutedims_5D_1_3_2_4_5_64PdiiiiiS_iiii_param_3,
	.param .u32 _Z28_permutedims_5D_1_3_2_4_5_64PdiiiiiS_iiii_param_4,
	.param .u32 _Z28_permutedims_5D_1_3_2_4_5_64PdiiiiiS_iiii_param_5,
	.param .u64 .ptr .align 1 _Z28_permutedims_5D_1_3_2_4_5_64PdiiiiiS_iiii_param_6,
	.param .u32 _Z28_permutedims_5D_1_3_2_4_5_64PdiiiiiS_iiii_param_7,
	.param .u32 _Z28_permutedims_5D_1_3_2_4_5_64PdiiiiiS_iiii_param_8,
	.param .u32 _Z28_permutedims_5D_1_3_2_4_5_64PdiiiiiS_iiii_param_9,
	.param .u32 _Z28_permutedims_5D_1_3_2_4_5_64PdiiiiiS_iiii_param_10
)
{
	.reg .pred 	%p<3>;
	.reg .b32 	%r<43>;
	.reg .b64 	%rd<9>;
	.reg .b64 	%fd<2>;

	ld.param.u64 	%rd3, [_Z28_permutedims_5D_1_3_2_4_5_64PdiiiiiS_iiii_param_0];
	ld.param.u32 	%r11, [_Z28_permutedims_5D_1_3_2_4_5_64PdiiiiiS_iiii_param_1];
	ld.param.u32 	%r12, [_Z28_permutedims_5D_1_3_2_4_5_64PdiiiiiS_iiii_param_2];
	ld.param.u32 	%r13, [_Z28_permutedims_5D_1_3_2_4_5_64PdiiiiiS_iiii_param_3];
	ld.param.u32 	%r14, [_Z28_permutedims_5D_1_3_2_4_5_64PdiiiiiS_iiii_param_4];
	ld.param.u32 	%r19, [_Z28_permutedims_5D_1_3_2_4_5_64PdiiiiiS_iiii_param_5];
	ld.param.u64 	%rd4, [_Z28_permutedims_5D_1_3_2_4_5_64PdiiiiiS_iiii_param_6];
	ld.param.u32 	%r15, [_Z28_permutedims_5D_1_3_2_4_5_64PdiiiiiS_iiii_param_7];
	ld.param.u32 	%r16, [_Z28_permutedims_5D_1_3_2_4_5_64PdiiiiiS_iiii_param_8];
	ld.param.u32 	%r17, [_Z28_permutedims_5D_1_3_2_4_5_64PdiiiiiS_iiii_param_9];
	ld.param.u32 	%r18, [_Z28_permutedims_5D_1_3_2_4_5_64PdiiiiiS_iiii_param_10];
	mov.u32 	%r20, %tid.x;
	mov.u32 	%r21, %ctaid.x;
	mov.u32 	%r1, %ntid.x;
	mad.lo.s32 	%r42, %r21, %r1, %r20;
	mul.lo.s32 	%r3, %r12, %r11;
	mul.lo.s32 	%r4, %r3, %r13;
	mul.lo.s32 	%r5, %r4, %r14;
	mul.lo.s32 	%r6, %r5, %r19;
	setp.ge.s32 	%p1, %r42, %r6;
	@%p1 bra 	$L__BB152_3;
	mul.lo.s32 	%r7, %r18, %r17;
	mov.u32 	%r22, %nctaid.x;
	mul.lo.s32 	%r8, %r1, %r22;
	cvta.to.global.u64 	%rd1, %rd3;
	cvta.to.global.u64 	%rd2, %rd4;
$L__BB152_2:
	div.s32 	%r23, %r42, %r11;
	mul.lo.s32 	%r24, %r23, %r11;
	sub.s32 	%r25, %r42, %r24;
	rem.s32 	%r26, %r23, %r12;
	mad.lo.s32 	%r27, %r26, %r11, %r25;
	sub.s32 	%r28, %r42, %r27;
	div.s32 	%r29, %r28, %r3;
	rem.s32 	%r30, %r29, %r13;
	mad.lo.s32 	%r31, %r3, %r30, %r27;
	sub.s32 	%r32, %r42, %r31;
	div.s32 	%r33, %r32, %r4;
	rem.s32 	%r34, %r33, %r14;
	mad.lo.s32 	%r35, %r4, %r34, %r31;
	sub.s32 	%r36, %r42, %r35;
	div.s32 	%r37, %r36, %r5;
	mad.lo.s32 	%r38, %r34, %r17, %r26;
	mad.lo.s32 	%r39, %r7, %r37, %r38;
	mad.lo.s32 	%r40, %r39, %r16, %r30;
	mad.lo.s32 	%r41, %r40, %r15, %r25;
	mul.wide.s32 	%rd5, %r42, 8;
	add.s64 	%rd6, %rd1, %rd5;
	ld.global.f64 	%fd1, [%rd6];
	mul.wide.s32 	%rd7, %r41, 8;
	add.s64 	%rd8, %rd2, %rd7;
	st.global.f64 	[%rd8], %fd1;
	add.s32 	%r42, %r42, %r8;
	setp.lt.s32 	%p2, %r42, %r6;
	@%p2 bra 	$L__BB152_2;
$L__BB152_3:
	ret;

}
	// .globl	_Z28_permutedims_5D_1_3_2_5_4_32PfiiiiiS_iiii
.visible .entry _Z28_permutedims_5D_1_3_2_5_4_32PfiiiiiS_iiii(
	.param .u64 .ptr .align 1 _Z28_permutedims_5D_1_3_2_5_4_32PfiiiiiS_iiii_param_0,
	.param .u32 _Z28_permutedims_5D_1_3_2_5_4_32PfiiiiiS_iiii_param_1,
	.param .u32 _Z28_permutedims_5D_1_3_2_5_4_32PfiiiiiS_iiii_param_2,
	.param .u32 _Z28_permutedims_5D_1_3_2_5_4_32PfiiiiiS_iiii_param_3,
	.param .u32 _Z28_permutedims_5D_1_3_2_5_4_32PfiiiiiS_iiii_param_4,
	.param .u32 _Z28_permutedims_5D_1_3_2_5_4_32PfiiiiiS_iiii_param_5,
	.param .u64 .ptr .align 1 _Z28_permutedims_5D_1_3_2_5_4_32PfiiiiiS_iiii_param_6,
	.param .u32 _Z28_permutedims_5D_1_3_2_5_4_32PfiiiiiS_iiii_param_7,
	.param .u32 _Z28_permutedims_5D_1_3_2_5_4_32PfiiiiiS_iiii_param_8,
	.param .u32 _Z28_permutedims_5D_1_3_2_5_4_32PfiiiiiS_iiii_param_9,
	.param .u32 _Z28_permutedims_5D_1_3_2_5_4_32PfiiiiiS_iiii_param_10
)
{
	.reg .pred 	%p<3>;
	.reg .b32 	%r<43>;
	.reg .b32 	%f<2>;
	.reg .b64 	%rd<9>;

	ld.param.u64 	%rd3, [_Z28_permutedims_5D_1_3_2_5_4_32PfiiiiiS_iiii_param_0];
	ld.param.u32 	%r11, [_Z28_permutedims_5D_1_3_2_5_4_32PfiiiiiS_iiii_param_1];
	ld.param.u32 	%r12, [_Z28_permutedims_5D_1_3_2_5_4_32PfiiiiiS_iiii_param_2];
	ld.param.u32 	%r13, [_Z28_permutedims_5D_1_3_2_5_4_32PfiiiiiS_iiii_param_3];
	ld.param.u32 	%r14, [_Z28_permutedims_5D_1_3_2_5_4_32PfiiiiiS_iiii_param_4];
	ld.param.u32 	%r19, [_Z28_permutedims_5D_1_3_2_5_4_32PfiiiiiS_iiii_param_5];
	ld.param.u64 	%rd4, [_Z28_permutedims_5D_1_3_2_5_4_32PfiiiiiS_iiii_param_6];
	ld.param.u32 	%r15, [_Z28_permutedims_5D_1_3_2_5_4_32PfiiiiiS_iiii_param_7];
	ld.param.u32 	%r16, [_Z28_permutedims_5D_1_3_2_5_4_32PfiiiiiS_iiii_param_8];
	ld.param.u32 	%r17, [_Z28_permutedims_5D_1_3_2_5_4_32PfiiiiiS_iiii_param_9];
	ld.param.u32 	%r18, [_Z28_permutedims_5D_1_3_2_5_4_32PfiiiiiS_iiii_param_10];
	mov.u32 	%r20, %tid.x;
	mov.u32 	%r21, %ctaid.x;
	mov.u32 	%r1, %ntid.x;
	mad.lo.s32 	%r42, %r21, %r1, %r20;
	mul.lo.s32 	%r3, %r12, %r11;
	mul.lo.s32 	%r4, %r3, %r13;
	mul.lo.s32 	%r5, %r4, %r14;
	mul.lo.s32 	%r6, %r5, %r19;
	setp.ge.s32 	%p1, %r42, %r6;
	@%p1 bra 	$L__BB153_3;
	mul.lo.s32 	%r7, %r18, %r17;
	mov.u32 	%r22, %nctaid.x;
	mul.lo.s32 	%r8, %r1, %r22;
	cvta.to.global.u64 	%rd1, %rd3;
	cvta.to.global.u64 	%rd2, %rd4;
$L__BB153_2:
	div.s32 	%r23, %r42, %r11;
	mul.lo.s32 	%r24, %r23, %r11;
	sub.s32 	%r25, %r42, %r24;
	rem.s32 	%r26, %r23, %r12;
	mad.lo.s32 	%r27, %r26, %r11, %r25;
	sub.s32 	%r28, %r42, %r27;
	div.s32 	%r29, %r28, %r3;
	rem.s32 	%r30, %r29, %r13;
	mad.lo.s32 	%r31, %r3, %r30, %r27;
	sub.s32 	%r32, %r42, %r31;
	div.s32 	%r33, %r32, %r4;
	rem.s32 	%r34, %r33, %r14;
	mad.lo.s32 	%r35, %r4, %r34, %r31;
	sub.s32 	%r36, %r42, %r35;
	div.s32 	%r37, %r36, %r5;
	mad.lo.s32 	%r38, %r37, %r17, %r26;
	mad.lo.s32 	%r39, %r7, %r34, %r38;
	mad.lo.s32 	%r40, %r39, %r16, %r30;
	mad.lo.s32 	%r41, %r40, %r15, %r25;
	mul.wide.s32 	%rd5, %r42, 4;
	add.s64 	%rd6, %rd1, %rd5;
	ld.global.f32 	%f1, [%rd6];
	mul.wide.s32 	%rd7, %r41, 4;
	add.s64 	%rd8, %rd2, %rd7;
	st.global.f32 	[%rd8], %f1;
	add.s32 	%r42, %r42, %r8;
	setp.lt.s32 	%p2, %r42, %r6;
	@%p2 bra 	$L__BB153_2;
$L__BB153_3:
	ret;

}
	// .globl	_Z28_permutedims_5D_1_3_2_5_4_64PdiiiiiS_iiii
.visible .entry _Z28_permutedims_5D_1_3_2_5_4_64PdiiiiiS_iiii(
	.param .u64 .ptr .align 1 _Z28_permutedims_5D_1_3_2_5_4_64PdiiiiiS_iiii_param_0,
	.param .u32 _Z28_permutedims_5D_1_3_2_5_4_64PdiiiiiS_iiii_param_1,
	.param .u32 _Z28_permutedims_5D_1_3_2_5_4_64PdiiiiiS_iiii_param_2,
	.param .u32 _Z28_permutedims_5D_1_3_2_5_4_64PdiiiiiS_iiii_param_3,
	.param .u32 _Z28_permutedims_5D_1_3_2_5_4_64PdiiiiiS_iiii_param_4,
	.param .u32 _Z28_permutedims_5D_1_3_2_5_4_64PdiiiiiS_iiii_param_5,
	.param .u64 .ptr .align 1 _Z28_permutedims_5D_1_3_2_5_4_64PdiiiiiS_iiii_param_6,
	.param .u32 _Z28_permutedims_5D_1_3_2_5_4_64PdiiiiiS_iiii_param_7,
	.param .u32 _Z28_permutedims_5D_1_3_2_5_4_64PdiiiiiS_iiii_param_8,
	.param .u32 _Z28_permutedims_5D_1_3_2_5_4_64PdiiiiiS_iiii_param_9,
	.param .u32 _Z28_permutedims_5D_1_3_2_5_4_64PdiiiiiS_iiii_param_10
)
{
	.reg .pred 	%p<3>;
	.reg .b32 	%r<43>;
	.reg .b64 	%rd<9>;
	.reg .b64 	%fd<2>;

	ld.param.u64 	%rd3, [_Z28_permutedims_5D_1_3_2_5_4_64PdiiiiiS_iiii_param_0];
	ld.param.u32 	%r11, [_Z28_permutedims_5D_1_3_2_5_4_64PdiiiiiS_iiii_param_1];
	ld.param.u32 	%r12, [_Z28_permutedims_5D_1_3_2_5_4_64PdiiiiiS_iiii_param_2];
	ld.param.u32 	%r13, [_Z28_permutedims_5D_1_3_2_5_4_64PdiiiiiS_iiii_param_3];
	ld.param.u32 	%r14, [_Z28_permutedims_5D_1_3_2_5_4_64PdiiiiiS_iiii_param_4];
	ld.param.u32 	%r19, [_Z28_permutedims_5D_1_3_2_5_4_64PdiiiiiS_iiii_param_5];
	ld.param.u64 	%rd4, [_Z28_permutedims_5D_1_3_2_5_4_64PdiiiiiS_iiii_param_6];
	ld.param.u32 	%r15, [_Z28_permutedims_5D_1_3_2_5_4_64PdiiiiiS_iiii_param_7];
	ld.param.u32 	%r16, [_Z28_permutedims_5D_1_3_2_5_4_64PdiiiiiS_iiii_param_8];
	ld.param.u32 	%r17, [_Z28_permutedims_5D_1_3_2_5_4_64PdiiiiiS_iiii_param_9];
	ld.param.u32 	%r18, [_Z28_permutedims_5D_1_3_2_5_4_64PdiiiiiS_iiii_param_10];
	mov.u32 	%r20, %tid.x;
	mov.u32 	%r21, %ctaid.x;
	mov.u32 	%r1, %ntid.x;
	mad.lo.s32 	%r42, %r21, %r1, %r20;
	mul.lo.s32 	%r3, %r12, %r11;
	mul.lo.s32 	%r4, %r3, %r13;
	mul.lo.s32 	%r5, %r4, %r14;
	mul.lo.s32 	%r6, %r5, %r19;
	setp.ge.s32 	%p1, %r42, %r6;
	@%p1 bra 	$L__BB154_3;
	mul.lo.s32 	%r7, %r18, %r17;
	mov.u32 	%r22, %nctaid.x;
	mul.lo.s32 	%r8, %r1, %r22;
	cvta.to.global.u64 	%rd1, %rd3;
	cvta.to.global.u64 	%rd2, %rd4;
$L__BB154_2:
	div.s32 	%r23, %r42, %r11;
	mul.lo.s32 	%r24, %r23, %r11;
	sub.s32 	%r25, %r42, %r24;
	rem.s32 	%r26, %r23, %r12;
	mad.lo.s32 	%r27, %r26, %r11, %r25;
	sub.s32 	%r28, %r42, %r27;
	div.s32 	%r29, %r28, %r3;
	rem.s32 	%r30, %r29, %r13;
	mad.lo.s32 	%r31, %r3, %r30, %r27;
	sub.s32 	%r32, %r42, %r31;
	div.s32 	%r33, %r32, %r4;
	rem.s32 	%r34, %r33, %r14;
	mad.lo.s32 	%r35, %r4, %r34, %r31;
	sub.s32 	%r36, %r42, %r35;
	div.s32 	%r37, %r36, %r5;
	mad.lo.s32 	%r38, %r37, %r17, %r26;
	mad.lo.s32 	%r39, %r7, %r34, %r38;
	mad.lo.s32 	%r40, %r39, %r16, %r30;
	mad.lo.s32 	%r41, %r40, %r15, %r25;
	mul.wide.s32 	%rd5, %r42, 8;
	add.s64 	%rd6, %rd1, %rd5;
	ld.global.f64 	%fd1, [%rd6];
	mul.wide.s32 	%rd7, %r41, 8;
	add.s64 	%rd8, %rd2, %rd7;
	st.global.f64 	[%rd8], %fd1;
	add.s32 	%r42, %r42, %r8;
	setp.lt.s32 	%p2, %r42, %r6;
	@%p2 bra 	$L__BB154_2;
$L__BB154_3:
	ret;

}
	// .globl	_Z28_permutedims_5D_1_3_4_2_5_32PfiiiiiS_iiii
.visible .entry _Z28_permutedims_5D_1_3_4_2_5_32PfiiiiiS_iiii(
	.param .u64 .ptr .align 1 _Z28_permutedims_5D_1_3_4_2_5_32PfiiiiiS_iiii_param_0,
	.param .u32 _Z28_permutedims_5D_1_3_4_2_5_32PfiiiiiS_iiii_param_1,
	.param .u32 _Z28_permutedims_5D_1_3_4_2_5_32PfiiiiiS_iiii_param_2,
	.param .u32 _Z28_permutedims_5D_1_3_4_2_5_32PfiiiiiS_iiii_param_3,
	.param .u32 _Z28_permutedims_5D_1_3_4_2_5_32PfiiiiiS_iiii_param_4,
	.param .u32 _Z28_permutedims_5D_1_3_4_2_5_32PfiiiiiS_iiii_param_5,
	.param .u64 .ptr .align 1 _Z28_permutedims_5D_1_3_4_2_5_32PfiiiiiS_iiii_param_6,
	.param .u32 _Z28_permutedims_5D_1_3_4_2_5_32PfiiiiiS_iiii_param_7,
	.param .u32 _Z28_permutedims_5D_1_3_4_2_5_32PfiiiiiS_iiii_param_8,
	.param .u32 _Z28_permutedims_5D_1_3_4_2_5_32PfiiiiiS_iiii_param_9,
	.param .u32 _Z28_permutedims_5D_1_3_4_2_5_32PfiiiiiS_iiii_param_10
)
{
	.reg .pred 	%p<3>;
	.reg .b32 	%r<43>;
	.reg .b32 	%f<2>;
	.reg .b64 	%rd<9>;

	ld.param.u64 	%rd3, [_Z28_permutedims_5D_1_3_4_2_5_32PfiiiiiS_iiii_param_0];
	ld.param.u32 	%r11, [_Z28_permutedims_5D_1_3_4_2_5_32PfiiiiiS_iiii_param_1];
	ld.param.u32 	%r12, [_Z28_permutedims_5D_1_3_4_2_5_32PfiiiiiS_iiii_param_2];
	ld.param.u32 	%r13, [_Z28_permutedims_5D_1_3_4_2_5_32PfiiiiiS_iiii_param_3];
	ld.param.u32 	%r14, [_Z28_permutedims_5D_1_3_4_2_5_32PfiiiiiS_iiii_param_4];
	ld.param.u32 	%r19, [_Z28_permutedims_5D_1_3_4_2_5_32PfiiiiiS_iiii_param_5];
	ld.param.u64 	%rd4, [_Z28_permutedims_5D_1_3_4_2_5_32PfiiiiiS_iiii_param_6];
	ld.param.u32 	%r15, [_Z28_permutedims_5D_1_3_4_2_5_32PfiiiiiS_iiii_param_7];
	ld.param.u32 	%r16, [_Z28_permutedims_5D_1_3_4_2_5_32PfiiiiiS_iiii_param_8];
	ld.param.u32 	%r17, [_Z28_permutedims_5D_1_3_4_2_5_32PfiiiiiS_iiii_param_9];
	ld.param.u32 	%r18, [_Z28_permutedims_5D_1_3_4_2_5_32PfiiiiiS_iiii_param_10];
	mov.u32 	%r20, %tid.x;
	mov.u32 	%r21, %ctaid.x;
	mov.u32 	%r1, %ntid.x;
	mad.lo.s32 	%r42, %r21, %r1, %r20;
	mul.lo.s32 	%r3, %r12, %r11;
	mul.lo.s32 	%r4, %r3, %r13;
	mul.lo.s32 	%r5, %r4, %r14;
	mul.lo.s32 	%r6, %r5, %r19;
	setp.ge.s32 	%p1, %r42, %r6;
	@%p1 bra 	$L__BB155_3;
	mul.lo.s32 	%r7, %r18, %r17;
	mov.u32 	%r22, %nctaid.x;
	mul.lo.s32 	%r8, %r1, %r22;
	cvta.to.global.u64 	%rd1, %rd3;
	cvta.to.global.u64 	%rd2, %rd4;
$L__BB155_2:
	div.s32 	%r23, %r42, %r11;
	mul.lo.s32 	%r24, %r23, %r11;
	sub.s32 	%r25, %r42, %r24;
	rem.s32 	%r26, %r23, %r12;
	mad.lo.s32 	%r27, %r26, %r11, %r25;
	sub.s32 	%r28, %r42, %r27;
	div.s32 	%r29, %r28, %r3;
	rem.s32 	%r30, %r29, %r13;
	mad.lo.s32 	%r31, %r3, %r30, %r27;
	sub.s32 	%r32, %r42, %r31;
	div.s32 	%r33, %r32, %r4;
	rem.s32 	%r34, %r33, %r14;
	mad.lo.s32 	%r35, %r4, %r34, %r31;
	sub.s32 	%r36, %r42, %r35;
	div.s32 	%r37, %r36, %r5;
	mad.lo.s32 	%r38, %r26, %r17, %r34;
	mad.lo.s32 	%r39, %r7, %r37, %r38;
	mad.lo.s32 	%r40, %r39, %r16, %r30;
	mad.lo.s32 	%r41, %r40, %r15, %r25;
	mul.wide.s32 	%rd5, %r42, 4;
	add.s64 	%rd6, %rd1, %rd5;
	ld.global.f32 	%f1, [%rd6];
	mul.wide.s32 	%rd7, %r41, 4;
	add.s64 	%rd8, %rd2, %rd7;
	st.global.f32 	[%rd8], %f1;
	add.s32 	%r42, %r42, %r8;
	setp.lt.s32 	%p2, %r42, %r6;
	@%p2 bra 	$L__BB155_2;
$L__BB155_3:
	ret;

}
	// .globl	_Z28_permutedims_5D_1_3_4_2_5_64PdiiiiiS_iiii
.visible .entry _Z28_permutedims_5D_1_3_4_2_5_64PdiiiiiS_iiii(
	.param .u64 .ptr .align 1 _Z28_permutedims_5D_1_3_4_2_5_64PdiiiiiS_iiii_param_0,
	.param .u32 _Z28_permutedims_5D_1_3_4_2_5_64PdiiiiiS_iiii_param_1,
	.param .u32 _Z28_permutedims_5D_1_3_4_2_5_64PdiiiiiS_iiii_param_2,
	.param .u32 _Z28_permutedims_5D_1_3_4_2_5_64PdiiiiiS_iiii_param_3,
	.param .u32 _Z28_permutedims_5D_1_3_4_2_5_64PdiiiiiS_iiii_param_4,
	.param .u32 _Z28_permutedims_5D_1_3_4_2_5_64PdiiiiiS_iiii_param_5,
	.param .u64 .ptr .align 1 _Z28_permutedims_5D_1_3_4_2_5_64PdiiiiiS_iiii_param_6,
	.param .u32 _Z28_permutedims_5D_1_3_4_2_5_64PdiiiiiS_iiii_param_7,
	.param .u32 _Z28_permutedims_5D_1_3_4_2_5_64PdiiiiiS_iiii_param_8,
	.param .u32 _Z28_permutedims_5D_1_3_4_2_5_64PdiiiiiS_iiii_param_9,
	.param .u32 _Z28_permutedims_5D_1_3_4_2_5_64PdiiiiiS_iiii_param_10
)
{
	.reg .pred 	%p<3>;
	.reg .b32 	%r<43>;
	.reg .b64 	%rd<9>;
	.reg .b64 	%fd<2>;

	ld.param.u64 	%rd3, [_Z28_permutedims_5D_1_3_4_2_5_64PdiiiiiS_iiii_param_0];
	ld.param.u32 	%r11, [_Z28_permutedims_5D_1_3_4_2_5_64PdiiiiiS_iiii_param_1];
	ld.param.u32 	%r12, [_Z28_permutedims_5D_1_3_4_2_5_64PdiiiiiS_iiii_param_2];
	ld.param.u32 	%r13, [_Z28_permutedims_5D_1_3_4_2_5_64PdiiiiiS_iiii_param_3];
	ld.param.u32 	%r14, [_Z28_permutedims_5D_1_3_4_2_5_64PdiiiiiS_iiii_param_4];
	ld.param.u32 	%r19, [_Z28_permutedims_5D_1_3_4_2_5_64PdiiiiiS_iiii_param_5];
	ld.param.u64 	%rd4, [_Z28_permutedims_5D_1_3_4_2_5_64PdiiiiiS_iiii_param_6];
	ld.param.u32 	%r15, [_Z28_permutedims_5D_1_3_4_2_5_64PdiiiiiS_iiii_param_7];
	ld.param.u32 	%r16, [_Z28_permutedims_5D_1_3_4_2_5_64PdiiiiiS_iiii_param_8];
	ld.param.u32 	%r17, [_Z28_permutedims_5D_1_3_4_2_5_64PdiiiiiS_iiii_param_9];
	ld.param.u32 	%r18, [_Z28_permutedims_5D_1_3_4_2_5_64PdiiiiiS_iiii_param_10];
	mov.u32 	%r20, %tid.x;
	mov.u32 	%r21, %ctaid.x;
	mov.u32 	%r1, %ntid.x;
	mad.lo.s32 	%r42, %r21, %r1, %r20;
	mul.lo.s32 	%r3, %r12, %r11;
	mul.lo.s32 	%r4, %r3, %r13;
	mul.lo.s32 	%r5, %r4, %r14;
	mul.lo.s32 	%r6, %r5, %r19;
	setp.ge.s32 	%p1, %r42, %r6;
	@%p1 bra 	$L__BB156_3;
	mul.lo.s32 	%r7, %r18, %r17;
	mov.u32 	%r22, %nctaid.x;
	mul.lo.s32 	%r8, %r1, %r22;
	cvta.to.global.u64 	%rd1, %rd3;
	cvta.to.global.u64 	%rd2, %rd4;
$L__BB156_2:
	div.s32 	%r23, %r42, %r11;
	mul.lo.s32 	%r24, %r23, %r11;
	sub.s32 	%r25, %r42, %r24;
	rem.s32 	%r26, %r23, %r12;
	mad.lo.s32 	%r27, %r26, %r11, %r25;
	sub.s32 	%r28, %r42, %r27;
	div.s32 	%r29, %r28, %r3;
	rem.s32 	%r30, %r29, %r13;
	mad.lo.s32 	%r31, %r3, %r30, %r27;
	sub.s32 	%r32, %r42, %r31;
	div.s32 	%r33, %r32, %r4;
	rem.s32 	%r34, %r33, %r14;
	mad.lo.s32 	%r35, %r4, %r34, %r31;
	sub.s32 	%r36, %r42, %r35;
	div.s32 	%r37, %r36, %r5;
	mad.lo.s32 	%r38, %r26, %r17, %r34;
	mad.lo.s32 	%r39, %r7, %r37, %r38;
	mad.lo.s32 	%r40, %r39, %r16, %r30;
	mad.lo.s32 	%r41, %r40, %r15, %r25;
	mul.wide.s32 	%rd5, %r42, 8;
	add.s64 	%rd6, %rd1, %rd5;
	ld.global.f64 	%fd1, [%rd6];
	mul.wide.s32 	%rd7, %r41, 8;
	add.s64 	%rd8, %rd2, %rd7;
	st.global.f64 	[%rd8], %fd1;
	add.s32 	%r42, %r42, %r8;
	setp.lt.s32 	%p2, %r42, %r6;
	@%p2 bra 	$L__BB156_2;
$L__BB156_3:
	ret;

}
	// .globl	_Z28_permutedims_5D_1_3_4_5_2_32PfiiiiiS_iiii
.visible .entry _Z28_permutedims_5D_1_3_4_5_2_32PfiiiiiS_iiii(
	.param .u64 .ptr .align 1 _Z28_permutedims_5D_1_3_4_5_2_32PfiiiiiS_iiii_param_0,
	.param .u32 _Z28_permutedims_5D_1_3_4_5_2_32PfiiiiiS_iiii_param_1,
	.param .u32 _Z28_permutedims_5D_1_3_4_5_2_32PfiiiiiS_iiii_param_2,
	.param .u32 _Z28_permutedims_5D_1_3_4_5_2_32PfiiiiiS_iiii_param_3,
	.param .u32 _Z28_permutedims_5D_1_3_4_5_2_32PfiiiiiS_iiii_param_4,
	.param .u32 _Z28_permutedims_5D_1_3_4_5_2_32PfiiiiiS_iiii_param_5,
	.param .u64 .ptr .align 1 _Z28_permutedims_5D_1_3_4_5_2_32PfiiiiiS_iiii_param_6,
	.param .u32 _Z28_permutedims_5D_1_3_4_5_2_32PfiiiiiS_iiii_param_7,
	.param .u32 _Z28_permutedims_5D_1_3_4_5_2_32PfiiiiiS_iiii_param_8,
	.param .u32 _Z28_permutedims_5D_1_3_4_5_2_32PfiiiiiS_iiii_param_9,
	.param .u32 _Z28_permutedims_5D_1_3_4_5_2_32PfiiiiiS_iiii_param_10
)
{
	.reg .pred 	%p<3>;
	.reg .b32 	%r<43>;
	.reg .b32 	%f<2>;
	.reg .b64 	%rd<9>;

	ld.param.u64 	%rd3, [_Z28_permutedims_5D_1_3_4_5_2_32PfiiiiiS_iiii_param_0];
	ld.param.u32 	%r11, [_Z28_permutedims_5D_1_3_4_5_2_32PfiiiiiS_iiii_param_1];
	ld.param.u32 	%r12, [_Z28_permutedims_5D_1_3_4_5_2_32PfiiiiiS_iiii_param_2];
	ld.param.u32 	%r13, [_Z28_permutedims_5D_1_3_4_5_2_32PfiiiiiS_iiii_param_3];
	ld.param.u32 	%r14, [_Z28_permutedims_5D_1_3_4_5_2_32PfiiiiiS_iiii_param_4];
	ld.param.u32 	%r19, [_Z28_permutedims_5D_1_3_4_5_2_32PfiiiiiS_iiii_param_5];
	ld.param.u64 	%rd4, [_Z28_permutedims_5D_1_3_4_5_2_32PfiiiiiS_iiii_param_6];
	ld.param.u32 	%r15, [_Z28_permutedims_5D_1_3_4_5_2_32PfiiiiiS_iiii_param_7];
	ld.param.u32 	%r16, [_Z28_permutedims_5D_1_3_4_5_2_32PfiiiiiS_iiii_param_8];
	ld.param.u32 	%r17, [_Z28_permutedims_5D_1_3_4_5_2_32PfiiiiiS_iiii_param_9];
	ld.param.u32 	%r18, [_Z28_permutedims_5D_1_3_4_5_2_32PfiiiiiS_iiii_param_10];
	mov.u32 	%r20, %tid.x;
	mov.u32 	%r21, %ctaid.x;
	mov.u32 	%r1, %ntid.x;
	mad.lo.s32 	%r42, %r21, %r1, %r20;
	mul.lo.s32 	%r3, %r12, %r11;
	mul.lo.s32 	%r4, %r3, %r13;
	mul.lo.s32 	%r5, %r4, %r14;
	mul.lo.s32 	%r6, %r5, %r19;
	setp.ge.s32 	%p1, %r42, %r6;
	@%p1 bra 	$L__BB157_3;
	mul.lo.s32 	%r7, %r18, %r17;
	mov.u32 	%r22, %nctaid.x;
	mul.lo.s32 	%r8, %r1, %r22;
	cvta.to.global.u64 	%rd1, %rd3;
	cvta.to.global.u64 	%rd2, %rd4;
$L__BB157_2:
	div.s32 	%r23, %r42, %r11;
	mul.lo.s32 	%r24, %r23, %r11;
	sub.s32 	%r25, %r42, %r24;
	rem.s32 	%r26, %r23, %r12;
	mad.lo.s32 	%r27, %r26, %r11, %r25;
	sub.s32 	%r28, %r42, %r27;
	div.s32 	%r29, %r28, %r3;
	rem.s32 	%r30, %r29, %r13;
	mad.lo.s32 	%r31, %r3, %r30, %r27;
	sub.s32 	%r32, %r42, %r31;
	div.s32 	%r33, %r32, %r4;
	rem.s32 	%r34, %r33, %r14;
	mad.lo.s32 	%r35, %r4, %r34, %r31;
	sub.s32 	%r36, %r42, %r35;
	div.s32 	%r37, %r36, %r5;
	mad.lo.s32 	%r38, %r7, %r26, %r34;
	mad.lo.s32 	%r39, %r37, %r17, %r38;
	mad.lo.s32 	%r40, %r39, %r16, %r30;
	mad.lo.s32 	%r41, %r40, %r15, %r25;
	mul.wide.s32 	%rd5, %r42, 4;
	add.s64 	%rd6, %rd1, %rd5;
	ld.global.f32 	%f1, [%rd6];
	mul.wide.s32 	%rd7, %r41, 4;
	add.s64 	%rd8, %rd2, %rd7;
	st.global.f32 	[%rd8], %f1;
	add.s32 	%r42, %r42, %r8;
	setp.lt.s32 	%p2, %r42, %r6;
	@%p2 bra 	$L__BB157_2;
$L__BB157_3:
	ret;

}
	// .globl	_Z28_permutedims_5D_1_3_4_5_2_64PdiiiiiS_iiii
.visible .entry _Z28_permutedims_5D_1_3_4_5_2_64PdiiiiiS_iiii(
	.param .u64 .ptr .align 1 _Z28_permutedims_5D_1_3_4_5_2_64PdiiiiiS_iiii_param_0,
	.param .u32 _Z28_permutedims_5D_1_3_4_5_2_64PdiiiiiS_iiii_param_1,
	.param .u32 _Z28_permutedims_5D_1_3_4_5_2_64PdiiiiiS_iiii_param_2,
	.param .u32 _Z28_permutedims_5D_1_3_4_5_2_64PdiiiiiS_iiii_param_3,
	.param .u32 _Z28_permutedims_5D_1_3_4_5_2_64PdiiiiiS_iiii_param_4,
	.param .u32 _Z28_permutedims_5D_1_3_4_5_2_64PdiiiiiS_iiii_param_5,
	.param .u64 .ptr .align 1 _Z28_permutedims_5D_1_3_4_5_2_64PdiiiiiS_iiii_param_6,
	.param .u32 _Z28_permutedims_5D_1_3_4_5_2_64PdiiiiiS_iiii_param_7,
	.param .u32 _Z28_permutedims_5D_1_3_4_5_2_64PdiiiiiS_iiii_param_8,
	.param .u32 _Z28_permutedims_5D_1_3_4_5_2_64PdiiiiiS_iiii_param_9,
	.param .u32 _Z28_permutedims_5D_1_3_4_5_2_64PdiiiiiS_iiii_param_10
)
{
	.reg .pred 	%p<3>;
	.reg .b32 	%r<43>;
	.reg .b64 	%rd<9>;
	.reg .b64 	%fd<2>;

	ld.param.u64 	%rd3, [_Z28_permutedims_5D_1_3_4_5_2_64PdiiiiiS_iiii_param_0];
	ld.param.u32 	%r11, [_Z28_permutedims_5D_1_3_4_5_2_64PdiiiiiS_iiii_param_1];
	ld.param.u32 	%r12, [_Z28_permutedims_5D_1_3_4_5_2_64PdiiiiiS_iiii_param_2];
	ld.param.u32 	%r13, [_Z28_permutedims_5D_1_3_4_5_2_64PdiiiiiS_iiii_param_3];
	ld.param.u32 	%r14, [_Z28_permutedims_5D_1_3_4_5_2_64PdiiiiiS_iiii_param_4];
	ld.param.u32 	%r19, [_Z28_permutedims_5D_1_3_4_5_2_64PdiiiiiS_iiii_param_5];
	ld.param.u64 	%rd4, [_Z28_permutedims_5D_1_3_4_5_2_64PdiiiiiS_iiii_param_6];
	ld.param.u32 	%r15, [_Z28_permutedims_5D_1_3_4_5_2_64PdiiiiiS_iiii_param_7];
	ld.param.u32 	%r16, [_Z28_permutedims_5D_1_3_4_5_2_64PdiiiiiS_iiii_param_8];
	ld.param.u32 	%r17, [_Z28_permutedims_5D_1_3_4_5_2_64PdiiiiiS_iiii_param_9];
	ld.param.u32 	%r18, [_Z28_permutedims_5D_1_3_4_5_2_64PdiiiiiS_iiii_param_10];
	mov.u32 	%r20, %tid.x;
	mov.u32 	%r21, %ctaid.x;
	mov.u32 	%r1, %ntid.x;
	mad.lo.s32 	%r42, %r21, %r1, %r20;
	mul.lo.s32 	%r3, %r12, %r11;
	mul.lo.s32 	%r4, %r3, %r13;
	mul.lo.s32 	%r5, %r4, %r14;
	mul.lo.s32 	%r6, %r5, %r19;
	setp.ge.s32 	%p1, %r42, %r6;
	@%p1 bra 	$L__BB158_3;
	mul.lo.s32 	%r7, %r18, %r17;
	mov.u32 	%r22, %nctaid.x;
	mul.lo.s32 	%r8, %r1, %r22;
	cvta.to.global.u64 	%rd1, %rd3;
	cvta.to.global.u64 	%rd2, %rd4;
$L__BB158_2:
	div.s32 	%r23, %r42, %r11;
	mul.lo.s32 	%r24, %r23, %r11;
	sub.s32 	%r25, %r42, %r24;
	rem.s32 	%r26, %r23, %r12;
	mad.lo.s32 	%r27, %r26, %r11, %r25;
	sub.s32 	%r28, %r42, %r27;
	div.s32 	%r29, %r28, %r3;
	rem.s32 	%r30, %r29, %r13;
	mad.lo.s32 	%r31, %r3, %r30, %r27;
	sub.s32 	%r32, %r42, %r31;
	div.s32 	%r33, %r32, %r4;
	rem.s32 	%r34, %r33, %r14;
	mad.lo.s32 	%r35, %r4, %r34, %r31;
	sub.s32 	%r36, %r42, %r35;
	div.s32 	%r37, %r36, %r5;
	mad.lo.s32 	%r38, %r7, %r26, %r34;
	mad.lo.s32 	%r39, %r37, %r17, %r38;
	mad.lo.s32 	%r40, %r39, %r16, %r30;
	mad.lo.s32 	%r41, %r40, %r15, %r25;
	mul.wide.s32 	%rd5, %r42, 8;
	add.s64 	%rd6, %rd1, %rd5;
	ld.global.f64 	%fd1, [%rd6];
	mul.wide.s32 	%rd7, %r41, 8;
	add.s64 	%rd8, %rd2, %rd7;
	st.global.f64 	[%rd8], %fd1;
	add.s32 	%r42, %r42, %r8;
	setp.lt.s32 	%p2, %r42, %r6;
	@%p2 bra 	$L__BB158_2;
$L__BB158_3:
	ret;

}
	// .globl	_Z28_permutedims_5D_1_3_5_2_4_32PfiiiiiS_iiii
.visible .entry _Z28_permutedims_5D_1_3_5_2_4_32PfiiiiiS_iiii(
	.param .u64 .ptr .align 1 _Z28_permutedims_5D_1_3_5_2_4_32PfiiiiiS_iiii_param_0,
	.param .u32 _Z28_permutedims_5D_1_3_5_2_4_32PfiiiiiS_iiii_param_1,
	.param .u32 _Z28_permutedims_5D_1_3_5_2_4_32PfiiiiiS_iiii_param_2,
	.param .u32 _Z28_permutedims_5D_1_3_5_2_4_32PfiiiiiS_iiii_param_3,
	.param .u32 _Z28_permutedims_5D_1_3_5_2_4_32PfiiiiiS_iiii_param_4,
	.param .u32 _Z28_permutedims_5D_1_3_5_2_4_32PfiiiiiS_iiii_param_5,
	.param .u64 .ptr .align 1 _Z28_permutedims_5D_1_3_5_2_4_32PfiiiiiS_iiii_param_6,
	.param .u32 _Z28_permutedims_5D_1_3_5_2_4_32PfiiiiiS_iiii_param_7,
	.param .u32 _Z28_permutedims_5D_1_3_5_2_4_32PfiiiiiS_iiii_param_8,
	.param .u32 _Z28_permutedims_5D_1_3_5_2_4_32PfiiiiiS_iiii_param_9,
	.param .u32 _Z28_permutedims_5D_1_3_5_2_4_32PfiiiiiS_iiii_param_10
)
{
	.reg .pred 	%p<3>;
	.reg .b32 	%r<43>;
	.reg .b32 	%f<2>;
	.reg .b64 	%rd<9>;

	ld.param.u64 	%rd3, [_Z28_permutedims_5D_1_3_5_2_4_32PfiiiiiS_iiii_param_0];
	ld.param.u32 	%r11, [_Z28_permutedims_5D_1_3_5_2_4_32PfiiiiiS_iiii_param_1];
	ld.param.u32 	%r12, [_Z28_permutedims_5D_1_3_5_2_4_32PfiiiiiS_iiii_param_2];
	ld.param.u32 	%r13, [_Z28_permutedims_5D_1_3_5_2_4_32PfiiiiiS_iiii_param_3];
	ld.param.u32 	%r14, [_Z28_permutedims_5D_1_3_5_2_4_32PfiiiiiS_iiii_param_4];
	ld.param.u32 	%r19, [_Z28_permutedims_5D_1_3_5_2_4_32PfiiiiiS_iiii_param_5];
	ld.param.u64 	%rd4, [_Z28_permutedims_5D_1_3_5_2_4_32PfiiiiiS_iiii_param_6];
	ld.param.u32 	%r15, [_Z28_permutedims_5D_1_3_5_2_4_32PfiiiiiS_iiii_param_7];
	ld.param.u32 	%r16, [_Z28_permutedims_5D_1_3_5_2_4_32PfiiiiiS_iiii_param_8];
	ld.param.u32 	%r17, [_Z28_permutedims_5D_1_3_5_2_4_32PfiiiiiS_iiii_param_9];
	ld.param.u32 	%r18, [_Z28_permutedims_5D_1_3_5_2_4_32PfiiiiiS_iiii_param_10];
	mov.u32 	%r20, %tid.x;
	mov.u32 	%r21, %ctaid.x;
	mov.u32 	%r1, %ntid.x;
	mad.lo.s32 	%r42, %r21, %r1, %r20;
	mul.lo.s32 	%r3, %r12, %r11;
	mul.lo.s32 	%r4, %r3, %r13;
	mul.lo.s32 	%r5, %r4, %r14;
	mul.lo.s32 	%r6, %r5, %r19;
	setp.ge.s32 	%p1, %r42, %r6;
	@%p1 bra 	$L__BB159_3;
	mul.lo.s32 	%r7, %r18, %r17;
	mov.u32 	%r22, %nctaid.x;
	mul.lo.s32 	%r8, %r1, %r22;
	cvta.to.global.u64 	%rd1, %rd3;
	cvta.to.global.u64 	%rd2, %rd4;
$L__BB159_2:
	div.s32 	%r23, %r42, %r11;
	mul.lo.s32 	%r24, %r23, %r11;
	sub.s32 	%r25, %r42, %r24;
	rem.s32 	%r26, %r23, %r12;
	mad.lo.s32 	%r27, %r26, %r11, %r25;
	sub.s32 	%r28, %r42, %r27;
	div.s32 	%r29, %r28, %r3;
	rem.s32 	%r30, %r29, %r13;
	mad.lo.s32 	%r31, %r3, %r30, %r27;
	sub.s32 	%r32, %r42, %r31;
	div.s32 	%r33, %r32, %r4;
	rem.s32 	%r34, %r33, %r14;
	mad.lo.s32 	%r35, %r4, %r34, %r31;
	sub.s32 	%r36, %r42, %r35;
	div.s32 	%r37, %r36, %r5;
	mad.lo.s32 	%r38, %r26, %r17, %r37;
	mad.lo.s32 	%r39, %r7, %r34, %r38;
	mad.lo.s32 	%r40, %r39, %r16, %r30;
	mad.lo.s32 	%r41, %r40, %r15, %r25;
	mul.wide.s32 	%rd5, %r42, 4;
	add.s64 	%rd6, %rd1, %rd5;
	ld.global.f32 	%f1, [%rd6];
	mul.wide.s32 	%rd7, %r41, 4;
	add.s64 	%rd8, %rd2, %rd7;
	st.global.f32 	[%rd8], %f1;
	add.s32 	%r42, %r42, %r8;
	setp.lt.s32 	%p2, %r42, %r6;
	@%p2 bra 	$L__BB159_2;
$L__BB159_3:
	ret;

}
	// .globl	_Z28_permutedims_5D_1_3_5_2_4_64PdiiiiiS_iiii
.visible .entry _Z28_permutedims_5D_1_3_5_2_4_64PdiiiiiS_iiii(
	.param .u64 .ptr .align 1 _Z28_permutedims_5D_1_3_5_2_4_64PdiiiiiS_iiii_param_0,
	.param .u32 _Z28_permutedims_5D_1_3_5_2_4_64PdiiiiiS_iiii_param_1,
	.param .u32 _Z28_permutedims_5D_1_3_5_2_4_64PdiiiiiS_iiii_param_2,
	.param .u32 _Z28_permutedims_5D_1_3_5_2_4_64PdiiiiiS_iiii_param_3,
	.param .u32 _Z28_permutedims_5D_1_3_5_2_4_64PdiiiiiS_iiii_param_4,
	.param .u32 _Z28_permutedims_5D_1_3_5_2_4_64PdiiiiiS_iiii_param_5,
	.param .u64 .ptr .align 1 _Z28_permutedims_5D_1_3_5_2_4_64PdiiiiiS_iiii_param_6,
	.param .u32 _Z28_permutedims_5D_1_3_5_2_4_64PdiiiiiS_iiii_param_7,
	.param .u32 _Z28_permutedims_5D_1_3_5_2_4_64PdiiiiiS_iiii_param_8,
	.param .u32 _Z28_permutedims_5D_1_3_5_2_4_64PdiiiiiS_iiii_param_9,
	.param .u32 _Z28_permutedims_5D_1_3_5_2_4_64PdiiiiiS_iiii_param_10
)
{
	.reg .pred 	%p<3>;
	.reg .b32 	%r<43>;
	.reg .b64 	%rd<9>;
	.reg .b64 	%fd<2>;

	ld.param.u64 	%rd3, [_Z28_permutedims_5D_1_3_5_2_4_64PdiiiiiS_iiii_param_0];
	ld.param.u32 	%r11, [_Z28_permutedims_5D_1_3_5_2_4_64PdiiiiiS_iiii_param_1];
	ld.param.u32 	%r12, [_Z28_permutedims_5D_1_3_5_2_4_64PdiiiiiS_iiii_param_2];
	ld.param.u32 	%r13, [_Z28_permutedims_5D_1_3_5_2_4_64PdiiiiiS_iiii_param_3];
	ld.param.u32 	%r14, [_Z28_permutedims_5D_1_3_5_2_4_64PdiiiiiS_iiii_param_4];
	ld.param.u32 	%r19, [_Z28_permutedims_5D_1_3_5_2_4_64PdiiiiiS_iiii_param_5];
	ld.param.u64 	%rd4, [_Z28_permutedims_5D_1_3_5_2_4_64PdiiiiiS_iiii_param_6];
	ld.param.u32 	%r15, [_Z28_permutedims_5D_1_3_5_2_4_64PdiiiiiS_iiii_param_7];
	ld.param.u32 	%r16, [_Z28_permutedims_5D_1_3_5_2_4_64PdiiiiiS_iiii_param_8];
	ld.param.u32 	%r17, [_Z28_permutedims_5D_1_3_5_2_4_64PdiiiiiS_iiii_param_9];
	ld.param.u32 	%r18, [_Z28_permutedims_5D_1_3_5_2_4_64PdiiiiiS_iiii_param_10];
	mov.u32 	%r20, %tid.x;
	mov.u32 	%r21, %ctaid.x;
	mov.u32 	%r1, %ntid.x;
	mad.lo.s32 	%r42, %r21, %r1, %r20;
	mul.lo.s32 	%r3, %r12, %r11;
	mul.lo.s32 	%r4, %r3, %r13;
	mul.lo.s32 	%r5, %r4, %r14;
	mul.lo.s32 	%r6, %r5, %r19;
	setp.ge.s32 	%p1, %r42, %r6;
	@%p1 bra 	$L__BB160_3;
	mul.lo.s32 	%r7, %r18, %r17;
	mov.u32 	%r22, %nctaid.x;
	mul.lo.s32 	%r8, %r1, %r22;
	cvta.to.global.u64 	%rd1, %rd3;
	cvta.to.global.u64 	%rd2, %rd4;
$L__BB160_2:
	div.s32 	%r23, %r42, %r11;
	mul.lo.s32 	%r24, %r23, %r11;
	sub.s32 	%r25, %r42, %r24;
	rem.s32 	%r26, %r23, %r12;
	mad.lo.s32 	%r27, %r26, %r11, %r25;
	sub.s32 	%r28, %r42, %r27;
	div.s32 	%r29, %r28, %r3;
	rem.s32 	%r30, %r29, %r13;
	mad.lo.s32 	%r31, %r3, %r30, %r27;
	sub.s32 	%r32, %r42, %r31;
	div.s32 	%r33, %r32, %r4;
	rem.s32 	%r34, %r33, %r14;
	mad.lo.s32 	%r35, %r4, %r34, %r31;
	sub.s32 	%r36, %r42, %r35;
	div.s32 	%r37, %r36, %r5;
	mad.lo.s32 	%r38, %r26, %r17, %r37;
	mad.lo.s32 	%r39, %r7, %r34, %r38;
	mad.lo.s32 	%r40, %r39, %r16, %r30;
	mad.lo.s32 	%r41, %r40, %r15, %r25;
	mul.wide.s32 	%rd5, %r42, 8;
	add.s64 	%rd6, %rd1, %rd5;
	ld.global.f64 	%fd1, [%rd6];
	mul.wide.s32 	%rd7, %r41, 8;
	add.s64 	%rd8, %rd2, %rd7;
	st.global.f64 	[%rd8], %fd1;
	add.s32 	%r42, %r42, %r8;
	setp.lt.s32 	%p2, %r42, %r6;
	@%p2 bra 	$L__BB160_2;
$L__BB160_3:
	ret;

}
	// .globl	_Z28_permutedims_5D_1_3_5_4_2_32PfiiiiiS_iiii
.visible .entry _Z28_permutedims_5D_1_3_5_4_2_32PfiiiiiS_iiii(
	.param .u64 .ptr .align 1 _Z28_permutedims_5D_1_3_5_4_2_32PfiiiiiS_iiii_param_0,
	.param .u32 _Z28_permutedims_5D_1_3_5_4_2_32PfiiiiiS_iiii_param_1,
	.param .u32 _Z28_permutedims_5D_1_3_5_4_2_32PfiiiiiS_iiii_param_2,
	.param .u32 _Z28_permutedims_5D_1_3_5_4_2_32PfiiiiiS_iiii_param_3,
	.param .u32 _Z28_permutedims_5D_1_3_5_4_2_32PfiiiiiS_iiii_param_4,
	.param .u32 _Z28_permutedims_5D_1_3_5_4_2_32PfiiiiiS_iiii_param_5,
	.param .u64 .ptr .align 1 _Z28_permutedims_5D_1_3_5_4_2_32PfiiiiiS_iiii_param_6,
	.param .u32 _Z28_permutedims_5D_1_3_5_4_2_32PfiiiiiS_iiii_param_7,
	.param .u32 _Z28_permutedims_5D_1_3_5_4_2_32PfiiiiiS_iiii_param_8,
	.param .u32 _Z28_permutedims_5D_1_3_5_4_2_32PfiiiiiS_iiii_param_9,
	.param .u32 _Z28_permutedims_5D_1_3_5_4_2_32PfiiiiiS_iiii_param_10
)
{
	.reg .pred 	%p<3>;
	.reg .b32 	%r<43>;
	.reg .b32 	%f<2>;
	.reg .b64 	%rd<9>;

	ld.param.u64 	%rd3, [_Z28_permutedims_5D_1_3_5_4_2_32PfiiiiiS_iiii_param_0];
	ld.param.u32 	%r11, [_Z28_permutedims_5D_1_3_5_4_2_32PfiiiiiS_iiii_param_1];
	ld.param.u32 	%r12, [_Z28_permutedims_5D_1_3_5_4_2_32PfiiiiiS_iiii_param_2];
	ld.param.u32 	%r13, [_Z28_permutedims_5D_1_3_5_4_2_32PfiiiiiS_iiii_param_3];
	ld.param.u32 	%r14, [_Z28_permutedims_5D_1_3_5_4_2_32PfiiiiiS_iiii_param_4];
	ld.param.u32 	%r19, [_Z28_permutedims_5D_1_3_5_4_2_32PfiiiiiS_iiii_param_5];
	ld.param.u64 	%rd4, [_Z28_permutedims_5D_1_3_5_4_2_32PfiiiiiS_iiii_param_6];
	ld.param.u32 	%r15, [_Z28_permutedims_5D_1_3_5_4_2_32PfiiiiiS_iiii_param_7];
	ld.param.u32 	%r16, [_Z28_permutedims_5D_1_3_5_4_2_32PfiiiiiS_iiii_param_8];
	ld.param.u32 	%r17, [_Z28_permutedims_5D_1_3_5_4_2_32PfiiiiiS_iiii_param_9];
	ld.param.u32 	%r18, [_Z28_permutedims_5D_1_3_5_4_2_32PfiiiiiS_iiii_param_10];
	mov.u32 	%r20, %tid.x;
	mov.u32 	%r21, %ctaid.x;
	mov.u32 	%r1, %ntid.x;
	mad.lo.s32 	%r42, %r21, %r1, %r20;
	mul.lo.s32 	%r3, %r12, %r11;
	mul.lo.s32 	%r4, %r3, %r13;
	mul.lo.s32 	%r5, %r4, %r14;
	mul.lo.s32 	%r6, %r5, %r19;
	setp.ge.s32 	%p1, %r42, %r6;
	@%p1 bra 	$L__BB161_3;
	mul.lo.s32 	%r7, %r18, %r17;
	mov.u32 	%r22, %nctaid.x;
	mul.lo.s32 	%r8, %r1, %r22;
	cvta.to.global.u64 	%rd1, %rd3;
	cvta.to.global.u64 	%rd2, %rd4;
$L__BB161_2:
	div.s32 	%r23, %r42, %r11;
	mul.lo.s32 	%r24, %r23, %r11;
	sub.s32 	%r25, %r42, %r24;
	rem.s32 	%r26, %r23, %r12;
	mad.lo.s32 	%r27, %r26, %r11, %r25;
	sub.s32 	%r28, %r42, %r27;
	div.s32 	%r29, %r28, %r3;
	rem.s32 	%r30, %r29, %r13;
	mad.lo.s32 	%r31, %r3, %r30, %r27;
	sub.s32 	%r32, %r42, %r31;
	div.s32 	%r33, %r32, %r4;
	rem.s32 	%r34, %r33, %r14;
	mad.lo.s32 	%r35, %r4, %r34, %r31;
	sub.s32 	%r36, %r42, %r35;
	div.s32 	%r37, %r36, %r5;
	mad.lo.s32 	%r38, %r7, %r26, %r37;
	mad.lo.s32 	%r39, %r34, %r17, %r38;
	mad.lo.s32 	%r40, %r39, %r16, %r30;
	mad.lo.s32 	%r41, %r40, %r15, %r25;
	mul.wide.s32 	%rd5, %r42, 4;
	add.s64 	%rd6, %rd1, %rd5;
	ld.global.f32 	%f1, [%rd6];
	mul.wide.s32 	%rd7, %r41, 4;
	add.s64 	%rd8, %rd2, %rd7;
	st.global.f32 	[%rd8], %f1;
	add.s32 	%r42, %r42, %r8;
	setp.lt.s32 	%p2, %r42, %r6;
	@%p2 bra 	$L__BB161_2;
$L__BB161_3:
	ret;

}
	// .globl	_Z28_permutedims_5D_1_3_5_4_2_64PdiiiiiS_iiii
.visible .entry _Z28_permutedims_5D_1_3_5_4_2_64PdiiiiiS_iiii(
	.param .u64 .ptr .align 1 _Z28_permutedims_5D_1_3_5_4_2_64PdiiiiiS_iiii_param_0,
	.param .u32 _Z28_permutedims_5D_1_3_5_4_2_64PdiiiiiS_iiii_param_1,
	.param .u32 _Z28_permutedims_5D_1_3_5_4_2_64PdiiiiiS_iiii_param_2,
	.param .u32 _Z28_permutedims_5D_1_3_5_4_2_64PdiiiiiS_iiii_param_3,
	.param .u32 _Z28_permutedims_5D_1_3_5_4_2_64PdiiiiiS_iiii_param_4,
	.param .u32 _Z28_permutedims_5D_1_3_5_4_2_64PdiiiiiS_iiii_param_5,
	.param .u64 .ptr .align 1 _Z28_permutedims_5D_1_3_5_4_2_64PdiiiiiS_iiii_param_6,
	.param .u32 _Z28_permutedims_5D_1_3_5_4_2_64PdiiiiiS_iiii_param_7,
	.param .u32 _Z28_permutedims_5D_1_3_5_4_2_64PdiiiiiS_iiii_param_8,
	.param .u32 _Z28_permutedims_5D_1_3_5_4_2_64PdiiiiiS_iiii_param_9,
	.param .u32 _Z28_permutedims_5D_1_3_5_4_2_64PdiiiiiS_iiii_param_10
)
{
	.reg .pred 	%p<3>;
	.reg .b32 	%r<43>;
	.reg .b64 	%rd<9>;
	.reg .b64 	%fd<2>;

	ld.param.u64 	%rd3, [_Z28_permutedims_5D_1_3_5_4_2_64PdiiiiiS_iiii_param_0];
	ld.param.u32 	%r11, [_Z28_permutedims_5D_1_3_5_4_2_64PdiiiiiS_iiii_param_1];
	ld.param.u32 	%r12, [_Z28_permutedims_5D_1_3_5_4_2_64PdiiiiiS_iiii_param_2];
	ld.param.u32 	%r13, [_Z28_permutedims_5D_1_3_5_4_2_64PdiiiiiS_iiii_param_3];
	ld.param.u32 	%r14, [_Z28_permutedims_5D_1_3_5_4_2_64PdiiiiiS_iiii_param_4];
	ld.param.u32 	%r19, [_Z28_permutedims_5D_1_3_5_4_2_64PdiiiiiS_iiii_param_5];
	ld.param.u64 	%rd4, [_Z28_permutedims_5D_1_3_5_4_2_64PdiiiiiS_iiii_param_6];
	ld.param.u32 	%r15, [_Z28_permutedims_5D_1_3_5_4_2_64PdiiiiiS_iiii_param_7];
	ld.param.u32 	%r16, [_Z28_permutedims_5D_1_3_5_4_2_64PdiiiiiS_iiii_param_8];
	ld.param.u32 	%r17, [_Z28_permutedims_5D_1_3_5_4_2_64PdiiiiiS_iiii_param_9];
	ld.param.u32 	%r18, [_Z28_permutedims_5D_1_3_5_4_2_64PdiiiiiS_iiii_param_10];
	mov.u32 	%r20, %tid.x;
	mov.u32 	%r21, %ctaid.x;
	mov.u32 	%r1, %ntid.x;
	mad.lo.s32 	%r42, %r21, %r1, %r20;
	mul.lo.s32 	%r3, %r12, %r11;
	mul.lo.s32 	%r4, %r3, %r13;
	mul.lo.s32 	%r5, %r4, %r14;
	mul.lo.s32 	%r6, %r5, %r19;
	setp.ge.s32 	%p1, %r42, %r6;
	@%p1 bra 	$L__BB162_3;
	mul.lo.s32 	%r7, %r18, %r17;
	mov.u32 	%r22, %nctaid.x;
	mul.lo.s32 	%r8, %r1, %r22;
	cvta.to.global.u64 	%rd1, %rd3;
	cvta.to.global.u64 	%rd2, %rd4;
$L__BB162_2:
	div.s32 	%r23, %r42, %r11;
	mul.lo.s32 	%r24, %r23, %r11;
	sub.s32 	%r25, %r42, %r24;
	rem.s32 	%r26, %r23, %r12;
	mad.lo.s32 	%r27, %r26, %r11, %r25;
	sub.s32 	%r28, %r42, %r27;
	div.s32 	%r29, %r28, %r3;
	rem.s32 	%r30, %r29, %r13;
	mad.lo.s32 	%r31, %r3, %r30, %r27;
	sub.s32 	%r32, %r42, %r31;
	div.s32 	%r33, %r32, %r4;
	rem.s32 	%r34, %r33, %r14;
	mad.lo.s32 	%r35, %r4, %r34, %r31;
	sub.s32 	%r36, %r42, %r35;
	div.s32 	%r37, %r36, %r5;
	mad.lo.s32 	%r38, %r7, %r26, %r37;
	mad.lo.s32 	%r39, %r34, %r17, %r38;
	mad.lo.s32 	%r40, %r39, %r16, %r30;
	mad.lo.s32 	%r41, %r40, %r15, %r25;
	mul.wide.s32 	%rd5, %r42, 8;
	add.s64 	%rd6, %rd1, %rd5;
	ld.global.f64 	%fd1, [%rd6];
	mul.wide.s32 	%rd7, %r41, 8;
	add.s64 	%rd8, %rd2, %rd7;
	st.global.f64 	[%rd8], %fd1;
	add.s32 	%r42, %r42, %r8;
	setp.lt.s32 	%p2, %r42, %r6;
	@%p2 bra 	$L__BB162_2;
$L__BB162_3:
	ret;

}
	// .globl	_Z28_permutedims_5D_1_4_2_3_5_32PfiiiiiS_iiii
.visible .entry _Z28_permutedims_5D_1_4_2_3_5_32PfiiiiiS_iiii(
	.param .u64 .ptr .align 1 _Z28_permutedims_5D_1_4_2_3_5_32PfiiiiiS_iiii_param_0,
	.param .u32 _Z28_permutedims_5D_1_4_2_3_5_32PfiiiiiS_iiii_param_1,
	.param .u32 _Z28_permutedims_5D_1_4_2_3_5_32PfiiiiiS_iiii_param_2,
	.param .u32 _Z28_permutedims_5D_1_4_2_3_5_32PfiiiiiS_iiii_param_3,
	.param .u32 _Z28_permutedims_5D_1_4_2_3_5_32PfiiiiiS_iiii_param_4,
	.param .u32 _Z28_permutedims_5D_1_4_2_3_5_32PfiiiiiS_iiii_param_5,
	.param .u64 .ptr .align 1 _Z28_permutedims_5D_1_4_2_3_5_32PfiiiiiS_iiii_param_6,
	.param .u32 _Z28_permutedims_5D_1_4_2_3_5_32PfiiiiiS_iiii_param_7,
	.param .u32 _Z28_permutedims_5D_1_4_2_3_5_32PfiiiiiS_iiii_param_8,
	.param .u32 _Z28_permutedims_5D_1_4_2_3_5_32PfiiiiiS_iiii_param_9,
	.param .u32 _Z28_permutedims_5D_1_4_2_3_5_32PfiiiiiS_iiii_param_10
)
{
	.reg .pred 	%p<3>;
	.reg .b32 	%r<43>;
	.reg .b32 	%f<2>;
	.reg .b64 	%rd<9>;

	ld.param.u64 	%rd3, [_Z28_permutedims_5D_1_4_2_3_5_32PfiiiiiS_iiii_param_0];
	ld.param.u32 	%r11, [_Z28_permutedims_5D_1_4_2_3_5_32PfiiiiiS_iiii_param_1];
	ld.param.u32 	%r12, [_Z28_permutedims_5D_1_4_2_3_5_32PfiiiiiS_iiii_param_2];
	ld.param.u32 	%r13, [_Z28_permutedims_5D_1_4_2_3_5_32PfiiiiiS_iiii_param_3];
	ld.param.u32 	%r14, [_Z28_permutedims_5D_1_4_2_3_5_32PfiiiiiS_iiii_param_4];
	ld.param.u32 	%r19, [_Z28_permutedims_5D_1_4_2_3_5_32PfiiiiiS_iiii_param_5];
	ld.param.u64 	%rd4, [_Z28_permutedims_5D_1_4_2_3_5_32PfiiiiiS_iiii_param_6];
	ld.param.u32 	%r15, [_Z28_permutedims_5D_1_4_2_3_5_32PfiiiiiS_iiii_param_7];
	ld.param.u32 	%r16, [_Z28_permutedims_5D_1_4_2_3_5_32PfiiiiiS_iiii_param_8];
	ld.param.u32 	%r17, [_Z28_permutedims_5D_1_4_2_3_5_32PfiiiiiS_iiii_param_9];
	ld.param.u32 	%r18, [_Z28_permutedims_5D_1_4_2_3_5_32PfiiiiiS_iiii_param_10];
	mov.u32 	%r20, %tid.x;
	mov.u32 	%r21, %ctaid.x;
	mov.u32 	%r1, %ntid.x;
	mad.lo.s32 	%r42, %r21, %r1, %r20;
	mul.lo.s32 	%r3, %r12, %r11;
	mul.lo.s32 	%r4, %r3, %r13;
	mul.lo.s32 	%r5, %r4, %r14;
	mul.lo.s32 	%r6, %r5, %r19;
	setp.ge.s32 	%p1, %r42, %r6;
	@%p1 bra 	$L__BB163_3;
	mul.lo.s32 	%r7, %r18, %r17;
	mov.u32 	%r22, %nctaid.x;
	mul.lo.s32 	%r8, %r1, %r22;
	cvta.to.global.u64 	%rd1, %rd3;
	cvta.to.global.u64 	%rd2, %rd4;
$L__BB163_2:
	div.s32 	%r23, %r42, %r11;
	mul.lo.s32 	%r24, %r23, %r11;
	sub.s32 	%r25, %r42, %r24;
	rem.s32 	%r26, %r23, %r12;
	mad.lo.s32 	%r27, %r26, %r11, %r25;
	sub.s32 	%r28, %r42, %r27;
	div.s32 	%r29, %r28, %r3;
	rem.s32 	%r30, %r29, %r13;
	mad.lo.s32 	%r31, %r3, %r30, %r27;
	sub.s32 	%r32, %r42, %r31;
	div.s32 	%r33, %r32, %r4;
	rem.s32 	%r34, %r33, %r14;
	mad.lo.s32 	%r35, %r4, %r34, %r31;
	sub.s32 	%r36, %r42, %r35;
	div.s32 	%r37, %r36, %r5;
	mad.lo.s32 	%r38, %r30, %r17, %r26;
	mad.lo.s32 	%r39, %r7, %r37, %r38;
	mad.lo.s32 	%r40, %r39, %r16, %r34;
	mad.lo.s32 	%r41, %r40, %r15, %r25;
	mul.wide.s32 	%rd5, %r42, 4;
	add.s64 	%rd6, %rd1, %rd5;
	ld.global.f32 	%f1, [%rd6];
	mul.wide.s32 	%rd7, %r41, 4;
	add.s64 	%rd8, %rd2, %rd7;
	st.global.f32 	[%rd8], %f1;
	add.s32 	%r42, %r42, %r8;
	setp.lt.s32 	%p2, %r42, %r6;
	@%p2 bra 	$L__BB163_2;
$L__BB163_3:
	ret;

}
	// .globl	_Z28_permutedims_5D_1_4_2_3_5_64PdiiiiiS_iiii
.visible .entry _Z28_permutedims_5D_1_4_2_3_5_64PdiiiiiS_iiii(
	.param .u64 .ptr .align 1 _Z28_permutedims_5D_1_4_2_3_5_64PdiiiiiS_iiii_param_0,
	.param .u32 _Z28_permutedims_5D_1_4_2_3_5_64PdiiiiiS_iiii_param_1,
	.param .u32 _Z28_permutedims_5D_1_4_2_3_5_64PdiiiiiS_iiii_param_2,
	.param .u32 _Z28_permutedims_5D_1_4_2_3_5_64PdiiiiiS_iiii_param_3,
	.param .u32 _Z28_permutedims_5D_1_4_2_3_5_64PdiiiiiS_iiii_param_4,
	.param .u32 _Z28_permutedims_5D_1_4_2_3_5_64PdiiiiiS_iiii_param_5,
	.param .u64 .ptr .align 1 _Z28_permutedims_5D_1_4_2_3_5_64PdiiiiiS_iiii_param_6,
	.param .u32 _Z28_permutedims_5D_1_4_2_3_5_64PdiiiiiS_iiii_param_7,
	.param .u32 _Z28_permutedims_5D_1_4_2_3_5_64PdiiiiiS_iiii_param_8,
	.param .u32 _Z28_permutedims_5D_1_4_2_3_5_64PdiiiiiS_iiii_param_9,
	.param .u32 _Z28_permutedims_5D_1_4_2_3_5_64PdiiiiiS_iiii_param_10
)
{
	.reg .pred 	%p<3>;
	.reg .b32 	%r<43>;
	.reg .b64 	%rd<9>;
	.reg .b64 	%fd<2>;

	ld.param.u64 	%rd3, [_Z28_permutedims_5D_1_4_2_3_5_64PdiiiiiS_iiii_param_0];
	ld.param.u32 	%r11, [_Z28_permutedims_5D_1_4_2_3_5_64PdiiiiiS_iiii_param_1];
	ld.param.u32 	%r12, [_Z28_permutedims_5D_1_4_2_3_5_64PdiiiiiS_iiii_param_2];
	ld.param.u32 	%r13, [_Z28_permutedims_5D_1_4_2_3_5_64PdiiiiiS_iiii_param_3];
	ld.param.u32 	%r14, [_Z28_permutedims_5D_1_4_2_3_5_64PdiiiiiS_iiii_param_4];
	ld.param.u32 	%r19, [_Z28_permutedims_5D_1_4_2_3_5_64PdiiiiiS_iiii_param_5];
	ld.param.u64 	%rd4, [_Z28_permutedims_5D_1_4_2_3_5_64PdiiiiiS_iiii_param_6];
	ld.param.u32 	%r15, [_Z28_permutedims_5D_1_4_2_3_5_64PdiiiiiS_iiii_param_7];
	ld.param.u32 	%r16, [_Z28_permutedims_5D_1_4_2_3_5_64PdiiiiiS_iiii_param_8];
	ld.param.u32 	%r17, [_Z28_permutedims_5D_1_4_2_3_5_64PdiiiiiS_iiii_param_9];
	ld.param.u32 	%r18, [_Z28_permutedims_5D_1_4_2_3_5_64PdiiiiiS_iiii_param_10];
	mov.u32 	%r20, %tid.x;
	mov.u32 	%r21, %ctaid.x;
	mov.u32 	%r1, %ntid.x;
	mad.lo.s32 	%r42, %r21, %r1, %r20;
	mul.lo.s32 	%r3, %r12, %r11;
	mul.lo.s32 	%r4, %r3, %r13;
	mul.lo.s32 	%r5, %r4, %r14;
	mul.lo.s32 	%r6, %r5, %r19;
	setp.ge.s32 	%p1, %r42, %r6;
	@%p1 bra 	$L__BB164_3;
	mul.lo.s32 	%r7, %r18, %r17;
	mov.u32 	%r22, %nctaid.x;
	mul.lo.s32 	%r8, %r1, %r22;
	cvta.to.global.u64 	%rd1, %rd3;
	cvta.to.global.u64 	%rd2, %rd4;
$L__BB164_2:
	div.s32 	%r23, %r42, %r11;
	mul.lo.s32 	%r24, %r23, %r11;
	sub.s32 	%r25, %r42, %r24;
	rem.s32 	%r26, %r23, %r12;
	mad.lo.s32 	%r27, %r26, %r11, %r25;
	sub.s32 	%r28, %r42, %r27;
	div.s32 	%r29, %r28, %r3;
	rem.s32 	%r30, %r29, %r13;
	mad.lo.s32 	%r31, %r3, %r30, %r27;
	sub.s32 	%r32, %r42, %r31;
	div.s32 	%r33, %r32, %r4;
	rem.s32 	%r34, %r33, %r14;
	mad.lo.s32 	%r35, %r4, %r34, %r31;
	sub.s32 	%r36, %r42, %r35;
	div.s32 	%r37, %r36, %r5;
	mad.lo.s32 	%r38, %r30, %r17, %r26;
	mad.lo.s32 	%r39, %r7, %r37, %r38;
	mad.lo.s32 	%r40, %r39, %r16, %r34;
	mad.lo.s32 	%r41, %r40, %r15, %r25;
	mul.wide.s32 	%rd5, %r42, 8;
	add.s64 	%rd6, %rd1, %rd5;
	ld.global.f64 	%fd1, [%rd6];
	mul.wide.s32 	%rd7, %r41, 8;
	add.s64 	%rd8, %rd2, %rd7;
	st.global.f64 	[%rd8], %fd1;
	add.s32 	%r42, %r42, %r8;
	setp.lt.s32 	%p2, %r42, %r6;
	@%p2 bra 	$L__BB164_2;
$L__BB164_3:
	ret;

}
	// .globl	_Z28_permutedims_5D_1_4_2_5_3_32PfiiiiiS_iiii
.visible .entry _Z28_permutedims_5D_1_4_2_5_3_32PfiiiiiS_iiii(
	.param .u64 .ptr .align 1 _Z28_permutedims_5D_1_4_2_5_3_32PfiiiiiS_iiii_param_0,
	.param .u32 _Z28_permutedims_5D_1_4_2_5_3_32PfiiiiiS_iiii_param_1,
	.param .u32 _Z28_permutedims_5D_1_4_2_5_3_32PfiiiiiS_iiii_param_2,
	.param .u32 _Z28_permutedims_5D_1_4_2_5_3_32PfiiiiiS_iiii_param_3,
	.param .u32 _Z28_permutedims_5D_1_4_2_5_3_32PfiiiiiS_iiii_param_4,
	.param .u32 _Z28_permutedims_5D_1_4_2_5_3_32PfiiiiiS_iiii_param_5,
	.param .u64 .ptr .align 1 _Z28_permutedims_5D_1_4_2_5_3_32PfiiiiiS_iiii_param_6,
	.param .u32 _Z28_permutedims_5D_1_4_2_5_3_32PfiiiiiS_iiii_param_7,
	.param .u32 _Z28_permutedims_5D_1_4_2_5_3_32PfiiiiiS_iiii_param_8,
	.param .u32 _Z28_permutedims_5D_1_4_2_5_3_32PfiiiiiS_iiii_param_9,
	.param .u32 _Z28_permutedims_5D_1_4_2_5_3_32PfiiiiiS_iiii_param_10
)
{
	.reg .pred 	%p<3>;
	.reg .b32 	%r<43>;
	.reg .b32 	%f<2>;
	.reg .b64 	%rd<9>;

	ld.param.u64 	%rd3, [_Z28_permutedims_5D_1_4_2_5_3_32PfiiiiiS_iiii_param_0];
	ld.param.u32 	%r11, [_Z28_permutedims_5D_1_4_2_5_3_32PfiiiiiS_iiii_param_1];
	ld.param.u32 	%r12, [_Z28_permutedims_5D_1_4_2_5_3_32PfiiiiiS_iiii_param_2];
	ld.param.u32 	%r13, [_Z28_permutedims_5D_1_4_2_5_3_32PfiiiiiS_iiii_param_3];
	ld.param.u32 	%r14, [_Z28_permutedims_5D_1_4_2_5_3_32PfiiiiiS_iiii_param_4];
	ld.param.u32 	%r19, [_Z28_permutedims_5D_1_4_2_5_3_32PfiiiiiS_iiii_param_5];
	ld.param.u64 	%rd4, [_Z28_permutedims_5D_1_4_2_5_3_32PfiiiiiS_iiii_param_6];
	ld.param.u32 	%r15, [_Z28_permutedims_5D_1_4_2_5_3_32PfiiiiiS_iiii_param_7];
	ld.param.u32 	%r16, [_Z28_permutedims_5D_1_4_2_5_3_32PfiiiiiS_iiii_param_8];
	ld.param.u32 	%r17, [_Z28_permutedims_5D_1_4_2_5_3_32PfiiiiiS_iiii_param_9];
	ld.param.u32 	%r18, [_Z28_permutedims_5D_1_4_2_5_3_32PfiiiiiS_iiii_param_10];
	mov.u32 	%r20, %tid.x;
	mov.u32 	%r21, %ctaid.x;
	mov.u32 	%r1, %ntid.x;
	mad.lo.s32 	%r42, %r21, %r1, %r20;
	mul.lo.s32 	%r3, %r12, %r11;
	mul.lo.s32 	%r4, %r3, %r13;
	mul.lo.s32 	%r5, %r4, %r14;
	mul.lo.s32 	%r6, %r5, %r19;
	setp.ge.s32 	%p1, %r42, %r6;
	@%p1 bra 	$L__BB165_3;
	mul.lo.s32 	%r7, %r18, %r17;
	mov.u32 	%r22, %nctaid.x;
	mul.lo.s32 	%r8, %r1, %r22;
	cvta.to.global.u64 	%rd1, %rd3;
	cvta.to.global.u64 	%rd2, %rd4;
$L__BB165_2:
	div.s32 	%r23, %r42, %r11;
	mul.lo.s32 	%r24, %r23, %r11;
	sub.s32 	%r25, %r42, %r24;
	rem.s32 	%r26, %r23, %r12;
	mad.lo.s32 	%r27, %r26, %r11, %r25;
	sub.s32 	%r28, %r42, %r27;
	div.s32 	%r29, %r28, %r3;
	rem.s32 	%r30, %r29, %r13;
	mad.lo.s32 	%r31, %r3, %r30, %r27;
	sub.s32 	%r32, %r42, %r31;
	div.s32 	%r33, %r32, %r4;
	rem.s32 	%r34, %r33, %r14;
	mad.lo.s32 	%r35, %r4, %r34, %r31;
	sub.s32 	%r36, %r42, %r35;
	div.s32 	%r37, %r36, %r5;
	mad.lo.s32 	%r38, %r7, %r30, %r26;
	mad.lo.s32 	%r39, %r37, %r17, %r38;
	mad.lo.s32 	%r40, %r39, %r16, %r34;
	mad.lo.s32 	%r41, %r40, %r15, %r25;
	mul.wide.s32 	%rd5, %r42, 4;
	add.s64 	%rd6, %rd1, %rd5;
	ld.global.f32 	%f1, [%rd6];
	mul.wide.s32 	%rd7, %r41, 4;
	add.s64 	%rd8, %rd2, %rd7;
	st.global.f32 	[%rd8], %f1;
	add.s32 	%r42, %r42, %r8;
	setp.lt.s32 	%p2, %r42, %r6;
	@%p2 bra 	$L__BB165_2;
$L__BB165_3:
	ret;

}
	// .globl	_Z28_permutedims_5D_1_4_2_5_3_64PdiiiiiS_iiii
.visible .entry _Z28_permutedims_5D_1_4_2_5_3_64PdiiiiiS_iiii(
	.param .u64 .ptr .align 1 _Z28_permutedims_5D_1_4_2_5_3_64PdiiiiiS_iiii_param_0,
	.param .u32 _Z28_permutedims_5D_1_4_2_5_3_64PdiiiiiS_iiii_param_1,
	.param .u32 _Z28_permutedims_5D_1_4_2_5_3_64PdiiiiiS_iiii_param_2,
	.param .u32 _Z28_permutedims_5D_1_4_2_5_3_64PdiiiiiS_iiii_param_3,
	.param .u32 _Z28_permutedims_5D_1_4_2_5_3_64PdiiiiiS_iiii_param_4,
	.param .u32 _Z28_permutedims_5D_1_4_2_5_3_64PdiiiiiS_iiii_param_5,
	.param .u64 .ptr .align 1 _Z28_permutedims_5D_1_4_2_5_3_64PdiiiiiS_iiii_param_6,
	.param .u32 _Z28_permutedims_5D_1_4_2_5_3_64PdiiiiiS_iiii_param_7,
	.param .u32 _Z28_permutedims_5D_1_4_2_5_3_64PdiiiiiS_iiii_param_8,
	.param .u32 _Z28_permutedims_5D_1_4_2_5_3_64PdiiiiiS_iiii_param_9,
	.param .u32 _Z28_permutedims_5D_1_4_2_5_3_64PdiiiiiS_iiii_param_10
)
{
	.reg .pred 	%p<3>;
	.reg .b32 	%r<43>;
	.reg .b64 	%rd<9>;
	.reg .b64 	%fd<2>;

	ld.param.u64 	%rd3, [_Z28_permutedims_5D_1_4_2_5_3_64PdiiiiiS_iiii_param_0];
	ld.param.u32 	%r11, [_Z28_permutedims_5D_1_4_2_5_3_64PdiiiiiS_iiii_param_1];
	ld.param.u32 	%r12, [_Z28_permutedims_5D_1_4_2_5_3_64PdiiiiiS_iiii_param_2];
	ld.param.u32 	%r13, [_Z28_permutedims_5D_1_4_2_5_3_64PdiiiiiS_iiii_param_3];
	ld.param.u32 	%r14, [_Z28_permutedims_5D_1_4_2_5_3_64PdiiiiiS_iiii_param_4];
	ld.param.u32 	%r19, [_Z28_permutedims_5D_1_4_2_5_3_64PdiiiiiS_iiii_param_5];
	ld.param.u64 	%rd4, [_Z28_permutedims_5D_1_4_2_5_3_64PdiiiiiS_iiii_param_6];
	ld.param.u32 	%r15, [_Z28_permutedims_5D_1_4_2_5_3_64PdiiiiiS_iiii_param_7];
	ld.param.u32 	%r16, [_Z28_permutedims_5D_1_4_2_5_3_64PdiiiiiS_iiii_param_8];
	ld.param.u32 	%r17, [_Z28_permutedims_5D_1_4_2_5_3_64PdiiiiiS_iiii_param_9];
	ld.param.u32 	%r18, [_Z28_permutedims_5D_1_4_2_5_3_64PdiiiiiS_iiii_param_10];
	mov.u32 	%r20, %tid.x;
	mov.u32 	%r21, %ctaid.x;
	mov.u32 	%r1, %ntid.x;
	mad.lo.s32 	%r42, %r21, %r1, %r20;
	mul.lo.s32 	%r3, %r12, %r11;
	mul.lo.s32 	%r4, %r3, %r13;
	mul.lo.s32 	%r5, %r4, %r14;
	mul.lo.s32 	%r6, %r5, %r19;
	setp.ge.s32 	%p1, %r42, %r6;
	@%p1 bra 	$L__BB166_3;
	mul.lo.s32 	%r7, %r18, %r17;
	mov.u32 	%r22, %nctaid.x;
	mul.lo.s32 	%r8, %r1, %r22;
	cvta.to.global.u64 	%rd1, %rd3;
	cvta.to.global.u64 	%rd2, %rd4;
$L__BB166_2:
	div.s32 	%r23, %r42, %r11;
	mul.lo.s32 	%r24, %r23, %r11;
	sub.s32 	%r25, %r42, %r24;
	rem.s32 	%r26, %r23, %r12;
	mad.lo.s32 	%r27, %r26, %r11, %r25;
	sub.s32 	%r28, %r42, %r27;
	div.s32 	%r29, %r28, %r3;
	rem.s32 	%r30, %r29, %r13;
	mad.lo.s32 	%r31, %r3, %r30, %r27;
	sub.s32 	%r32, %r42, %r31;
	div.s32 	%r33, %r32, %r4;
	rem.s32 	%r34, %r33, %r14;
	mad.lo.s32 	%r35, %r4, %r34, %r31;
	sub.s32 	%r36, %r42, %r35;
	div.s32 	%r37, %r36, %r5;
	mad.lo.s32 	%r38, %r7, %r30, %r26;
	mad.lo.s32 	%r39, %r37, %r17, %r38;
	mad.lo.s32 	%r40, %r39, %r16, %r34;
	mad.lo.s32 	%r41, %r40, %r15, %r25;
	mul.wide.s32 	%rd5, %r42, 8;
	add.s64 	%rd6, %rd1, %rd5;
	ld.global.f64 	%fd1, [%rd6];
	mul.wide.s32 	%rd7, %r41, 8;
	add.s64 	%rd8, %rd2, %rd7;
	st.global.f64 	[%rd8], %fd1;
	add.s32 	%r42, %r42, %r8;
	setp.lt.s32 	%p2, %r42, %r6;
	@%p2 bra 	$L__BB166_2;
$L__BB166_3:
	ret;

}
	// .globl	_Z28_permutedims_5D_1_4_3_2_5_32PfiiiiiS_iiii
.visible .entry _Z28_permutedims_5D_1_4_3_2_5_32PfiiiiiS_iiii(
	.param .u64 .ptr .align 1 _Z28_permutedims_5D_1_4_3_2_5_32PfiiiiiS_iiii_param_0,
	.param .u32 _Z28_permutedims_5D_1_4_3_2_5_32PfiiiiiS_iiii_param_1,
	.param .u32 _Z28_permutedims_5D_1_4_3_2_5_32PfiiiiiS_iiii_param_2,
	.param .u32 _Z28_permutedims_5D_1_4_3_2_5_32PfiiiiiS_iiii_param_3,
	.param .u32 _Z28_permutedims_5D_1_4_3_2_5_32PfiiiiiS_iiii_param_4,
	.param .u32 _Z28_permutedims_5D_1_4_3_2_5_32PfiiiiiS_iiii_param_5,
	.param .u64 .ptr .align 1 _Z28_permutedims_5D_1_4_3_2_5_32PfiiiiiS_iiii_param_6,
	.param .u32 _Z28_permutedims_5D_1_4_3_2_5_32PfiiiiiS_iiii_param_7,
	.param .u32 _Z28_permutedims_5D_1_4_3_2_5_32PfiiiiiS_iiii_param_8,
	.param .u32 _Z28_permutedims_5D_1_4_3_2_5_32PfiiiiiS_iiii_param_9,
	.param .u32 _Z28_permutedims_5D_1_4_3_2_5_32PfiiiiiS_iiii_param_10
)
{
	.reg .pred 	%p<3>;
	.reg .b32 	%r<43>;
	.reg .b32 	%f<2>;
	.reg .b64 	%rd<9>;

	ld.param.u64 	%rd3, [_Z28_permutedims_5D_1_4_3_2_5_32PfiiiiiS_iiii_param_0];
	ld.param.u32 	%r11, [_Z28_permutedims_5D_1_4_3_2_5_32PfiiiiiS_iiii_param_1];
	ld.param.u32 	%r12, [_Z28_permutedims_5D_1_4_3_2_5_32PfiiiiiS_iiii_param_2];
	ld.param.u32 	%r13, [_Z28_permutedims_5D_1_4_3_2_5_32PfiiiiiS_iiii_param_3];
	ld.param.u32 	%r14, [_Z28_permutedims_5D_1_4_3_2_5_32PfiiiiiS_iiii_param_4];
	ld.param.u32 	%r19, [_Z28_permutedims_5D_1_4_3_2_5_32PfiiiiiS_iiii_param_5];
	ld.param.u64 	%rd4, [_Z28_permutedims_5D_1_4_3_2_5_32PfiiiiiS_iiii_param_6];
	ld.param.u32 	%r15, [_Z28_permutedims_5D_1_4_3_2_5_32PfiiiiiS_iiii_param_7];
	ld.param.u32 	%r16, [_Z28_permutedims_5D_1_4_3_2_5_32PfiiiiiS_iiii_param_8];
	ld.param.u32 	%r17, [_Z28_permutedims_5D_1_4_3_2_5_32PfiiiiiS_iiii_param_9];
	ld.param.u32 	%r18, [_Z28_permutedims_5D_1_4_3_2_5_32PfiiiiiS_iiii_param_10];
	mov.u32 	%r20, %tid.x;
	mov.u32 	%r21, %ctaid.x;
	mov.u32 	%r1, %ntid.x;
	mad.lo.s32 	%r42, %r21, %r1, %r20;
	mul.lo.s32 	%r3, %r12, %r11;
	mul.lo.s32 	%r4, %r3, %r13;
	mul.lo.s32 	%r5, %r4, %r14;
	mul.lo.s32 	%r6, %r5, %r19;
	setp.ge.s32 	%p1, %r42, %r6;
	@%p1 bra 	$L__BB167_3;
	mul.lo.s32 	%r7, %r18, %r17;
	mov.u32 	%r22, %nctaid.x;
	mul.lo.s32 	%r8, %r1, %r22;
	cvta.to.global.u64 	%rd1, %rd3;
	cvta.to.global.u64 	%rd2, %rd4;
$L__BB167_2:
	div.s32 	%r23, %r42, %r11;
	mul.lo.s32 	%r24, %r23, %r11;
	sub.s32 	%r25, %r42, %r24;
	rem.s32 	%r26, %r23, %r12;
	mad.lo.s32 	%r27, %r26, %r11, %r25;
	sub.s32 	%r28, %r42, %r27;
	div.s32 	%r29, %r28, %r3;
	rem.s32 	%r30, %r29, %r13;
	mad.lo.s32 	%r31, %r3, %r30, %r27;
	sub.s32 	%r32, %r42, %r31;
	div.s32 	%r33, %r32, %r4;
	rem.s32 	%r34, %r33, %r14;
	mad.lo.s32 	%r35, %r4, %r34, %r31;
	sub.s32 	%r36, %r42, %r35;
	div.s32 	%r37, %r36, %r5;
	mad.lo.s32 	%r38, %r26, %r17, %r30;
	mad.lo.s32 	%r39, %r7, %r37, %r38;
	mad.lo.s32 	%r40, %r39, %r16, %r34;
	mad.lo.s32 	%r41, %r40, %r15, %r25;
	mul.wide.s32 	%rd5, %r42, 4;
	add.s64 	%rd6, %rd1, %rd5;
	ld.global.f32 	%f1, [%rd6];
	mul.wide.s32 	%rd7, %r41, 4;
	add.s64 	%rd8, %rd2, %rd7;
	st.global.f32 	[%rd8], %f1;
	add.s32 	%r42, %r42, %r8;
	setp.lt.s32 	%p2, %r42, %r6;
	@%p2 bra 	$L__BB167_2;
$L__BB167_3:
	ret;

}
	// .globl	_Z28_permutedims_5D_1_4_3_2_5_64PdiiiiiS_iiii
.visible .entry _Z28_permutedims_5D_1_4_3_2_5_64PdiiiiiS_iiii(
	.param .u64 .ptr .align 1 _Z28_permutedims_5D_1_4_3_2_5_64PdiiiiiS_iiii_param_0,
	.param .u32 _Z28_permutedims_5D_1_4_3_2_5_64PdiiiiiS_iiii_param_1,
	.param .u32 _Z28_permutedims_5D_1_4_3_2_5_64PdiiiiiS_iiii_param_2,
	.param .u32 _Z28_permutedims_5D_1_4_3_2_5_64PdiiiiiS_iiii_param_3,
	.param .u32 _Z28_permutedims_5D_1_4_3_2_5_64PdiiiiiS_iiii_param_4,
	.param .u32 _Z28_permutedims_5D_1_4_3_2_5_64PdiiiiiS_iiii_param_5,
	.param .u64 .ptr .align 1 _Z28_permutedims_5D_1_4_3_2_5_64PdiiiiiS_iiii_param_6,
	.param .u32 _Z28_permutedims_5D_1_4_3_2_5_64PdiiiiiS_iiii_param_7,
	.param .u32 _Z28_permutedims_5D_1_4_3_2_5_64PdiiiiiS_iiii_param_8,
	.param .u32 _Z28_permutedims_5D_1_4_3_2_5_64PdiiiiiS_iiii_param_9,
	.param .u32 _Z28_permutedims_5D_1_4_3_2_5_64PdiiiiiS_iiii_param_10
)
{
	.reg .pred 	%p<3>;
	.reg .b32 	%r<43>;
	.reg .b64 	%rd<9>;
	.reg .b64 	%fd<2>;

	ld.param.u64 	%rd3, [_Z28_permutedims_5D_1_4_3_2_5_64PdiiiiiS_iiii_param_0];
	ld.param.u32 	%r11, [_Z28_permutedims_5D_1_4_3_2_5_64PdiiiiiS_iiii_param_1];
	ld.param.u32 	%r12, [_Z28_permutedims_5D_1_4_3_2_5_64PdiiiiiS_iiii_param_2];
	ld.param.u32 	%r13, [_Z28_permutedims_5D_1_4_3_2_5_64PdiiiiiS_iiii_param_3];
	ld.param.u32 	%r14, [_Z28_permutedims_5D_1_4_3_2_5_64PdiiiiiS_iiii_param_4];
	ld.param.u32 	%r19, [_Z28_permutedims_5D_1_4_3_2_5_64PdiiiiiS_iiii_param_5];
	ld.param.u64 	%rd4, [_Z28_permutedims_5D_1_4_3_2_5_64PdiiiiiS_iiii_param_6];
	ld.param.u32 	%r15, [_Z28_permutedims_5D_1_4_3_2_5_64PdiiiiiS_iiii_param_7];
	ld.param.u32 	%r16, [_Z28_permutedims_5D_1_4_3_2_5_64PdiiiiiS_iiii_param_8];
	ld.param.u32 	%r17, [_Z28_permutedims_5D_1_4_3_2_5_64PdiiiiiS_iiii_param_9];
	ld.param.u32 	%r18, [_Z28_permutedims_5D_1_4_3_2_5_64PdiiiiiS_iiii_param_10];
	mov.u32 	%r20, %tid.x;
	mov.u32 	%r21, %ctaid.x;
	mov.u32 	%r1, %ntid.x;
	mad.lo.s32 	%r42, %r21, %r1, %r20;
	mul.lo.s32 	%r3, %r12, %r11;
	mul.lo.s32 	%r4, %r3, %r13;
	mul.lo.s32 	%r5, %r4, %r14;
	mul.lo.s32 	%r6, %r5, %r19;
	setp.ge.s32 	%p1, %r42, %r6;
	@%p1 bra 	$L__BB168_3;
	mul.lo.s32 	%r7, %r18, %r17;
	mov.u32 	%r22, %nctaid.x;
	mul.lo.s32 	%r8, %r1, %r22;
	cvta.to.global.u64 	%rd1, %rd3;
	cvta.to.global.u64 	%rd2, %rd4;
$L__BB168_2:
	div.s32 	%r23, %r42, %r11;
	mul.lo.s32 	%r24, %r23, %r11;
	sub.s32 	%r25, %r42, %r24;
	rem.s32 	%r26, %r23, %r12;
	mad.lo.s32 	%r27, %r26, %r11, %r25;
	sub.s32 	%r28, %r42, %r27;
	div.s32 	%r29, %r28, %r3;
	rem.s32 	%r30, %r29, %r13;
	mad.lo.s32 	%r31, %r3, %r30, %r27;
	sub.s32 	%r32, %r42, %r31;
	div.s32 	%r33, %r32, %r4;
	rem.s32 	%r34, %r33, %r14;
	mad.lo.s32 	%r35, %r4, %r34, %r31;
	sub.s32 	%r36, %r42, %r35;
	div.s32 	%r37, %r36, %r5;
	mad.lo.s32 	%r38, %r26, %r17, %r30;
	mad.lo.s32 	%r39, %r7, %r37, %r38;
	mad.lo.s32 	%r40, %r39, %r16, %r34;
	mad.lo.s32 	%r41, %r40, %r15, %r25;
	mul.wide.s32 	%rd5, %r42, 8;
	add.s64 	%rd6, %rd1, %rd5;
	ld.global.f64 	%fd1, [%rd6];
	mul.wide.s32 	%rd7, %r41, 8;
	add.s64 	%rd8, %rd2, %rd7;
	st.global.f64 	[%rd8], %fd1;
	add.s32 	%r42, %r42, %r8;
	setp.lt.s32 	%p2, %r42, %r6;
	@%p2 bra 	$L__BB168_2;
$L__BB168_3:
	ret;

}
	// .globl	_Z28_permutedims_5D_1_4_3_5_2_32PfiiiiiS_iiii
.visible .entry _Z28_permutedims_5D_1_4_3_5_2_32PfiiiiiS_iiii(
	.param .u64 .ptr .align 1 _Z28_permutedims_5D_1_4_3_5_2_32PfiiiiiS_iiii_param_0,
	.param .u32 _Z28_permutedims_5D_1_4_3_5_2_32PfiiiiiS_iiii_param_1,
	.param .u32 _Z28_permutedims_5D_1_4_3_5_2_32PfiiiiiS_iiii_param_2,
	.param .u32 _Z28_permutedims_5D_1_4_3_5_2_32PfiiiiiS_iiii_param_3,
	.param .u32 _Z28_permutedims_5D_1_4_3_5_2_32PfiiiiiS_iiii_param_4,
	.param .u32 _Z28_permutedims_5D_1_4_3_5_2_32PfiiiiiS_iiii_param_5,
	.param .u64 .ptr .align 1 _Z28_permutedims_5D_1_4_3_5_2_32PfiiiiiS_iiii_param_6,
	.param .u32 _Z28_permutedims_5D_1_4_3_5_2_32PfiiiiiS_iiii_param_7,
	.param .u32 _Z28_permutedims_5D_1_4_3_5_2_32PfiiiiiS_iiii_param_8,
	.param .u32 _Z28_permutedims_5D_1_4_3_5_2_32PfiiiiiS_iiii_param_9,
	.param .u32 _Z28_permutedims_5D_1_4_3_5_2_32PfiiiiiS_iiii_param_10
)
{
	.reg .pred 	%p<3>;
	.reg .b32 	%r<43>;
	.reg .b32 	%f<2>;
	.reg .b64 	%rd<9>;

	ld.param.u64 	%rd3, [_Z28_permutedims_5D_1_4_3_5_2_32PfiiiiiS_iiii_param_0];
	ld.param.u32 	%r11, [_Z28_permutedims_5D_1_4_3_5_2_32PfiiiiiS_iiii_param_1];
	ld.param.u32 	%r12, [_Z28_permutedims_5D_1_4_3_5_2_32PfiiiiiS_iiii_param_2];
	ld.param.u32 	%r13, [_Z28_permutedims_5D_1_4_3_5_2_32PfiiiiiS_iiii_param_3];
	ld.param.u32 	%r14, [_Z28_permutedims_5D_1_4_3_5_2_32PfiiiiiS_iiii_param_4];
	ld.param.u32 	%r19, [_Z28_permutedims_5D_1_4_3_5_2_32PfiiiiiS_iiii_param_5];
	ld.param.u64 	%rd4, [_Z28_permutedims_5D_1_4_3_5_2_32PfiiiiiS_iiii_param_6];
	ld.param.u32 	%r15, [_Z28_permutedims_5D_1_4_3_5_2_32PfiiiiiS_iiii_param_7];
	ld.param.u32 	%r16, [_Z28_permutedims_5D_1_4_3_5_2_32PfiiiiiS_iiii_param_8];
	ld.param.u32 	%r17, [_Z28_permutedims_5D_1_4_3_5_2_32PfiiiiiS_iiii_param_9];
	ld.param.u32 	%r18, [_Z28_permutedims_5D_1_4_3_5_2_32PfiiiiiS_iiii_param_10];
	mov.u32 	%r20, %tid.x;
	mov.u32 	%r21, %ctaid.x;
	mov.u32 	%r1, %ntid.x;
	mad.lo.s32 	%r42, %r21, %r1, %r20;
	mul.lo.s32 	%r3, %r12, %r11;
	mul.lo.s32 	%r4, %r3, %r13;
	mul.lo.s32 	%r5, %r4, %r14;
	mul.lo.s32 	%r6, %r5, %r19;
	setp.ge.s32 	%p1, %r42, %r6;
	@%p1 bra 	$L__BB169_3;
	mul.lo.s32 	%r7, %r18, %r17;
	mov.u32 	%r22, %nctaid.x;
	mul.lo.s32 	%r8, %r1, %r22;
	cvta.to.global.u64 	%rd1, %rd3;
	cvta.to.global.u64 	%rd2, %rd4;
$L__BB169_2:
	div.s32 	%r23, %r42, %r11;
	mul.lo.s32 	%r24, %r23, %r11;
	sub.s32 	%r25, %r42, %r24;
	rem.s32 	%r26, %r23, %r12;
	mad.lo.s32 	%r27, %r26, %r11, %r25;
	sub.s32 	%r28, %r42, %r27;
	div.s32 	%r29, %r28, %r3;
	rem.s32 	%r30, %r29, %r13;
	mad.lo.s32 	%r31, %r3, %r30, %r27;
	sub.s32 	%r32, %r42, %r31;
	div.s32 	%r33, %r32, %r4;
	rem.s32 	%r34, %r33, %r14;
	mad.lo.s32 	%r35, %r4, %r34, %r31;
	sub.s32 	%r36, %r42, %r35;
	div.s32 	%r37, %r36, %r5;
	mad.lo.s32 	%r38, %r7, %r26, %r30;
	mad.lo.s32 	%r39, %r37, %r17, %r38;
	mad.lo.s32 	%r40, %r39, %r16, %r34;
	mad.lo.s32 	%r41, %r40, %r15, %r25;
	mul.wide.s32 	%rd5, %r42, 4;
	add.s64 	%rd6, %rd1, %rd5;
	ld.global.f32 	%f1, [%rd6];
	mul.wide.s32 	%rd7, %r41, 4;
	add.s64 	%rd8, %rd2, %rd7;
	st.global.f32 	[%rd8], %f1;
	add.s32 	%r42, %r42, %r8;
	setp.lt.s32 	%p2, %r42, %r6;
	@%p2 bra 	$L__BB169_2;
$L__BB169_3:
	ret;

}
	// .globl	_Z28_permutedims_5D_1_4_3_5_2_64PdiiiiiS_iiii
.visible .entry _Z28_permutedims_5D_1_4_3_5_2_64PdiiiiiS_iiii(
	.param .u64 .ptr .align 1 _Z28_permutedims_5D_1_4_3_5_2_64PdiiiiiS_iiii_param_0,
	.param .u32 _Z28_permutedims_5D_1_4_3_5_2_64PdiiiiiS_iiii_param_1,
	.param .u32 _Z28_permutedims_5D_1_4_3_5_2_64PdiiiiiS_iiii_param_2,
	.param .u32 _Z28_permutedims_5D_1_4_3_5_2_64PdiiiiiS_iiii_param_3,
	.param .u32 _Z28_permutedims_5D_1_4_3_5_2_64PdiiiiiS_iiii_param_4,
	.param .u32 _Z28_permutedims_5D_1_4_3_5_2_64PdiiiiiS_iiii_param_5,
	.param .u64 .ptr .align 1 _Z28_permutedims_5D_1_4_3_5_2_64PdiiiiiS_iiii_param_6,
	.param .u32 _Z28_permutedims_5D_1_4_3_5_2_64PdiiiiiS_iiii_param_7,
	.param .u32 _Z28_permutedims_5D_1_4_3_5_2_64PdiiiiiS_iiii_param_8,
	.param .u32 _Z28_permutedims_5D_1_4_3_5_2_64PdiiiiiS_iiii_param_9,
	.param .u32 _Z28_permutedims_5D_1_4_3_5_2_64PdiiiiiS_iiii_param_10
)
{
	.reg .pred 	%p<3>;
	.reg .b32 	%r<43>;
	.reg .b64 	%rd<9>;
	.reg .b64 	%fd<2>;

	ld.param.u64 	%rd3, [_Z28_permutedims_5D_1_4_3_5_2_64PdiiiiiS_iiii_param_0];
	ld.param.u32 	%r11, [_Z28_permutedims_5D_1_4_3_5_2_64PdiiiiiS_iiii_param_1];
	ld.param.u32 	%r12, [_Z28_permutedims_5D_1_4_3_5_2_64PdiiiiiS_iiii_param_2];
	ld.param.u32 	%r13, [_Z28_permutedims_5D_1_4_3_5_2_64PdiiiiiS_iiii_param_3];
	ld.param.u32 	%r14, [_Z28_permutedims_5D_1_4_3_5_2_64PdiiiiiS_iiii_param_4];
	ld.param.u32 	%r19, [_Z28_permutedims_5D_1_4_3_5_2_64PdiiiiiS_iiii_param_5];
	ld.param.u64 	%rd4, [_Z28_permutedims_5D_1_4_3_5_2_64PdiiiiiS_iiii_param_6];
	ld.param.u32 	%r15, [_Z28_permutedims_5D_1_4_3_5_2_64PdiiiiiS_iiii_param_7];
	ld.param.u32 	%r16, [_Z28_permutedims_5D_1_4_3_5_2_64PdiiiiiS_iiii_param_8];
	ld.param.u32 	%r17, [_Z28_permutedims_5D_1_4_3_5_2_64PdiiiiiS_iiii_param_9];
	ld.param.u32 	%r18, [_Z28_permutedims_5D_1_4_3_5_2_64PdiiiiiS_iiii_param_10];
	mov.u32 	%r20, %tid.x;
	mov.u32 	%r21, %ctaid.x;
	mov.u32 	%r1, %ntid.x;
	mad.lo.s32 	%r42, %r21, %r1, %r20;
	mul.lo.s32 	%r3, %r12, %r11;
	mul.lo.s32 	%r4, %r3, %r13;
	mul.lo.s32 	%r5, %r4, %r14;
	mul.lo.s32 	%r6, %r5, %r19;
	setp.ge.s32 	%p1, %r42, %r6;
	@%p1 bra 	$L__BB170_3;
	mul.lo.s32 	%r7, %r18, %r17;
	mov.u32 	%r22, %nctaid.x;
	mul.lo.s32 	%r8, %r1, %r22;
	cvta.to.global.u64 	%rd1, %rd3;
	cvta.to.global.u64 	%rd2, %rd4;
$L__BB170_2:
	div.s32 	%r23, %r42, %r11;
	mul.lo.s32 	%r24, %r23, %r11;
	sub.s32 	%r25, %r42, %r24;
	rem.s32 	%r26, %r23, %r12;
	mad.lo.s32 	%r27, %r26, %r11, %r25;
	sub.s32 	%r28, %r42, %r27;
	div.s32 	%r29, %r28, %r3;
	rem.s32 	%r30, %r29, %r13;
	mad.lo.s32 	%r31, %r3, %r30, %r27;
	sub.s32 	%r32, %r42, %r31;
	div.s32 	%r33, %r32, %r4;
	rem.s32 	%r34, %r33, %r14;
	mad.lo.s32 	%r35, %r4, %r34, %r31;
	sub.s32 	%r36, %r42, %r35;
	div.s32 	%r37, %r36, %r5;
	mad.lo.s32 	%r38, %r7, %r26, %r30;
	mad.lo.s32 	%r39, %r37, %r17, %r38;
	mad.lo.s32 	%r40, %r39, %r16, %r34;
	mad.lo.s32 	%r41, %r40, %r15, %r25;
	mul.wide.s32 	%rd5, %r42, 8;
	add.s64 	%rd6, %rd1, %rd5;
	ld.global.f64 	%fd1, [%rd6];
	mul.wide.s32 	%rd7, %r41, 8;
	add.s64 	%rd8, %rd2, %rd7;
	st.global.f64 	[%rd8], %fd1;
	add.s32 	%r42, %r42, %r8;
	setp.lt.s32 	%p2, %r42, %r6;
	@%p2 bra 	$L__BB170_2;
$L__BB170_3:
	ret;

}
	// .globl	_Z28_permutedims_5D_1_4_5_2_3_32PfiiiiiS_iiii
.visible .entry _Z28_permutedims_5D_1_4_5_2_3_32PfiiiiiS_iiii(
	.param .u64 .ptr .align 1 _Z28_permutedims_5D_1_4_5_2_3_32PfiiiiiS_iiii_param_0,
	.param .u32 _Z28_permutedims_5D_1_4_5_2_3_32PfiiiiiS_iiii_param_1,
	.param .u32 _Z28_permutedims_5D_1_4_5_2_3_32PfiiiiiS_iiii_param_2,
	.param .u32 _Z28_permutedims_5D_1_4_5_2_3_32PfiiiiiS_iiii_param_3,
	.param .u32 _Z28_permutedims_5D_1_4_5_2_3_32PfiiiiiS_iiii_param_4,
	.param .u32 _Z28_permutedims_5D_1_4_5_2_3_32PfiiiiiS_iiii_param_5,
	.param .u64 .ptr .align 1 _Z28_permutedims_5D_1_4_5_2_3_32PfiiiiiS_iiii_param_6,
	.param .u32 _Z28_permutedims_5D_1_4_5_2_3_32PfiiiiiS_iiii_param_7,
	.param .u32 _Z28_permutedims_5D_1_4_5_2_3_32PfiiiiiS_iiii_param_8,
	.param .u32 _Z28_permutedims_5D_1_4_5_2_3_32PfiiiiiS_iiii_param_9,
	.param .u32 _Z28_permutedims_5D_1_4_5_2_3_32PfiiiiiS_iiii_param_10
)
{
	.reg .pred 	%p<3>;
	.reg .b32 	%r<43>;
	.reg .b32 	%f<2>;
	.reg .b64 	%rd<9>;

	ld.param.u64 	%rd3, [_Z28_permutedims_5D_1_4_5_2_3_32PfiiiiiS_iiii_param_0];
	ld.param.u32 	%r11, [_Z28_permutedims_5D_1_4_5_2_3_32PfiiiiiS_iiii_param_1];
	ld.param.u32 	%r12, [_Z28_permutedims_5D_1_4_5_2_3_32PfiiiiiS_iiii_param_2];
	ld.param.u32 	%r13, [_Z28_permutedims_5D_1_4_5_2_3_32PfiiiiiS_iiii_param_3];
	ld.param.u32 	%r14, [_Z28_permutedims_5D_1_4_5_2_3_32PfiiiiiS_iiii_param_4];
	ld.param.u32 	%r19, [_Z28_permutedims_5D_1_4_5_2_3_32PfiiiiiS_iiii_param_5];
	ld.param.u64 	%rd4, [_Z28_permutedims_5D_1_4_5_2_3_32PfiiiiiS_iiii_param_6];
	ld.param.u32 	%r15, [_Z28_permutedims_5D_1_4_5_2_3_32PfiiiiiS_iiii_param_7];
	ld.param.u32 	%r16, [_Z28_permutedims_5D_1_4_5_2_3_32PfiiiiiS_iiii_param_8];
	ld.param.u32 	%r17, [_Z28_permutedims_5D_1_4_5_2_3_32PfiiiiiS_iiii_param_9];
	ld.param.u32 	%r18, [_Z28_permutedims_5D_1_4_5_2_3_32PfiiiiiS_iiii_param_10];
	mov.u32 	%r20, %tid.x;
	mov.u32 	%r21, %ctaid.x;
	mov.u32 	%r1, %ntid.x;
	mad.lo.s32 	%r42, %r21, %r1, %r20;
	mul.lo.s32 	%r3, %r12, %r11;
	mul.lo.s32 	%r4, %r3, %r13;
	mul.lo.s32 	%r5, %r4, %r14;
	mul.lo.s32 	%r6, %r5, %r19;
	setp.ge.s32 	%p1, %r42, %r6;
	@%p1 bra 	$L__BB171_3;
	mul.lo.s32 	%r7, %r18, %r17;
	mov.u32 	%r22, %nctaid.x;
	mul.lo.s32 	%r8, %r1, %r22;
	cvta.to.global.u64 	%rd1, %rd3;
	cvta.to.global.u64 	%rd2, %rd4;
$L__BB171_2:
	div.s32 	%r23, %r42, %r11;
	mul.lo.s32 	%r24, %r23, %r11;
	sub.s32 	%r25, %r42, %r24;
	rem.s32 	%r26, %r23, %r12;
	mad.lo.s32 	%r27, %r26, %r11, %r25;
	sub.s32 	%r28, %r42, %r27;
	div.s32 	%r29, %r28, %r3;
	rem.s32 	%r30, %r29, %r13;
	mad.lo.s32 	%r31, %r3, %r30, %r27;
	sub.s32 	%r32, %r42, %r31;
	div.s32 	%r33, %r32, %r4;
	rem.s32 	%r34, %r33, %r14;
	mad.lo.s32 	%r35, %r4, %r34, %r31;
	sub.s32 	%r36, %r42, %r35;
	div.s32 	%r37, %r36, %r5;
	mad.lo.s32 	%r38, %r26, %r17, %r37;
	mad.lo.s32 	%r39, %r7, %r30, %r38;
	mad.lo.s32 	%r40, %r39, %r16, %r34;
	mad.lo.s32 	%r41, %r40, %r15, %r25;
	mul.wide.s32 	%rd5, %r42, 4;
	add.s64 	%rd6, %rd1, %rd5;
	ld.global.f32 	%f1, [%rd6];
	mul.wide.s32 	%rd7, %r41, 4;
	add.s64 	%rd8, %rd2, %rd7;
	st.global.f32 	[%rd8], %f1;
	add.s32 	%r42, %r42, %r8;
	setp.lt.s32 	%p2, %r42, %r6;
	@%p2 bra 	$L__BB171_2;
$L__BB171_3:
	ret;

}
	// .globl	_Z28_permutedims_5D_1_4_5_2_3_64PdiiiiiS_iiii
.visible .entry _Z28_permutedims_5D_1_4_5_2_3_64PdiiiiiS_iiii(
	.param .u64 .ptr .align 1 _Z28_permutedims_5D_1_4_5_2_3_64PdiiiiiS_iiii_param_0,
	.param .u32 _Z28_permutedims_5D_1_4_5_2_3_64PdiiiiiS_iiii_param_1,
	.param .u32 _Z28_permutedims_5D_1_4_5_2_3_64PdiiiiiS_iiii_param_2,
	.param .u32 _Z28_permutedims_5D_1_4_5_2_3_64PdiiiiiS_iiii_param_3,
	.param .u32 _Z28_permutedims_5D_1_4_5_2_3_64PdiiiiiS_iiii_param_4,
	.param .u32 _Z28_permutedims_5D_1_4_5_2_3_64PdiiiiiS_iiii_param_5,
	.param .u64 .ptr .align 1 _Z28_permutedims_5D_1_4_5_2_3_64PdiiiiiS_iiii_param_6,
	.param .u32 _Z28_permutedims_5D_1_4_5_2_3_64PdiiiiiS_iiii_param_7,
	.param .u32 _Z28_permutedims_5D_1_4_5_2_3_64PdiiiiiS_iiii_param_8,
	.param .u32 _Z28_permutedims_5D_1_4_5_2_3_64PdiiiiiS_iiii_param_9,
	.param .u32 _Z28_permutedims_5D_1_4_5_2_3_64PdiiiiiS_iiii_param_10
)
{
	.reg .pred 	%p<3>;
	.reg .b32 	%r<43>;
	.reg .b64 	%rd<9>;
	.reg .b64 	%fd<2>;

	ld.param.u64 	%rd3, [_Z28_permutedims_5D_1_4_5_2_3_64PdiiiiiS_iiii_param_0];
	ld.param.u32 	%r11, [_Z28_permutedims_5D_1_4_5_2_3_64PdiiiiiS_iiii_param_1];
	ld.param.u32 	%r12, [_Z28_permutedims_5D_1_4_5_2_3_64PdiiiiiS_iiii_param_2];
	ld.param.u32 	%r13, [_Z28_permutedims_5D_1_4_5_2_3_64PdiiiiiS_iiii_param_3];
	ld.param.u32 	%r14, [_Z28_permutedims_5D_1_4_5_2_3_64PdiiiiiS_iiii_param_4];
	ld.param.u32 	%r19, [_Z28_permutedims_5D_1_4_5_2_3_64PdiiiiiS_iiii_param_5];
	ld.param.u64 	%rd4, [_Z28_permutedims_5D_1_4_5_2_3_64PdiiiiiS_iiii_param_6];
	ld.param.u32 	%r15, [_Z28_permutedims_5D_1_4_5_2_3_64PdiiiiiS_iiii_param_7];
	ld.param.u32 	%r16, [_Z28_permutedims_5D_1_4_5_2_3_64PdiiiiiS_iiii_param_8];
	ld.param.u32 	%r17, [_Z28_permutedims_5D_1_4_5_2_3_64PdiiiiiS_iiii_param_9];
	ld.param.u32 	%r18, [_Z28_permutedims_5D_1_4_5_2_3_64PdiiiiiS_iiii_param_10];
	mov.u32 	%r20, %tid.x;
	mov.u32 	%r21, %ctaid.x;
	mov.u32 	%r1, %ntid.x;
	mad.lo.s32 	%r42, %r21, %r1, %r20;
	mul.lo.s32 	%r3, %r12, %r11;
	mul.lo.s32 	%r4, %r3, %r13;
	mul.lo.s32 	%r5, %r4, %r14;
	mul.lo.s32 	%r6, %r5, %r19;
	setp.ge.s32 	%p1, %r42, %r6;
	@%p1 bra 	$L__BB172_3;
	mul.lo.s32 	%r7, %r18, %r17;
	mov.u32 	%r22, %nctaid.x;
	mul.lo.s32 	%r8, %r1, %r22;
	cvta.to.global.u64 	%rd1, %rd3;
	cvta.to.global.u64 	%rd2, %rd4;
$L__BB172_2:
	div.s32 	%r23, %r42, %r11;
	mul.lo.s32 	%r24, %r23, %r11;
	sub.s32 	%r25, %r42, %r24;
	rem.s32 	%r26, %r23, %r12;
	mad.lo.s32 	%r27, %r26, %r11, %r25;
	sub.s32 	%r28, %r42, %r27;
	div.s32 	%r29, %r28, %r3;
	rem.s32 	%r30, %r29, %r13;
	mad.lo.s32 	%r31, %r3, %r30, %r27;
	sub.s32 	%r32, %r42, %r31;
	div.s32 	%r33, %r32, %r4;
	rem.s32 	%r34, %r33, %r14;
	mad.lo.s32 	%r35, %r4, %r34, %r31;
	sub.s32 	%r36, %r42, %r35;
	div.s32 	%r37, %r36, %r5;
	mad.lo.s32 	%r38, %r26, %r17, %r37;
	mad.lo.s32 	%r39, %r7, %r30, %r38;
	mad.lo.s32 	%r40, %r39, %r16, %r34;
	mad.lo.s32 	%r41, %r40, %r15, %r25;
	mul.wide.s32 	%rd5, %r42, 8;
	add.s64 	%rd6, %rd1, %rd5;
	ld.global.f64 	%fd1, [%rd6];
	mul.wide.s32 	%rd7, %r41, 8;
	add.s64 	%rd8, %rd2, %rd7;
	st.global.f64 	[%rd8], %fd1;
	add.s32 	%r42, %r42, %r8;
	setp.lt.s32 	%p2, %r42, %r6;
	@%p2 bra 	$L__BB172_2;
$L__BB172_3:
	ret;

}
	// .globl	_Z28_permutedims_5D_1_4_5_3_2_32PfiiiiiS_iiii
.visible .entry _Z28_permutedims_5D_1_4_5_3_2_32PfiiiiiS_iiii(
	.param .u64 .ptr .align 1 _Z28_permutedims_5D_1_4_5_3_2_32PfiiiiiS_iiii_param_0,
	.param .u32 _Z28_permutedims_5D_1_4_5_3_2_32PfiiiiiS_iiii_param_1,
	.param .u32 _Z28_permutedims_5D_1_4_5_3_2_32PfiiiiiS_iiii_param_2,
	.param .u32 _Z28_permutedims_5D_1_4_5_3_2_32PfiiiiiS_iiii_param_3,
	.param .u32 _Z28_permutedims_5D_1_4_5_3_2_32PfiiiiiS_iiii_param_4,
	.param .u32 _Z28_permutedims_5D_1_4_5_3_2_32PfiiiiiS_iiii_param_5,
	.param .u64 .ptr .align 1 _Z28_permutedims_5D_1_4_5_3_2_32PfiiiiiS_iiii_param_6,
	.param .u32 _Z28_permutedims_5D_1_4_5_3_2_32PfiiiiiS_iiii_param_7,
	.param .u32 _Z28_permutedims_5D_1_4_5_3_2_32PfiiiiiS_iiii_param_8,
	.param .u32 _Z28_permutedims_5D_1_4_5_3_2_32PfiiiiiS_iiii_param_9,
	.param .u32 _Z28_permutedims_5D_1_4_5_3_2_32PfiiiiiS_iiii_param_10
)
{
	.reg .pred 	%p<3>;
	.reg .b32 	%r<44>;
	.reg .b32 	%f<2>;
	.reg .b64 	%rd<9>;

	ld.param.u64 	%rd3, [_Z28_permutedims_5D_1_4_5_3_2_32PfiiiiiS_iiii_param_0];
	ld.param.u32 	%r11, [_Z28_permutedims_5D_1_4_5_3_2_32PfiiiiiS_iiii_param_1];
	ld.param.u32 	%r12, [_Z28_permutedims_5D_1_4_5_3_2_32PfiiiiiS_iiii_param_2];
	ld.param.u32 	%r13, [_Z28_permutedims_5D_1_4_5_3_2_32PfiiiiiS_iiii_param_3];
	ld.param.u32 	%r14, [_Z28_permutedims_5D_1_4_5_3_2_32PfiiiiiS_iiii_param_4];
	ld.param.u32 	%r19, [_Z28_permutedims_5D_1_4_5_3_2_32PfiiiiiS_iiii_param_5];
	ld.param.u64 	%rd4, [_Z28_permutedims_5D_1_4_5_3_2_32PfiiiiiS_iiii_param_6];
	ld.param.u32 	%r15, [_Z28_permutedims_5D_1_4_5_3_2_32PfiiiiiS_iiii_param_7];
	ld.param.u32 	%r16, [_Z28_permutedims_5D_1_4_5_3_2_32PfiiiiiS_iiii_param_8];
	ld.param.u32 	%r17, [_Z28_permutedims_5D_1_4_5_3_2_32PfiiiiiS_iiii_param_9];
	ld.param.u32 	%r18, [_Z28_permutedims_5D_1_4_5_3_2_32PfiiiiiS_iiii_param_10];
	mov.u32 	%r20, %tid.x;
	mov.u32 	%r21, %ctaid.x;
	mov.u32 	%r1, %ntid.x;
	mad.lo.s32 	%r43, %r21, %r1, %r20;
	mul.lo.s32 	%r3, %r12, %r11;
	mul.lo.s32 	%r4, %r3, %r13;
	mul.lo.s32 	%r5, %r4, %r14;
	mul.lo.s32 	%r6, %r5, %r19;
	setp.ge.s32 	%p1, %r43, %r6;
	@%p1 bra 	$L__BB173_3;
	mul.lo.s32 	%r7, %r18, %r17;
	mov.u32 	%r22, %nctaid.x;
	mul.lo.s32 	%r8, %r1, %r22;
	cvta.to.global.u64 	%rd1, %rd3;
	cvta.to.global.u64 	%rd2, %rd4;
$L__BB173_2:
	div.s32 	%r23, %r43, %r11;
	mul.lo.s32 	%r24, %r23, %r11;
	sub.s32 	%r25, %r43, %r24;
	rem.s32 	%r26, %r23, %r12;
	mad.lo.s32 	%r27, %r26, %r11, %r25;
	sub.s32 	%r28, %r43, %r27;
	div.s32 	%r29, %r28, %r3;
	rem.s32 	%r30, %r29, %r13;
	mad.lo.s32 	%r31, %r3, %r30, %r27;
	sub.s32 	%r32, %r43, %r31;
	div.s32 	%r33, %r32, %r4;
	rem.s32 	%r34, %r33, %r14;
	mad.lo.s32 	%r35, %r4, %r34, %r31;
	sub.s32 	%r36, %r43, %r35;
	div.s32 	%r37, %r36, %r5;
	mul.lo.s32 	%r38, %r7, %r26;
	mad.lo.s32 	%r39, %r30, %r17, %r38;
	add.s32 	%r40, %r39, %r37;
	mad.lo.s32 	%r41, %r40, %r16, %r34;
	mad.lo.s32 	%r42, %r41, %r15, %r25;
	mul.wide.s32 	%rd5, %r43, 4;
	add.s64 	%rd6, %rd1, %rd5;
	ld.global.f32 	%f1, [%rd6];
	mul.wide.s32 	%rd7, %r42, 4;
	add.s64 	%rd8, %rd2, %rd7;
	st.global.f32 	[%rd8], %f1;
	add.s32 	%r43, %r43, %r8;
	setp.lt.s32 	%p2, %r43, %r6;
	@%p2 bra 	$L__BB173_2;
$L__BB173_3:
	ret;

}
	// .globl	_Z28_permutedims_5D_1_4_5_3_2_64PdiiiiiS_iiii
.visible .entry _Z28_permutedims_5D_1_4_5_3_2_64PdiiiiiS_iiii(
	.param .u64 .ptr .align 1 _Z28_permutedims_5D_1_4_5_3_2_64PdiiiiiS_iiii_param_0,
	.param .u32 _Z28_permutedims_5D_1_4_5_3_2_64PdiiiiiS_iiii_param_1,
	.param .u32 _Z28_permutedims_5D_1_4_5_3_2_64PdiiiiiS_iiii_param_2,
	.param .u32 _Z28_permutedims_5D_1_4_5_3_2_64PdiiiiiS_iiii_param_3,
	.param .u32 _Z28_permutedims_5D_1_4_5_3_2_64PdiiiiiS_iiii_param_4,
	.param .u32 _Z28_permutedims_5D_1_4_5_3_2_64PdiiiiiS_iiii_param_5,
	.param .u64 .ptr .align 1 _Z28_permutedims_5D_1_4_5_3_2_64PdiiiiiS_iiii_param_6,
	.param .u32 _Z28_permutedims_5D_1_4_5_3_2_64PdiiiiiS_iiii_param_7,
	.param .u32 _Z28_permutedims_5D_1_4_5_3_2_64PdiiiiiS_iiii_param_8,
	.param .u32 _Z28_permutedims_5D_1_4_5_3_2_64PdiiiiiS_iiii_param_9,
	.param .u32 _Z28_permutedims_5D_1_4_5_3_2_64PdiiiiiS_iiii_param_10
)
{
	.reg .pred 	%p<3>;
	.reg .b32 	%r<44>;
	.reg .b64 	%rd<9>;
	.reg .b64 	%fd<2>;

	ld.param.u64 	%rd3, [_Z28_permutedims_5D_1_4_5_3_2_64PdiiiiiS_iiii_param_0];
	ld.param.u32 	%r11, [_Z28_permutedims_5D_1_4_5_3_2_64PdiiiiiS_iiii_param_1];
	ld.param.u32 	%r12, [_Z28_permutedims_5D_1_4_5_3_2_64PdiiiiiS_iiii_param_2];
	ld.param.u32 	%r13, [_Z28_permutedims_5D_1_4_5_3_2_64PdiiiiiS_iiii_param_3];
	ld.param.u32 	%r14, [_Z28_permutedims_5D_1_4_5_3_2_64PdiiiiiS_iiii_param_4];
	ld.param.u32 	%r19, [_Z28_permutedims_5D_1_4_5_3_2_64PdiiiiiS_iiii_param_5];
	ld.param.u64 	%rd4, [_Z28_permutedims_5D_1_4_5_3_2_64PdiiiiiS_iiii_param_6];
	ld.param.u32 	%r15, [_Z28_permutedims_5D_1_4_5_3_2_64PdiiiiiS_iiii_param_7];
	ld.param.u32 	%r16, [_Z28_permutedims_5D_1_4_5_3_2_64PdiiiiiS_iiii_param_8];
	ld.param.u32 	%r17, [_Z28_permutedims_5D_1_4_5_3_2_64PdiiiiiS_iiii_param_9];
	ld.param.u32 	%r18, [_Z28_permutedims_5D_1_4_5_3_2_64PdiiiiiS_iiii_param_10];
	mov.u32 	%r20, %tid.x;
	mov.u32 	%r21, %ctaid.x;
	mov.u32 	%r1, %ntid.x;
	mad.lo.s32 	%r43, %r21, %r1, %r20;
	mul.lo.s32 	%r3, %r12, %r11;
	mul.lo.s32 	%r4, %r3, %r13;
	mul.lo.s32 	%r5, %r4, %r14;
	mul.lo.s32 	%r6, %r5, %r19;
	setp.ge.s32 	%p1, %r43, %r6;
	@%p1 bra 	$L__BB174_3;
	mul.lo.s32 	%r7, %r18, %r17;
	mov.u32 	%r22, %nctaid.x;
	mul.lo.s32 	%r8, %r1, %r22;
	cvta.to.global.u64 	%rd1, %rd3;
	cvta.to.global.u64 	%rd2, %rd4;
$L__BB174_2:
	div.s32 	%r23, %r43, %r11;
	mul.lo.s32 	%r24, %r23, %r11;
	sub.s32 	%r25, %r43, %r24;
	rem.s32 	%r26, %r23, %r12;
	mad.lo.s32 	%r27, %r26, %r11, %r25;
	sub.s32 	%r28, %r43, %r27;
	div.s32 	%r29, %r28, %r3;
	rem.s32 	%r30, %r29, %r13;
	mad.lo.s32 	%r31, %r3, %r30, %r27;
	sub.s32 	%r32, %r43, %r31;
	div.s32 	%r33, %r32, %r4;
	rem.s32 	%r34, %r33, %r14;
	mad.lo.s32 	%r35, %r4, %r34, %r31;
	sub.s32 	%r36, %r43, %r35;
	div.s32 	%r37, %r36, %r5;
	mul.lo.s32 	%r38, %r7, %r26;
	mad.lo.s32 	%r39, %r30, %r17, %r38;
	add.s32 	%r40, %r39, %r37;
	mad.lo.s32 	%r41, %r40, %r16, %r34;
	mad.lo.s32 	%r42, %r41, %r15, %r25;
	mul.wide.s32 	%rd5, %r43, 8;
	add.s64 	%rd6, %rd1, %rd5;
	ld.global.f64 	%fd1, [%rd6];
	mul.wide.s32 	%rd7, %r42, 8;
	add.s64 	%rd8, %rd2, %rd7;
	st.global.f64 	[%rd8], %fd1;
	add.s32 	%r43, %r43, %r8;
	setp.lt.s32 	%p2, %r43, %r6;
	@%p2 bra 	$L__BB174_2;
$L__BB174_3:
	ret;

}
	// .globl	_Z28_permutedims_5D_1_5_2_3_4_32PfiiiiiS_iiii
.visible .entry _Z28_permutedims_5D_1_5_2_3_4_32PfiiiiiS_iiii(
	.param .u64 .ptr .align 1 _Z28_permutedims_5D_1_5_2_3_4_32PfiiiiiS_iiii_param_0,
	.param .u32 _Z28_permutedims_5D_1_5_2_3_4_32PfiiiiiS_iiii_param_1,
	.param .u32 _Z28_permutedims_5D_1_5_2_3_4_32PfiiiiiS_iiii_param_2,
	.param .u32 _Z28_permutedims_5D_1_5_2_3_4_32PfiiiiiS_iiii_param_3,
	.param .u32 _Z28_permutedims_5D_1_5_2_3_4_32PfiiiiiS_iiii_param_4,
	.param .u32 _Z28_permutedims_5D_1_5_2_3_4_32PfiiiiiS_iiii_param_5,
	.param .u64 .ptr .align 1 _Z28_permutedims_5D_1_5_2_3_4_32PfiiiiiS_iiii_param_6,
	.param .u32 _Z28_permutedims_5D_1_5_2_3_4_32PfiiiiiS_iiii_param_7,
	.param .u32 _Z28_permutedims_5D_1_5_2_3_4_32PfiiiiiS_iiii_param_8,
	.param .u32 _Z28_permutedims_5D_1_5_2_3_4_32PfiiiiiS_iiii_param_9,
	.param .u32 _Z28_permutedims_5D_1_5_2_3_4_32PfiiiiiS_iiii_param_10
)
{
	.reg .pred 	%p<3>;
	.reg .b32 	%r<43>;
	.reg .b32 	%f<2>;
	.reg .b64 	%rd<9>;

	ld.param.u64 	%rd3, [_Z28_permutedims_5D_1_5_2_3_4_32PfiiiiiS_iiii_param_0];
	ld.param.u32 	%r11, [_Z28_permutedims_5D_1_5_2_3_4_32PfiiiiiS_iiii_param_1];
	ld.param.u32 	%r12, [_Z28_permutedims_5D_1_5_2_3_4_32PfiiiiiS_iiii_param_2];
	ld.param.u32 	%r13, [_Z28_permutedims_5D_1_5_2_3_4_32PfiiiiiS_iiii_param_3];
	ld.param.u32 	%r14, [_Z28_permutedims_5D_1_5_2_3_4_32PfiiiiiS_iiii_param_4];
	ld.param.u32 	%r19, [_Z28_permutedims_5D_1_5_2_3_4_32PfiiiiiS_iiii_param_5];
	ld.param.u64 	%rd4, [_Z28_permutedims_5D_1_5_2_3_4_32PfiiiiiS_iiii_param_6];
	ld.param.u32 	%r15, [_Z28_permutedims_5D_1_5_2_3_4_32PfiiiiiS_iiii_param_7];
	ld.param.u32 	%r16, [_Z28_permutedims_5D_1_5_2_3_4_32PfiiiiiS_iiii_param_8];
	ld.param.u32 	%r17, [_Z28_permutedims_5D_1_5_2_3_4_32PfiiiiiS_iiii_param_9];
	ld.param.u32 	%r18, [_Z28_permutedims_5D_1_5_2_3_4_32PfiiiiiS_iiii_param_10];
	mov.u32 	%r20, %tid.x;
	mov.u32 	%r21, %ctaid.x;
	mov.u32 	%r1, %ntid.x;
	mad.lo.s32 	%r42, %r21, %r1, %r20;
	mul.lo.s32 	%r3, %r12, %r11;
	mul.lo.s32 	%r4, %r3, %r13;
	mul.lo.s32 	%r5, %r4, %r14;
	mul.lo.s32 	%r6, %r5, %r19;
	setp.ge.s32 	%p1, %r42, %r6;
	@%p1 bra 	$L__BB175_3;
	mul.lo.s32 	%r7, %r18, %r17;
	mov.u32 	%r22, %nctaid.x;
	mul.lo.s32 	%r8, %r1, %r22;
	cvta.to.global.u64 	%rd1, %rd3;
	cvta.to.global.u64 	%rd2, %rd4;
$L__BB175_2:
	div.s32 	%r23, %r42, %r11;
	mul.lo.s32 	%r24, %r23, %r11;
	sub.s32 	%r25, %r42, %r24;
	rem.s32 	%r26, %r23, %r12;
	mad.lo.s32 	%r27, %r26, %r11, %r25;
	sub.s32 	%r28, %r42, %r27;
	div.s32 	%r29, %r28, %r3;
	rem.s32 	%r30, %r29, %r13;
	mad.lo.s32 	%r31, %r3, %r30, %r27;
	sub.s32 	%r32, %r42, %r31;
	div.s32 	%r33, %r32, %r4;
	rem.s32 	%r34, %r33, %r14;
	mad.lo.s32 	%r35, %r4, %r34, %r31;
	sub.s32 	%r36, %r42, %r35;
	div.s32 	%r37, %r36, %r5;
	mad.lo.s32 	%r38, %r30, %r17, %r26;
	mad.lo.s32 	%r39, %r7, %r34, %r38;
	mad.lo.s32 	%r40, %r39, %r16, %r37;
	mad.lo.s32 	%r41, %r40, %r15, %r25;
	mul.wide.s32 	%rd5, %r42, 4;
	add.s64 	%rd6, %rd1, %rd5;
	ld.global.f32 	%f1, [%rd6];
	mul.wide.s32 	%rd7, %r41, 4;
	add.s64 	%rd8, %rd2, %rd7;
	st.global.f32 	[%rd8], %f1;
	add.s32 	%r42, %r42, %r8;
	setp.lt.s32 	%p2, %r42, %r6;
	@%p2 bra 	$L__BB175_2;
$L__BB175_3:
	ret;

}
	// .globl	_Z28_permutedims_5D_1_5_2_3_4_64PdiiiiiS_iiii
.visible .entry _Z28_permutedims_5D_1_5_2_3_4_64PdiiiiiS_iiii(
	.param .u64 .ptr .align 1 _Z28_permutedims_5D_1_5_2_3_4_64PdiiiiiS_iiii_param_0,
	.param .u32 _Z28_permutedims_5D_1_5_2_3_4_64PdiiiiiS_iiii_param_1,
	.param .u32 _Z28_permutedims_5D_1_5_2_3_4_64PdiiiiiS_iiii_param_2,
	.param .u32 _Z28_permutedims_5D_1_5_2_3_4_64PdiiiiiS_iiii_param_3,
	.param .u32 _Z28_permutedims_5D_1_5_2_3_4_64PdiiiiiS_iiii_param_4,
	.param .u32 _Z28_permutedims_5D_1_5_2_3_4_64PdiiiiiS_iiii_param_5,
	.param .u64 .ptr .align 1 _Z28_permutedims_5D_1_5_2_3_4_64PdiiiiiS_iiii_param_6,
	.param .u32 _Z28_permutedims_5D_1_5_2_3_4_64PdiiiiiS_iiii_param_7,
	.param .u32 _Z28_permutedims_5D_1_5_2_3_4_64PdiiiiiS_iiii_param_8,
	.param .u32 _Z28_permutedims_5D_1_5_2_3_4_64PdiiiiiS_iiii_param_9,
	.param .u32 _Z28_permutedims_5D_1_5_2_3_4_64PdiiiiiS_iiii_param_10
)
{
	.reg .pred 	%p<3>;
	.reg .b32 	%r<43>;
	.reg .b64 	%rd<9>;
	.reg .b64 	%fd<2>;

	ld.param.u64 	%rd3, [_Z28_permutedims_5D_1_5_2_3_4_64PdiiiiiS_iiii_param_0];
	ld.param.u32 	%r11, [_Z28_permutedims_5D_1_5_2_3_4_64PdiiiiiS_iiii_param_1];
	ld.param.u32 	%r12, [_Z28_permutedims_5D_1_5_2_3_4_64PdiiiiiS_iiii_param_2];
	ld.param.u32 	%r13, [_Z28_permutedims_5D_1_5_2_3_4_64PdiiiiiS_iiii_param_3];
	ld.param.u32 	%r14, [_Z28_permutedims_5D_1_5_2_3_4_64PdiiiiiS_iiii_param_4];
	ld.param.u32 	%r19, [_Z28_permutedims_5D_1_5_2_3_4_64PdiiiiiS_iiii_param_5];
	ld.param.u64 	%rd4, [_Z28_permutedims_5D_1_5_2_3_4_64PdiiiiiS_iiii_param_6];
	ld.param.u32 	%r15, [_Z28_permutedims_5D_1_5_2_3_4_64PdiiiiiS_iiii_param_7];
	ld.param.u32 	%r16, [_Z28_permutedims_5D_1_5_2_3_4_64PdiiiiiS_iiii_param_8];
	ld.param.u32 	%r17, [_Z28_permutedims_5D_1_5_2_3_4_64PdiiiiiS_iiii_param_9];
	ld.param.u32 	%r18, [_Z28_permutedims_5D_1_5_2_3_4_64PdiiiiiS_iiii_param_10];
	mov.u32 	%r20, %tid.x;
	mov.u32 	%r21, %ctaid.x;
	mov.u32 	%r1, %ntid.x;
	mad.lo.s32 	%r42, %r21, %r1, %r20;
	mul.lo.s32 	%r3, %r12, %r11;
	mul.lo.s32 	%r4, %r3, %r13;
	mul.lo.s32 	%r5, %r4, %r14;
	mul.lo.s32 	%r6, %r5, %r19;
	setp.ge.s32 	%p1, %r42, %r6;
	@%p1 bra 	$L__BB176_3;
	mul.lo.s32 	%r7, %r18, %r17;
	mov.u32 	%r22, %nctaid.x;
	mul.lo.s32 	%r8, %r1, %r22;
	cvta.to.global.u64 	%rd1, %rd3;
	cvta.to.global.u64 	%rd2, %rd4;
$L__BB176_2:
	div.s32 	%r23, %r42, %r11;
	mul.lo.s32 	%r24, %r23, %r11;
	sub.s32 	%r25, %r42, %r24;
	rem.s32 	%r26, %r23, %r12;
	mad.lo.s32 	%r27, %r26, %r11, %r25;
	sub.s32 	%r28, %r42, %r27;
	div.s32 	%r29, %r28, %r3;
	rem.s32 	%r30, %r29, %r13;
	mad.lo.s32 	%r31, %r3, %r30, %r27;
	sub.s32 	%r32, %r42, %r31;
	div.s32 	%r33, %r32, %r4;
	rem.s32 	%r34, %r33, %r14;
	mad.lo.s32 	%r35, %r4, %r34, %r31;
	sub.s32 	%r36, %r42, %r35;
	div.s32 	%r37, %r36, %r5;
	mad.lo.s32 	%r38, %r30, %r17, %r26;
	mad.lo.s32 	%r39, %r7, %r34, %r38;
	mad.lo.s32 	%r40, %r39, %r16, %r37;
	mad.lo.s32 	%r41, %r40, %r15, %r25;
	mul.wide.s32 	%rd5, %r42, 8;
	add.s64 	%rd6, %rd1, %rd5;
	ld.global.f64 	%fd1, [%rd6];
	mul.wide.s32 	%rd7, %r41, 8;
	add.s64 	%rd8, %rd2, %rd7;
	st.global.f64 	[%rd8], %fd1;
	add.s32 	%r42, %r42, %r8;
	setp.lt.s32 	%p2, %r42, %r6;
	@%p2 bra 	$L__BB176_2;
$L__BB176_3:
	ret;

}
	// .globl	_Z28_permutedims_5D_1_5_2_4_3_32PfiiiiiS_iiii
.visible .entry _Z28_permutedims_5D_1_5_2_4_3_32PfiiiiiS_iiii(
	.param .u64 .ptr .align 1 _Z28_permutedims_5D_1_5_2_4_3_32PfiiiiiS_iiii_param_0,
	.param .u32 _Z28_permutedims_5D_1_5_2_4_3_32PfiiiiiS_iiii_param_1,
	.param .u32 _Z28_permutedims_5D_1_5_2_4_3_32PfiiiiiS_iiii_param_2,
	.param .u32 _Z28_permutedims_5D_1_5_2_4_3_32PfiiiiiS_iiii_param_3,
	.param .u32 _Z28_permutedims_5D_1_5_2_4_3_32PfiiiiiS_iiii_param_4,
	.param .u32 _Z28_permutedims_5D_1_5_2_4_3_32PfiiiiiS_iiii_param_5,
	.param .u64 .ptr .align 1 _Z28_permutedims_5D_1_5_2_4_3_32PfiiiiiS_iiii_param_6,
	.param .u32 _Z28_permutedims_5D_1_5_2_4_3_32PfiiiiiS_iiii_param_7,
	.param .u32 _Z28_permutedims_5D_1_5_2_4_3_32PfiiiiiS_iiii_param_8,
	.param .u32 _Z28_permutedims_5D_1_5_2_4_3_32PfiiiiiS_iiii_param_9,
	.param .u32 _Z28_permutedims_5D_1_5_2_4_3_32PfiiiiiS_iiii_param_10
)
{
	.reg .pred 	%p<3>;
	.reg .b32 	%r<43>;
	.reg .b32 	%f<2>;
	.reg .b64 	%rd<9>;

	ld.param.u64 	%rd3, [_Z28_permutedims_5D_1_5_2_4_3_32PfiiiiiS_iiii_param_0];
	ld.param.u32 	%r11, [_Z28_permutedims_5D_1_5_2_4_3_32PfiiiiiS_iiii_param_1];
	ld.param.u32 	%r12, [_Z28_permutedims_5D_1_5_2_4_3_32PfiiiiiS_iiii_param_2];
	ld.param.u32 	%r13, [_Z28_permutedims_5D_1_5_2_4_3_32PfiiiiiS_iiii_param_3];
	ld.param.u32 	%r14, [_Z28_permutedims_5D_1_5_2_4_3_32PfiiiiiS_iiii_param_4];
	ld.param.u32 	%r19, [_Z28_permutedims_5D_1_5_2_4_3_32PfiiiiiS_iiii_param_5];
	ld.param.u64 	%rd4, [_Z28_permutedims_5D_1_5_2_4_3_32PfiiiiiS_iiii_param_6];
	ld.param.u32 	%r15, [_Z28_permutedims_5D_1_5_2_4_3_32PfiiiiiS_iiii_param_7];
	ld.param.u32 	%r16, [_Z28_permutedims_5D_1_5_2_4_3_32PfiiiiiS_iiii_param_8];
	ld.param.u32 	%r17, [_Z28_permutedims_5D_1_5_2_4_3_32PfiiiiiS_iiii_param_9];
	ld.param.u32 	%r18, [_Z28_permutedims_5D_1_5_2_4_3_32PfiiiiiS_iiii_param_10];
	mov.u32 	%r20, %tid.x;
	mov.u32 	%r21, %ctaid.x;
	mov.u32 	%r1, %ntid.x;
	mad.lo.s32 	%r42, %r21, %r1, %r20;
	mul.lo.s32 	%r3, %r12, %r11;
	mul.lo.s32 	%r4, %r3, %r13;
	mul.lo.s32 	%r5, %r4, %r14;
	mul.lo.s32 	%r6, %r5, %r19;
	setp.ge.s32 	%p1, %r42, %r6;
	@%p1 bra 	$L__BB177_3;
	mul.lo.s32 	%r7, %r18, %r17;
	mov.u32 	%r22, %nctaid.x;
	mul.lo.s32 	%r8, %r1, %r22;
	cvta.to.global.u64 	%rd1, %rd3;
	cvta.to.global.u64 	%rd2, %rd4;
$L__BB177_2:
	div.s32 	%r23, %r42, %r11;
	mul.lo.s32 	%r24, %r23, %r11;
	sub.s32 	%r25, %r42, %r24;
	rem.s32 	%r26, %r23, %r12;
	mad.lo.s32 	%r27, %r26, %r11, %r25;
	sub.s32 	%r28, %r42, %r27;
	div.s32 	%r29, %r28, %r3;
	rem.s32 	%r30, %r29, %r13;
	mad.lo.s32 	%r31, %r3, %r30, %r27;
	sub.s32 	%r32, %r42, %r31;
	div.s32 	%r33, %r32, %r4;
	rem.s32 	%r34, %r33, %r14;
	mad.lo.s32 	%r35, %r4, %r34, %r31;
	sub.s32 	%r36, %r42, %r35;
	div.s32 	%r37, %r36, %r5;
	mad.lo.s32 	%r38, %r7, %r30, %r26;
	mad.lo.s32 	%r39, %r34, %r17, %r38;
	mad.lo.s32 	%r40, %r39, %r16, %r37;
	mad.lo.s32 	%r41, %r40, %r15, %r25;
	mul.wide.s32 	%rd5, %r42, 4;
	add.s64 	%rd6, %rd1, %rd5;
	ld.global.f32 	%f1, [%rd6];
	mul.wide.s32 	%rd7, %r41, 4;
	add.s64 	%rd8, %rd2, %rd7;
	st.global.f32 	[%rd8], %f1;
	add.s32 	%r42, %r42, %r8;
	setp.lt.s32 	%p2, %r42, %r6;
	@%p2 bra 	$L__BB177_2;
$L__BB177_3:
	ret;

}
	// .globl	_Z28_permutedims_5D_1_5_2_4_3_64PdiiiiiS_iiii
.visible .entry _Z28_permutedims_5D_1_5_2_4_3_64PdiiiiiS_iiii(
	.param .u64 .ptr .align 1 _Z28_permutedims_5D_1_5_2_4_3_64PdiiiiiS_iiii_param_0,
	.param .u32 _Z28_permutedims_5D_1_5_2_4_3_64PdiiiiiS_iiii_param_1,
	.param .u32 _Z28_permutedims_5D_1_5_2_4_3_64PdiiiiiS_iiii_param_2,
	.param .u32 _Z28_permutedims_5D_1_5_2_4_3_64PdiiiiiS_iiii_param_3,
	.param .u32 _Z28_permutedims_5D_1_5_2_4_3_64PdiiiiiS_iiii_param_4,
	.param .u32 _Z28_permutedims_5D_1_5_2_4_3_64PdiiiiiS_iiii_param_5,
	.param .u64 .ptr .align 1 _Z28_permutedims_5D_1_5_2_4_3_64PdiiiiiS_iiii_param_6,
	.param .u32 _Z28_permutedims_5D_1_5_2_4_3_64PdiiiiiS_iiii_param_7,
	.param .u32 _Z28_permutedims_5D_1_5_2_4_3_64PdiiiiiS_iiii_param_8,
	.param .u32 _Z28_permutedims_5D_1_5_2_4_3_64PdiiiiiS_iiii_param_9,
	.param .u32 _Z28_permutedims_5D_1_5_2_4_3_64PdiiiiiS_iiii_param_10
)
{
	.reg .pred 	%p<3>;
	.reg .b32 	%r<43>;
	.reg .b64 	%rd<9>;
	.reg .b64 	%fd<2>;

	ld.param.u64 	%rd3, [_Z28_permutedims_5D_1_5_2_4_3_64PdiiiiiS_iiii_param_0];
	ld.param.u32 	%r11, [_Z28_permutedims_5D_1_5_2_4_3_64PdiiiiiS_iiii_param_1];
	ld.param.u32 	%r12, [_Z28_permutedims_5D_1_5_2_4_3_64PdiiiiiS_iiii_param_2];
	ld.param.u32 	%r13, [_Z28_permutedims_5D_1_5_2_4_3_64PdiiiiiS_iiii_param_3];
	ld.param.u32 	%r14, [_Z28_permutedims_5D_1_5_2_4_3_64PdiiiiiS_iiii_param_4];
	ld.param.u32 	%r19, [_Z28_permutedims_5D_1_5_2_4_3_64PdiiiiiS_iiii_param_5];
	ld.param.u64 	%rd4, [_Z28_permutedims_5D_1_5_2_4_3_64PdiiiiiS_iiii_param_6];
	ld.param.u32 	%r15, [_Z28_permutedims_5D_1_5_2_4_3_64PdiiiiiS_iiii_param_7];
	ld.param.u32 	%r16, [_Z28_permutedims_5D_1_5_2_4_3_64PdiiiiiS_iiii_param_8];
	ld.param.u32 	%r17, [_Z28_permutedims_5D_1_5_2_4_3_64PdiiiiiS_iiii_param_9];
	ld.param.u32 	%r18, [_Z28_permutedims_5D_1_5_2_4_3_64PdiiiiiS_iiii_param_10];
	mov.u32 	%r20, %tid.x;
	mov.u32 	%r21, %ctaid.x;
	mov.u32 	%r1, %ntid.x;
	mad.lo.s32 	%r42, %r21, %r1, %r20;
	mul.lo.s32 	%r3, %r12, %r11;
	mul.lo.s32 	%r4, %r3, %r13;
	mul.lo.s32 	%r5, %r4, %r14;
	mul.lo.s32 	%r6, %r5, %r19;
	setp.ge.s32 	%p1, %r42, %r6;
	@%p1 bra 	$L__BB178_3;
	mul.lo.s32 	%r7, %r18, %r17;
	mov.u32 	%r22, %nctaid.x;
	mul.lo.s32 	%r8, %r1, %r22;
	cvta.to.global.u64 	%rd1, %rd3;
	cvta.to.global.u64 	%rd2, %rd4;
$L__BB178_2:
	div.s32 	%r23, %r42, %r11;
	mul.lo.s32 	%r24, %r23, %r11;
	sub.s32 	%r25, %r42, %r24;
	rem.s32 	%r26, %r23, %r12;
	mad.lo.s32 	%r27, %r26, %r11, %r25;
	sub.s32 	%r28, %r42, %r27;
	div.s32 	%r29, %r28, %r3;
	rem.s32 	%r30, %r29, %r13;
	mad.lo.s32 	%r31, %r3, %r30, %r27;
	sub.s32 	%r32, %r42, %r31;
	div.s32 	%r33, %r32, %r4;
	rem.s32 	%r34, %r33, %r14;
	mad.lo.s32 	%r35, %r4, %r34, %r31;
	sub.s32 	%r36, %r42, %r35;
	div.s32 	%r37, %r36, %r5;
	mad.lo.s32 	%r38, %r7, %r30, %r26;
	mad.lo.s32 	%r39, %r34, %r17, %r38;
	mad.lo.s32 	%r40, %r39, %r16, %r37;
	mad.lo.s32 	%r41, %r40, %r15, %r25;
	mul.wide.s32 	%rd5, %r42, 8;
	add.s64 	%rd6, %rd1, %rd5;
	ld.global.f64 	%fd1, [%rd6];
	mul.wide.s32 	%rd7, %r41, 8;
	add.s64 	%rd8, %rd2, %rd7;
	st.global.f64 	[%rd8], %fd1;
	add.s32 	%r42, %r42, %r8;
	setp.lt.s32 	%p2, %r42, %r6;
	@%p2 bra 	$L__BB178_2;
$L__BB178_3:
	ret;

}
	// .globl	_Z28_permutedims_5D_1_5_3_2_4_32PfiiiiiS_iiii
.visible .entry _Z28_permutedims_5D_1_5_3_2_4_32PfiiiiiS_iiii(
	.param .u64 .ptr .align 1 _Z28_permutedims_5D_1_5_3_2_4_32PfiiiiiS_iiii_param_0,
	.param .u32 _Z28_permutedims_5D_1_5_3_2_4_32PfiiiiiS_iiii_param_1,
	.param .u32 _Z28_permutedims_5D_1_5_3_2_4_32PfiiiiiS_iiii_param_2,
	.param .u32 _Z28_permutedims_5D_1_5_3_2_4_32PfiiiiiS_iiii_param_3,
	.param .u32 _Z28_permutedims_5D_1_5_3_2_4_32PfiiiiiS_iiii_param_4,
	.param .u32 _Z28_permutedims_5D_1_5_3_2_4_32PfiiiiiS_iiii_param_5,
	.param .u64 .ptr .align 1 _Z28_permutedims_5D_1_5_3_2_4_32PfiiiiiS_iiii_param_6,
	.param .u32 _Z28_permutedims_5D_1_5_3_2_4_32PfiiiiiS_iiii_param_7,
	.param .u32 _Z28_permutedims_5D_1_5_3_2_4_32PfiiiiiS_iiii_param_8,
	.param .u32 _Z28_permutedims_5D_1_5_3_2_4_32PfiiiiiS_iiii_param_9,
	.param .u32 _Z28_permutedims_5D_1_5_3_2_4_32PfiiiiiS_iiii_param_10
)
{
	.reg .pred 	%p<3>;
	.reg .b32 	%r<43>;
	.reg .b32 	%f<2>;
	.reg .b64 	%rd<9>;

	ld.param.u64 	%rd3, [_Z28_permutedims_5D_1_5_3_2_4_32PfiiiiiS_iiii_param_0];
	ld.param.u32 	%r11, [_Z28_permutedims_5D_1_5_3_2_4_32PfiiiiiS_iiii_param_1];
	ld.param.u32 	%r12, [_Z28_permutedims_5D_1_5_3_2_4_32PfiiiiiS_iiii_param_2];
	ld.param.u32 	%r13, [_Z28_permutedims_5D_1_5_3_2_4_32PfiiiiiS_iiii_param_3];
	ld.param.u32 	%r14, [_Z28_permutedims_5D_1_5_3_2_4_32PfiiiiiS_iiii_param_4];
	ld.param.u32 	%r19, [_Z28_permutedims_5D_1_5_3_2_4_32PfiiiiiS_iiii_param_5];
	ld.param.u64 	%rd4, [_Z28_permutedims_5D_1_5_3_2_4_32PfiiiiiS_iiii_param_6];
	ld.param.u32 	%r15, [_Z28_permutedims_5D_1_5_3_2_4_32PfiiiiiS_iiii_param_7];
	ld.param.u32 	%r16, [_Z28_permutedims_5D_1_5_3_2_4_32PfiiiiiS_iiii_param_8];
	ld.param.u32 	%r17, [_Z28_permutedims_5D_1_5_3_2_4_32PfiiiiiS_iiii_param_9];
	ld.param.u32 	%r18, [_Z28_permutedims_5D_1_5_3_2_4_32PfiiiiiS_iiii_param_10];
	mov.u32 	%r20, %tid.x;
	mov.u32 	%r21, %ctaid.x;
	mov.u32 	%r1, %ntid.x;
	mad.lo.s32 	%r42, %r21, %r1, %r20;
	mul.lo.s32 	%r3, %r12, %r11;
	mul.lo.s32 	%r4, %r3, %r13;
	mul.lo.s32 	%r5, %r4, %r14;
	mul.lo.s32 	%r6, %r5, %r19;
	setp.ge.s32 	%p1, %r42, %r6;
	@%p1 bra 	$L__BB179_3;
	mul.lo.s32 	%r7, %r18, %r17;
	mov.u32 	%r22, %nctaid.x;
	mul.lo.s32 	%r8, %r1, %r22;
	cvta.to.global.u64 	%rd1, %rd3;
	cvta.to.global.u64 	%rd2, %rd4;
$L__BB179_2:
	div.s32 	%r23, %r42, %r11;
	mul.lo.s32 	%r24, %r23, %r11;
	sub.s32 	%r25, %r42, %r24;
	rem.s32 	%r26, %r23, %r12;
	mad.lo.s32 	%r27, %r26, %r11, %r25;
	sub.s32 	%r28, %r42, %r27;
	div.s32 	%r29, %r28, %r3;
	rem.s32 	%r30, %r29, %r13;
	mad.lo.s32 	%r31, %r3, %r30, %r27;
	sub.s32 	%r32, %r42, %r31;
	div.s32 	%r33, %r32, %r4;
	rem.s32 	%r34, %r33, %r14;
	mad.lo.s32 	%r35, %r4, %r34, %r31;
	sub.s32 	%r36, %r42, %r35;
	div.s32 	%r37, %r36, %r5;
	mad.lo.s32 	%r38, %r26, %r17, %r30;
	mad.lo.s32 	%r39, %r7, %r34, %r38;
	mad.lo.s32 	%r40, %r39, %r16, %r37;
	mad.lo.s32 	%r41, %r40, %r15, %r25;
	mul.wide.s32 	%rd5, %r42, 4;
	add.s64 	%rd6, %rd1, %rd5;
	ld.global.f32 	%f1, [%rd6];
	mul.wide.s32 	%rd7, %r41, 4;
	add.s64 	%rd8, %rd2, %rd7;
	st.global.f32 	[%rd8], %f1;
	add.s32 	%r42, %r42, %r8;
	setp.lt.s32 	%p2, %r42, %r6;
	@%p2 bra 	$L__BB179_2;
$L__BB179_3:
	ret;

}
	// .globl	_Z28_permutedims_5D_1_5_3_2_4_64PdiiiiiS_iiii
.visible .entry _Z28_permutedims_5D_1_5_3_2_4_64PdiiiiiS_iiii(
	.param .u64 .ptr .align 1 _Z28_permutedims_5D_1_5_3_2_4_64PdiiiiiS_iiii_param_0,
	.param .u32 _Z28_permutedims_5D_1_5_3_2_4_64PdiiiiiS_iiii_param_1,
	.param .u32 _Z28_permutedims_5D_1_5_3_2_4_64PdiiiiiS_iiii_param_2,
	.param .u32 _Z28_permutedims_5D_1_5_3_2_4_64PdiiiiiS_iiii_param_3,
	.param .u32 _Z28_permutedims_5D_1_5_3_2_4_64PdiiiiiS_iiii_param_4,
	.param .u32 _Z28_permutedims_5D_1_5_3_2_4_64PdiiiiiS_iiii_param_5,
	.param .u64 .ptr .align 1 _Z28_permutedims_5D_1_5_3_2_4_64PdiiiiiS_iiii_param_6,
	.param .u32 _Z28_permutedims_5D_1_5_3_2_4_64PdiiiiiS_iiii_param_7,
	.param .u32 _Z28_permutedims_5D_1_5_3_2_4_64PdiiiiiS_iiii_param_8,
	.param .u32 _Z28_permutedims_5D_1_5_3_2_4_64PdiiiiiS_iiii_param_9,
	.param .u32 _Z28_permutedims_5D_1_5_3_2_4_64PdiiiiiS_iiii_param_10
)
{
	.reg .pred 	%p<3>;
	.reg .b32 	%r<43>;
	.reg .b64 	%rd<9>;
	.reg .b64 	%fd<2>;

	ld.param.u64 	%rd3, [_Z28_permutedims_5D_1_5_3_2_4_64PdiiiiiS_iiii_param_0];
	ld.param.u32 	%r11, [_Z28_permutedims_5D_1_5_3_2_4_64PdiiiiiS_iiii_param_1];
	ld.param.u32 	%r12, [_Z28_permutedims_5D_1_5_3_2_4_64PdiiiiiS_iiii_param_2];
	ld.param.u32 	%r13, [_Z28_permutedims_5D_1_5_3_2_4_64PdiiiiiS_iiii_param_3];
	ld.param.u32 	%r14, [_Z28_permutedims_5D_1_5_3_2_4_64PdiiiiiS_iiii_param_4];
	ld.param.u32 	%r19, [_Z28_permutedims_5D_1_5_3_2_4_64PdiiiiiS_iiii_param_5];
	ld.param.u64 	%rd4, [_Z28_permutedims_5D_1_5_3_2_4_64PdiiiiiS_iiii_param_6];
	ld.param.u32 	%r15, [_Z28_permutedims_5D_1_5_3_2_4_64PdiiiiiS_iiii_param_7];
	ld.param.u32 	%r16, [_Z28_permutedims_5D_1_5_3_2_4_64PdiiiiiS_iiii_param_8];
	ld.param.u32 	%r17, [_Z28_permutedims_5D_1_5_3_2_4_64PdiiiiiS_iiii_param_9];
	ld.param.u32 	%r18, [_Z28_permutedims_5D_1_5_3_2_4_64PdiiiiiS_iiii_param_10];
	mov.u32 	%r20, %tid.x;
	mov.u32 	%r21, %ctaid.x;
	mov.u32 	%r1, %ntid.x;
	mad.lo.s32 	%r42, %r21, %r1, %r20;
	mul.lo.s32 	%r3, %r12, %r11;
	mul.lo.s32 	%r4, %r3, %r13;
	mul.lo.s32 	%r5, %r4, %r14;
	mul.lo.s32 	%r6, %r5, %r19;
	setp.ge.s32 	%p1, %r42, %r6;
	@%p1 bra 	$L__BB180_3;
	mul.lo.s32 	%r7, %r18, %r17;
	mov.u32 	%r22, %nctaid.x;
	mul.lo.s32 	%r8, %r1, %r22;
	cvta.to.global.u64 	%rd1, %rd3;
	cvta.to.global.u64 	%rd2, %rd4;
$L__BB180_2:
	div.s32 	%r23, %r42, %r11;
	mul.lo.s32 	%r24, %r23, %r11;
	sub.s32 	%r25, %r42, %r24;
	rem.s32 	%r26, %r23, %r12;
	mad.lo.s32 	%r27, %r26, %r11, %r25;
	sub.s32 	%r28, %r42, %r27;
	div.s32 	%r29, %r28, %r3;
	rem.s32 	%r30, %r29, %r13;
	mad.lo.s32 	%r31, %r3, %r30, %r27;
	sub.s32 	%r32, %r42, %r31;
	div.s32 	%r33, %r32, %r4;
	rem.s32 	%r34, %r33, %r14;
	mad.lo.s32 	%r35, %r4, %r34, %r31;
	sub.s32 	%r36, %r42, %r35;
	div.s32 	%r37, %r36, %r5;
	mad.lo.s32 	%r38, %r26, %r17, %r30;
	mad.lo.s32 	%r39, %r7, %r34, %r38;
	mad.lo.s32 	%r40, %r39, %r16, %r37;
	mad.lo.s32 	%r41, %r40, %r15, %r25;
	mul.wide.s32 	%rd5, %r42, 8;
	add.s64 	%rd6, %rd1, %rd5;
	ld.global.f64 	%fd1, [%rd6];
	mul.wide.s32 	%rd7, %r41, 8;
	add.s64 	%rd8, %rd2, %rd7;
	st.global.f64 	[%rd8], %fd1;
	add.s32 	%r42, %r42, %r8;
	setp.lt.s32 	%p2, %r42, %r6;
	@%p2 bra 	$L__BB180_2;
$L__BB180_3:
	ret;

}
	// .globl	_Z28_permutedims_5D_1_5_3_4_2_32PfiiiiiS_iiii
.visible .entry _Z28_permutedims_5D_1_5_3_4_2_32PfiiiiiS_iiii(
	.param .u64 .ptr .align 1 _Z28_permutedims_5D_1_5_3_4_2_32PfiiiiiS_iiii_param_0,
	.param .u32 _Z28_permutedims_5D_1_5_3_4_2_32PfiiiiiS_iiii_param_1,
	.param .u32 _Z28_permutedims_5D_1_5_3_4_2_32PfiiiiiS_iiii_param_2,
	.param .u32 _Z28_permutedims_5D_1_5_3_4_2_32PfiiiiiS_iiii_param_3,
	.param .u32 _Z28_permutedims_5D_1_5_3_4_2_32PfiiiiiS_iiii_param_4,
	.param .u32 _Z28_permutedims_5D_1_5_3_4_2_32PfiiiiiS_iiii_param_5,
	.param .u64 .ptr .align 1 _Z28_permutedims_5D_1_5_3_4_2_32PfiiiiiS_iiii_param_6,
	.param .u32 _Z28_permutedims_5D_1_5_3_4_2_32PfiiiiiS_iiii_param_7,
	.param .u32 _Z28_permutedims_5D_1_5_3_4_2_32PfiiiiiS_iiii_param_8,
	.param .u32 _Z28_permutedims_5D_1_5_3_4_2_32PfiiiiiS_iiii_param_9,
	.param .u32 _Z28_permutedims_5D_1_5_3_4_2_32PfiiiiiS_iiii_param_10
)
{
	.reg .pred 	%p<3>;
	.reg .b32 	%r<43>;
	.reg .b32 	%f<2>;
	.reg .b64 	%rd<9>;

	ld.param.u64 	%rd3, [_Z28_permutedims_5D_1_5_3_4_2_32PfiiiiiS_iiii_param_0];
	ld.param.u32 	%r11, [_Z28_permutedims_5D_1_5_3_4_2_32PfiiiiiS_iiii_param_1];
	ld.param.u32 	%r12, [_Z28_permutedims_5D_1_5_3_4_2_32PfiiiiiS_iiii_param_2];
	ld.param.u32 	%r13, [_Z28_permutedims_5D_1_5_3_4_2_32PfiiiiiS_iiii_param_3];
	ld.param.u32 	%r14, [_Z28_permutedims_5D_1_5_3_4_2_32PfiiiiiS_iiii_param_4];
	ld.param.u32 	%r19, [_Z28_permutedims_5D_1_5_3_4_2_32PfiiiiiS_iiii_param_5];
	ld.param.u64 	%rd4, [_Z28_permutedims_5D_1_5_3_4_2_32PfiiiiiS_iiii_param_6];
	ld.param.u32 	%r15, [_Z28_permutedims_5D_1_5_3_4_2_32PfiiiiiS_iiii_param_7];
	ld.param.u32 	%r16, [_Z28_permutedims_5D_1_5_3_4_2_32PfiiiiiS_iiii_param_8];
	ld.param.u32 	%r17, [_Z28_permutedims_5D_1_5_3_4_2_32PfiiiiiS_iiii_param_9];
	ld.param.u32 	%r18, [_Z28_permutedims_5D_1_5_3_4_2_32PfiiiiiS_iiii_param_10];
	mov.u32 	%r20, %tid.x;
	mov.u32 	%r21, %ctaid.x;
	mov.u32 	%r1, %ntid.x;
	mad.lo.s32 	%r42, %r21, %r1, %r20;
	mul.lo.s32 	%r3, %r12, %r11;
	mul.lo.s32 	%r4, %r3, %r13;
	mul.lo.s32 	%r5, %r4, %r14;
	mul.lo.s32 	%r6, %r5, %r19;
	setp.ge.s32 	%p1, %r42, %r6;
	@%p1 bra 	$L__BB181_3;
	mul.lo.s32 	%r7, %r18, %r17;
	mov.u32 	%r22, %nctaid.x;
	mul.lo.s32 	%r8, %r1, %r22;
	cvta.to.global.u64 	%rd1, %rd3;
	cvta.to.global.u64 	%rd2, %rd4;
$L__BB181_2:
	div.s32 	%r23, %r42, %r11;
	mul.lo.s32 	%r24, %r23, %r11;
	sub.s32 	%r25, %r42, %r24;
	rem.s32 	%r26, %r23, %r12;
	mad.lo.s32 	%r27, %r26, %r11, %r25;
	sub.s32 	%r28, %r42, %r27;
	div.s32 	%r29, %r28, %r3;
	rem.s32 	%r30, %r29, %r13;
	mad.lo.s32 	%r31, %r3, %r30, %r27;
	sub.s32 	%r32, %r42, %r31;
	div.s32 	%r33, %r32, %r4;
	rem.s32 	%r34, %r33, %r14;
	mad.lo.s32 	%r35, %r4, %r34, %r31;
	sub.s32 	%r36, %r42, %r35;
	div.s32 	%r37, %r36, %r5;
	mad.lo.s32 	%r38, %r7, %r26, %r30;
	mad.lo.s32 	%r39, %r34, %r17, %r38;
	mad.lo.s32 	%r40, %r39, %r16, %r37;
	mad.lo.s32 	%r41, %r40, %r15, %r25;
	mul.wide.s32 	%rd5, %r42, 4;
	add.s64 	%rd6, %rd1, %rd5;
	ld.global.f32 	%f1, [%rd6];
	mul.wide.s32 	%rd7, %r41, 4;
	add.s64 	%rd8, %rd2, %rd7;
	st.global.f32 	[%rd8], %f1;
	add.s32 	%r42, %r42, %r8;
	setp.lt.s32 	%p2, %r42, %r6;
	@%p2 bra 	$L__BB181_2;
$L__BB181_3:
	ret;

}
	// .globl	_Z28_permutedims_5D_1_5_3_4_2_64PdiiiiiS_iiii
.visible .entry _Z28_permutedims_5D_1_5_3_4_2_64PdiiiiiS_iiii(
	.param .u64 .ptr .align 1 _Z28_permutedims_5D_1_5_3_4_2_64PdiiiiiS_iiii_param_0,
	.param .u32 _Z28_permutedims_5D_1_5_3_4_2_64PdiiiiiS_iiii_param_1,
	.param .u32 _Z28_permutedims_5D_1_5_3_4_2_64PdiiiiiS_iiii_param_2,
	.param .u32 _Z28_permutedims_5D_1_5_3_4_2_64PdiiiiiS_iiii_param_3,
	.param .u32 _Z28_permutedims_5D_1_5_3_4_2_64PdiiiiiS_iiii_param_4,
	.param .u32 _Z28_permutedims_5D_1_5_3_4_2_64PdiiiiiS_iiii_param_5,
	.param .u64 .ptr .align 1 _Z28_permutedims_5D_1_5_3_4_2_64PdiiiiiS_iiii_param_6,
	.param .u32 _Z28_permutedims_5D_1_5_3_4_2_64PdiiiiiS_iiii_param_7,
	.param .u32 _Z28_permutedims_5D_1_5_3_4_2_64PdiiiiiS_iiii_param_8,
	.param .u32 _Z28_permutedims_5D_1_5_3_4_2_64PdiiiiiS_iiii_param_9,
	.param .u32 _Z28_permutedims_5D_1_5_3_4_2_64PdiiiiiS_iiii_param_10
)
{
	.reg .pred 	%p<3>;
	.reg .b32 	%r<43>;
	.reg .b64 	%rd<9>;
	.reg .b64 	%fd<2>;

	ld.param.u64 	%rd3, [_Z28_permutedims_5D_1_5_3_4_2_64PdiiiiiS_iiii_param_0];
	ld.param.u32 	%r11, [_Z28_permutedims_5D_1_5_3_4_2_64PdiiiiiS_iiii_param_1];
	ld.param.u32 	%r12, [_Z28_permutedims_5D_1_5_3_4_2_64PdiiiiiS_iiii_param_2];
	ld.param.u32 	%r13, [_Z28_permutedims_5D_1_5_3_4_2_64PdiiiiiS_iiii_param_3];
	ld.param.u32 	%r14, [_Z28_permutedims_5D_1_5_3_4_2_64PdiiiiiS_iiii_param_4];
	ld.param.u32 	%r19, [_Z28_permutedims_5D_1_5_3_4_2_64PdiiiiiS_iiii_param_5];
	ld.param.u64 	%rd4, [_Z28_permutedims_5D_1_5_3_4_2_64PdiiiiiS_iiii_param_6];
	ld.param.u32 	%r15, [_Z28_permutedims_5D_1_5_3_4_2_64PdiiiiiS_iiii_param_7];
	ld.param.u32 	%r16, [_Z28_permutedims_5D_1_5_3_4_2_64PdiiiiiS_iiii_param_8];
	ld.param.u32 	%r17, [_Z28_permutedims_5D_1_5_3_4_2_64PdiiiiiS_iiii_param_9];
	ld.param.u32 	%r18, [_Z28_permutedims_5D_1_5_3_4_2_64PdiiiiiS_iiii_param_10];
	mov.u32 	%r20, %tid.x;
	mov.u32 	%r21, %ctaid.x;
	mov.u32 	%r1, %ntid.x;
	mad.lo.s32 	%r42, %r21, %r1, %r20;
	mul.lo.s32 	%r3, %r12, %r11;
	mul.lo.s32 	%r4, %r3, %r13;
	mul.lo.s32 	%r5, %r4, %r14;
	mul.lo.s32 	%r6, %r5, %r19;
	setp.ge.s32 	%p1, %r42, %r6;
	@%p1 bra 	$L__BB182_3;
	mul.lo.s32 	%r7, %r18, %r17;
	mov.u32 	%r22, %nctaid.x;
	mul.lo.s32 	%r8, %r1, %r22;
	cvta.to.global.u64 	%rd1, %rd3;
	cvta.to.global.u64 	%rd2, %rd4;
$L__BB182_2:
	div.s32 	%r23, %r42, %r11;
	mul.lo.s32 	%r24, %r23, %r11;
	sub.s32 	%r25, %r42, %r24;
	rem.s32 	%r26, %r23, %r12;
	mad.lo.s32 	%r27, %r26, %r11, %r25;
	sub.s32 	%r28, %r42, %r27;
	div.s32 	%r29, %r28, %r3;
	rem.s32 	%r30, %r29, %r13;
	mad.lo.s32 	%r31, %r3, %r30, %r27;
	sub.s32 	%r32, %r42, %r31;
	div.s32 	%r33, %r32, %r4;
	rem.s32 	%r34, %r33, %r14;
	mad.lo.s32 	%r35, %r4, %r34, %r31;
	sub.s32 	%r36, %r42, %r35;
	div.s32 	%r37, %r36, %r5;
	mad.lo.s32 	%r38, %r7, %r26, %r30;
	mad.lo.s32 	%r39, %r34, %r17, %r38;
	mad.lo.s32 	%r40, %r39, %r16, %r37;
	mad.lo.s32 	%r41, %r40, %r15, %r25;
	mul.wide.s32 	%rd5, %r42, 8;
	add.s64 	%rd6, %rd1, %rd5;
	ld.global.f64 	%fd1, [%rd6];
	mul.wide.s32 	%rd7, %r41, 8;
	add.s64 	%rd8, %rd2, %rd7;
	st.global.f64 	[%rd8], %fd1;
	add.s32 	%r42, %r42, %r8;
	setp.lt.s32 	%p2, %r42, %r6;
	@%p2 bra 	$L__BB182_2;
$L__BB182_3:
	ret;

}
	// .globl	_Z28_permutedims_5D_1_5_4_2_3_32PfiiiiiS_iiii
.visible .entry _Z28_permutedims_5D_1_5_4_2_3_32PfiiiiiS_iiii(
	.param .u64 .ptr .align 1 _Z28_permutedims_5D_1_5_4_2_3_32PfiiiiiS_iiii_param_0,
	.param .u32 _Z28_permutedims_5D_1_5_4_2_3_32PfiiiiiS_iiii_param_1,
	.param .u32 _Z28_permutedims_5D_1_5_4_2_3_32PfiiiiiS_iiii_param_2,
	.param .u32 _Z28_permutedims_5D_1_5_4_2_3_32PfiiiiiS_iiii_param_3,
	.param .u32 _Z28_permutedims_5D_1_5_4_2_3_32PfiiiiiS_iiii_param_4,
	.param .u32 _Z28_permutedims_5D_1_5_4_2_3_32PfiiiiiS_iiii_param_5,
	.param .u64 .ptr .align 1 _Z28_permutedims_5D_1_5_4_2_3_32PfiiiiiS_iiii_param_6,
	.param .u32 _Z28_permutedims_5D_1_5_4_2_3_32PfiiiiiS_iiii_param_7,
	.param .u32 _Z28_permutedims_5D_1_5_4_2_3_32PfiiiiiS_iiii_param_8,
	.param .u32 _Z28_permutedims_5D_1_5_4_2_3_32PfiiiiiS_iiii_param_9,
	.param .u32 _Z28_permutedims_5D_1_5_4_2_3_32PfiiiiiS_iiii_param_10
)
{
	.reg .pred 	%p<3>;
	.reg .b32 	%r<43>;
	.reg .b32 	%f<2>;
	.reg .b64 	%rd<9>;

	ld.param.u64 	%rd3, [_Z28_permutedims_5D_1_5_4_2_3_32PfiiiiiS_iiii_param_0];
	ld.param.u32 	%r11, [_Z28_permutedims_5D_1_5_4_2_3_32PfiiiiiS_iiii_param_1];
	ld.param.u32 	%r12, [_Z28_permutedims_5D_1_5_4_2_3_32PfiiiiiS_iiii_param_2];
	ld.param.u32 	%r13, [_Z28_permutedims_5D_1_5_4_2_3_32PfiiiiiS_iiii_param_3];
	ld.param.u32 	%r14, [_Z28_permutedims_5D_1_5_4_2_3_32PfiiiiiS_iiii_param_4];
	ld.param.u32 	%r19, [_Z28_permutedims_5D_1_5_4_2_3_32PfiiiiiS_iiii_param_5];
	ld.param.u64 	%rd4, [_Z28_permutedims_5D_1_5_4_2_3_32PfiiiiiS_iiii_param_6];
	ld.param.u32 	%r15, [_Z28_permutedims_5D_1_5_4_2_3_32PfiiiiiS_iiii_param_7];
	ld.param.u32 	%r16, [_Z28_permutedims_5D_1_5_4_2_3_32PfiiiiiS_iiii_param_8];
	ld.param.u32 	%r17, [_Z28_permutedims_5D_1_5_4_2_3_32PfiiiiiS_iiii_param_9];
	ld.param.u32 	%r18, [_Z28_permutedims_5D_1_5_4_2_3_32PfiiiiiS_iiii_param_10];
	mov.u32 	%r20, %tid.x;
	mov.u32 	%r21, %ctaid.x;
	mov.u32 	%r1, %ntid.x;
	mad.lo.s32 	%r42, %r21, %r1, %r20;
	mul.lo.s32 	%r3, %r12, %r11;
	mul.lo.s32 	%r4, %r3, %r13;
	mul.lo.s32 	%r5, %r4, %r14;
	mul.lo.s32 	%r6, %r5, %r19;
	setp.ge.s32 	%p1, %r42, %r6;
	@%p1 bra 	$L__BB183_3;
	mul.lo.s32 	%r7, %r18, %r17;
	mov.u32 	%r22, %nctaid.x;
	mul.lo.s32 	%r8, %r1, %r22;
	cvta.to.global.u64 	%rd1, %rd3;
	cvta.to.global.u64 	%rd2, %rd4;
$L__BB183_2:
	div.s32 	%r23, %r42, %r11;
	mul.lo.s32 	%r24, %r23, %r11;
	sub.s32 	%r25, %r42, %r24;
	rem.s32 	%r26, %r23, %r12;
	mad.lo.s32 	%r27, %r26, %r11, %r25;
	sub.s32 	%r28, %r42, %r27;
	div.s32 	%r29, %r28, %r3;
	rem.s32 	%r30, %r29, %r13;
	mad.lo.s32 	%r31, %r3, %r30, %r27;
	sub.s32 	%r32, %r42, %r31;
	div.s32 	%r33, %r32, %r4;
	rem.s32 	%r34, %r33, %r14;
	mad.lo.s32 	%r35, %r4, %r34, %r31;
	sub.s32 	%r36, %r42, %r35;
	div.s32 	%r37, %r36, %r5;
	mad.lo.s32 	%r38, %r26, %r17, %r34;
	mad.lo.s32 	%r39, %r7, %r30, %r38;
	mad.lo.s32 	%r40, %r39, %r16, %r37;
	mad.lo.s32 	%r41, %r40, %r15, %r25;
	mul.wide.s32 	%rd5, %r42, 4;
	add.s64 	%rd6, %rd1, %rd5;
	ld.global.f32 	%f1, [%rd6];
	mul.wide.s32 	%rd7, %r41, 4;
	add.s64 	%rd8, %rd2, %rd7;
	st.global.f32 	[%rd8], %f1;
	add.s32 	%r42, %r42, %r8;
	setp.lt.s32 	%p2, %r42, %r6;
	@%p2 bra 	$L__BB183_2;
$L__BB183_3:
	ret;

}
	// .globl	_Z28_permutedims_5D_1_5_4_2_3_64PdiiiiiS_iiii
.visible .entry _Z28_permutedims_5D_1_5_4_2_3_64PdiiiiiS_iiii(
	.param .u64 .ptr .align 1 _Z28_permutedims_5D_1_5_4_2_3_64PdiiiiiS_iiii_param_0,
	.param .u32 _Z28_permutedims_5D_1_5_4_2_3_64PdiiiiiS_iiii_param_1,
	.param .u32 _Z28_permutedims_5D_1_5_4_2_3_64PdiiiiiS_iiii_param_2,
	.param .u32 _Z28_permutedims_5D_1_5_4_2_3_64PdiiiiiS_iiii_param_3,
	.param .u32 _Z28_permutedims_5D_1_5_4_2_3_64PdiiiiiS_iiii_param_4,
	.param .u32 _Z28_permutedims_5D_1_5_4_2_3_64PdiiiiiS_iiii_param_5,
	.param .u64 .ptr .align 1 _Z28_permutedims_5D_1_5_4_2_3_64PdiiiiiS_iiii_param_6,
	.param .u32 _Z28_permutedims_5D_1_5_4_2_3_64PdiiiiiS_iiii_param_7,
	.param .u32 _Z28_permutedims_5D_1_5_4_2_3_64PdiiiiiS_iiii_param_8,
	.param .u32 _Z28_permutedims_5D_1_5_4_2_3_64PdiiiiiS_iiii_param_9,
	.param .u32 _Z28_permutedims_5D_1_5_4_2_3_64PdiiiiiS_iiii_param_10
)
{
	.reg .pred 	%p<3>;
	.reg .b32 	%r<43>;
	.reg .b64 	%rd<9>;
	.reg .b64 	%fd<2>;

	ld.param.u64 	%rd3, [_Z28_permutedims_5D_1_5_4_2_3_64PdiiiiiS_iiii_param_0];
	ld.param.u32 	%r11, [_Z28_permutedims_5D_1_5_4_2_3_64PdiiiiiS_iiii_param_1];
	ld.param.u32 	%r12, [_Z28_permutedims_5D_1_5_4_2_3_64PdiiiiiS_iiii_param_2];
	ld.param.u32 	%r13, [_Z28_permutedims_5D_1_5_4_2_3_64PdiiiiiS_iiii_param_3];
	ld.param.u32 	%r14, [_Z28_permutedims_5D_1_5_4_2_3_64PdiiiiiS_iiii_param_4];
	ld.param.u32 	%r19, [_Z28_permutedims_5D_1_5_4_2_3_64PdiiiiiS_iiii_param_5];
	ld.param.u64 	%rd4, [_Z28_permutedims_5D_1_5_4_2_3_64PdiiiiiS_iiii_param_6];
	ld.param.u32 	%r15, [_Z28_permutedims_5D_1_5_4_2_3_64PdiiiiiS_iiii_param_7];
	ld.param.u32 	%r16, [_Z28_permutedims_5D_1_5_4_2_3_64PdiiiiiS_iiii_param_8];
	ld.param.u32 	%r17, [_Z28_permutedims_5D_1_5_4_2_3_64PdiiiiiS_iiii_param_9];
	ld.param.u32 	%r18, [_Z28_permutedims_5D_1_5_4_2_3_64PdiiiiiS_iiii_param_10];
	mov.u32 	%r20, %tid.x;
	mov.u32 	%r21, %ctaid.x;
	mov.u32 	%r1, %ntid.x;
	mad.lo.s32 	%r42, %r21, %r1, %r20;
	mul.lo.s32 	%r3, %r12, %r11;
	mul.lo.s32 	%r4, %r3, %r13;
	mul.lo.s32 	%r5, %r4, %r14;
	mul.lo.s32 	%r6, %r5, %r19;
	setp.ge.s32 	%p1, %r42, %r6;
	@%p1 bra 	$L__BB184_3;
	mul.lo.s32 	%r7, %r18, %r17;
	mov.u32 	%r22, %nctaid.x;
	mul.lo.s32 	%r8, %r1, %r22;
	cvta.to.global.u64 	%rd1, %rd3;
	cvta.to.global.u64 	%rd2, %rd4;
$L__BB184_2:
	div.s32 	%r23, %r42, %r11;
	mul.lo.s32 	%r24, %r23, %r11;
	sub.s32 	%r25, %r42, %r24;
	rem.s32 	%r26, %r23, %r12;
	mad.lo.s32 	%r27, %r26, %r11, %r25;
	sub.s32 	%r28, %r42, %r27;
	div.s32 	%r29, %r28, %r3;
	rem.s32 	%r30, %r29, %r13;
	mad.lo.s32 	%r31, %r3, %r30, %r27;
	sub.s32 	%r32, %r42, %r31;
	div.s32 	%r33, %r32, %r4;
	rem.s32 	%r34, %r33, %r14;
	mad.lo.s32 	%r35, %r4, %r34, %r31;
	sub.s32 	%r36, %r42, %r35;
	div.s32 	%r37, %r36, %r5;
	mad.lo.s32 	%r38, %r26, %r17, %r34;
	mad.lo.s32 	%r39, %r7, %r30, %r38;
	mad.lo.s32 	%r40, %r39, %r16, %r37;
	mad.lo.s32 	%r41, %r40, %r15, %r25;
	mul.wide.s32 	%rd5, %r42, 8;
	add.s64 	%rd6, %rd1, %rd5;
	ld.global.f64 	%fd1, [%rd6];
	mul.wide.s32 	%rd7, %r41, 8;
	add.s64 	%rd8, %rd2, %rd7;
	st.global.f64 	[%rd8], %fd1;
	add.s32 	%r42, %r42, %r8;
	setp.lt.s32 	%p2, %r42, %r6;
	@%p2 bra 	$L__BB184_2;
$L__BB184_3:
	ret;

}
	// .globl	_Z28_permutedims_5D_1_5_4_3_2_32PfiiiiiS_iiii
.visible .entry _Z28_permutedims_5D_1_5_4_3_2_32PfiiiiiS_iiii(
	.param .u64 .ptr .align 1 _Z28_permutedims_5D_1_5_4_3_2_32PfiiiiiS_iiii_param_0,
	.param .u32 _Z28_permutedims_5D_1_5_4_3_2_32PfiiiiiS_iiii_param_1,
	.param .u32 _Z28_permutedims_5D_1_5_4_3_2_32PfiiiiiS_iiii_param_2,
	.param .u32 _Z28_permutedims_5D_1_5_4_3_2_32PfiiiiiS_iiii_param_3,
	.param .u32 _Z28_permutedims_5D_1_5_4_3_2_32PfiiiiiS_iiii_param_4,
	.param .u32 _Z28_permutedims_5D_1_5_4_3_2_32PfiiiiiS_iiii_param_5,
	.param .u64 .ptr .align 1 _Z28_permutedims_5D_1_5_4_3_2_32PfiiiiiS_iiii_param_6,
	.param .u32 _Z28_permutedims_5D_1_5_4_3_2_32PfiiiiiS_iiii_param_7,
	.param .u32 _Z28_permutedims_5D_1_5_4_3_2_32PfiiiiiS_iiii_param_8,
	.param .u32 _Z28_permutedims_5D_1_5_4_3_2_32PfiiiiiS_iiii_param_9,
	.param .u32 _Z28_permutedims_5D_1_5_4_3_2_32PfiiiiiS_iiii_param_10
)
{
	.reg .pred 	%p<3>;
	.reg .b32 	%r<43>;
	.reg .b32 	%f<2>;
	.reg .b64 	%rd<9>;

	ld.param.u64 	%rd3, [_Z28_permutedims_5D_1_5_4_3_2_32PfiiiiiS_iiii_param_0];
	ld.param.u32 	%r11, [_Z28_permutedims_5D_1_5_4_3_2_32PfiiiiiS_iiii_param_1];
	ld.param.u32 	%r12, [_Z28_permutedims_5D_1_5_4_3_2_32PfiiiiiS_iiii_param_2];
	ld.param.u32 	%r13, [_Z28_permutedims_5D_1_5_4_3_2_32PfiiiiiS_iiii_param_3];
	ld.param.u32 	%r14, [_Z28_permutedims_5D_1_5_4_3_2_32PfiiiiiS_iiii_param_4];
	ld.param.u32 	%r19, [_Z28_permutedims_5D_1_5_4_3_2_32PfiiiiiS_iiii_param_5];
	ld.param.u64 	%rd4, [_Z28_permutedims_5D_1_5_4_3_2_32PfiiiiiS_iiii_param_6];
	ld.param.u32 	%r15, [_Z28_permutedims_5D_1_5_4_3_2_32PfiiiiiS_iiii_param_7];
	ld.param.u32 	%r16, [_Z28_permutedims_5D_1_5_4_3_2_32PfiiiiiS_iiii_param_8];
	ld.param.u32 	%r17, [_Z28_permutedims_5D_1_5_4_3_2_32PfiiiiiS_iiii_param_9];
	ld.param.u32 	%r18, [_Z28_permutedims_5D_1_5_4_3_2_32PfiiiiiS_iiii_param_10];
	mov.u32 	%r20, %tid.x;
	mov.u32 	%r21, %ctaid.x;
	mov.u32 	%r1, %ntid.x;
	mad.lo.s32 	%r42, %r21, %r1, %r20;
	mul.lo.s32 	%r3, %r12, %r11;
	mul.lo.s32 	%r4, %r3, %r13;
	mul.lo.s32 	%r5, %r4, %r14;
	mul.lo.s32 	%r6, %r5, %r19;
	setp.ge.s32 	%p1, %r42, %r6;
	@%p1 bra 	$L__BB185_3;
	mul.lo.s32 	%r7, %r18, %r17;
	mov.u32 	%r22, %nctaid.x;
	mul.lo.s32 	%r8, %r1, %r22;
	cvta.to.global.u64 	%rd1, %rd3;
	cvta.to.global.u64 	%rd2, %rd4;
$L__BB185_2:
	div.s32 	%r23, %r42, %r11;
	mul.lo.s32 	%r24, %r23, %r11;
	sub.s32 	%r25, %r42, %r24;
	rem.s32 	%r26, %r23, %r12;
	mad.lo.s32 	%r27, %r26, %r11, %r25;
	sub.s32 	%r28, %r42, %r27;
	div.s32 	%r29, %r28, %r3;
	rem.s32 	%r30, %r29, %r13;
	mad.lo.s32 	%r31, %r3, %r30, %r27;
	sub.s32 	%r32, %r42, %r31;
	div.s32 	%r33, %r32, %r4;
	rem.s32 	%r34, %r33, %r14;
	mad.lo.s32 	%r35, %r4, %r34, %r31;
	sub.s32 	%r36, %r42, %r35;
	div.s32 	%r37, %r36, %r5;
	mad.lo.s32 	%r38, %r7, %r26, %r34;
	mad.lo.s32 	%r39, %r30, %r17, %r38;
	mad.lo.s32 	%r40, %r39, %r16, %r37;
	mad.lo.s32 	%r41, %r40, %r15, %r25;
	mul.wide.s32 	%rd5, %r42, 4;
	add.s64 	%rd6, %rd1, %rd5;
	ld.global.f32 	%f1, [%rd6];
	mul.wide.s32 	%rd7, %r41, 4;
	add.s64 	%rd8, %rd2, %rd7;
	st.global.f32 	[%rd8], %f1;
	add.s32 	%r42, %r42, %r8;
	setp.lt.s32 	%p2, %r42, %r6;
	@%p2 bra 	$L__BB185_2;
$L__BB185_3:
	ret;

}
	// .globl	_Z28_permutedims_5D_1_5_4_3_2_64PdiiiiiS_iiii
.visible .entry _Z28_permutedims_5D_1_5_4_3_2_64PdiiiiiS_iiii(
	.param .u64 .ptr .align 1 _Z28_permutedims_5D_1_5_4_3_2_64PdiiiiiS_iiii_param_0,
	.param .u32 _Z28_permutedims_5D_1_5_4_3_2_64PdiiiiiS_iiii_param_1,
	.param .u32 _Z28_permutedims_5D_1_5_4_3_2_64PdiiiiiS_iiii_param_2,
	.param .u32 _Z28_permutedims_5D_1_5_4_3_2_64PdiiiiiS_iiii_param_3,
	.param .u32 _Z28_permutedims_5D_1_5_4_3_2_64PdiiiiiS_iiii_param_4,
	.param .u32 _Z28_permutedims_5D_1_5_4_3_2_64PdiiiiiS_iiii_param_5,
	.param .u64 .ptr .align 1 _Z28_permutedims_5D_1_5_4_3_2_64PdiiiiiS_iiii_param_6,
	.param .u32 _Z28_permutedims_5D_1_5_4_3_2_64PdiiiiiS_iiii_param_7,
	.param .u32 _Z28_permutedims_5D_1_5_4_3_2_64PdiiiiiS_iiii_param_8,
	.param .u32 _Z28_permutedims_5D_1_5_4_3_2_64PdiiiiiS_iiii_param_9,
	.param .u32 _Z28_permutedims_5D_1_5_4_3_2_64PdiiiiiS_iiii_param_10
)
{
	.reg .pred 	%p<3>;
	.reg .b32 	%r<43>;
	.reg .b64 	%rd<9>;
	.reg .b64 	%fd<2>;

	ld.param.u64 	%rd3, [_Z28_permutedims_5D_1_5_4_3_2_64PdiiiiiS_iiii_param_0];
	ld.param.u32 	%r11, [_Z28_permutedims_5D_1_5_4_3_2_64PdiiiiiS_iiii_param_1];
	ld.param.u32 	%r12, [_Z28_permutedims_5D_1_5_4_3_2_64PdiiiiiS_iiii_param_2];
	ld.param.u32 	%r13, [_Z28_permutedims_5D_1_5_4_3_2_64PdiiiiiS_iiii_param_3];
	ld.param.u32 	%r14, [_Z28_permutedims_5D_1_5_4_3_2_64PdiiiiiS_iiii_param_4];
	ld.param.u32 	%r19, [_Z28_permutedims_5D_1_5_4_3_2_64PdiiiiiS_iiii_param_5];
	ld.param.u64 	%rd4, [_Z28_permutedims_5D_1_5_4_3_2_64PdiiiiiS_iiii_param_6];
	ld.param.u32 	%r15, [_Z28_permutedims_5D_1_5_4_3_2_64PdiiiiiS_iiii_param_7];
	ld.param.u32 	%r16, [_Z28_permutedims_5D_1_5_4_3_2_64PdiiiiiS_iiii_param_8];
	ld.param.u32 	%r17, [_Z28_permutedims_5D_1_5_4_3_2_64PdiiiiiS_iiii_param_9];
	ld.param.u32 	%r18, [_Z28_permutedims_5D_1_5_4_3_2_64PdiiiiiS_iiii_param_10];
	mov.u32 	%r20, %tid.x;
	mov.u32 	%r21, %ctaid.x;
	mov.u32 	%r1, %ntid.x;
	mad.lo.s32 	%r42, %r21, %r1, %r20;
	mul.lo.s32 	%r3, %r12, %r11;
	mul.lo.s32 	%r4, %r3, %r13;
	mul.lo.s32 	%r5, %r4, %r14;
	mul.lo.s32 	%r6, %r5, %r19;
	setp.ge.s32 	%p1, %r42, %r6;
	@%p1 bra 	$L__BB186_3;
	mul.lo.s32 	%r7, %r18, %r17;
	mov.u32 	%r22, %nctaid.x;
	mul.lo.s32 	%r8, %r1, %r22;
	cvta.to.global.u64 	%rd1, %rd3;
	cvta.to.global.u64 	%rd2, %rd4;
$L__BB186_2:
	div.s32 	%r23, %r42, %r11;
	mul.lo.s32 	%r24, %r23, %r11;
	sub.s32 	%r25, %r42, %r24;
	rem.s32 	%r26, %r23, %r12;
	mad.lo.s32 	%r27, %r26, %r11, %r25;
	sub.s32 	%r28, %r42, %r27;
	div.s32 	%r29, %r28, %r3;
	rem.s32 	%r30, %r29, %r13;
	mad.lo.s32 	%r31, %r3, %r30, %r27;
	sub.s32 	%r32, %r42, %r31;
	div.s32 	%r33, %r32, %r4;
	rem.s32 	%r34, %r33, %r14;
	mad.lo.s32 	%r35, %r4, %r34, %r31;
	sub.s32 	%r36, %r42, %r35;
	div.s32 	%r37, %r36, %r5;
	mad.lo.s32 	%r38, %r7, %r26, %r34;
	mad.lo.s32 	%r39, %r30, %r17, %r38;
	mad.lo.s32 	%r40, %r39, %r16, %r37;
	mad.lo.s32 	%r41, %r40, %r15, %r25;
	mul.wide.s32 	%rd5, %r42, 8;
	add.s64 	%rd6, %rd1, %rd5;
	ld.global.f64 	%fd1, [%rd6];
	mul.wide.s32 	%rd7, %r41, 8;
	add.s64 	%rd8, %rd2, %rd7;
	st.global.f64 	[%rd8], %fd1;
	add.s32 	%r42, %r42, %r8;
	setp.lt.s32 	%p2, %r42, %r6;
	@%p2 bra 	$L__BB186_2;
$L__BB186_3:
	ret;

}
	// .globl	_Z28_permutedims_5D_2_1_3_4_5_32PfiiiiiS_iiii
.visible .entry _Z28_permutedims_5D_2_1_3_4_5_32PfiiiiiS_iiii(
	.param .u64 .ptr .align 1 _Z28_permutedims_5D_2_1_3_4_5_32PfiiiiiS_iiii_param_0,
	.param .u32 _Z28_permutedims_5D_2_1_3_4_5_32PfiiiiiS_iiii_param_1,
	.param .u32 _Z28_permutedims_5D_2_1_3_4_5_32PfiiiiiS_iiii_param_2,
	.param .u32 _Z28_permutedims_5D_2_1_3_4_5_32PfiiiiiS_iiii_param_3,
	.param .u32 _Z28_permutedims_5D_2_1_3_4_5_32PfiiiiiS_iiii_param_4,
	.param .u32 _Z28_permutedims_5D_2_1_3_4_5_32PfiiiiiS_iiii_param_5,
	.param .u64 .ptr .align 1 _Z28_permutedims_5D_2_1_3_4_5_32PfiiiiiS_iiii_param_6,
	.param .u32 _Z28_permutedims_5D_2_1_3_4_5_32PfiiiiiS_iiii_param_7,
	.param .u32 _Z28_permutedims_5D_2_1_3_4_5_32PfiiiiiS_iiii_param_8,
	.param .u32 _Z28_permutedims_5D_2_1_3_4_5_32PfiiiiiS_iiii_param_9,
	.param .u32 _Z28_permutedims_5D_2_1_3_4_5_32PfiiiiiS_iiii_param_10
)
{
	.reg .pred 	%p<3>;
	.reg .b32 	%r<43>;
	.reg .b32 	%f<2>;
	.reg .b64 	%rd<9>;

	ld.param.u64 	%rd3, [_Z28_permutedims_5D_2_1_3_4_5_32PfiiiiiS_iiii_param_0];
	ld.param.u32 	%r11, [_Z28_permutedims_5D_2_1_3_4_5_32PfiiiiiS_iiii_param_1];
	ld.param.u32 	%r12, [_Z28_permutedims_5D_2_1_3_4_5_32PfiiiiiS_iiii_param_2];
	ld.param.u32 	%r13, [_Z28_permutedims_5D_2_1_3_4_5_32PfiiiiiS_iiii_param_3];
	ld.param.u32 	%r14, [_Z28_permutedims_5D_2_1_3_4_5_32PfiiiiiS_iiii_param_4];
	ld.param.u32 	%r19, [_Z28_permutedims_5D_2_1_3_4_5_32PfiiiiiS_iiii_param_5];
	ld.param.u64 	%rd4, [_Z28_permutedims_5D_2_1_3_4_5_32PfiiiiiS_iiii_param_6];
	ld.param.u32 	%r15, [_Z28_permutedims_5D_2_1_3_4_5_32PfiiiiiS_iiii_param_7];
	ld.param.u32 	%r16, [_Z28_permutedims_5D_2_1_3_4_5_32PfiiiiiS_iiii_param_8];
	ld.param.u32 	%r17, [_Z28_permutedims_5D_2_1_3_4_5_32PfiiiiiS_iiii_param_9];
	ld.param.u32 	%r18, [_Z28_permutedims_5D_2_1_3_4_5_32PfiiiiiS_iiii_param_10];
	mov.u32 	%r20, %tid.x;
	mov.u32 	%r21, %ctaid.x;
	mov.u32 	%r1, %ntid.x;
	mad.lo.s32 	%r42, %r21, %r1, %r20;
	mul.lo.s32 	%r3, %r12, %r11;
	mul.lo.s32 	%r4, %r3, %r13;
	mul.lo.s32 	%r5, %r4, %r14;
	mul.lo.s32 	%r6, %r5, %r19;
	setp.ge.s32 	%p1, %r42, %r6;
	@%p1 bra 	$L__BB187_3;
	mul.lo.s32 	%r7, %r18, %r17;
	mov.u32 	%r22, %nctaid.x;
	mul.lo.s32 	%r8, %r1, %r22;
	cvta.to.global.u64 	%rd1, %rd3;
	cvta.to.global.u64 	%rd2, %rd4;
$L__BB187_2:
	div.s32 	%r23, %r42, %r11;
	mul.lo.s32 	%r24, %r23, %r11;
	sub.s32 	%r25, %r42, %r24;
	rem.s32 	%r26, %r23, %r12;
	mad.lo.s32 	%r27, %r26, %r11, %r25;
	sub.s32 	%r28, %r42, %r27;
	div.s32 	%r29, %r28, %r3;
	rem.s32 	%r30, %r29, %r13;
	mad.lo.s32 	%r31, %r3, %r30, %r27;
	sub.s32 	%r32, %r42, %r31;
	div.s32 	%r33, %r32, %r4;
	rem.s32 	%r34, %r33, %r14;
	mad.lo.s32 	%r35, %r4, %r34, %r31;
	sub.s32 	%r36, %r42, %r35;
	div.s32 	%r37, %r36, %r5;
	mad.lo.s32 	%r38, %r34, %r17, %r30;
	mad.lo.s32 	%r39, %r7, %r37, %r38;
	mad.lo.s32 	%r40, %r39, %r16, %r25;
	mad.lo.s32 	%r41, %r40, %r15, %r26;
	mul.wide.s32 	%rd5, %r42, 4;
	add.s64 	%rd6, %rd1, %rd5;
	ld.global.f32 	%f1, [%rd6];
	mul.wide.s32 	%rd7, %r41, 4;
	add.s64 	%rd8, %rd2, %rd7;
	st.global.f32 	[%rd8], %f1;
	add.s32 	%r42, %r42, %r8;
	setp.lt.s32 	%p2, %r42, %r6;
	@%p2 bra 	$L__BB187_2;
$L__BB187_3:
	ret;

}
	// .globl	_Z28_permutedims_5D_2_1_3_4_5_64PdiiiiiS_iiii
.visible .entry _Z28_permutedims_5D_2_1_3_4_5_64PdiiiiiS_iiii(
	.param .u64 .ptr .align 1 _Z28_permutedims_5D_2_1_3_4_5_64PdiiiiiS_iiii_param_0,
	.param .u32 _Z28_permutedims_5D_2_1_3_4_5_64PdiiiiiS_iiii_param_1,
	.param .u32 _Z28_permutedims_5D_2_1_3_4_5_64PdiiiiiS_iiii_param_2,
	.param .u32 _Z28_permutedims_5D_2_1_3_4_5_64PdiiiiiS_iiii_param_3,
	.param .u32 _Z28_permutedims_5D_2_1_3_4_5_64PdiiiiiS_iiii_param_4,
	.param .u32 _Z28_permutedims_5D_2_1_3_4_5_64PdiiiiiS_iiii_param_5,
	.param .u64 .ptr .align 1 _Z28_permutedims_5D_2_1_3_4_5_64PdiiiiiS_iiii_param_6,
	.param .u32 _Z28_permutedims_5D_2_1_3_4_5_64PdiiiiiS_iiii_param_7,
	.param .u32 _Z28_permutedims_5D_2_1_3_4_5_64PdiiiiiS_iiii_param_8,
	.param .u32 _Z28_permutedims_5D_2_1_3_4_5_64PdiiiiiS_iiii_param_9,
	.param .u32 _Z28_permutedims_5D_2_1_3_4_5_64PdiiiiiS_iiii_param_10
)
{
	.reg .pred 	%p<3>;
	.reg .b32 	%r<43>;
	.reg .b64 	%rd<9>;
	.reg .b64 	%fd<2>;

	ld.param.u64 	%rd3, [_Z28_permutedims_5D_2_1_3_4_5_64PdiiiiiS_iiii_param_0];
	ld.param.u32 	%r11, [_Z28_permutedims_5D_2_1_3_4_5_64PdiiiiiS_iiii_param_1];
	ld.param.u32 	%r12, [_Z28_permutedims_5D_2_1_3_4_5_64PdiiiiiS_iiii_param_2];
	ld.param.u32 	%r13, [_Z28_permutedims_5D_2_1_3_4_5_64PdiiiiiS_iiii_param_3];
	ld.param.u32 	%r14, [_Z28_permutedims_5D_2_1_3_4_5_64PdiiiiiS_iiii_param_4];
	ld.param.u32 	%r19, [_Z28_permutedims_5D_2_1_3_4_5_64PdiiiiiS_iiii_param_5];
	ld.param.u64 	%rd4, [_Z28_permutedims_5D_2_1_3_4_5_64PdiiiiiS_iiii_param_6];
	ld.param.u32 	%r15, [_Z28_permutedims_5D_2_1_3_4_5_64PdiiiiiS_iiii_param_7];
	ld.param.u32 	%r16, [_Z28_permutedims_5D_2_1_3_4_5_64PdiiiiiS_iiii_param_8];
	ld.param.u32 	%r17, [_Z28_permutedims_5D_2_1_3_4_5_64PdiiiiiS_iiii_param_9];
	ld.param.u32 	%r18, [_Z28_permutedims_5D_2_1_3_4_5_64PdiiiiiS_iiii_param_10];
	mov.u32 	%r20, %tid.x;
	mov.u32 	%r21, %ctaid.x;
	mov.u32 	%r1, %ntid.x;
	mad.lo.s32 	%r42, %r21, %r1, %r20;
	mul.lo.s32 	%r3, %r12, %r11;
	mul.lo.s32 	%r4, %r3, %r13;
	mul.lo.s32 	%r5, %r4, %r14;
	mul.lo.s32 	%r6, %r5, %r19;
	setp.ge.s32 	%p1, %r42, %r6;
	@%p1 bra 	$L__BB188_3;
	mul.lo.s32 	%r7, %r18, %r17;
	mov.u32 	%r22, %nctaid.x;
	mul.lo.s32 	%r8, %r1, %r22;
	cvta.to.global.u64 	%rd1, %rd3;
	cvta.to.global.u64 	%rd2, %rd4;
$L__BB188_2:
	div.s32 	%r23, %r42, %r11;
	mul.lo.s32 	%r24, %r23, %r11;
	sub.s32 	%r25, %r42, %r24;
	rem.s32 	%r26, %r23, %r12;
	mad.lo.s32 	%r27, %r26, %r11, %r25;
	sub.s32 	%r28, %r42, %r27;
	div.s32 	%r29, %r28, %r3;
	rem.s32 	%r30, %r29, %r13;
	mad.lo.s32 	%r31, %r3, %r30, %r27;
	sub.s32 	%r32, %r42, %r31;
	div.s32 	%r33, %r32, %r4;
	rem.s32 	%r34, %r33, %r14;
	mad.lo.s32 	%r35, %r4, %r34, %r31;
	sub.s32 	%r36, %r42, %r35;
	div.s32 	%r37, %r36, %r5;
	mad.lo.s32 	%r38, %r34, %r17, %r30;
	mad.lo.s32 	%r39, %r7, %r37, %r38;
	mad.lo.s32 	%r40, %r39, %r16, %r25;
	mad.lo.s32 	%r41, %r40, %r15, %r26;
	mul.wide.s32 	%rd5, %r42, 8;
	add.s64 	%rd6, %rd1, %rd5;
	ld.global.f64 	%fd1, [%rd6];
	mul.wide.s32 	%rd7, %r41, 8;
	add.s64 	%rd8, %rd2, %rd7;
	st.global.f64 	[%rd8], %fd1;
	add.s32 	%r42, %r42, %r8;
	setp.lt.s32 	%p2, %r42, %r6;
	@%p2 bra 	$L__BB188_2;
$L__BB188_3:
	ret;

}
	// .globl	_Z28_permutedims_5D_2_1_3_5_4_32PfiiiiiS_iiii
.visible .entry _Z28_permutedims_5D_2_1_3_5_4_32PfiiiiiS_iiii(
	.param .u64 .ptr .align 1 _Z28_permutedims_5D_2_1_3_5_4_32PfiiiiiS_iiii_param_0,
	.param .u32 _Z28_permutedims_5D_2_1_3_5_4_32PfiiiiiS_iiii_param_1,
	.param .u32 _Z28_permutedims_5D_2_1_3_5_4_32PfiiiiiS_iiii_param_2,
	.param .u32 _Z28_permutedims_5D_2_1_3_5_4_32PfiiiiiS_iiii_param_3,
	.param .u32 _Z28_permutedims_5D_2_1_3_5_4_32PfiiiiiS_iiii_param_4,
	.param .u32 _Z28_permutedims_5D_2_1_3_5_4_32PfiiiiiS_iiii_param_5,
	.param .u64 .ptr .align 1 _Z28_permutedims_5D_2_1_3_5_4_32PfiiiiiS_iiii_param_6,
	.param .u32 _Z28_permutedims_5D_2_1_3_5_4_32PfiiiiiS_iiii_param_7,
	.param .u32 _Z28_permutedims_5D_2_1_3_5_4_32PfiiiiiS_iiii_param_8,
	.param .u32 _Z28_permutedims_5D_2_1_3_5_4_32PfiiiiiS_iiii_param_9,
	.param .u32 _Z28_permutedims_5D_2_1_3_5_4_32PfiiiiiS_iiii_param_10
)
{
	.reg .pred 	%p<3>;
	.reg .b32 	%r<43>;
	.reg .b32 	%f<2>;
	.reg .b64 	%rd<9>;

	ld.param.u64 	%rd3, [_Z28_permutedims_5D_2_1_3_5_4_32PfiiiiiS_iiii_param_0];
	ld.param.u32 	%r11, [_Z28_permutedims_5D_2_1_3_5_4_32PfiiiiiS_iiii_param_1];
	ld.param.u32 	%r12, [_Z28_permutedims_5D_2_1_3_5_4_32PfiiiiiS_iiii_param_2];
	ld.param.u32 	%r13, [_Z28_permutedims_5D_2_1_3_5_4_32PfiiiiiS_iiii_param_3];
	ld.param.u32 	%r14, [_Z28_permutedims_5D_2_1_3_5_4_32PfiiiiiS_iiii_param_4];
	ld.param.u32 	%r19, [_Z28_permutedims_5D_2_1_3_5_4_32PfiiiiiS_iiii_param_5];
	ld.param.u64 	%rd4, [_Z28_permutedims_5D_2_1_3_5_4_32PfiiiiiS_iiii_param_6];
	ld.param.u32 	%r15, [_Z28_permutedims_5D_2_1_3_5_4_32PfiiiiiS_iiii_param_7];
	ld.param.u32 	%r16, [_Z28_permutedims_5D_2_1_3_5_4_32PfiiiiiS_iiii_param_8];
	ld.param.u32 	%r17, [_Z28_permutedims_5D_2_1_3_5_4_32PfiiiiiS_iiii_param_9];
	ld.param.u32 	%r18, [_Z28_permutedims_5D_2_1_3_5_4_32PfiiiiiS_iiii_param_10];
	mov.u32 	%r20, %tid.x;
	mov.u32 	%r21, %ctaid.x;
	mov.u32 	%r1, %ntid.x;
	mad.lo.s32 	%r42, %r21, %r1, %r20;
	mul.lo.s32 	%r3, %r12, %r11;
	mul.lo.s32 	%r4, %r3, %r13;
	mul.lo.s32 	%r5, %r4, %r14;
	mul.lo.s32 	%r6, %r5, %r19;
	setp.ge.s32 	%p1, %r42, %r6;
	@%p1 bra 	$L__BB189_3;
	mul.lo.s32 	%r7, %r18, %r17;
	mov.u32 	%r22, %nctaid.x;
	mul.lo.s32 	%r8, %r1, %r22;
	cvta.to.global.u64 	%rd1, %rd3;
	cvta.to.global.u64 	%rd2, %rd4;
$L__BB189_2:
	div.s32 	%r23, %r42, %r11;
	mul.lo.s32 	%r24, %r23, %r11;
	sub.s32 	%r25, %r42, %r24;
	rem.s32 	%r26, %r23, %r12;
	mad.lo.s32 	%r27, %r26, %r11, %r25;
	sub.s32 	%r28, %r42, %r27;
	div.s32 	%r29, %r28, %r3;
	rem.s32 	%r30, %r29, %r13;
	mad.lo.s32 	%r31, %r3, %r30, %r27;
	sub.s32 	%r32, %r42, %r31;
	div.s32 	%r33, %r32, %r4;
	rem.s32 	%r34, %r33, %r14;
	mad.lo.s32 	%r35, %r4, %r34, %r31;
	sub.s32 	%r36, %r42, %r35;
	div.s32 	%r37, %r36, %r5;
	mad.lo.s32 	%r38, %r37, %r17, %r30;
	mad.lo.s32 	%r39, %r7, %r34, %r38;
	mad.lo.s32 	%r40, %r39, %r16, %r25;
	mad.lo.s32 	%r41, %r40, %r15, %r26;
	mul.wide.s32 	%rd5, %r42, 4;
	add.s64 	%rd6, %rd1, %rd5;
	ld.global.f32 	%f1, [%rd6];
	mul.wide.s32 	%rd7, %r41, 4;
	add.s64 	%rd8, %rd2, %rd7;
	st.global.f32 	[%rd8], %f1;
	add.s32 	%r42, %r42, %r8;
	setp.lt.s32 	%p2, %r42, %r6;
	@%p2 bra 	$L__BB189_2;
$L__BB189_3:
	ret;

}
	// .globl	_Z28_permutedims_5D_2_1_3_5_4_64PdiiiiiS_iiii
.visible .entry _Z28_permutedims_5D_2_1_3_5_4_64PdiiiiiS_iiii(
	.param .u64 .ptr .align 1 _Z28_permutedims_5D_2_1_3_5_4_64PdiiiiiS_iiii_param_0,
	.param .u32 _Z28_permutedims_5D_2_1_3_5_4_64PdiiiiiS_iiii_param_1,
	.param .u32 _Z28_permutedims_5D_2_1_3_5_4_64PdiiiiiS_iiii_param_2,
	.param .u32 _Z28_permutedims_5D_2_1_3_5_4_64PdiiiiiS_iiii_param_3,
	.param .u32 _Z28_permutedims_5D_2_1_3_5_4_64PdiiiiiS_iiii_param_4,
	.param .u32 _Z28_permutedims_5D_2_1_3_5_4_64PdiiiiiS_iiii_param_5,
	.param .u64 .ptr .align 1 _Z28_permutedims_5D_2_1_3_5_4_64PdiiiiiS_iiii_param_6,
	.param .u32 _Z28_permutedims_5D_2_1_3_5_4_64PdiiiiiS_iiii_param_7,
	.param .u32 _Z28_permutedims_5D_2_1_3_5_4_64PdiiiiiS_iiii_param_8,
	.param .u32 _Z28_permutedims_5D_2_1_3_5_4_64PdiiiiiS_iiii_param_9,
	.param .u32 _Z28_permutedims_5D_2_1_3_5_4_64PdiiiiiS_iiii_param_10
)
{
	.reg .pred 	%p<3>;
	.reg .b32 	%r<43>;
	.reg .b64 	%rd<9>;
	.reg .b64 	%fd<2>;

	ld.param.u64 	%rd3, [_Z28_permutedims_5D_2_1_3_5_4_64PdiiiiiS_iiii_param_0];
	ld.param.u32 	%r11, [_Z28_permutedims_5D_2_1_3_5_4_64PdiiiiiS_iiii_param_1];
	ld.param.u32 	%r12, [_Z28_permutedims_5D_2_1_3_5_4_64PdiiiiiS_iiii_param_2];
	ld.param.u32 	%r13, [_Z28_permutedims_5D_2_1_3_5_4_64PdiiiiiS_iiii_param_3];
	ld.param.u32 	%r14, [_Z28_permutedims_5D_2_1_3_5_4_64PdiiiiiS_iiii_param_4];
	ld.param.u32 	%r19, [_Z28_permutedims_5D_2_1_3_5_4_64PdiiiiiS_iiii_param_5];
	ld.param.u64 	%rd4, [_Z28_permutedims_5D_2_1_3_5_4_64PdiiiiiS_iiii_param_6];
	ld.param.u32 	%r15, [_Z28_permutedims_5D_2_1_3_5_4_64PdiiiiiS_iiii_param_7];
	ld.param.u32 	%r16, [_Z28_permutedims_5D_2_1_3_5_4_64PdiiiiiS_iiii_param_8];
	ld.param.u32 	%r17, [_Z28_permutedims_5D_2_1_3_5_4_64PdiiiiiS_iiii_param_9];
	ld.param.u32 	%r18, [_Z28_permutedims_5D_2_1_3_5_4_64PdiiiiiS_iiii_param_10];
	mov.u32 	%r20, %tid.x;
	mov.u32 	%r21, %ctaid.x;
	mov.u32 	%r1, %ntid.x;
	mad.lo.s32 	%r42, %r21, %r1, %r20;
	mul.lo.s32 	%r3, %r12, %r11;
	mul.lo.s32 	%r4, %r3, %r13;
	mul.lo.s32 	%r5, %r4, %r14;
	mul.lo.s32 	%r6, %r5, %r19;
	setp.ge.s32 	%p1, %r42, %r6;
	@%p1 bra 	$L__BB190_3;
	mul.lo.s32 	%r7, %r18, %r17;
	mov.u32 	%r22, %nctaid.x;
	mul.lo.s32 	%r8, %r1, %r22;
	cvta.to.global.u64 	%rd1, %rd3;
	cvta.to.global.u64 	%rd2, %rd4;
$L__BB190_2:
	div.s32 	%r23, %r42, %r11;
	mul.lo.s32 	%r24, %r23, %r11;
	sub.s32 	%r25, %r42, %r24;
	rem.s32 	%r26, %r23, %r12;
	mad.lo.s32 	%r27, %r26, %r11, %r25;
	sub.s32 	%r28, %r42, %r27;
	div.s32 	%r29, %r28, %r3;
	rem.s32 	%r30, %r29, %r13;
	mad.lo.s32 	%r31, %r3, %r30, %r27;
	sub.s32 	%r32, %r42, %r31;
	div.s32 	%r33, %r32, %r4;
	rem.s32 	%r34, %r33, %r14;
	mad.lo.s32 	%r35, %r4, %r34, %r31;
	sub.s32 	%r36, %r42, %r35;
	div.s32 	%r37, %r36, %r5;
	mad.lo.s32 	%r38, %r37, %r17, %r30;
	mad.lo.s32 	%r39, %r7, %r34, %r38;
	mad.lo.s32 	%r40, %r39, %r16, %r25;
	mad.lo.s32 	%r41, %r40, %r15, %r26;
	mul.wide.s32 	%rd5, %r42, 8;
	add.s64 	%rd6, %rd1, %rd5;
	ld.global.f64 	%fd1, [%rd6];
	mul.wide.s32 	%rd7, %r41, 8;
	add.s64 	%rd8, %rd2, %rd7;
	st.global.f64 	[%rd8], %fd1;
	add.s32 	%r42, %r42, %r8;
	setp.lt.s32 	%p2, %r42, %r6;
	@%p2 bra 	$L__BB190_2;
$L__BB190_3:
	ret;

}
	// .globl	_Z28_permutedims_5D_2_1_4_3_5_32PfiiiiiS_iiii
.visible .entry _Z28_permutedims_5D_2_1_4_3_5_32PfiiiiiS_iiii(
	.param .u64 .ptr .align 1 _Z28_permutedims_5D_2_1_4_3_5_32PfiiiiiS_iiii_param_0,
	.param .u32 _Z28_permutedims_5D_2_1_4_3_5_32PfiiiiiS_iiii_param_1,
	.param .u32 _Z28_permutedims_5D_2_1_4_3_5_32PfiiiiiS_iiii_param_2,
	.param .u32 _Z28_permutedims_5D_2_1_4_3_5_32PfiiiiiS_iiii_param_3,
	.param .u32 _Z28_permutedims_5D_2_1_4_3_5_32PfiiiiiS_iiii_param_4,
	.param .u32 _Z28_permutedims_5D_2_1_4_3_5_32PfiiiiiS_iiii_param_5,
	.param .u64 .ptr .align 1 _Z28_permutedims_5D_2_1_4_3_5_32PfiiiiiS_iiii_param_6,
	.param .u32 _Z28_permutedims_5D_2_1_4_3_5_32PfiiiiiS_iiii_param_7,
	.param .u32 _Z28_permutedims_5D_2_1_4_3_5_32PfiiiiiS_iiii_param_8,
	.param .u32 _Z28_permutedims_5D_2_1_4_3_5_32PfiiiiiS_iiii_param_9,
	.param .u32 _Z28_permutedims_5D_2_1_4_3_5_32PfiiiiiS_iiii_param_10
)
{
	.reg .pred 	%p<3>;
	.reg .b32 	%r<43>;
	.reg .b32 	%f<2>;
	.reg .b64 	%rd<9>;

	ld.param.u64 	%rd3, [_Z28_permutedims_5D_2_1_4_3_5_32PfiiiiiS_iiii_param_0];
	ld.param.u32 	%r11, [_Z28_permutedims_5D_2_1_4_3_5_32PfiiiiiS_iiii_param_1];
	ld.param.u32 	%r12, [_Z28_permutedims_5D_2_1_4_3_5_32PfiiiiiS_iiii_param_2];
	ld.param.u32 	%r13, [_Z28_permutedims_5D_2_1_4_3_5_32PfiiiiiS_iiii_param_3];
	ld.param.u32 	%r14, [_Z28_permutedims_5D_2_1_4_3_5_32PfiiiiiS_iiii_param_4];
	ld.param.u32 	%r19, [_Z28_permutedims_5D_2_1_4_3_5_32PfiiiiiS_iiii_param_5];
	ld.param.u64 	%rd4, [_Z28_permutedims_5D_2_1_4_3_5_32PfiiiiiS_iiii_param_6];
	ld.param.u32 	%r15, [_Z28_permutedims_5D_2_1_4_3_5_32PfiiiiiS_iiii_param_7];
	ld.param.u32 	%r16, [_Z28_permutedims_5D_2_1_4_3_5_32PfiiiiiS_iiii_param_8];
	ld.param.u32 	%r17, [_Z28_permutedims_5D_2_1_4_3_5_32PfiiiiiS_iiii_param_9];
	ld.param.u32 	%r18, [_Z28_permutedims_5D_2_1_4_3_5_32PfiiiiiS_iiii_param_10];
	mov.u32 	%r20, %tid.x;
	mov.u32 	%r21, %ctaid.x;
	mov.u32 	%r1, %ntid.x;
	mad.lo.s32 	%r42, %r21, %r1, %r20;
	mul.lo.s32 	%r3, %r12, %r11;
	mul.lo.s32 	%r4, %r3, %r13;
	mul.lo.s32 	%r5, %r4, %r14;
	mul.lo.s32 	%r6, %r5, %r19;
	setp.ge.s32 	%p1, %r42, %r6;
	@%p1 bra 	$L__BB191_3;
	mul.lo.s32 	%r7, %r18, %r17;
	mov.u32 	%r22, %nctaid.x;
	mul.lo.s32 	%r8, %r1, %r22;
	cvta.to.global.u64 	%rd1, %rd3;
	cvta.to.global.u64 	%rd2, %rd4;
$L__BB191_2:
	div.s32 	%r23, %r42, %r11;
	mul.lo.s32 	%r24, %r23, %r11;
	sub.s32 	%r25, %r42, %r24;
	rem.s32 	%r26, %r23, %r12;
	mad.lo.s32 	%r27, %r26, %r11, %r25;
	sub.s32 	%r28, %r42, %r27;
	div.s32 	%r29, %r28, %r3;
	rem.s32 	%r30, %r29, %r13;
	mad.lo.s32 	%r31, %r3, %r30, %r27;
	sub.s32 	%r32, %r42, %r31;
	div.s32 	%r33, %r32, %r4;
	rem.s32 	%r34, %r33, %r14;
	mad.lo.s32 	%r35, %r4, %r34, %r31;
	sub.s32 	%r36, %r42, %r35;
	div.s32 	%r37, %r36, %r5;
	mad.lo.s32 	%r38, %r30, %r17, %r34;
	mad.lo.s32 	%r39, %r7, %r37, %r38;
	mad.lo.s32 	%r40, %r39, %r16, %r25;
	mad.lo.s32 	%r41, %r40, %r15, %r26;
	mul.wide.s32 	%rd5, %r42, 4;
	add.s64 	%rd6, %rd1, %rd5;
	ld.global.f32 	%f1, [%rd6];
	mul.wide.s32 	%rd7, %r41, 4;
	add.s64 	%rd8, %rd2, %rd7;
	st.global.f32 	[%rd8], %f1;
	add.s32 	%r42, %r42, %r8;
	setp.lt.s32 	%p2, %r42, %r6;
	@%p2 bra 	$L__BB191_2;
$L__BB191_3:
	ret;

}
	// .globl	_Z28_permutedims_5D_2_1_4_3_5_64PdiiiiiS_iiii
.visible .entry _Z28_permutedims_5D_2_1_4_3_5_64PdiiiiiS_iiii(
	.param .u64 .ptr .align 1 _Z28_permutedims_5D_2_1_4_3_5_64PdiiiiiS_iiii_param_0,
	.param .u32 _Z28_permutedims_5D_2_1_4_3_5_64PdiiiiiS_iiii_param_1,
	.param .u32 _Z28_permutedims_5D_2_1_4_3_5_64PdiiiiiS_iiii_param_2,
	.param .u32 _Z28_permutedims_5D_2_1_4_3_5_64PdiiiiiS_iiii_param_3,
	.param .u32 _Z28_permutedims_5D_2_1_4_3_5_64PdiiiiiS_iiii_param_4,
	.param .u32 _Z28_permutedims_5D_2_1_4_3_5_64PdiiiiiS_iiii_param_5,
	.param .u64 .ptr .align 1 _Z28_permutedims_5D_2_1_4_3_5_64PdiiiiiS_iiii_param_6,
	.param .u32 _Z28_permutedims_5D_2_1_4_3_5_64PdiiiiiS_iiii_param_7,
	.param .u32 _Z28_permutedims_5D_2_1_4_3_5_64PdiiiiiS_iiii_param_8,
	.param .u32 _Z28_permutedims_5D_2_1_4_3_5_64PdiiiiiS_iiii_param_9,
	.param .u32 _Z28_permutedims_5D_2_1_4_3_5_64PdiiiiiS_iiii_param_10
)
{
	.reg .pred 	%p<3>;
	.reg .b32 	%r<43>;
	.reg .b64 	%rd<9>;
	.reg .b64 	%fd<2>;

	ld.param.u64 	%rd3, [_Z28_permutedims_5D_2_1_4_3_5_64PdiiiiiS_iiii_param_0];
	ld.param.u32 	%r11, [_Z28_permutedims_5D_2_1_4_3_5_64PdiiiiiS_iiii_param_1];
	ld.param.u32 	%r12, [_Z28_permutedims_5D_2_1_4_3_5_64PdiiiiiS_iiii_param_2];
	ld.param.u32 	%r13, [_Z28_permutedims_5D_2_1_4_3_5_64PdiiiiiS_iiii_param_3];
	ld.param.u32 	%r14, [_Z28_permutedims_5D_2_1_4_3_5_64PdiiiiiS_iiii_param_4];
	ld.param.u32 	%r19, [_Z28_permutedims_5D_2_1_4_3_5_64PdiiiiiS_iiii_param_5];
	ld.param.u64 	%rd4, [_Z28_permutedims_5D_2_1_4_3_5_64PdiiiiiS_iiii_param_6];
	ld.param.u32 	%r15, [_Z28_permutedims_5D_2_1_4_3_5_64PdiiiiiS_iiii_param_7];
	ld.param.u32 	%r16, [_Z28_permutedims_5D_2_1_4_3_5_64PdiiiiiS_iiii_param_8];
	ld.param.u32 	%r17, [_Z28_permutedims_5D_2_1_4_3_5_64PdiiiiiS_iiii_param_9];
	ld.param.u32 	%r18, [_Z28_permutedims_5D_2_1_4_3_5_64PdiiiiiS_iiii_param_10];
	mov.u32 	%r20, %tid.x;
	mov.u32 	%r21, %ctaid.x;
	mov.u32 	%r1, %ntid.x;
	mad.lo.s32 	%r42, %r21, %r1, %r20;
	mul.lo.s32 	%r3, %r12, %r11;
	mul.lo.s32 	%r4, %r3, %r13;
	mul.lo.s32 	%r5, %r4, %r14;
	mul.lo.s32 	%r6, %r5, %r19;
	setp.ge.s32 	%p1, %r42, %r6;
	@%p1 bra 	$L__BB192_3;
	mul.lo.s32 	%r7, %r18, %r17;
	mov.u32 	%r22, %nctaid.x;
	mul.lo.s32 	%r8, %r1, %r22;
	cvta.to.global.u64 	%rd1, %rd3;
	cvta.to.global.u64 	%rd2, %rd4;
$L__BB192_2:
	div.s32 	%r23, %r42, %r11;
	mul.lo.s32 	%r24, %r23, %r11;
	sub.s32 	%r25, %r42, %r24;
	rem.s32 	%r26, %r23, %r12;
	mad.lo.s32 	%r27, %r26, %r11, %r25;
	sub.s32 	%r28, %r42, %r27;
	div.s32 	%r29, %r28, %r3;
	rem.s32 	%r30, %r29, %r13;
	mad.lo.s32 	%r31, %r3, %r30, %r27;
	sub.s32 	%r32, %r42, %r31;
	div.s32 	%r33, %r32, %r4;
	rem.s32 	%r34, %r33, %r14;
	mad.lo.s32 	%r35, %r4, %r34, %r31;
	sub.s32 	%r36, %r42, %r35;
	div.s32 	%r37, %r36, %r5;
	mad.lo.s32 	%r38, %r30, %r17, %r34;
	mad.lo.s32 	%r39, %r7, %r37, %r38;
	mad.lo.s32 	%r40, %r39, %r16, %r25;
	mad.lo.s32 	%r41, %r40, %r15, %r26;
	mul.wide.s32 	%rd5, %r42, 8;
	add.s64 	%rd6, %rd1, %rd5;
	ld.global.f64 	%fd1, [%rd6];
	mul.wide.s32 	%rd7, %r41, 8;
	add.s64 	%rd8, %rd2, %rd7;
	st.global.f64 	[%rd8], %fd1;
	add.s32 	%r42, %r42, %r8;
	setp.lt.s32 	%p2, %r42, %r6;
	@%p2 bra 	$L__BB192_2;
$L__BB192_3:
	ret;

}
	// .globl	_Z28_permutedims_5D_2_1_4_5_3_32PfiiiiiS_iiii
.visible .entry _Z28_permutedims_5D_2_1_4_5_3_32PfiiiiiS_iiii(
	.param .u64 .ptr .align 1 _Z28_permutedims_5D_2_1_4_5_3_32PfiiiiiS_iiii_param_0,
	.param .u32 _Z28_permutedims_5D_2_1_4_5_3_32PfiiiiiS_iiii_param_1,
	.param .u32 _Z28_permutedims_5D_2_1_4_5_3_32PfiiiiiS_iiii_param_2,
	.param .u32 _Z28_permutedims_5D_2_1_4_5_3_32PfiiiiiS_iiii_param_3,
	.param .u32 _Z28_permutedims_5D_2_1_4_5_3_32PfiiiiiS_iiii_param_4,
	.param .u32 _Z28_permutedims_5D_2_1_4_5_3_32PfiiiiiS_iiii_param_5,
	.param .u64 .ptr .align 1 _Z28_permutedims_5D_2_1_4_5_3_32PfiiiiiS_iiii_param_6,
	.param .u32 _Z28_permutedims_5D_2_1_4_5_3_32PfiiiiiS_iiii_param_7,
	.param .u32 _Z28_permutedims_5D_2_1_4_5_3_32PfiiiiiS_iiii_param_8,
	.param .u32 _Z28_permutedims_5D_2_1_4_5_3_32PfiiiiiS_iiii_param_9,
	.param .u32 _Z28_permutedims_5D_2_1_4_5_3_32PfiiiiiS_iiii_param_10
)
{
	.reg .pred 	%p<3>;
	.reg .b32 	%r<43>;
	.reg .b32 	%f<2>;
	.reg .b64 	%rd<9>;

	ld.param.u64 	%rd3, [_Z28_permutedims_5D_2_1_4_5_3_32PfiiiiiS_iiii_param_0];
	ld.param.u32 	%r11, [_Z28_permutedims_5D_2_1_4_5_3_32PfiiiiiS_iiii_param_1];
	ld.param.u32 	%r12, [_Z28_permutedims_5D_2_1_4_5_3_32PfiiiiiS_iiii_param_2];
	ld.param.u32 	%r13, [_Z28_permutedims_5D_2_1_4_5_3_32PfiiiiiS_iiii_param_3];
	ld.param.u32 	%r14, [_Z28_permutedims_5D_2_1_4_5_3_32PfiiiiiS_iiii_param_4];
	ld.param.u32 	%r19, [_Z28_permutedims_5D_2_1_4_5_3_32PfiiiiiS_iiii_param_5];
	ld.param.u64 	%rd4, [_Z28_permutedims_5D_2_1_4_5_3_32PfiiiiiS_iiii_param_6];
	ld.param.u32 	%r15, [_Z28_permutedims_5D_2_1_4_5_3_32PfiiiiiS_iiii_param_7];
	ld.param.u32 	%r16, [_Z28_permutedims_5D_2_1_4_5_3_32PfiiiiiS_iiii_param_8];
	ld.param.u32 	%r17, [_Z28_permutedims_5D_2_1_4_5_3_32PfiiiiiS_iiii_param_9];
	ld.param.u32 	%r18, [_Z28_permutedims_5D_2_1_4_5_3_32PfiiiiiS_iiii_param_10];
	mov.u32 	%r20, %tid.x;
	mov.u32 	%r21, %ctaid.x;
	mov.u32 	%r1, %ntid.x;
	mad.lo.s32 	%r42, %r21, %r1, %r20;
	mul.lo.s32 	%r3, %r12, %r11;
	mul.lo.s32 	%r4, %r3, %r13;
	mul.lo.s32 	%r5, %r4, %r14;
	mul.lo.s32 	%r6, %r5, %r19;
	setp.ge.s32 	%p1, %r42, %r6;
	@%p1 bra 	$L__BB193_3;
	mul.lo.s32 	%r7, %r18, %r17;
	mov.u32 	%r22, %nctaid.x;
	mul.lo.s32 	%r8, %r1, %r22;
	cvta.to.global.u64 	%rd1, %rd3;
	cvta.to.global.u64 	%rd2, %rd4;
$L__BB193_2:
	div.s32 	%r23, %r42, %r11;
	mul.lo.s32 	%r24, %r23, %r11;
	sub.s32 	%r25, %r42, %r24;
	rem.s32 	%r26, %r23, %r12;
	mad.lo.s32 	%r27, %r26, %r11, %r25;
	sub.s32 	%r28, %r42, %r27;
	div.s32 	%r29, %r28, %r3;
	rem.s32 	%r30, %r29, %r13;
	mad.lo.s32 	%r31, %r3, %r30, %r27;
	sub.s32 	%r32, %r42, %r31;
	div.s32 	%r33, %r32, %r4;
	rem.s32 	%r34, %r33, %r14;
	mad.lo.s32 	%r35, %r4, %r34, %r31;
	sub.s32 	%r36, %r42, %r35;
	div.s32 	%r37, %r36, %r5;
	mad.lo.s32 	%r38, %r7, %r30, %r34;
	mad.lo.s32 	%r39, %r37, %r17, %r38;
	mad.lo.s32 	%r40, %r39, %r16, %r25;
	mad.lo.s32 	%r41, %r40, %r15, %r26;
	mul.wide.s32 	%rd5, %r42, 4;
	add.s64 	%rd6, %rd1, %rd5;
	ld.global.f32 	%f1, [%rd6];
	mul.wide.s32 	%rd7, %r41, 4;
	add.s64 	%rd8, %rd2, %rd7;
	st.global.f32 	[%rd8], %f1;
	add.s32 	%r42, %r42, %r8;
	setp.lt.s32 	%p2, %r42, %r6;
	@%p2 bra 	$L__BB193_2;
$L__BB193_3:
	ret;

}
	// .globl	_Z28_permutedims_5D_2_1_4_5_3_64PdiiiiiS_iiii
.visible .entry _Z28_permutedims_5D_2_1_4_5_3_64PdiiiiiS_iiii(
	.param .u64 .ptr .align 1 _Z28_permutedims_5D_2_1_4_5_3_64PdiiiiiS_iiii_param_0,
	.param .u32 _Z28_permutedims_5D_2_1_4_5_3_64PdiiiiiS_iiii_param_1,
	.param .u32 _Z28_permutedims_5D_2_1_4_5_3_64PdiiiiiS_iiii_param_2,
	.param .u32 _Z28_permutedims_5D_2_1_4_5_3_64PdiiiiiS_iiii_param_3,
	.param .u32 _Z28_permutedims_5D_2_1_4_5_3_64PdiiiiiS_iiii_param_4,
	.param .u32 _Z28_permutedims_5D_2_1_4_5_3_64PdiiiiiS_iiii_param_5,
	.param .u64 .ptr .align 1 _Z28_permutedims_5D_2_1_4_5_3_64PdiiiiiS_iiii_param_6,
	.param .u32 _Z28_permutedims_5D_2_1_4_5_3_64PdiiiiiS_iiii_param_7,
	.param .u32 _Z28_permutedims_5D_2_1_4_5_3_64PdiiiiiS_iiii_param_8,
	.param .u32 _Z28_permutedims_5D_2_1_4_5_3_64PdiiiiiS_iiii_param_9,
	.param .u32 _Z28_permutedims_5D_2_1_4_5_3_64PdiiiiiS_iiii_param_10
)
{
	.reg .pred 	%p<3>;
	.reg .b32 	%r<43>;
	.reg .b64 	%rd<9>;
	.reg .b64 	%fd<2>;

	ld.param.u64 	%rd3, [_Z28_permutedims_5D_2_1_4_5_3_64PdiiiiiS_iiii_param_0];
	ld.param.u32 	%r11, [_Z28_permutedims_5D_2_1_4_5_3_64PdiiiiiS_iiii_param_1];
	ld.param.u32 	%r12, [_Z28_permutedims_5D_2_1_4_5_3_64PdiiiiiS_iiii_param_2];
	ld.param.u32 	%r13, [_Z28_permutedims_5D_2_1_4_5_3_64PdiiiiiS_iiii_param_3];
	ld.param.u32 	%r14, [_Z28_permutedims_5D_2_1_4_5_3_64PdiiiiiS_iiii_param_4];
	ld.param.u32 	%r19, [_Z28_permutedims_5D_2_1_4_5_3_64PdiiiiiS_iiii_param_5];
	ld.param.u64 	%rd4, [_Z28_permutedims_5D_2_1_4_5_3_64PdiiiiiS_iiii_param_6];
	ld.param.u32 	%r15, [_Z28_permutedims_5D_2_1_4_5_3_64PdiiiiiS_iiii_param_7];
	ld.param.u32 	%r16, [_Z28_permutedims_5D_2_1_4_5_3_64PdiiiiiS_iiii_param_8];
	ld.param.u32 	%r17, [_Z28_permutedims_5D_2_1_4_5_3_64PdiiiiiS_iiii_param_9];
	ld.param.u32 	%r18, [_Z28_permutedims_5D_2_1_4_5_3_64PdiiiiiS_iiii_param_10];
	mov.u32 	%r20, %tid.x;
	mov.u32 	%r21, %ctaid.x;
	mov.u32 	%r1, %ntid.x;
	mad.lo.s32 	%r42, %r21, %r1, %r20;
	mul.lo.s32 	%r3, %r12, %r11;
	mul.lo.s32 	%r4, %r3, %r13;
	mul.lo.s32 	%r5, %r4, %r14;
	mul.lo.s32 	%r6, %r5, %r19;
	setp.ge.s32 	%p1, %r42, %r6;
	@%p1 bra 	$L__BB194_3;
	mul.lo.s32 	%r7, %r18, %r17;
	mov.u32 	%r22, %nctaid.x;
	mul.lo.s32 	%r8, %r1, %r22;
	cvta.to.global.u64 	%rd1, %rd3;
	cvta.to.global.u64 	%rd2, %rd4;
$L__BB194_2:
	div.s32 	%r23, %r42, %r11;
	mul.lo.s32 	%r24, %r23, %r11;
	sub.s32 	%r25, %r42, %r24;
	rem.s32 	%r26, %r23, %r12;
	mad.lo.s32 	%r27, %r26, %r11, %r25;
	sub.s32 	%r28, %r42, %r27;
	div.s32 	%r29, %r28, %r3;
	rem.s32 	%r30, %r29, %r13;
	mad.lo.s32 	%r31, %r3, %r30, %r27;
	sub.s32 	%r32, %r42, %r31;
	div.s32 	%r33, %r32, %r4;
	rem.s32 	%r34, %r33, %r14;
	mad.lo.s32 	%r35, %r4, %r34, %r31;
	sub.s32 	%r36, %r42, %r35;
	div.s32 	%r37, %r36, %r5;
	mad.lo.s32 	%r38, %r7, %r30, %r34;
	mad.lo.s32 	%r39, %r37, %r17, %r38;
	mad.lo.s32 	%r40, %r39, %r16, %r25;
	mad.lo.s32 	%r41, %r40, %r15, %r26;
	mul.wide.s32 	%rd5, %r42, 8;
	add.s64 	%rd6, %rd1, %rd5;
	ld.global.f64 	%fd1, [%rd6];
	mul.wide.s32 	%rd7, %r41, 8;
	add.s64 	%rd8, %rd2, %rd7;
	st.global.f64 	[%rd8], %fd1;
	add.s32 	%r42, %r42, %r8;
	setp.lt.s32 	%p2, %r42, %r6;
	@%p2 bra 	$L__BB194_2;
$L__BB194_3:
	ret;

}
	// .globl	_Z28_permutedims_5D_2_1_5_3_4_32PfiiiiiS_iiii
.visible .entry _Z28_permutedims_5D_2_1_5_3_4_32PfiiiiiS_iiii(
	.param .u64 .ptr .align 1 _Z28_permutedims_5D_2_1_5_3_4_32PfiiiiiS_iiii_param_0,
	.param .u32 _Z28_permutedims_5D_2_1_5_3_4_32PfiiiiiS_iiii_param_1,
	.param .u32 _Z28_permutedims_5D_2_1_5_3_4_32PfiiiiiS_iiii_param_2,
	.param .u32 _Z28_permutedims_5D_2_1_5_3_4_32PfiiiiiS_iiii_param_3,
	.param .u32 _Z28_permutedims_5D_2_1_5_3_4_32PfiiiiiS_iiii_param_4,
	.param .u32 _Z28_permutedims_5D_2_1_5_3_4_32PfiiiiiS_iiii_param_5,
	.param .u64 .ptr .align 1 _Z28_permutedims_5D_2_1_5_3_4_32PfiiiiiS_iiii_param_6,
	.param .u32 _Z28_permutedims_5D_2_1_5_3_4_32PfiiiiiS_iiii_param_7,
	.param .u32 _Z28_permutedims_5D_2_1_5_3_4_32PfiiiiiS_iiii_param_8,
	.param .u32 _Z28_permutedims_5D_2_1_5_3_4_32PfiiiiiS_iiii_param_9,
	.param .u32 _Z28_permutedims_5D_2_1_5_3_4_32PfiiiiiS_iiii_param_10
)
{
	.reg .pred 	%p<3>;
	.reg .b32 	%r<43>;
	.reg .b32 	%f<2>;
	.reg .b64 	%rd<9>;

	ld.param.u64 	%rd3, [_Z28_permutedims_5D_2_1_5_3_4_32PfiiiiiS_iiii_param_0];
	ld.param.u32 	%r11, [_Z28_permutedims_5D_2_1_5_3_4_32PfiiiiiS_iiii_param_1];
	ld.param.u32 	%r12, [_Z28_permutedims_5D_2_1_5_3_4_32PfiiiiiS_iiii_param_2];
	ld.param.u32 	%r13, [_Z28_permutedims_5D_2_1_5_3_4_32PfiiiiiS_iiii_param_3];
	ld.param.u32 	%r14, [_Z28_permutedims_5D_2_1_5_3_4_32PfiiiiiS_iiii_param_4];
	ld.param.u32 	%r19, [_Z28_permutedims_5D_2_1_5_3_4_32PfiiiiiS_iiii_param_5];
	ld.param.u64 	%rd4, [_Z28_permutedims_5D_2_1_5_3_4_32PfiiiiiS_iiii_param_6];
	ld.param.u32 	%r15, [_Z28_permutedims_5D_2_1_5_3_4_32PfiiiiiS_iiii_param_7];
	ld.param.u32 	%r16, [_Z28_permutedims_5D_2_1_5_3_4_32PfiiiiiS_iiii_param_8];
	ld.param.u32 	%r17, [_Z28_permutedims_5D_2_1_5_3_4_32PfiiiiiS_iiii_param_9];
	ld.param.u32 	%r18, [_Z28_permutedims_5D_2_1_5_3_4_32PfiiiiiS_iiii_param_10];
	mov.u32 	%r20, %tid.x;
	mov.u32 	%r21, %ctaid.x;
	mov.u32 	%r1, %ntid.x;
	mad.lo.s32 	%r42, %r21, %r1, %r20;
	mul.lo.s32 	%r3, %r12, %r11;
	mul.lo.s32 	%r4, %r3, %r13;
	mul.lo.s32 	%r5, %r4, %r14;
	mul.lo.s32 	%r6, %r5, %r19;
	setp.ge.s32 	%p1, %r42, %r6;
	@%p1 bra 	$L__BB195_3;
	mul.lo.s32 	%r7, %r18, %r17;
	mov.u32 	%r22, %nctaid.x;
	mul.lo.s32 	%r8, %r1, %r22;
	cvta.to.global.u64 	%rd1, %rd3;
	cvta.to.global.u64 	%rd2, %rd4;
$L__BB195_2:
	div.s32 	%r23, %r42, %r11;
	mul.lo.s32 	%r24, %r23, %r11;
	sub.s32 	%r25, %r42, %r24;
	rem.s32 	%r26, %r23, %r12;
	mad.lo.s32 	%r27, %r26, %r11, %r25;
	sub.s32 	%r28, %r42, %r27;
	div.s32 	%r29, %r28, %r3;
	rem.s32 	%r30, %r29, %r13;
	mad.lo.s32 	%r31, %r3, %r30, %r27;
	sub.s32 	%r32, %r42, %r31;
	div.s32 	%r33, %r32, %r4;
	rem.s32 	%r34, %r33, %r14;
	mad.lo.s32 	%r35, %r4, %r34, %r31;
	sub.s32 	%r36, %r42, %r35;
	div.s32 	%r37, %r36, %r5;
	mad.lo.s32 	%r38, %r30, %r17, %r37;
	mad.lo.s32 	%r39, %r7, %r34, %r38;
	mad.lo.s32 	%r40, %r39, %r16, %r25;
	mad.lo.s32 	%r41, %r40, %r15, %r26;
	mul.wide.s32 	%rd5, %r42, 4;
	add.s64 	%rd6, %rd1, %rd5;
	ld.global.f32 	%f1, [%rd6];
	mul.wide.s32 	%rd7, %r41, 4;
	add.s64 	%rd8, %rd2, %rd7;
	st.global.f32 	[%rd8], %f1;
	add.s32 	%r42, %r42, %r8;
	setp.lt.s32 	%p2, %r42, %r6;
	@%p2 bra 	$L__BB195_2;
$L__BB195_3:
	ret;

}
	// .globl	_Z28_permutedims_5D_2_1_5_3_4_64PdiiiiiS_iiii
.visible .entry _Z28_permutedims_5D_2_1_5_3_4_64PdiiiiiS_iiii(
	.param .u64 .ptr .align 1 _Z28_permutedims_5D_2_1_5_3_4_64PdiiiiiS_iiii_param_0,
	.param .u32 _Z28_permutedims_5D_2_1_5_3_4_64PdiiiiiS_iiii_param_1,
	.param .u32 _Z28_permutedims_5D_2_1_5_3_4_64PdiiiiiS_iiii_param_2,
	.param .u32 _Z28_permutedims_5D_2_1_5_3_4_64PdiiiiiS_iiii_param_3,
	.param .u32 _Z28_permutedims_5D_2_1_5_3_4_64PdiiiiiS_iiii_param_4,
	.param .u32 _Z28_permutedims_5D_2_1_5_3_4_64PdiiiiiS_iiii_param_5,
	.param .u64 .ptr .align 1 _Z28_permutedims_5D_2_1_5_3_4_64PdiiiiiS_iiii_param_6,
	.param .u32 _Z28_permutedims_5D_2_1_5_3_4_64PdiiiiiS_iiii_param_7,
	.param .u32 _Z28_permutedims_5D_2_1_5_3_4_64PdiiiiiS_iiii_param_8,
	.param .u32 _Z28_permutedims_5D_2_1_5_3_4_64PdiiiiiS_iiii_param_9,
	.param .u32 _Z28_permutedims_5D_2_1_5_3_4_64PdiiiiiS_iiii_param_10
)
{
	.reg .pred 	%p<3>;
	.reg .b32 	%r<43>;
	.reg .b64 	%rd<9>;
	.reg .b64 	%fd<2>;

	ld.param.u64 	%rd3, [_Z28_permutedims_5D_2_1_5_3_4_64PdiiiiiS_iiii_param_0];
	ld.param.u32 	%r11, [_Z28_permutedims_5D_2_1_5_3_4_64PdiiiiiS_iiii_param_1];
	ld.param.u32 	%r12, [_Z28_permutedims_5D_2_1_5_3_4_64PdiiiiiS_iiii_param_2];
	ld.param.u32 	%r13, [_Z28_permutedims_5D_2_1_5_3_4_64PdiiiiiS_iiii_param_3];
	ld.param.u32 	%r14, [_Z28_permutedims_5D_2_1_5_3_4_64PdiiiiiS_iiii_param_4];
	ld.param.u32 	%r19, [_Z28_permutedims_5D_2_1_5_3_4_64PdiiiiiS_iiii_param_5];
	ld.param.u64 	%rd4, [_Z28_permutedims_5D_2_1_5_3_4_64PdiiiiiS_iiii_param_6];
	ld.param.u32 	%r15, [_Z28_permutedims_5D_2_1_5_3_4_64PdiiiiiS_iiii_param_7];
	ld.param.u32 	%r16, [_Z28_permutedims_5D_2_1_5_3_4_64PdiiiiiS_iiii_param_8];
	ld.param.u32 	%r17, [_Z28_permutedims_5D_2_1_5_3_4_64PdiiiiiS_iiii_param_9];
	ld.param.u32 	%r18, [_Z28_permutedims_5D_2_1_5_3_4_64PdiiiiiS_iiii_param_10];
	mov.u32 	%r20, %tid.x;
	mov.u32 	%r21, %ctaid.x;
	mov.u32 	%r1, %ntid.x;
	mad.lo.s32 	%r42, %r21, %r1, %r20;
	mul.lo.s32 	%r3, %r12, %r11;
	mul.lo.s32 	%r4, %r3, %r13;
	mul.lo.s32 	%r5, %r4, %r14;
	mul.lo.s32 	%r6, %r5, %r19;
	setp.ge.s32 	%p1, %r42, %r6;
	@%p1 bra 	$L__BB196_3;
	mul.lo.s32 	%r7, %r18, %r17;
	mov.u32 	%r22, %nctaid.x;
	mul.lo.s32 	%r8, %r1, %r22;
	cvta.to.global.u64 	%rd1, %rd3;
	cvta.to.global.u64 	%rd2, %rd4;
$L__BB196_2:
	div.s32 	%r23, %r42, %r11;
	mul.lo.s32 	%r24, %r23, %r11;
	sub.s32 	%r25, %r42, %r24;
	rem.s32 	%r26, %r23, %r12;
	mad.lo.s32 	%r27, %r26, %r11, %r25;
	sub.s32 	%r28, %r42, %r27;
	div.s32 	%r29, %r28, %r3;
	rem.s32 	%r30, %r29, %r13;
	mad.lo.s32 	%r31, %r3, %r30, %r27;
	sub.s32 	%r32, %r42, %r31;
	div.s32 	%r33, %r32, %r4;
	rem.s32 	%r34, %r33, %r14;
	mad.lo.s32 	%r35, %r4, %r34, %r31;
	sub.s32 	%r36, %r42, %r35;
	div.s32 	%r37, %r36, %r5;
	mad.lo.s32 	%r38, %r30, %r17, %r37;
	mad.lo.s32 	%r39, %r7, %r34, %r38;
	mad.lo.s32 	%r40, %r39, %r16, %r25;
	mad.lo.s32 	%r41, %r40, %r15, %r26;
	mul.wide.s32 	%rd5, %r42, 8;
	add.s64 	%rd6, %rd1, %rd5;
	ld.global.f64 	%fd1, [%rd6];
	mul.wide.s32 	%rd7, %r41, 8;
	add.s64 	%rd8, %rd2, %rd7;
	st.global.f64 	[%rd8], %fd1;
	add.s32 	%r42, %r42, %r8;
	setp.lt.s32 	%p2, %r42, %r6;
	@%p2 bra 	$L__BB196_2;
$L__BB196_3:
	ret;

}
	// .globl	_Z28_permutedims_5D_2_1_5_4_3_32PfiiiiiS_iiii
.visible .entry _Z28_permutedims_5D_2_1_5_4_3_32PfiiiiiS_iiii(
	.param .u64 .ptr .align 1 _Z28_permutedims_5D_2_1_5_4_3_32PfiiiiiS_iiii_param_0,
	.param .u32 _Z28_permutedims_5D_2_1_5_4_3_32PfiiiiiS_iiii_param_1,
	.param .u32 _Z28_permutedims_5D_2_1_5_4_3_32PfiiiiiS_iiii_param_2,
	.param .u32 _Z28_permutedims_5D_2_1_5_4_3_32PfiiiiiS_iiii_param_3,
	.param .u32 _Z28_permutedims_5D_2_1_5_4_3_32PfiiiiiS_iiii_param_4,
	.param .u32 _Z28_permutedims_5D_2_1_5_4_3_32PfiiiiiS_iiii_param_5,
	.param .u64 .ptr .align 1 _Z28_permutedims_5D_2_1_5_4_3_32PfiiiiiS_iiii_param_6,
	.param .u32 _Z28_permutedims_5D_2_1_5_4_3_32PfiiiiiS_iiii_param_7,
	.param .u32 _Z28_permutedims_5D_2_1_5_4_3_32PfiiiiiS_iiii_param_8,
	.param .u32 _Z28_permutedims_5D_2_1_5_4_3_32PfiiiiiS_iiii_param_9,
	.param .u32 _Z28_permutedims_5D_2_1_5_4_3_32PfiiiiiS_iiii_param_10
)
{
	.reg .pred 	%p<3>;
	.reg .b32 	%r<43>;
	.reg .b32 	%f<2>;
	.reg .b64 	%rd<9>;

	ld.param.u64 	%rd3, [_Z28_permutedims_5D_2_1_5_4_3_32PfiiiiiS_iiii_param_0];
	ld.param.u32 	%r11, [_Z28_permutedims_5D_2_1_5_4_3_32PfiiiiiS_iiii_param_1];
	ld.param.u32 	%r12, [_Z28_permutedims_5D_2_1_5_4_3_32PfiiiiiS_iiii_param_2];
	ld.param.u32 	%r13, [_Z28_permutedims_5D_2_1_5_4_3_32PfiiiiiS_iiii_param_3];
	ld.param.u32 	%r14, [_Z28_permutedims_5D_2_1_5_4_3_32PfiiiiiS_iiii_param_4];
	ld.param.u32 	%r19, [_Z28_permutedims_5D_2_1_5_4_3_32PfiiiiiS_iiii_param_5];
	ld.param.u64 	%rd4, [_Z28_permutedims_5D_2_1_5_4_3_32PfiiiiiS_iiii_param_6];
	ld.param.u32 	%r15, [_Z28_permutedims_5D_2_1_5_4_3_32PfiiiiiS_iiii_param_7];
	ld.param.u32 	%r16, [_Z28_permutedims_5D_2_1_5_4_3_32PfiiiiiS_iiii_param_8];
	ld.param.u32 	%r17, [_Z28_permutedims_5D_2_1_5_4_3_32PfiiiiiS_iiii_param_9];
	ld.param.u32 	%r18, [_Z28_permutedims_5D_2_1_5_4_3_32PfiiiiiS_iiii_param_10];
	mov.u32 	%r20, %tid.x;
	mov.u32 	%r21, %ctaid.x;
	mov.u32 	%r1, %ntid.x;
	mad.lo.s32 	%r42, %r21, %r1, %r20;
	mul.lo.s32 	%r3, %r12, %r11;
	mul.lo.s32 	%r4, %r3, %r13;
	mul.lo.s32 	%r5, %r4, %r14;
	mul.lo.s32 	%r6, %r5, %r19;
	setp.ge.s32 	%p1, %r42, %r6;
	@%p1 bra 	$L__BB197_3;
	mul.lo.s32 	%r7, %r18, %r17;
	mov.u32 	%r22, %nctaid.x;
	mul.lo.s32 	%r8, %r1, %r22;
	cvta.to.global.u64 	%rd1, %rd3;
	cvta.to.global.u64 	%rd2, %rd4;
$L__BB197_2:
	div.s32 	%r23, %r42, %r11;
	mul.lo.s32 	%r24, %r23, %r11;
	sub.s32 	%r25, %r42, %r24;
	rem.s32 	%r26, %r23, %r12;
	mad.lo.s32 	%r27, %r26, %r11, %r25;
	sub.s32 	%r28, %r42, %r27;
	div.s32 	%r29, %r28, %r3;
	rem.s32 	%r30, %r29, %r13;
	mad.lo.s32 	%r31, %r3, %r30, %r27;
	sub.s32 	%r32, %r42, %r31;
	div.s32 	%r33, %r32, %r4;
	rem.s32 	%r34, %r33, %r14;
	mad.lo.s32 	%r35, %r4, %r34, %r31;
	sub.s32 	%r36, %r42, %r35;
	div.s32 	%r37, %r36, %r5;
	mad.lo.s32 	%r38, %r7, %r30, %r37;
	mad.lo.s32 	%r39, %r34, %r17, %r38;
	mad.lo.s32 	%r40, %r39, %r16, %r25;
	mad.lo.s32 	%r41, %r40, %r15, %r26;
	mul.wide.s32 	%rd5, %r42, 4;
	add.s64 	%rd6, %rd1, %rd5;
	ld.global.f32 	%f1, [%rd6];
	mul.wide.s32 	%rd7, %r41, 4;
	add.s64 	%rd8, %rd2, %rd7;
	st.global.f32 	[%rd8], %f1;
	add.s32 	%r42, %r42, %r8;
	setp.lt.s32 	%p2, %r42, %r6;
	@%p2 bra 	$L__BB197_2;
$L__BB197_3:
	ret;

}
	// .globl	_Z28_permutedims_5D_2_1_5_4_3_64PdiiiiiS_iiii
.visible .entry _Z28_permutedims_5D_2_1_5_4_3_64PdiiiiiS_iiii(
	.param .u64 .ptr .align 1 _Z28_permutedims_5D_2_1_5_4_3_64PdiiiiiS_iiii_param_0,
	.param .u32 _Z28_permutedims_5D_2_1_5_4_3_64PdiiiiiS_iiii_param_1,
	.param .u32 _Z28_permutedims_5D_2_1_5_4_3_64PdiiiiiS_iiii_param_2,
	.param .u32 _Z28_permutedims_5D_2_1_5_4_3_64PdiiiiiS_iiii_param_3,
	.param .u32 _Z28_permutedims_5D_2_1_5_4_3_64PdiiiiiS_iiii_param_4,
	.param .u32 _Z28_permutedims_5D_2_1_5_4_3_64PdiiiiiS_iiii_param_5,
	.param .u64 .ptr .align 1 _Z28_permutedims_5D_2_1_5_4_3_64PdiiiiiS_iiii_param_6,
	.param .u32 _Z28_permutedims_5D_2_1_5_4_3_64PdiiiiiS_iiii_param_7,
	.param .u32 _Z28_permutedims_5D_2_1_5_4_3_64PdiiiiiS_iiii_param_8,
	.param .u32 _Z28_permutedims_5D_2_1_5_4_3_64PdiiiiiS_iiii_param_9,
	.param .u32 _Z28_permutedims_5D_2_1_5_4_3_64PdiiiiiS_iiii_param_10
)
{
	.reg .pred 	%p<3>;
	.reg .b32 	%r<43>;
	.reg .b64 	%rd<9>;
	.reg .b64 	%fd<2>;

	ld.param.u64 	%rd3, [_Z28_permutedims_5D_2_1_5_4_3_64PdiiiiiS_iiii_param_0];
	ld.param.u32 	%r11, [_Z28_permutedims_5D_2_1_5_4_3_64PdiiiiiS_iiii_param_1];
	ld.param.u32 	%r12, [_Z28_permutedims_5D_2_1_5_4_3_64PdiiiiiS_iiii_param_2];
	ld.param.u32 	%r13, [_Z28_permutedims_5D_2_1_5_4_3_64PdiiiiiS_iiii_param_3];
	ld.param.u32 	%r14, [_Z28_permutedims_5D_2_1_5_4_3_64PdiiiiiS_iiii_param_4];
	ld.param.u32 	%r19, [_Z28_permutedims_5D_2_1_5_4_3_64PdiiiiiS_iiii_param_5];
	ld.param.u64 	%rd4, [_Z28_permutedims_5D_2_1_5_4_3_64PdiiiiiS_iiii_param_6];
	ld.param.u32 	%r15, [_Z28_permutedims_5D_2_1_5_4_3_64PdiiiiiS_iiii_param_7];
	ld.param.u32 	%r16, [_Z28_permutedims_5D_2_1_5_4_3_64PdiiiiiS_iiii_param_8];
	ld.param.u32 	%r17, [_Z28_permutedims_5D_2_1_5_4_3_64PdiiiiiS_iiii_param_9];
	ld.param.u32 	%r18, [_Z28_permutedims_5D_2_1_5_4_3_64PdiiiiiS_iiii_param_10];
	mov.u32 	%r20, %tid.x;
	mov.u32 	%r21, %ctaid.x;
	mov.u32 	%r1, %ntid.x;
	mad.lo.s32 	%r42, %r21, %r1, %r20;
	mul.lo.s32 	%r3, %r12, %r11;
	mul.lo.s32 	%r4, %r3, %r13;
	mul.lo.s32 	%r5, %r4, %r14;
	mul.lo.s32 	%r6, %r5, %r19;
	setp.ge.s32 	%p1, %r42, %r6;
	@%p1 bra 	$L__BB198_3;
	mul.lo.s32 	%r7, %r18, %r17;
	mov.u32 	%r22, %nctaid.x;
	mul.lo.s32 	%r8, %r1, %r22;
	cvta.to.global.u64 	%rd1, %rd3;
	cvta.to.global.u64 	%rd2, %rd4;
$L__BB198_2:
	div.s32 	%r23, %r42, %r11;
	mul.lo.s32 	%r24, %r23, %r11;
	sub.s32 	%r25, %r42, %r24;
	rem.s32 	%r26, %r23, %r12;
	mad.lo.s32 	%r27, %r26, %r11, %r25;
	sub.s32 	%r28, %r42, %r27;
	div.s32 	%r29, %r28, %r3;
	rem.s32 	%r30, %r29, %r13;
	mad.lo.s32 	%r31, %r3, %r30, %r27;
	sub.s32 	%r32, %r42, %r31;
	div.s32 	%r33, %r32, %r4;
	rem.s32 	%r34, %r33, %r14;
	mad.lo.s32 	%r35, %r4, %r34, %r31;
	sub.s32 	%r36, %r42, %r35;
	div.s32 	%r37, %r36, %r5;
	mad.lo.s32 	%r38, %r7, %r30, %r37;
	mad.lo.s32 	%r39, %r34, %r17, %r38;
	mad.lo.s32 	%r40, %r39, %r16, %r25;
	mad.lo.s32 	%r41, %r40, %r15, %r26;
	mul.wide.s32 	%rd5, %r42, 8;
	add.s64 	%rd6, %rd1, %rd5;
	ld.global.f64 	%fd1, [%rd6];
	mul.wide.s32 	%rd7, %r41, 8;
	add.s64 	%rd8, %rd2, %rd7;
	st.global.f64 	[%rd8], %fd1;
	add.s32 	%r42, %r42, %r8;
	setp.lt.s32 	%p2, %r42, %r6;
	@%p2 bra 	$L__BB198_2;
$L__BB198_3:
	ret;

}
	// .globl	_Z28_permutedims_5D_2_3_1_4_5_32PfiiiiiS_iiii
.visible .entry _Z28_permutedims_5D_2_3_1_4_5_32PfiiiiiS_iiii(
	.param .u64 .ptr .align 1 _Z28_permutedims_5D_2_3_1_4_5_32PfiiiiiS_iiii_param_0,
	.param .u32 _Z28_permutedims_5D_2_3_1_4_5_32PfiiiiiS_iiii_param_1,
	.param .u32 _Z28_permutedims_5D_2_3_1_4_5_32PfiiiiiS_iiii_param_2,
	.param .u32 _Z28_permutedims_5D_2_3_1_4_5_32PfiiiiiS_iiii_param_3,
	.param .u32 _Z28_permutedims_5D_2_3_1_4_5_32PfiiiiiS_iiii_param_4,
	.param .u32 _Z28_permutedims_5D_2_3_1_4_5_32PfiiiiiS_iiii_param_5,
	.param .u64 .ptr .align 1 _Z28_permutedims_5D_2_3_1_4_5_32PfiiiiiS_iiii_param_6,
	.param .u32 _Z28_permutedims_5D_2_3_1_4_5_32PfiiiiiS_iiii_param_7,
	.param .u32 _Z28_permutedims_5D_2_3_1_4_5_32PfiiiiiS_iiii_param_8,
	.param .u32 _Z28_permutedims_5D_2_3_1_4_5_32PfiiiiiS_iiii_param_9,
	.param .u32 _Z28_permutedims_5D_2_3_1_4_5_32PfiiiiiS_iiii_param_10
)
{
	.reg .pred 	%p<3>;
	.reg .b32 	%r<43>;
	.reg .b32 	%f<2>;
	.reg .b64 	%rd<9>;

	ld.param.u64 	%rd3, [_Z28_permutedims_5D_2_3_1_4_5_32PfiiiiiS_iiii_param_0];
	ld.param.u32 	%r11, [_Z28_permutedims_5D_2_3_1_4_5_32PfiiiiiS_iiii_param_1];
	ld.param.u32 	%r12, [_Z28_permutedims_5D_2_3_1_4_5_32PfiiiiiS_iiii_param_2];
	ld.param.u32 	%r13, [_Z28_permutedims_5D_2_3_1_4_5_32PfiiiiiS_iiii_param_3];
	ld.param.u32 	%r14, [_Z28_permutedims_5D_2_3_1_4_5_32PfiiiiiS_iiii_param_4];
	ld.param.u32 	%r19, [_Z28_permutedims_5D_2_3_1_4_5_32PfiiiiiS_iiii_param_5];
	ld.param.u64 	%rd4, [_Z28_permutedims_5D_2_3_1_4_5_32PfiiiiiS_iiii_param_6];
	ld.param.u32 	%r15, [_Z28_permutedims_5D_2_3_1_4_5_32PfiiiiiS_iiii_param_7];
	ld.param.u32 	%r16, [_Z28_permutedims_5D_2_3_1_4_5_32PfiiiiiS_iiii_param_8];
	ld.param.u32 	%r17, [_Z28_permutedims_5D_2_3_1_4_5_32PfiiiiiS_iiii_param_9];
	ld.param.u32 	%r18, [_Z28_permutedims_5D_2_3_1_4_5_32PfiiiiiS_iiii_param_10];
	mov.u32 	%r20, %tid.x;
	mov.u32 	%r21, %ctaid.x;
	mov.u32 	%r1, %ntid.x;
	mad.lo.s32 	%r42, %r21, %r1, %r20;
	mul.lo.s32 	%r3, %r12, %r11;
	mul.lo.s32 	%r4, %r3, %r13;
	mul.lo.s32 	%r5, %r4, %r14;
	mul.lo.s32 	%r6, %r5, %r19;
	setp.ge.s32 	%p1, %r42, %r6;
	@%p1 bra 	$L__BB199_3;
	mul.lo.s32 	%r7, %r18, %r17;
	mov.u32 	%r22, %nctaid.x;
	mul.lo.s32 	%r8, %r1, %r22;
	cvta.to.global.u64 	%rd1, %rd3;
	cvta.to.global.u64 	%rd2, %rd4;
$L__BB199_2:
	div.s32 	%r23, %r42, %r11;
	mul.lo.s32 	%r24, %r23, %r11;
	sub.s32 	%r25, %r42, %r24;
	rem.s32 	%r26, %r23, %r12;
	mad.lo.s32 	%r27, %r26, %r11, %r25;
	sub.s32 	%r28, %r42, %r27;
	div.s32 	%r29, %r28, %r3;
	rem.s32 	%r30, %r29, %r13;
	mad.lo.s32 	%r31, %r3, %r30, %r27;
	sub.s32 	%r32, %r42, %r31;
	div.s32 	%r33, %r32, %r4;
	rem.s32 	%r34, %r33, %r14;
	mad.lo.s32 	%r35, %r4, %r34, %r31;
	sub.s32 	%r36, %r42, %r35;
	div.s32 	%r37, %r36, %r5;
	mad.lo.s32 	%r38, %r34, %r17, %r25;
	mad.lo.s32 	%r39, %r7, %r37, %r38;
	mad.lo.s32 	%r40, %r39, %r16, %r30;
	mad.lo.s32 	%r41, %r40, %r15, %r26;
	mul.wide.s32 	%rd5, %r42, 4;
	add.s64 	%rd6, %rd1, %rd5;
	ld.global.f32 	%f1, [%rd6];
	mul.wide.s32 	%rd7, %r41, 4;
	add.s64 	%rd8, %rd2, %rd7;
	st.global.f32 	[%rd8], %f1;
	add.s32 	%r42, %r42, %r8;
	setp.lt.s32 	%p2, %r42, %r6;
	@%p2 bra 	$L__BB199_2;
$L__BB199_3:
	ret;

}
	// .globl	_Z28_permutedims_5D_2_3_1_4_5_64PdiiiiiS_iiii
.visible .entry _Z28_permutedims_5D_2_3_1_4_5_64PdiiiiiS_iiii(
	.param .u64 .ptr .align 1 _Z28_permutedims_5D_2_3_1_4_5_64PdiiiiiS_iiii_param_0,
	.param .u32 _Z28_permutedims_5D_2_3_1_4_5_64PdiiiiiS_iiii_param_1,
	.param .u32 _Z28_permutedims_5D_2_3_1_4_5_64PdiiiiiS_iiii_param_2,
	.param .u32 _Z28_permutedims_5D_2_3_1_4_5_64PdiiiiiS_iiii_param_3,
	.param .u32 _Z28_permutedims_5D_2_3_1_4_5_64PdiiiiiS_iiii_param_4,
	.param .u32 _Z28_permutedims_5D_2_3_1_4_5_64PdiiiiiS_iiii_param_5,
	.param .u64 .ptr .align 1 _Z28_permutedims_5D_2_3_1_4_5_64PdiiiiiS_iiii_param_6,
	.param .u32 _Z28_permutedims_5D_2_3_1_4_5_64PdiiiiiS_iiii_param_7,
	.param .u32 _Z28_permutedims_5D_2_3_1_4_5_64PdiiiiiS_iiii_param_8,
	.param .u32 _Z28_permutedims_5D_2_3_1_4_5_64PdiiiiiS_iiii_param_9,
	.param .u32 _Z28_permutedims_5D_2_3_1_4_5_64PdiiiiiS_iiii_param_10
)
{
	.reg .pred 	%p<3>;
	.reg .b32 	%r<43>;
	.reg .b64 	%rd<9>;
	.reg .b64 	%fd<2>;

	ld.param.u64 	%rd3, [_Z28_permutedims_5D_2_3_1_4_5_64PdiiiiiS_iiii_param_0];
	ld.param.u32 	%r11, [_Z28_permutedims_5D_2_3_1_4_5_64PdiiiiiS_iiii_param_1];
	ld.param.u32 	%r12, [_Z28_permutedims_5D_2_3_1_4_5_64PdiiiiiS_iiii_param_2];
	ld.param.u32 	%r13, [_Z28_permutedims_5D_2_3_1_4_5_64PdiiiiiS_iiii_param_3];
	ld.param.u32 	%r14, [_Z28_permutedims_5D_2_3_1_4_5_64PdiiiiiS_iiii_param_4];
	ld.param.u32 	%r19, [_Z28_permutedims_5D_2_3_1_4_5_64PdiiiiiS_iiii_param_5];
	ld.param.u64 	%rd4, [_Z28_permutedims_5D_2_3_1_4_5_64PdiiiiiS_iiii_param_6];
	ld.param.u32 	%r15, [_Z28_permutedims_5D_2_3_1_4_5_64PdiiiiiS_iiii_param_7];
	ld.param.u32 	%r16, [_Z28_permutedims_5D_2_3_1_4_5_64PdiiiiiS_iiii_param_8];
	ld.param.u32 	%r17, [_Z28_permutedims_5D_2_3_1_4_5_64PdiiiiiS_iiii_param_9];
	ld.param.u32 	%r18, [_Z28_permutedims_5D_2_3_1_4_5_64PdiiiiiS_iiii_param_10];
	mov.u32 	%r20, %tid.x;
	mov.u32 	%r21, %ctaid.x;
	mov.u32 	%r1, %ntid.x;
	mad.lo.s32 	%r42, %r21, %r1, %r20;
	mul.lo.s32 	%r3, %r12, %r11;
	mul.lo.s32 	%r4, %r3, %r13;
	mul.lo.s32 	%r5, %r4, %r14;
	mul.lo.s32 	%r6, %r5, %r19;
	setp.ge.s32 	%p1, %r42, %r6;
	@%p1 bra 	$L__BB200_3;
	mul.lo.s32 	%r7, %r18, %r17;
	mov.u32 	%r22, %nctaid.x;
	mul.lo.s32 	%r8, %r1, %r22;
	cvta.to.global.u64 	%rd1, %rd3;
	cvta.to.global.u64 	%rd2, %rd4;
$L__BB200_2:
	div.s32 	%r23, %r42, %r11;
	mul.lo.s32 	%r24, %r23, %r11;
	sub.s32 	%r25, %r42, %r24;
	rem.s32 	%r26, %r23, %r12;
	mad.lo.s32 	%r27, %r26, %r11, %r25;
	sub.s32 	%r28, %r42, %r27;
	div.s32 	%r29, %r28, %r3;
	rem.s32 	%r30, %r29, %r13;
	mad.lo.s32 	%r31, %r3, %r30, %r27;
	sub.s32 	%r32, %r42, %r31;
	div.s32 	%r33, %r32, %r4;
	rem.s32 	%r34, %r33, %r14;
	mad.lo.s32 	%r35, %r4, %r34, %r31;
	sub.s32 	%r36, %r42, %r35;
	div.s32 	%r37, %r36, %r5;
	mad.lo.s32 	%r38, %r34, %r17, %r25;
	mad.lo.s32 	%r39, %r7, %r37, %r38;
	mad.lo.s32 	%r40, %r39, %r16, %r30;
	mad.lo.s32 	%r41, %r40, %r15, %r26;
	mul.wide.s32 	%rd5, %r42, 8;
	add.s64 	%rd6, %rd1, %rd5;
	ld.global.f64 	%fd1, [%rd6];
	mul.wide.s32 	%rd7, %r41, 8;
	add.s64 	%rd8, %rd2, %rd7;
	st.global.f64 	[%rd8], %fd1;
	add.s32 	%r42, %r42, %r8;
	setp.lt.s32 	%p2, %r42, %r6;
	@%p2 bra 	$L__BB200_2;
$L__BB200_3:
	ret;

}
	// .globl	_Z28_permutedims_5D_2_3_1_5_4_32PfiiiiiS_iiii
.visible .entry _Z28_permutedims_5D_2_3_1_5_4_32PfiiiiiS_iiii(
	.param .u64 .ptr .align 1 _Z28_permutedims_5D_2_3_1_5_4_32PfiiiiiS_iiii_param_0,
	.param .u32 _Z28_permutedims_5D_2_3_1_5_4_32PfiiiiiS_iiii_param_1,
	.param .u32 _Z28_permutedims_5D_2_3_1_5_4_32PfiiiiiS_iiii_param_2,
	.param .u32 _Z28_permutedims_5D_2_3_1_5_4_32PfiiiiiS_iiii_param_3,
	.param .u32 _Z28_permutedims_5D_2_3_1_5_4_32PfiiiiiS_iiii_param_4,
	.param .u32 _Z28_permutedims_5D_2_3_1_5_4_32PfiiiiiS_iiii_param_5,
	.param .u64 .ptr .align 1 _Z28_permutedims_5D_2_3_1_5_4_32PfiiiiiS_iiii_param_6,
	.param .u32 _Z28_permutedims_5D_2_3_1_5_4_32PfiiiiiS_iiii_param_7,
	.param .u32 _Z28_permutedims_5D_2_3_1_5_4_32PfiiiiiS_iiii_param_8,
	.param .u32 _Z28_permutedims_5D_2_3_1_5_4_32PfiiiiiS_iiii_param_9,
	.param .u32 _Z28_permutedims_5D_2_3_1_5_4_32PfiiiiiS_iiii_param_10
)
{
	.reg .pred 	%p<3>;
	.reg .b32 	%r<43>;
	.reg .b32 	%f<2>;
	.reg .b64 	%rd<9>;

	ld.param.u64 	%rd3, [_Z28_permutedims_5D_2_3_1_5_4_32PfiiiiiS_iiii_param_0];
	ld.param.u32 	%r11, [_Z28_permutedims_5D_2_3_1_5_4_32PfiiiiiS_iiii_param_1];
	ld.param.u32 	%r12, [_Z28_permutedims_5D_2_3_1_5_4_32PfiiiiiS_iiii_param_2];
	ld.param.u32 	%r13, [_Z28_permutedims_5D_2_3_1_5_4_32PfiiiiiS_iiii_param_3];
	ld.param.u32 	%r14, [_Z28_permutedims_5D_2_3_1_5_4_32PfiiiiiS_iiii_param_4];
	ld.param.u32 	%r19, [_Z28_permutedims_5D_2_3_1_5_4_32PfiiiiiS_iiii_param_5];
	ld.param.u64 	%rd4, [_Z28_permutedims_5D_2_3_1_5_4_32PfiiiiiS_iiii_param_6];
	ld.param.u32 	%r15, [_Z28_permutedims_5D_2_3_1_5_4_32PfiiiiiS_iiii_param_7];
	ld.param.u32 	%r16, [_Z28_permutedims_5D_2_3_1_5_4_32PfiiiiiS_iiii_param_8];
	ld.param.u32 	%r17, [_Z28_permutedims_5D_2_3_1_5_4_32PfiiiiiS_iiii_param_9];
	ld.param.u32 	%r18, [_Z28_permutedims_5D_2_3_1_5_4_32PfiiiiiS_iiii_param_10];
	mov.u32 	%r20, %tid.x;
	mov.u32 	%r21, %ctaid.x;
	mov.u32 	%r1, %ntid.x;
	mad.lo.s32 	%r42, %r21, %r1, %r20;
	mul.lo.s32 	%r3, %r12, %r11;
	mul.lo.s32 	%r4, %r3, %r13;
	mul.lo.s32 	%r5, %r4, %r14;
	mul.lo.s32 	%r6, %r5, %r19;
	setp.ge.s32 	%p1, %r42, %r6;
	@%p1 bra 	$L__BB201_3;
	mul.lo.s32 	%r7, %r18, %r17;
	mov.u32 	%r22, %nctaid.x;
	mul.lo.s32 	%r8, %r1, %r22;
	cvta.to.global.u64 	%rd1, %rd3;
	cvta.to.global.u64 	%rd2, %rd4;
$L__BB201_2:
	div.s32 	%r23, %r42, %r11;
	mul.lo.s32 	%r24, %r23, %r11;
	sub.s32 	%r25, %r42, %r24;
	rem.s32 	%r26, %r23, %r12;
	mad.lo.s32 	%r27, %r26, %r11, %r25;
	sub.s32 	%r28, %r42, %r27;
	div.s32 	%r29, %r28, %r3;
	rem.s32 	%r30, %r29, %r13;
	mad.lo.s32 	%r31, %r3, %r30, %r27;
	sub.s32 	%r32, %r42, %r31;
	div.s32 	%r33, %r32, %r4;
	rem.s32 	%r34, %r33, %r14;
	mad.lo.s32 	%r35, %r4, %r34, %r31;
	sub.s32 	%r36, %r42, %r35;
	div.s32 	%r37, %r36, %r5;
	mad.lo.s32 	%r38, %r37, %r17, %r25;
	mad.lo.s32 	%r39, %r7, %r34, %r38;
	mad.lo.s32 	%r40, %r39, %r16, %r30;
	mad.lo.s32 	%r41, %r40, %r15, %r26;
	mul.wide.s32 	%rd5, %r42, 4;
	add.s64 	%rd6, %rd1, %rd5;
	ld.global.f32 	%f1, [%rd6];
	mul.wide.s32 	%rd7, %r41, 4;
	add.s64 	%rd8, %rd2, %rd7;
	st.global.f32 	[%rd8], %f1;
	add.s32 	%r42, %r42, %r8;
	setp.lt.s32 	%p2, %r42, %r6;
	@%p2 bra 	$L__BB201_2;
$L__BB201_3:
	ret;

}
	// .globl	_Z28_permutedims_5D_2_3_1_5_4_64PdiiiiiS_iiii
.visible .entry _Z28_permutedims_5D_2_3_1_5_4_64PdiiiiiS_iiii(
	.param .u64 .ptr .align 1 _Z28_permutedims_5D_2_3_1_5_4_64PdiiiiiS_iiii_param_0,
	.param .u32 _Z28_permutedims_5D_2_3_1_5_4_64PdiiiiiS_iiii_param_1,
	.param .u32 _Z28_permutedims_5D_2_3_1_5_4_64PdiiiiiS_iiii_param_2,
	.param .u32 _Z28_permutedims_5D_2_3_1_5_4_64PdiiiiiS_iiii_param_3,
	.param .u32 _Z28_permutedims_5D_2_3_1_5_4_64PdiiiiiS_iiii_param_4,
	.param .u32 _Z28_permutedims_5D_2_3_1_5_4_64PdiiiiiS_iiii_param_5,
	.param .u64 .ptr .align 1 _Z28_permutedims_5D_2_3_1_5_4_64PdiiiiiS_iiii_param_6,
	.param .u32 _Z28_permutedims_5D_2_3_1_5_4_64PdiiiiiS_iiii_param_7,
	.param .u32 _Z28_permutedims_5D_2_3_1_5_4_64PdiiiiiS_iiii_param_8,
	.param .u32 _Z28_permutedims_5D_2_3_1_5_4_64PdiiiiiS_iiii_param_9,
	.param .u32 _Z28_permutedims_5D_2_3_1_5_4_64PdiiiiiS_iiii_param_10
)
{
	.reg .pred 	%p<3>;
	.reg .b32 	%r<43>;
	.reg .b64 	%rd<9>;
	.reg .b64 	%fd<2>;

	ld.param.u64 	%rd3, [_Z28_permutedims_5D_2_3_1_5_4_64PdiiiiiS_iiii_param_0];
	ld.param.u32 	%r11, [_Z28_permutedims_5D_2_3_1_5_4_64PdiiiiiS_iiii_param_1];
	ld.param.u32 	%r12, [_Z28_permutedims_5D_2_3_1_5_4_64PdiiiiiS_iiii_param_2];
	ld.param.u32 	%r13, [_Z28_permutedims_5D_2_3_1_5_4_64PdiiiiiS_iiii_param_3];
	ld.param.u32 	%r14, [_Z28_permutedims_5D_2_3_1_5_4_64PdiiiiiS_iiii_param_4];
	ld.param.u32 	%r19, [_Z28_permutedims_5D_2_3_1_5_4_64PdiiiiiS_iiii_param_5];
	ld.param.u64 	%rd4, [_Z28_permutedims_5D_2_3_1_5_4_64PdiiiiiS_iiii_param_6];
	ld.param.u32 	%r15, [_Z28_permutedims_5D_2_3_1_5_4_64PdiiiiiS_iiii_param_7];
	ld.param.u32 	%r16, [_Z28_permutedims_5D_2_3_1_5_4_64PdiiiiiS_iiii_param_8];
	ld.param.u32 	%r17, [_Z28_permutedims_5D_2_3_1_5_4_64PdiiiiiS_iiii_param_9];
	ld.param.u32 	%r18, [_Z28_permutedims_5D_2_3_1_5_4_64PdiiiiiS_iiii_param_10];
	mov.u32 	%r20, %tid.x;
	mov.u32 	%r21, %ctaid.x;
	mov.u32 	%r1, %ntid.x;
	mad.lo.s32 	%r42, %r21, %r1, %r20;
	mul.lo.s32 	%r3, %r12, %r11;
	mul.lo.s32 	%r4, %r3, %r13;
	mul.lo.s32 	%r5, %r4, %r14;
	mul.lo.s32 	%r6, %r5, %r19;
	setp.ge.s32 	%p1, %r42, %r6;
	@%p1 bra 	$L__BB202_3;
	mul.lo.s32 	%r7, %r18, %r17;
	mov.u32 	%r22, %nctaid.x;
	mul.lo.s32 	%r8, %r1, %r22;
	cvta.to.global.u64 	%rd1, %rd3;
	cvta.to.global.u64 	%rd2, %rd4;
$L__BB202_2:
	div.s32 	%r23, %r42, %r11;
	mul.lo.s32 	%r24, %r23, %r11;
	sub.s32 	%r25, %r42, %r24;
	rem.s32 	%r26, %r23, %r12;
	mad.lo.s32 	%r27, %r26, %r11, %r25;
	sub.s32 	%r28, %r42, %r27;
	div.s32 	%r29, %r28, %r3;
	rem.s32 	%r30, %r29, %r13;
	mad.lo.s32 	%r31, %r3, %r30, %r27;
	sub.s32 	%r32, %r42, %r31;
	div.s32 	%r33, %r32, %r4;
	rem.s32 	%r34, %r33, %r14;
	mad.lo.s32 	%r35, %r4, %r34, %r31;
	sub.s32 	%r36, %r42, %r35;
	div.s32 	%r37, %r36, %r5;
	mad.lo.s32 	%r38, %r37, %r17, %r25;
	mad.lo.s32 	%r39, %r7, %r34, %r38;
	mad.lo.s32 	%r40, %r39, %r16, %r30;
	mad.lo.s32 	%r41, %r40, %r15, %r26;
	mul.wide.s32 	%rd5, %r42, 8;
	add.s64 	%rd6, %rd1, %rd5;
	ld.global.f64 	%fd1, [%rd6];
	mul.wide.s32 	%rd7, %r41, 8;
	add.s64 	%rd8, %rd2, %rd7;
	st.global.f64 	[%rd8], %fd1;
	add.s32 	%r42, %r42, %r8;
	setp.lt.s32 	%p2, %r42, %r6;
	@%p2 bra 	$L__BB202_2;
$L__BB202_3:
	ret;

}
	// .globl	_Z28_permutedims_5D_2_3_4_1_5_32PfiiiiiS_iiii
.visible .entry _Z28_permutedims_5D_2_3_4_1_5_32PfiiiiiS_iiii(
	.param .u64 .ptr .align 1 _Z28_permutedims_5D_2_3_4_1_5_32PfiiiiiS_iiii_param_0,
	.param .u32 _Z28_permutedims_5D_2_3_4_1_5_32PfiiiiiS_iiii_param_1,
	.param .u32 _Z28_permutedims_5D_2_3_4_1_5_32PfiiiiiS_iiii_param_2,
	.param .u32 _Z28_permutedims_5D_2_3_4_1_5_32PfiiiiiS_iiii_param_3,
	.param .u32 _Z28_permutedims_5D_2_3_4_1_5_32PfiiiiiS_iiii_param_4,
	.param .u32 _Z28_permutedims_5D_2_3_4_1_5_32PfiiiiiS_iiii_param_5,
	.param .u64 .ptr .align 1 _Z28_permutedims_5D_2_3_4_1_5_32PfiiiiiS_iiii_param_6,
	.param .u32 _Z28_permutedims_5D_2_3_4_1_5_32PfiiiiiS_iiii_param_7,
	.param .u32 _Z28_permutedims_5D_2_3_4_1_5_32PfiiiiiS_iiii_param_8,
	.param .u32 _Z28_permutedims_5D_2_3_4_1_5_32PfiiiiiS_iiii_param_9,
	.param .u32 _Z28_permutedims_5D_2_3_4_1_5_32PfiiiiiS_iiii_param_10
)
{
	.reg .pred 	%p<3>;
	.reg .b32 	%r<43>;
	.reg .b32 	%f<2>;
	.reg .b64 	%rd<9>;

	ld.param.u64 	%rd3, [_Z28_permutedims_5D_2_3_4_1_5_32PfiiiiiS_iiii_param_0];
	ld.param.u32 	%r11, [_Z28_permutedims_5D_2_3_4_1_5_32PfiiiiiS_iiii_param_1];
	ld.param.u32 	%r12, [_Z28_permutedims_5D_2_3_4_1_5_32PfiiiiiS_iiii_param_2];
	ld.param.u32 	%r13, [_Z28_permutedims_5D_2_3_4_1_5_32PfiiiiiS_iiii_param_3];
	ld.param.u32 	%r14, [_Z28_permutedims_5D_2_3_4_1_5_32PfiiiiiS_iiii_param_4];
	ld.param.u32 	%r19, [_Z28_permutedims_5D_2_3_4_1_5_32PfiiiiiS_iiii_param_5];
	ld.param.u64 	%rd4, [_Z28_permutedims_5D_2_3_4_1_5_32PfiiiiiS_iiii_param_6];
	ld.param.u32 	%r15, [_Z28_permutedims_5D_2_3_4_1_5_32PfiiiiiS_iiii_param_7];
	ld.param.u32 	%r16, [_Z28_permutedims_5D_2_3_4_1_5_32PfiiiiiS_iiii_param_8];
	ld.param.u32 	%r17, [_Z28_permutedims_5D_2_3_4_1_5_32PfiiiiiS_iiii_param_9];
	ld.param.u32 	%r18, [_Z28_permutedims_5D_2_3_4_1_5_32PfiiiiiS_iiii_param_10];
	mov.u32 	%r20, %tid.x;
	mov.u32 	%r21, %ctaid.x;
	mov.u32 	%r1, %ntid.x;
	mad.lo.s32 	%r42, %r21, %r1, %r20;
	mul.lo.s32 	%r3, %r12, %r11;
	mul.lo.s32 	%r4, %r3, %r13;
	mul.lo.s32 	%r5, %r4, %r14;
	mul.lo.s32 	%r6, %r5, %r19;
	setp.ge.s32 	%p1, %r42, %r6;
	@%p1 bra 	$L__BB203_3;
	mul.lo.s32 	%r7, %r18, %r17;
	mov.u32 	%r22, %nctaid.x;
	mul.lo.s32 	%r8, %r1, %r22;
	cvta.to.global.u64 	%rd1, %rd3;
	cvta.to.global.u64 	%rd2, %rd4;
$L__BB203_2:
	div.s32 	%r23, %r42, %r11;
	mul.lo.s32 	%r24, %r23, %r11;
	sub.s32 	%r25, %r42, %r24;
	rem.s32 	%r26, %r23, %r12;
	mad.lo.s32 	%r27, %r26, %r11, %r25;
	sub.s32 	%r28, %r42, %r27;
	div.s32 	%r29, %r28, %r3;
	rem.s32 	%r30, %r29, %r13;
	mad.lo.s32 	%r31, %r3, %r30, %r27;
	sub.s32 	%r32, %r42, %r31;
	div.s32 	%r33, %r32, %r4;
	rem.s32 	%r34, %r33, %r14;
	mad.lo.s32 	%r35, %r4, %r34, %r31;
	sub.s32 	%r36, %r42, %r35;
	div.s32 	%r37, %r36, %r5;
	mad.lo.s32 	%r38, %r25, %r17, %r34;
	mad.lo.s32 	%r39, %r7, %r37, %r38;
	mad.lo.s32 	%r40, %r39, %r16, %r30;
	mad.lo.s32 	%r41, %r40, %r15, %r26;
	mul.wide.s32 	%rd5, %r42, 4;
	add.s64 	%rd6, %rd1, %rd5;
	ld.global.f32 	%f1, [%rd6];
	mul.wide.s32 	%rd7, %r41, 4;
	add.s64 	%rd8, %rd2, %rd7;
	st.global.f32 	[%rd8], %f1;
	add.s32 	%r42, %r42, %r8;
	setp.lt.s32 	%p2, %r42, %r6;
	@%p2 bra 	$L__BB203_2;
$L__BB203_3:
	ret;

}
	// .globl	_Z28_permutedims_5D_2_3_4_1_5_64PdiiiiiS_iiii
.visible .entry _Z28_permutedims_5D_2_3_4_1_5_64PdiiiiiS_iiii(
	.param .u64 .ptr .align 1 _Z28_permutedims_5D_2_3_4_1_5_64PdiiiiiS_iiii_param_0,
	.param .u32 _Z28_permutedims_5D_2_3_4_1_5_64PdiiiiiS_iiii_param_1,
	.param .u32 _Z28_permutedims_5D_2_3_4_1_5_64PdiiiiiS_iiii_param_2,
	.param .u32 _Z28_permutedims_5D_2_3_4_1_5_64PdiiiiiS_iiii_param_3,
	.param .u32 _Z28_permutedims_5D_2_3_4_1_5_64PdiiiiiS_iiii_param_4,
	.param .u32 _Z28_permutedims_5D_2_3_4_1_5_64PdiiiiiS_iiii_param_5,
	.param .u64 .ptr .align 1 _Z28_permutedims_5D_2_3_4_1_5_64PdiiiiiS_iiii_param_6,
	.param .u32 _Z28_permutedims_5D_2_3_4_1_5_64PdiiiiiS_iiii_param_7,
	.param .u32 _Z28_permutedims_5D_2_3_4_1_5_64PdiiiiiS_iiii_param_8,
	.param .u32 _Z28_permutedims_5D_2_3_4_1_5_64PdiiiiiS_iiii_param_9,
	.param .u32 _Z28_permutedims_5D_2_3_4_1_5_64PdiiiiiS_iiii_param_10
)
{
	.reg .pred 	%p<3>;
	.reg .b32 	%r<43>;
	.reg .b64 	%rd<9>;
	.reg .b64 	%fd<2>;

	ld.param.u64 	%rd3, [_Z28_permutedims_5D_2_3_4_1_5_64PdiiiiiS_iiii_param_0];
	ld.param.u32 	%r11, [_Z28_permutedims_5D_2_3_4_1_5_64PdiiiiiS_iiii_param_1];
	ld.param.u32 	%r12, [_Z28_permutedims_5D_2_3_4_1_5_64PdiiiiiS_iiii_param_2];
	ld.param.u32 	%r13, [_Z28_permutedims_5D_2_3_4_1_5_64PdiiiiiS_iiii_param_3];
	ld.param.u32 	%r14, [_Z28_permutedims_5D_2_3_4_1_5_64PdiiiiiS_iiii_param_4];
	ld.param.u32 	%r19, [_Z28_permutedims_5D_2_3_4_1_5_64PdiiiiiS_iiii_param_5];
	ld.param.u64 	%rd4, [_Z28_permutedims_5D_2_3_4_1_5_64PdiiiiiS_iiii_param_6];
	ld.param.u32 	%r15, [_Z28_permutedims_5D_2_3_4_1_5_64PdiiiiiS_iiii_param_7];
	ld.param.u32 	%r16, [_Z28_permutedims_5D_2_3_4_1_5_64PdiiiiiS_iiii_param_8];
	ld.param.u32 	%r17, [_Z28_permutedims_5D_2_3_4_1_5_64PdiiiiiS_iiii_param_9];
	ld.param.u32 	%r18, [_Z28_permutedims_5D_2_3_4_1_5_64PdiiiiiS_iiii_param_10];
	mov.u32 	%r20, %tid.x;
	mov.u32 	%r21, %ctaid.x;
	mov.u32 	%r1, %ntid.x;
	mad.lo.s32 	%r42, %r21, %r1, %r20;
	mul.lo.s32 	%r3, %r12, %r11;
	mul.lo.s32 	%r4, %r3, %r13;
	mul.lo.s32 	%r5, %r4, %r14;
	mul.lo.s32 	%r6, %r5, %r19;
	setp.ge.s32 	%p1, %r42, %r6;
	@%p1 bra 	$L__BB204_3;
	mul.lo.s32 	%r7, %r18, %r17;
	mov.u32 	%r22, %nctaid.x;
	mul.lo.s32 	%r8, %r1, %r22;
	cvta.to.global.u64 	%rd1, %rd3;
	cvta.to.global.u64 	%rd2, %rd4;
$L__BB204_2:
	div.s32 	%r23, %r42, %r11;
	mul.lo.s32 	%r24, %r23, %r11;
	sub.s32 	%r25, %r42, %r24;
	rem.s32 	%r26, %r23, %r12;
	mad.lo.s32 	%r27, %r26, %r11, %r25;
	sub.s32 	%r28, %r42, %r27;
	div.s32 	%r29, %r28, %r3;
	rem.s32 	%r30, %r29, %r13;
	mad.lo.s32 	%r31, %r3, %r30, %r27;
	sub.s32 	%r32, %r42, %r31;
	div.s32 	%r33, %r32, %r4;
	rem.s32 	%r34, %r33, %r14;
	mad.lo.s32 	%r35, %r4, %r34, %r31;
	sub.s32 	%r36, %r42, %r35;
	div.s32 	%r37, %r36, %r5;
	mad.lo.s32 	%r38, %r25, %r17, %r34;
	mad.lo.s32 	%r39, %r7, %r37, %r38;
	mad.lo.s32 	%r40, %r39, %r16, %r30;
	mad.lo.s32 	%r41, %r40, %r15, %r26;
	mul.wide.s32 	%rd5, %r42, 8;
	add.s64 	%rd6, %rd1, %rd5;
	ld.global.f64 	%fd1, [%rd6];
	mul.wide.s32 	%rd7, %r41, 8;
	add.s64 	%rd8, %rd2, %rd7;
	st.global.f64 	[%rd8], %fd1;
	add.s32 	%r42, %r42, %r8;
	setp.lt.s32 	%p2, %r42, %r6;
	@%p2 bra 	$L__BB204_2;
$L__BB204_3:
	ret;

}
	// .globl	_Z28_permutedims_5D_2_3_4_5_1_32PfiiiiiS_iiii
.visible .entry _Z28_permutedims_5D_2_3_4_5_1_32PfiiiiiS_iiii(
	.param .u64 .ptr .align 1 _Z28_permutedims_5D_2_3_4_5_1_32PfiiiiiS_iiii_param_0,
	.param .u32 _Z28_permutedims_5D_2_3_4_5_1_32PfiiiiiS_iiii_param_1,
	.param .u32 _Z28_permutedims_5D_2_3_4_5_1_32PfiiiiiS_iiii_param_2,
	.param .u32 _Z28_permutedims_5D_2_3_4_5_1_32PfiiiiiS_iiii_param_3,
	.param .u32 _Z28_permutedims_5D_2_3_4_5_1_32PfiiiiiS_iiii_param_4,
	.param .u32 _Z28_permutedims_5D_2_3_4_5_1_32PfiiiiiS_iiii_param_5,
	.param .u64 .ptr .align 1 _Z28_permutedims_5D_2_3_4_5_1_32PfiiiiiS_iiii_param_6,
	.param .u32 _Z28_permutedims_5D_2_3_4_5_1_32PfiiiiiS_iiii_param_7,
	.param .u32 _Z28_permutedims_5D_2_3_4_5_1_32PfiiiiiS_iiii_param_8,
	.param .u32 _Z28_permutedims_5D_2_3_4_5_1_32PfiiiiiS_iiii_param_9,
	.param .u32 _Z28_permutedims_5D_2_3_4_5_1_32PfiiiiiS_iiii_param_10
)
{
	.reg .pred 	%p<3>;
	.reg .b32 	%r<43>;
	.reg .b32 	%f<2>;
	.reg .b64 	%rd<9>;

	ld.param.u64 	%rd3, [_Z28_permutedims_5D_2_3_4_5_1_32PfiiiiiS_iiii_param_0];
	ld.param.u32 	%r11, [_Z28_permutedims_5D_2_3_4_5_1_32PfiiiiiS_iiii_param_1];
	ld.param.u32 	%r12, [_Z28_permutedims_5D_2_3_4_5_1_32PfiiiiiS_iiii_param_2];
	ld.param.u32 	%r13, [_Z28_permutedims_5D_2_3_4_5_1_32PfiiiiiS_iiii_param_3];
	ld.param.u32 	%r14, [_Z28_permutedims_5D_2_3_4_5_1_32PfiiiiiS_iiii_param_4];
	ld.param.u32 	%r19, [_Z28_permutedims_5D_2_3_4_5_1_32PfiiiiiS_iiii_param_5];
	ld.param.u64 	%rd4, [_Z28_permutedims_5D_2_3_4_5_1_32PfiiiiiS_iiii_param_6];
	ld.param.u32 	%r15, [_Z28_permutedims_5D_2_3_4_5_1_32PfiiiiiS_iiii_param_7];
	ld.param.u32 	%r16, [_Z28_permutedims_5D_2_3_4_5_1_32PfiiiiiS_iiii_param_8];
	ld.param.u32 	%r17, [_Z28_permutedims_5D_2_3_4_5_1_32PfiiiiiS_iiii_param_9];
	ld.param.u32 	%r18, [_Z28_permutedims_5D_2_3_4_5_1_32PfiiiiiS_iiii_param_10];
	mov.u32 	%r20, %tid.x;
	mov.u32 	%r21, %ctaid.x;
	mov.u32 	%r1, %ntid.x;
	mad.lo.s32 	%r42, %r21, %r1, %r20;
	mul.lo.s32 	%r3, %r12, %r11;
	mul.lo.s32 	%r4, %r3, %r13;
	mul.lo.s32 	%r5, %r4, %r14;
	mul.lo.s32 	%r6, %r5, %r19;
	setp.ge.s32 	%p1, %r42, %r6;
	@%p1 bra 	$L__BB205_3;
	mul.lo.s32 	%r7, %r18, %r17;
	mov.u32 	%r22, %nctaid.x;
	mul.lo.s32 	%r8, %r1, %r22;
	cvta.to.global.u64 	%rd1, %rd3;
	cvta.to.global.u64 	%rd2, %rd4;
$L__BB205_2:
	div.s32 	%r23, %r42, %r11;
	mul.lo.s32 	%r24, %r23, %r11;
	sub.s32 	%r25, %r42, %r24;
	rem.s32 	%r26, %r23, %r12;
	mad.lo.s32 	%r27, %r26, %r11, %r25;
	sub.s32 	%r28, %r42, %r27;
	div.s32 	%r29, %r28, %r3;
	rem.s32 	%r30, %r29, %r13;
	mad.lo.s32 	%r31, %r3, %r30, %r27;
	sub.s32 	%r32, %r42, %r31;
	div.s32 	%r33, %r32, %r4;
	rem.s32 	%r34, %r33, %r14;
	mad.lo.s32 	%r35, %r4, %r34, %r31;
	sub.s32 	%r36, %r42, %r35;
	div.s32 	%r37, %r36, %r5;
	mad.lo.s32 	%r38, %r7, %r25, %r34;
	mad.lo.s32 	%r39, %r37, %r17, %r38;
	mad.lo.s32 	%r40, %r39, %r16, %r30;
	mad.lo.s32 	%r41, %r40, %r15, %r26;
	mul.wide.s32 	%rd5, %r42, 4;
	add.s64 	%rd6, %rd1, %rd5;
	ld.global.f32 	%f1, [%rd6];
	mul.wide.s32 	%rd7, %r41, 4;
	add.s64 	%rd8, %rd2, %rd7;
	st.global.f32 	[%rd8], %f1;
	add.s32 	%r42, %r42, %r8;
	setp.lt.s32 	%p2, %r42, %r6;
	@%p2 bra 	$L__BB205_2;
$L__BB205_3:
	ret;

}
	// .globl	_Z28_permutedims_5D_2_3_4_5_1_64PdiiiiiS_iiii
.visible .entry _Z28_permutedims_5D_2_3_4_5_1_64PdiiiiiS_iiii(
	.param .u64 .ptr .align 1 _Z28_permutedims_5D_2_3_4_5_1_64PdiiiiiS_iiii_param_0,
	.param .u32 _Z28_permutedims_5D_2_3_4_5_1_64PdiiiiiS_iiii_param_1,
	.param .u32 _Z28_permutedims_5D_2_3_4_5_1_64PdiiiiiS_iiii_param_2,
	.param .u32 _Z28_permutedims_5D_2_3_4_5_1_64PdiiiiiS_iiii_param_3,
	.param .u32 _Z28_permutedims_5D_2_3_4_5_1_64PdiiiiiS_iiii_param_4,
	.param .u32 _Z28_permutedims_5D_2_3_4_5_1_64PdiiiiiS_iiii_param_5,
	.param .u64 .ptr .align 1 _Z28_permutedims_5D_2_3_4_5_1_64PdiiiiiS_iiii_param_6,
	.param .u32 _Z28_permutedims_5D_2_3_4_5_1_64PdiiiiiS_iiii_param_7,
	.param .u32 _Z28_permutedims_5D_2_3_4_5_1_64PdiiiiiS_iiii_param_8,
	.param .u32 _Z28_permutedims_5D_2_3_4_5_1_64PdiiiiiS_iiii_param_9,
	.param .u32 _Z28_permutedims_5D_2_3_4_5_1_64PdiiiiiS_iiii_param_10
)
{
	.reg .pred 	%p<3>;
	.reg .b32 	%r<43>;
	.reg .b64 	%rd<9>;
	.reg .b64 	%fd<2>;

	ld.param.u64 	%rd3, [_Z28_permutedims_5D_2_3_4_5_1_64PdiiiiiS_iiii_param_0];
	ld.param.u32 	%r11, [_Z28_permutedims_5D_2_3_4_5_1_64PdiiiiiS_iiii_param_1];
	ld.param.u32 	%r12, [_Z28_permutedims_5D_2_3_4_5_1_64PdiiiiiS_iiii_param_2];
	ld.param.u32 	%r13, [_Z28_permutedims_5D_2_3_4_5_1_64PdiiiiiS_iiii_param_3];
	ld.param.u32 	%r14, [_Z28_permutedims_5D_2_3_4_5_1_64PdiiiiiS_iiii_param_4];
	ld.param.u32 	%r19, [_Z28_permutedims_5D_2_3_4_5_1_64PdiiiiiS_iiii_param_5];
	ld.param.u64 	%rd4, [_Z28_permutedims_5D_2_3_4_5_1_64PdiiiiiS_iiii_param_6];
	ld.param.u32 	%r15, [_Z28_permutedims_5D_2_3_4_5_1_64PdiiiiiS_iiii_param_7];
	ld.param.u32 	%r16, [_Z28_permutedims_5D_2_3_4_5_1_64PdiiiiiS_iiii_param_8];
	ld.param.u32 	%r17, [_Z28_permutedims_5D_2_3_4_5_1_64PdiiiiiS_iiii_param_9];
	ld.param.u32 	%r18, [_Z28_permutedims_5D_2_3_4_5_1_64PdiiiiiS_iiii_param_10];
	mov.u32 	%r20, %tid.x;
	mov.u32 	%r21, %ctaid.x;
	mov.u32 	%r1, %ntid.x;
	mad.lo.s32 	%r42, %r21, %r1, %r20;
	mul.lo.s32 	%r3, %r12, %r11;
	mul.lo.s32 	%r4, %r3, %r13;
	mul.lo.s32 	%r5, %r4, %r14;
	mul.lo.s32 	%r6, %r5, %r19;
	setp.ge.s32 	%p1, %r42, %r6;
	@%p1 bra 	$L__BB206_3;
	mul.lo.s32 	%r7, %r18, %r17;
	mov.u32 	%r22, %nctaid.x;
	mul.lo.s32 	%r8, %r1, %r22;
	cvta.to.global.u64 	%rd1, %rd3;
	cvta.to.global.u64 	%rd2, %rd4;
$L__BB206_2:
	div.s32 	%r23, %r42, %r11;
	mul.lo.s32 	%r24, %r23, %r11;
	sub.s32 	%r25, %r42, %r24;
	rem.s32 	%r26, %r23, %r12;
	mad.lo.s32 	%r27, %r26, %r11, %r25;
	sub.s32 	%r28, %r42, %r27;
	div.s32 	%r29, %r28, %r3;
	rem.s32 	%r30, %r29, %r13;
	mad.lo.s32 	%r31, %r3, %r30, %r27;
	sub.s32 	%r32, %r42, %r31;
	div.s32 	%r33, %r32, %r4;
	rem.s32 	%r34, %r33, %r14;
	mad.lo.s32 	%r35, %r4, %r34, %r31;
	sub.s32 	%r36, %r42, %r35;
	div.s32 	%r37, %r36, %r5;
	mad.lo.s32 	%r38, %r7, %r25, %r34;
	mad.lo.s32 	%r39, %r37, %r17, %r38;
	mad.lo.s32 	%r40, %r39, %r16, %r30;
	mad.lo.s32 	%r41, %r40, %r15, %r26;
	mul.wide.s32 	%rd5, %r42, 8;
	add.s64 	%rd6, %rd1, %rd5;
	ld.global.f64 	%fd1, [%rd6];
	mul.wide.s32 	%rd7, %r41, 8;
	add.s64 	%rd8, %rd2, %rd7;
	st.global.f64 	[%rd8], %fd1;
	add.s32 	%r42, %r42, %r8;
	setp.lt.s32 	%p2, %r42, %r6;
	@%p2 bra 	$L__BB206_2;
$L__BB206_3:
	ret;

}
	// .globl	_Z28_permutedims_5D_2_3_5_1_4_32PfiiiiiS_iiii
.visible .entry _Z28_permutedims_5D_2_3_5_1_4_32PfiiiiiS_iiii(
	.param .u64 .ptr .align 1 _Z28_permutedims_5D_2_3_5_1_4_32PfiiiiiS_iiii_param_0,
	.param .u32 _Z28_permutedims_5D_2_3_5_1_4_32PfiiiiiS_iiii_param_1,
	.param .u32 _Z28_permutedims_5D_2_3_5_1_4_32PfiiiiiS_iiii_param_2,
	.param .u32 _Z28_permutedims_5D_2_3_5_1_4_32PfiiiiiS_iiii_param_3,
	.param .u32 _Z28_permutedims_5D_2_3_5_1_4_32PfiiiiiS_iiii_param_4,
	.param .u32 _Z28_permutedims_5D_2_3_5_1_4_32PfiiiiiS_iiii_param_5,
	.param .u64 .ptr .align 1 _Z28_permutedims_5D_2_3_5_1_4_32PfiiiiiS_iiii_param_6,
	.param .u32 _Z28_permutedims_5D_2_3_5_1_4_32PfiiiiiS_iiii_param_7,
	.param .u32 _Z28_permutedims_5D_2_3_5_1_4_32PfiiiiiS_iiii_param_8,
	.param .u32 _Z28_permutedims_5D_2_3_5_1_4_32PfiiiiiS_iiii_param_9,
	.param .u32 _Z28_permutedims_5D_2_3_5_1_4_32PfiiiiiS_iiii_param_10
)
{
	.reg .pred 	%p<3>;
	.reg .b32 	%r<43>;
	.reg .b32 	%f<2>;
	.reg .b64 	%rd<9>;

	ld.param.u64 	%rd3, [_Z28_permutedims_5D_2_3_5_1_4_32PfiiiiiS_iiii_param_0];
	ld.param.u32 	%r11, [_Z28_permutedims_5D_2_3_5_1_4_32PfiiiiiS_iiii_param_1];
	ld.param.u32 	%r12, [_Z28_permutedims_5D_2_3_5_1_4_32PfiiiiiS_iiii_param_2];
	ld.param.u32 	%r13, [_Z28_permutedims_5D_2_3_5_1_4_32PfiiiiiS_iiii_param_3];
	ld.param.u32 	%r14, [_Z28_permutedims_5D_2_3_5_1_4_32PfiiiiiS_iiii_param_4];
	ld.param.u32 	%r19, [_Z28_permutedims_5D_2_3_5_1_4_32PfiiiiiS_iiii_param_5];
	ld.param.u64 	%rd4, [_Z28_permutedims_5D_2_3_5_1_4_32PfiiiiiS_iiii_param_6];
	ld.param.u32 	%r15, [_Z28_permutedims_5D_2_3_5_1_4_32PfiiiiiS_iiii_param_7];
	ld.param.u32 	%r16, [_Z28_permutedims_5D_2_3_5_1_4_32PfiiiiiS_iiii_param_8];
	ld.param.u32 	%r17, [_Z28_permutedims_5D_2_3_5_1_4_32PfiiiiiS_iiii_param_9];
	ld.param.u32 	%r18, [_Z28_permutedims_5D_2_3_5_1_4_32PfiiiiiS_iiii_param_10];
	mov.u32 	%r20, %tid.x;
	mov.u32 	%r21, %ctaid.x;
	mov.u32 	%r1, %ntid.x;
	mad.lo.s32 	%r42, %r21, %r1, %r20;
	mul.lo.s32 	%r3, %r12, %r11;
	mul.lo.s32 	%r4, %r3, %r13;
	mul.lo.s32 	%r5, %r4, %r14;
	mul.lo.s32 	%r6, %r5, %r19;
	setp.ge.s32 	%p1, %r42, %r6;
	@%p1 bra 	$L__BB207_3;
	mul.lo.s32 	%r7, %r18, %r17;
	mov.u32 	%r22, %nctaid.x;
	mul.lo.s32 	%r8, %r1, %r22;
	cvta.to.global.u64 	%rd1, %rd3;
	cvta.to.global.u64 	%rd2, %rd4;
$L__BB207_2:
	div.s32 	%r23, %r42, %r11;
	mul.lo.s32 	%r24, %r23, %r11;
	sub.s32 	%r25, %r42, %r24;
	rem.s32 	%r26, %r23, %r12;
	mad.lo.s32 	%r27, %r26, %r11, %r25;
	sub.s32 	%r28, %r42, %r27;
	div.s32 	%r29, %r28, %r3;
	rem.s32 	%r30, %r29, %r13;
	mad.lo.s32 	%r31, %r3, %r30, %r27;
	sub.s32 	%r32, %r42, %r31;
	div.s32 	%r33, %r32, %r4;
	rem.s32 	%r34, %r33, %r14;
	mad.lo.s32 	%r35, %r4, %r34, %r31;
	sub.s32 	%r36, %r42, %r35;
	div.s32 	%r37, %r36, %r5;
	mad.lo.s32 	%r38, %r25, %r17, %r37;
	mad.lo.s32 	%r39, %r7, %r34, %r38;
	mad.lo.s32 	%r40, %r39, %r16, %r30;
	mad.lo.s32 	%r41, %r40, %r15, %r26;
	mul.wide.s32 	%rd5, %r42, 4;
	add.s64 	%rd6, %rd1, %rd5;
	ld.global.f32 	%f1, [%rd6];
	mul.wide.s32 	%rd7, %r41, 4;
	add.s64 	%rd8, %rd2, %rd7;
	st.global.f32 	[%rd8], %f1;
	add.s32 	%r42, %r42, %r8;
	setp.lt.s32 	%p2, %r42, %r6;
	@%p2 bra 	$L__BB207_2;
$L__BB207_3:
	ret;

}
	// .globl	_Z28_permutedims_5D_2_3_5_1_4_64PdiiiiiS_iiii
.visible .entry _Z28_permutedims_5D_2_3_5_1_4_64PdiiiiiS_iiii(
	.param .u64 .ptr .align 1 _Z28_permutedims_5D_2_3_5_1_4_64PdiiiiiS_iiii_param_0,
	.param .u32 _Z28_permutedims_5D_2_3_5_1_4_64PdiiiiiS_iiii_param_1,
	.param .u32 _Z28_permutedims_5D_2_3_5_1_4_64PdiiiiiS_iiii_param_2,
	.param .u32 _Z28_permutedims_5D_2_3_5_1_4_64PdiiiiiS_iiii_param_3,
	.param .u32 _Z28_permutedims_5D_2_3_5_1_4_64PdiiiiiS_iiii_param_4,
	.param .u32 _Z28_permutedims_5D_2_3_5_1_4_64PdiiiiiS_iiii_param_5,
	.param .u64 .ptr .align 1 _Z28_permutedims_5D_2_3_5_1_4_64PdiiiiiS_iiii_param_6,
	.param .u32 _Z28_permutedims_5D_2_3_5_1_4_64PdiiiiiS_iiii_param_7,
	.param .u32 _Z28_permutedims_5D_2_3_5_1_4_64PdiiiiiS_iiii_param_8,
	.param .u32 _Z28_permutedims_5D_2_3_5_1_4_64PdiiiiiS_iiii_param_9,
	.param .u32 _Z28_permutedims_5D_2_3_5_1_4_64PdiiiiiS_iiii_param_10
)
{
	.reg .pred 	%p<3>;
	.reg .b32 	%r<43>;
	.reg .b64 	%rd<9>;
	.reg .b64 	%fd<2>;

	ld.param.u64 	%rd3, [_Z28_permutedims_5D_2_3_5_1_4_64PdiiiiiS_iiii_param_0];
	ld.param.u32 	%r11, [_Z28_permutedims_5D_2_3_5_1_4_64PdiiiiiS_iiii_param_1];
	ld.param.u32 	%r12, [_Z28_permutedims_5D_2_3_5_1_4_64PdiiiiiS_iiii_param_2];
	ld.param.u32 	%r13, [_Z28_permutedims_5D_2_3_5_1_4_64PdiiiiiS_iiii_param_3];
	ld.param.u32 	%r14, [_Z28_permutedims_5D_2_3_5_1_4_64PdiiiiiS_iiii_param_4];
	ld.param.u32 	%r19, [_Z28_permutedims_5D_2_3_5_1_4_64PdiiiiiS_iiii_param_5];
	ld.param.u64 	%rd4, [_Z28_permutedims_5D_2_3_5_1_4_64PdiiiiiS_iiii_param_6];
	ld.param.u32 	%r15, [_Z28_permutedims_5D_2_3_5_1_4_64PdiiiiiS_iiii_param_7];
	ld.param.u32 	%r16, [_Z28_permutedims_5D_2_3_5_1_4_64PdiiiiiS_iiii_param_8];
	ld.param.u32 	%r17, [_Z28_permutedims_5D_2_3_5_1_4_64PdiiiiiS_iiii_param_9];
	ld.param.u32 	%r18, [_Z28_permutedims_5D_2_3_5_1_4_64PdiiiiiS_iiii_param_10];
	mov.u32 	%r20, %tid.x;
	mov.u32 	%r21, %ctaid.x;
	mov.u32 	%r1, %ntid.x;
	mad.lo.s32 	%r42, %r21, %r1, %r20;
	mul.lo.s32 	%r3, %r12, %r11;
	mul.lo.s32 	%r4, %r3, %r13;
	mul.lo.s32 	%r5, %r4, %r14;
	mul.lo.s32 	%r6, %r5, %r19;
	setp.ge.s32 	%p1, %r42, %r6;
	@%p1 bra 	$L__BB208_3;
	mul.lo.s32 	%r7, %r18, %r17;
	mov.u32 	%r22, %nctaid.x;
	mul.lo.s32 	%r8, %r1, %r22;
	cvta.to.global.u64 	%rd1, %rd3;
	cvta.to.global.u64 	%rd2, %rd4;
$L__BB208_2:
	div.s32 	%r23, %r42, %r11;
	mul.lo.s32 	%r24, %r23, %r11;
	sub.s32 	%r25, %r42, %r24;
	rem.s32 	%r26, %r23, %r12;
	mad.lo.s32 	%r27, %r26, %r11, %r25;
	sub.s32 	%r28, %r42, %r27;
	div.s32 	%r29, %r28, %r3;
	rem.s32 	%r30, %r29, %r13;
	mad.lo.s32 	%r31, %r3, %r30, %r27;
	sub.s32 	%r32, %r42, %r31;
	div.s32 	%r33, %r32, %r4;
	rem.s32 	%r34, %r33, %r14;
	mad.lo.s32 	%r35, %r4, %r34, %r31;
	sub.s32 	%r36, %r42, %r35;
	div.s32 	%r37, %r36, %r5;
	mad.lo.s32 	%r38, %r25, %r17, %r37;
	mad.lo.s32 	%r39, %r7, %r34, %r38;
	mad.lo.s32 	%r40, %r39, %r16, %r30;
	mad.lo.s32 	%r41, %r40, %r15, %r26;
	mul.wide.s32 	%rd5, %r42, 8;
	add.s64 	%rd6, %rd1, %rd5;
	ld.global.f64 	%fd1, [%rd6];
	mul.wide.s32 	%rd7, %r41, 8;
	add.s64 	%rd8, %rd2, %rd7;
	st.global.f64 	[%rd8], %fd1;
	add.s32 	%r42, %r42, %r8;
	setp.lt.s32 	%p2, %r42, %r6;
	@%p2 bra 	$L__BB208_2;
$L__BB208_3:
	ret;

}
	// .globl	_Z28_permutedims_5D_2_3_5_4_1_32PfiiiiiS_iiii
.visible .entry _Z28_permutedims_5D_2_3_5_4_1_32PfiiiiiS_iiii(
	.param .u64 .ptr .align 1 _Z28_permutedims_5D_2_3_5_4_1_32PfiiiiiS_iiii_param_0,
	.param .u32 _Z28_permutedims_5D_2_3_5_4_1_32PfiiiiiS_iiii_param_1,
	.param .u32 _Z28_permutedims_5D_2_3_5_4_1_32PfiiiiiS_iiii_param_2,
	.param .u32 _Z28_permutedims_5D_2_3_5_4_1_32PfiiiiiS_iiii_param_3,
	.param .u32 _Z28_permutedims_5D_2_3_5_4_1_32PfiiiiiS_iiii_param_4,
	.param .u32 _Z28_permutedims_5D_2_3_5_4_1_32PfiiiiiS_iiii_param_5,
	.param .u64 .ptr .align 1 _Z28_permutedims_5D_2_3_5_4_1_32PfiiiiiS_iiii_param_6,
	.param .u32 _Z28_permutedims_5D_2_3_5_4_1_32PfiiiiiS_iiii_param_7,
	.param .u32 _Z28_permutedims_5D_2_3_5_4_1_32PfiiiiiS_iiii_param_8,
	.param .u32 _Z28_permutedims_5D_2_3_5_4_1_32PfiiiiiS_iiii_param_9,
	.param .u32 _Z28_permutedims_5D_2_3_5_4_1_32PfiiiiiS_iiii_param_10
)
{
	.reg .pred 	%p<3>;
	.reg .b32 	%r<43>;
	.reg .b32 	%f<2>;
	.reg .b64 	%rd<9>;

	ld.param.u64 	%rd3, [_Z28_permutedims_5D_2_3_5_4_1_32PfiiiiiS_iiii_param_0];
	ld.param.u32 	%r11, [_Z28_permutedims_5D_2_3_5_4_1_32PfiiiiiS_iiii_param_1];
	ld.param.u32 	%r12, [_Z28_permutedims_5D_2_3_5_4_1_32PfiiiiiS_iiii_param_2];
	ld.param.u32 	%r13, [_Z28_permutedims_5D_2_3_5_4_1_32PfiiiiiS_iiii_param_3];
	ld.param.u32 	%r14, [_Z28_permutedims_5D_2_3_5_4_1_32PfiiiiiS_iiii_param_4];
	ld.param.u32 	%r19, [_Z28_permutedims_5D_2_3_5_4_1_32PfiiiiiS_iiii_param_5];
	ld.param.u64 	%rd4, [_Z28_permutedims_5D_2_3_5_4_1_32PfiiiiiS_iiii_param_6];
	ld.param.u32 	%r15, [_Z28_permutedims_5D_2_3_5_4_1_32PfiiiiiS_iiii_param_7];
	ld.param.u32 	%r16, [_Z28_permutedims_5D_2_3_5_4_1_32PfiiiiiS_iiii_param_8];
	ld.param.u32 	%r17, [_Z28_permutedims_5D_2_3_5_4_1_32PfiiiiiS_iiii_param_9];
	ld.param.u32 	%r18, [_Z28_permutedims_5D_2_3_5_4_1_32PfiiiiiS_iiii_param_10];
	mov.u32 	%r20, %tid.x;
	mov.u32 	%r21, %ctaid.x;
	mov.u32 	%r1, %ntid.x;
	mad.lo.s32 	%r42, %r21, %r1, %r20;
	mul.lo.s32 	%r3, %r12, %r11;
	mul.lo.s32 	%r4, %r3, %r13;
	mul.lo.s32 	%r5, %r4, %r14;
	mul.lo.s32 	%r6, %r5, %r19;
	setp.ge.s32 	%p1, %r42, %r6;
	@%p1 bra 	$L__BB209_3;
	mul.lo.s32 	%r7, %r18, %r17;
	mov.u32 	%r22, %nctaid.x;
	mul.lo.s32 	%r8, %r1, %r22;
	cvta.to.global.u64 	%rd1, %rd3;
	cvta.to.global.u64 	%rd2, %rd4;
$L__BB209_2:
	div.s32 	%r23, %r42, %r11;
	mul.lo.s32 	%r24, %r23, %r11;
	sub.s32 	%r25, %r42, %r24;
	rem.s32 	%r26, %r23, %r12;
	mad.lo.s32 	%r27, %r26, %r11, %r25;
	sub.s32 	%r28, %r42, %r27;
	div.s32 	%r29, %r28, %r3;
	rem.s32 	%r30, %r29, %r13;
	mad.lo.s32 	%r31, %r3, %r30, %r27;
	sub.s32 	%r32, %r42, %r31;
	div.s32 	%r33, %r32, %r4;
	rem.s32 	%r34, %r33, %r14;
	mad.lo.s32 	%r35, %r4, %r34, %r31;
	sub.s32 	%r36, %r42, %r35;
	div.s32 	%r37, %r36, %r5;
	mad.lo.s32 	%r38, %r7, %r25, %r37;
	mad.lo.s32 	%r39, %r34, %r17, %r38;
	mad.lo.s32 	%r40, %r39, %r16, %r30;
	mad.lo.s32 	%r41, %r40, %r15, %r26;
	mul.wide.s32 	%rd5, %r42, 4;
	add.s64 	%rd6, %rd1, %rd5;
	ld.global.f32 	%f1, [%rd6];
	mul.wide.s32 	%rd7, %r41, 4;
	add.s64 	%rd8, %rd2, %rd7;
	st.global.f32 	[%rd8], %f1;
	add.s32 	%r42, %r42, %r8;
	setp.lt.s32 	%p2, %r42, %r6;
	@%p2 bra 	$L__BB209_2;
$L__BB209_3:
	ret;

}
	// .globl	_Z28_permutedims_5D_2_3_5_4_1_64PdiiiiiS_iiii
.visible .entry _Z28_permutedims_5D_2_3_5_4_1_64PdiiiiiS_iiii(
	.param .u64 .ptr .align 1 _Z28_permutedims_5D_2_3_5_4_1_64PdiiiiiS_iiii_param_0,
	.param .u32 _Z28_permutedims_5D_2_3_5_4_1_64PdiiiiiS_iiii_param_1,
	.param .u32 _Z28_permutedims_5D_2_3_5_4_1_64PdiiiiiS_iiii_param_2,
	.param .u32 _Z28_permutedims_5D_2_3_5_4_1_64PdiiiiiS_iiii_param_3,
	.param .u32 _Z28_permutedims_5D_2_3_5_4_1_64PdiiiiiS_iiii_param_4,
	.param .u32 _Z28_permutedims_5D_2_3_5_4_1_64PdiiiiiS_iiii_param_5,
	.param .u64 .ptr .align 1 _Z28_permutedims_5D_2_3_5_4_1_64PdiiiiiS_iiii_param_6,
	.param .u32 _Z28_permutedims_5D_2_3_5_4_1_64PdiiiiiS_iiii_param_7,
	.param .u32 _Z28_permutedims_5D_2_3_5_4_1_64PdiiiiiS_iiii_param_8,
	.param .u32 _Z28_permutedims_5D_2_3_5_4_1_64PdiiiiiS_iiii_param_9,
	.param .u32 _Z28_permutedims_5D_2_3_5_4_1_64PdiiiiiS_iiii_param_10
)
{
	.reg .pred 	%p<3>;
	.reg .b32 	%r<43>;
	.reg .b64 	%rd<9>;
	.reg .b64 	%fd<2>;

	ld.param.u64 	%rd3, [_Z28_permutedims_5D_2_3_5_4_1_64PdiiiiiS_iiii_param_0];
	ld.param.u32 	%r11, [_Z28_permutedims_5D_2_3_5_4_1_64PdiiiiiS_iiii_param_1];
	ld.param.u32 	%r12, [_Z28_permutedims_5D_2_3_5_4_1_64PdiiiiiS_iiii_param_2];
	ld.param.u32 	%r13, [_Z28_permutedims_5D_2_3_5_4_1_64PdiiiiiS_iiii_param_3];
	ld.param.u32 	%r14, [_Z28_permutedims_5D_2_3_5_4_1_64PdiiiiiS_iiii_param_4];
	ld.param.u32 	%r19, [_Z28_permutedims_5D_2_3_5_4_1_64PdiiiiiS_iiii_param_5];
	ld.param.u64 	%rd4, [_Z28_permutedims_5D_2_3_5_4_1_64PdiiiiiS_iiii_param_6];
	ld.param.u32 	%r15, [_Z28_permutedims_5D_2_3_5_4_1_64PdiiiiiS_iiii_param_7];
	ld.param.u32 	%r16, [_Z28_permutedims_5D_2_3_5_4_1_64PdiiiiiS_iiii_param_8];
	ld.param.u32 	%r17, [_Z28_permutedims_5D_2_3_5_4_1_64PdiiiiiS_iiii_param_9];
	ld.param.u32 	%r18, [_Z28_permutedims_5D_2_3_5_4_1_64PdiiiiiS_iiii_param_10];
	mov.u32 	%r20, %tid.x;
	mov.u32 	%r21, %ctaid.x;
	mov.u32 	%r1, %ntid.x;
	mad.lo.s32 	%r42, %r21, %r1, %r20;
	mul.lo.s32 	%r3, %r12, %r11;
	mul.lo.s32 	%r4, %r3, %r13;
	mul.lo.s32 	%r5, %r4, %r14;
	mul.lo.s32 	%r6, %r5, %r19;
	setp.ge.s32 	%p1, %r42, %r6;
	@%p1 bra 	$L__BB210_3;
	mul.lo.s32 	%r7, %r18, %r17;
	mov.u32 	%r22, %nctaid.x;
	mul.lo.s32 	%r8, %r1, %r22;
	cvta.to.global.u64 	%rd1, %rd3;
	cvta.to.global.u64 	%rd2, %rd4;
$L__BB210_2:
	div.s32 	%r23, %r42, %r11;
	mul.lo.s32 	%r24, %r23, %r11;
	sub.s32 	%r25, %r42, %r24;
	rem.s32 	%r26, %r23, %r12;
	mad.lo.s32 	%r27, %r26, %r11, %r25;
	sub.s32 	%r28, %r42, %r27;
	div.s32 	%r29, %r28, %r3;
	rem.s32 	%r30, %r29, %r13;
	mad.lo.s32 	%r31, %r3, %r30, %r27;
	sub.s32 	%r32, %r42, %r31;
	div.s32 	%r33, %r32, %r4;
	rem.s32 	%r34, %r33, %r14;
	mad.lo.s32 	%r35, %r4, %r34, %r31;
	sub.s32 	%r36, %r42, %r35;
	div.s32 	%r37, %r36, %r5;
	mad.lo.s32 	%r38, %r7, %r25, %r37;
	mad.lo.s32 	%r39, %r34, %r17, %r38;
	mad.lo.s32 	%r40, %r39, %r16, %r30;
	mad.lo.s32 	%r41, %r40, %r15, %r26;
	mul.wide.s32 	%rd5, %r42, 8;
	add.s64 	%rd6, %rd1, %rd5;
	ld.global.f64 	%fd1, [%rd6];
	mul.wide.s32 	%rd7, %r41, 8;
	add.s64 	%rd8, %rd2, %rd7;
	st.global.f64 	[%rd8], %fd1;
	add.s32 	%r42, %r42, %r8;
	setp.lt.s32 	%p2, %r42, %r6;
	@%p2 bra 	$L__BB210_2;
$L__BB210_3:
	ret;

}
	// .globl	_Z28_permutedims_5D_2_4_1_3_5_32PfiiiiiS_iiii
.visible .entry _Z28_permutedims_5D_2_4_1_3_5_32PfiiiiiS_iiii(
	.param .u64 .ptr .align 1 _Z28_permutedims_5D_2_4_1_3_5_32PfiiiiiS_iiii_param_0,
	.param .u32 _Z28_permutedims_5D_2_4_1_3_5_32PfiiiiiS_iiii_param_1,
	.param .u32 _Z28_permutedims_5D_2_4_1_3_5_32PfiiiiiS_iiii_param_2,
	.param .u32 _Z28_permutedims_5D_2_4_1_3_5_32PfiiiiiS_iiii_param_3,
	.param .u32 _Z28_permutedims_5D_2_4_1_3_5_32PfiiiiiS_iiii_param_4,
	.param .u32 _Z28_permutedims_5D_2_4_1_3_5_32PfiiiiiS_iiii_param_5,
	.param .u64 .ptr .align 1 _Z28_permutedims_5D_2_4_1_3_5_32PfiiiiiS_iiii_param_6,
	.param .u32 _Z28_permutedims_5D_2_4_1_3_5_32PfiiiiiS_iiii_param_7,
	.param .u32 _Z28_permutedims_5D_2_4_1_3_5_32PfiiiiiS_iiii_param_8,
	.param .u32 _Z28_permutedims_5D_2_4_1_3_5_32PfiiiiiS_iiii_param_9,
	.param .u32 _Z28_permutedims_5D_2_4_1_3_5_32PfiiiiiS_iiii_param_10
)
{
	.reg .pred 	%p<3>;
	.reg .b32 	%r<43>;
	.reg .b32 	%f<2>;
	.reg .b64 	%rd<9>;

	ld.param.u64 	%rd3, [_Z28_permutedims_5D_2_4_1_3_5_32PfiiiiiS_iiii_param_0];
	ld.param.u32 	%r11, [_Z28_permutedims_5D_2_4_1_3_5_32PfiiiiiS_iiii_param_1];
	ld.param.u32 	%r12, [_Z28_permutedims_5D_2_4_1_3_5_32PfiiiiiS_iiii_param_2];
	ld.param.u32 	%r13, [_Z28_permutedims_5D_2_4_1_3_5_32PfiiiiiS_iiii_param_3];
	ld.param.u32 	%r14, [_Z28_permutedims_5D_2_4_1_3_5_32PfiiiiiS_iiii_param_4];
	ld.param.u32 	%r19, [_Z28_permutedims_5D_2_4_1_3_5_32PfiiiiiS_iiii_param_5];
	ld.param.u64 	%rd4, [_Z28_permutedims_5D_2_4_1_3_5_32PfiiiiiS_iiii_param_6];
	ld.param.u32 	%r15, [_Z28_permutedims_5D_2_4_1_3_5_32PfiiiiiS_iiii_param_7];
	ld.param.u32 	%r16, [_Z28_permutedims_5D_2_4_1_3_5_32PfiiiiiS_iiii_param_8];
	ld.param.u32 	%r17, [_Z28_permutedims_5D_2_4_1_3_5_32PfiiiiiS_iiii_param_9];
	ld.param.u32 	%r18, [_Z28_permutedims_5D_2_4_1_3_5_32PfiiiiiS_iiii_param_10];
	mov.u32 	%r20, %tid.x;
	mov.u32 	%r21, %ctaid.x;
	mov.u32 	%r1, %ntid.x;
	mad.lo.s32 	%r42, %r21, %r1, %r20;
	mul.lo.s32 	%r3, %r12, %r11;
	mul.lo.s32 	%r4, %r3, %r13;
	mul.lo.s32 	%r5, %r4, %r14;
	mul.lo.s32 	%r6, %r5, %r19;
	setp.ge.s32 	%p1, %r42, %r6;
	@%p1 bra 	$L__BB211_3;
	mul.lo.s32 	%r7, %r18, %r17;
	mov.u32 	%r22, %nctaid.x;
	mul.lo.s32 	%r8, %r1, %r22;
	cvta.to.global.u64 	%rd1, %rd3;
	cvta.to.global.u64 	%rd2, %rd4;
$L__BB211_2:
	div.s32 	%r23, %r42, %r11;
	mul.lo.s32 	%r24, %r23, %r11;
	sub.s32 	%r25, %r42, %r24;
	rem.s32 	%r26, %r23, %r12;
	mad.lo.s32 	%r27, %r26, %r11, %r25;
	sub.s32 	%r28, %r42, %r27;
	div.s32 	%r29, %r28, %r3;
	rem.s32 	%r30, %r29, %r13;
	mad.lo.s32 	%r31, %r3, %r30, %r27;
	sub.s32 	%r32, %r42, %r31;
	div.s32 	%r33, %r32, %r4;
	rem.s32 	%r34, %r33, %r14;
	mad.lo.s32 	%r35, %r4, %r34, %r31;
	sub.s32 	%r36, %r42, %r35;
	div.s32 	%r37, %r36, %r5;
	mad.lo.s32 	%r38, %r30, %r17, %r25;
	mad.lo.s32 	%r39, %r7, %r37, %r38;
	mad.lo.s32 	%r40, %r39, %r16, %r34;
	mad.lo.s32 	%r41, %r40, %r15, %r26;
	mul.wide.s32 	%rd5, %r42, 4;
	add.s64 	%rd6, %rd1, %rd5;
	ld.global.f32 	%f1, [%rd6];
	mul.wide.s32 	%rd7, %r41, 4;
	add.s64 	%rd8, %rd2, %rd7;
	st.global.f32 	[%rd8], %f1;
	add.s32 	%r42, %r42, %r8;
	setp.lt.s32 	%p2, %r42, %r6;
	@%p2 bra 	$L__BB211_2;
$L__BB211_3:
	ret;

}
	// .globl	_Z28_permutedims_5D_2_4_1_3_5_64PdiiiiiS_iiii
.visible .entry _Z28_permutedims_5D_2_4_1_3_5_64PdiiiiiS_iiii(
	.param .u64 .ptr .align 1 _Z28_permutedims_5D_2_4_1_3_5_64PdiiiiiS_iiii_param_0,
	.param .u32 _Z28_permutedims_5D_2_4_1_3_5_64PdiiiiiS_iiii_param_1,
	.param .u32 _Z28_permutedims_5D_2_4_1_3_5_64PdiiiiiS_iiii_param_2,
	.param .u32 _Z28_permutedims_5D_2_4_1_3_5_64PdiiiiiS_iiii_param_3,
	.param .u32 _Z28_permutedims_5D_2_4_1_3_5_64PdiiiiiS_iiii_param_4,
	.param .u32 _Z28_permutedims_5D_2_4_1_3_5_64PdiiiiiS_iiii_param_5,
	.param .u64 .ptr .align 1 _Z28_permutedims_5D_2_4_1_3_5_64PdiiiiiS_iiii_param_6,
	.param .u32 _Z28_permutedims_5D_2_4_1_3_5_64PdiiiiiS_iiii_param_7,
	.param .u32 _Z28_permutedims_5D_2_4_1_3_5_64PdiiiiiS_iiii_param_8,
	.param .u32 _Z28_permutedims_5D_2_4_1_3_5_64PdiiiiiS_iiii_param_9,
	.param .u32 _Z28_permutedims_5D_2_4_1_3_5_64PdiiiiiS_iiii_param_10
)
{
	.reg .pred 	%p<3>;
	.reg .b32 	%r<43>;
	.reg .b64 	%rd<9>;
	.reg .b64 	%fd<2>;

	ld.param.u64 	%rd3, [_Z28_permutedims_5D_2_4_1_3_5_64PdiiiiiS_iiii_param_0];
	ld.param.u32 	%r11, [_Z28_permutedims_5D_2_4_1_3_5_64PdiiiiiS_iiii_param_1];
	ld.param.u32 	%r12, [_Z28_permutedims_5D_2_4_1_3_5_64PdiiiiiS_iiii_param_2];
	ld.param.u32 	%r13, [_Z28_permutedims_5D_2_4_1_3_5_64PdiiiiiS_iiii_param_3];
	ld.param.u32 	%r14, [_Z28_permutedims_5D_2_4_1_3_5_64PdiiiiiS_iiii_param_4];
	ld.param.u32 	%r19, [_Z28_permutedims_5D_2_4_1_3_5_64PdiiiiiS_iiii_param_5];
	ld.param.u64 	%rd4, [_Z28_permutedims_5D_2_4_1_3_5_64PdiiiiiS_iiii_param_6];
	ld.param.u32 	%r15, [_Z28_permutedims_5D_2_4_1_3_5_64PdiiiiiS_iiii_param_7];
	ld.param.u32 	%r16, [_Z28_permutedims_5D_2_4_1_3_5_64PdiiiiiS_iiii_param_8];
	ld.param.u32 	%r17, [_Z28_permutedims_5D_2_4_1_3_5_64PdiiiiiS_iiii_param_9];
	ld.param.u32 	%r18, [_Z28_permutedims_5D_2_4_1_3_5_64PdiiiiiS_iiii_param_10];
	mov.u32 	%r20, %tid.x;
	mov.u32 	%r21, %ctaid.x;
	mov.u32 	%r1, %ntid.x;
	mad.lo.s32 	%r42, %r21, %r1, %r20;
	mul.lo.s32 	%r3, %r12, %r11;
	mul.lo.s32 	%r4, %r3, %r13;
	mul.lo.s32 	%r5, %r4, %r14;
	mul.lo.s32 	%r6, %r5, %r19;
	setp.ge.s32 	%p1, %r42, %r6;
	@%p1 bra 	$L__BB212_3;
	mul.lo.s32 	%r7, %r18, %r17;
	mov.u32 	%r22, %nctaid.x;
	mul.lo.s32 	%r8, %r1, %r22;
	cvta.to.global.u64 	%rd1, %rd3;
	cvta.to.global.u64 	%rd2, %rd4;
$L__BB212_2:
	div.s32 	%r23, %r42, %r11;
	mul.lo.s32 	%r24, %r23, %r11;
	sub.s32 	%r25, %r42, %r24;
	rem.s32 	%r26, %r23, %r12;
	mad.lo.s32 	%r27, %r26, %r11, %r25;
	sub.s32 	%r28, %r42, %r27;
	div.s32 	%r29, %r28, %r3;
	rem.s32 	%r30, %r29, %r13;
	mad.lo.s32 	%r31, %r3, %r30, %r27;
	sub.s32 	%r32, %r42, %r31;
	div.s32 	%r33, %r32, %r4;
	rem.s32 	%r34, %r33, %r14;
	mad.lo.s32 	%r35, %r4, %r34, %r31;
	sub.s32 	%r36, %r42, %r35;
	div.s32 	%r37, %r36, %r5;
	mad.lo.s32 	%r38, %r30, %r17, %r25;
	mad.lo.s32 	%r39, %r7, %r37, %r38;
	mad.lo.s32 	%r40, %r39, %r16, %r34;
	mad.lo.s32 	%r41, %r40, %r15, %r26;
	mul.wide.s32 	%rd5, %r42, 8;
	add.s64 	%rd6, %rd1, %rd5;
	ld.global.f64 	%fd1, [%rd6];
	mul.wide.s32 	%rd7, %r41, 8;
	add.s64 	%rd8, %rd2, %rd7;
	st.global.f64 	[%rd8], %fd1;
	add.s32 	%r42, %r42, %r8;
	setp.lt.s32 	%p2, %r42, %r6;
	@%p2 bra 	$L__BB212_2;
$L__BB212_3:
	ret;

}
	// .globl	_Z28_permutedims_5D_2_4_1_5_3_32PfiiiiiS_iiii
.visible .entry _Z28_permutedims_5D_2_4_1_5_3_32PfiiiiiS_iiii(
	.param .u64 .ptr .align 1 _Z28_permutedims_5D_2_4_1_5_3_32PfiiiiiS_iiii_param_0,
	.param .u32 _Z28_permutedims_5D_2_4_1_5_3_32PfiiiiiS_iiii_param_1,
	.param .u32 _Z28_permutedims_5D_2_4_1_5_3_32PfiiiiiS_iiii_param_2,
	.param .u32 _Z28_permutedims_5D_2_4_1_5_3_32PfiiiiiS_iiii_param_3,
	.param .u32 _Z28_permutedims_5D_2_4_1_5_3_32PfiiiiiS_iiii_param_4,
	.param .u32 _Z28_permutedims_5D_2_4_1_5_3_32PfiiiiiS_iiii_param_5,
	.param .u64 .ptr .align 1 _Z28_permutedims_5D_2_4_1_5_3_32PfiiiiiS_iiii_param_6,
	.param .u32 _Z28_permutedims_5D_2_4_1_5_3_32PfiiiiiS_iiii_param_7,
	.param .u32 _Z28_permutedims_5D_2_4_1_5_3_32PfiiiiiS_iiii_param_8,
	.param .u32 _Z28_permutedims_5D_2_4_1_5_3_32PfiiiiiS_iiii_param_9,
	.param .u32 _Z28_permutedims_5D_2_4_1_5_3_32PfiiiiiS_iiii_param_10
)
{
	.reg .pred 	%p<3>;
	.reg .b32 	%r<43>;
	.reg .b32 	%f<2>;
	.reg .b64 	%rd<9>;

	ld.param.u64 	%rd3, [_Z28_permutedims_5D_2_4_1_5_3_32PfiiiiiS_iiii_param_0];
	ld.param.u32 	%r11, [_Z28_permutedims_5D_2_4_1_5_3_32PfiiiiiS_iiii_param_1];
	ld.param.u32 	%r12, [_Z28_permutedims_5D_2_4_1_5_3_32PfiiiiiS_iiii_param_2];
	ld.param.u32 	%r13, [_Z28_permutedims_5D_2_4_1_5_3_32PfiiiiiS_iiii_param_3];
	ld.param.u32 	%r14, [_Z28_permutedims_5D_2_4_1_5_3_32PfiiiiiS_iiii_param_4];
	ld.param.u32 	%r19, [_Z28_permutedims_5D_2_4_1_5_3_32PfiiiiiS_iiii_param_5];
	ld.param.u64 	%rd4, [_Z28_permutedims_5D_2_4_1_5_3_32PfiiiiiS_iiii_param_6];
	ld.param.u32 	%r15, [_Z28_permutedims_5D_2_4_1_5_3_32PfiiiiiS_iiii_param_7];
	ld.param.u32 	%r16, [_Z28_permutedims_5D_2_4_1_5_3_32PfiiiiiS_iiii_param_8];
	ld.param.u32 	%r17, [_Z28_permutedims_5D_2_4_1_5_3_32PfiiiiiS_iiii_param_9];
	ld.param.u32 	%r18, [_Z28_permutedims_5D_2_4_1_5_3_32PfiiiiiS_iiii_param_10];
	mov.u32 	%r20, %tid.x;
	mov.u32 	%r21, %ctaid.x;
	mov.u32 	%r1, %ntid.x;
	mad.lo.s32 	%r42, %r21, %r1, %r20;
	mul.lo.s32 	%r3, %r12, %r11;
	mul.lo.s32 	%r4, %r3, %r13;
	mul.lo.s32 	%r5, %r4, %r14;
	mul.lo.s32 	%r6, %r5, %r19;
	setp.ge.s32 	%p1, %r42, %r6;
	@%p1 bra 	$L__BB213_3;
	mul.lo.s32 	%r7, %r18, %r17;
	mov.u32 	%r22, %nctaid.x;
	mul.lo.s32 	%r8, %r1, %r22;
	cvta.to.global.u64 	%rd1, %rd3;
	cvta.to.global.u64 	%rd2, %rd4;
$L__BB213_2:
	div.s32 	%r23, %r42, %r11;
	mul.lo.s32 	%r24, %r23, %r11;
	sub.s32 	%r25, %r42, %r24;
	rem.s32 	%r26, %r23, %r12;
	mad.lo.s32 	%r27, %r26, %r11, %r25;
	sub.s32 	%r28, %r42, %r27;
	div.s32 	%r29, %r28, %r3;
	rem.s32 	%r30, %r29, %r13;
	mad.lo.s32 	%r31, %r3, %r30, %r27;
	sub.s32 	%r32, %r42, %r31;
	div.s32 	%r33, %r32, %r4;
	rem.s32 	%r34, %r33, %r14;
	mad.lo.s32 	%r35, %r4, %r34, %r31;
	sub.s32 	%r36, %r42, %r35;
	div.s32 	%r37, %r36, %r5;
	mad.lo.s32 	%r38, %r7, %r30, %r25;
	mad.lo.s32 	%r39, %r37, %r17, %r38;
	mad.lo.s32 	%r40, %r39, %r16, %r34;
	mad.lo.s32 	%r41, %r40, %r15, %r26;
	mul.wide.s32 	%rd5, %r42, 4;
	add.s64 	%rd6, %rd1, %rd5;
	ld.global.f32 	%f1, [%rd6];
	mul.wide.s32 	%rd7, %r41, 4;
	add.s64 	%rd8, %rd2, %rd7;
	st.global.f32 	[%rd8], %f1;
	add.s32 	%r42, %r42, %r8;
	setp.lt.s32 	%p2, %r42, %r6;
	@%p2 bra 	$L__BB213_2;
$L__BB213_3:
	ret;

}
	// .globl	_Z28_permutedims_5D_2_4_1_5_3_64PdiiiiiS_iiii
.visible .entry _Z28_permutedims_5D_2_4_1_5_3_64PdiiiiiS_iiii(
	.param .u64 .ptr .align 1 _Z28_permutedims_5D_2_4_1_5_3_64PdiiiiiS_iiii_param_0,
	.param .u32 _Z28_permutedims_5D_2_4_1_5_3_64PdiiiiiS_iiii_param_1,
	.param .u32 _Z28_permutedims_5D_2_4_1_5_3_64PdiiiiiS_iiii_param_2,
	.param .u32 _Z28_permutedims_5D_2_4_1_5_3_64PdiiiiiS_iiii_param_3,
	.param .u32 _Z28_permutedims_5D_2_4_1_5_3_64PdiiiiiS_iiii_param_4,
	.param .u32 _Z28_permutedims_5D_2_4_1_5_3_64PdiiiiiS_iiii_param_5,
	.param .u64 .ptr .align 1 _Z28_permutedims_5D_2_4_1_5_3_64PdiiiiiS_iiii_param_6,
	.param .u32 _Z28_permutedims_5D_2_4_1_5_3_64PdiiiiiS_iiii_param_7,
	.param .u32 _Z28_permutedims_5D_2_4_1_5_3_64PdiiiiiS_iiii_param_8,
	.param .u32 _Z28_permutedims_5D_2_4_1_5_3_64PdiiiiiS_iiii_param_9,
	.param .u32 _Z28_permutedims_5D_2_4_1_5_3_64PdiiiiiS_iiii_param_10
)
{
	.reg .pred 	%p<3>;
	.reg .b32 	%r<43>;
	.reg .b64 	%rd<9>;
	.reg .b64 	%fd<2>;

	ld.param.u64 	%rd3, [_Z28_permutedims_5D_2_4_1_5_3_64PdiiiiiS_iiii_param_0];
	ld.param.u32 	%r11, [_Z28_permutedims_5D_2_4_1_5_3_64PdiiiiiS_iiii_param_1];
	ld.param.u32 	%r12, [_Z28_permutedims_5D_2_4_1_5_3_64PdiiiiiS_iiii_param_2];
	ld.param.u32 	%r13, [_Z28_permutedims_5D_2_4_1_5_3_64PdiiiiiS_iiii_param_3];
	ld.param.u32 	%r14, [_Z28_permutedims_5D_2_4_1_5_3_64PdiiiiiS_iiii_param_4];
	ld.param.u32 	%r19, [_Z28_permutedims_5D_2_4_1_5_3_64PdiiiiiS_iiii_param_5];
	ld.param.u64 	%rd4, [_Z28_permutedims_5D_2_4_1_5_3_64PdiiiiiS_iiii_param_6];
	ld.param.u32 	%r15, [_Z28_permutedims_5D_2_4_1_5_3_64PdiiiiiS_iiii_param_7];
	ld.param.u32 	%r16, [_Z28_permutedims_5D_2_4_1_5_3_64PdiiiiiS_iiii_param_8];
	ld.param.u32 	%r17, [_Z28_permutedims_5D_2_4_1_5_3_64PdiiiiiS_iiii_param_9];
	ld.param.u32 	%r18, [_Z28_permutedims_5D_2_4_1_5_3_64PdiiiiiS_iiii_param_10];
	mov.u32 	%r20, %tid.x;
	mov.u32 	%r21, %ctaid.x;
	mov.u32 	%r1, %ntid.x;
	mad.lo.s32 	%r42, %r21, %r1, %r20;
	mul.lo.s32 	%r3, %r12, %r11;
	mul.lo.s32 	%r4, %r3, %r13;
	mul.lo.s32 	%r5, %r4, %r14;
	mul.lo.s32 	%r6, %r5, %r19;
	setp.ge.s32 	%p1, %r42, %r6;
	@%p1 bra 	$L__BB214_3;
	mul.lo.s32 	%r7, %r18, %r17;
	mov.u32 	%r22, %nctaid.x;
	mul.lo.s32 	%r8, %r1, %r22;
	cvta.to.global.u64 	%rd1, %rd3;
	cvta.to.global.u64 	%rd2, %rd4;
$L__BB214_2:
	div.s32 	%r23, %r42, %r11;
	mul.lo.s32 	%r24, %r23, %r11;
	sub.s32 	%r25, %r42, %r24;
	rem.s32 	%r26, %r23, %r12;
	mad.lo.s32 	%r27, %r26, %r11, %r25;
	sub.s32 	%r28, %r42, %r27;
	div.s32 	%r29, %r28, %r3;
	rem.s32 	%r30, %r29, %r13;
	mad.lo.s32 	%r31, %r3, %r30, %r27;
	sub.s32 	%r32, %r42, %r31;
	div.s32 	%r33, %r32, %r4;
	rem.s32 	%r34, %r33, %r14;
	mad.lo.s32 	%r35, %r4, %r34, %r31;
	sub.s32 	%r36, %r42, %r35;
	div.s32 	%r37, %r36, %r5;
	mad.lo.s32 	%r38, %r7, %r30, %r25;
	mad.lo.s32 	%r39, %r37, %r17, %r38;
	mad.lo.s32 	%r40, %r39, %r16, %r34;
	mad.lo.s32 	%r41, %r40, %r15, %r26;
	mul.wide.s32 	%rd5, %r42, 8;
	add.s64 	%rd6, %rd1, %rd5;
	ld.global.f64 	%fd1, [%rd6];
	mul.wide.s32 	%rd7, %r41, 8;
	add.s64 	%rd8, %rd2, %rd7;
	st.global.f64 	[%rd8], %fd1;
	add.s32 	%r42, %r42, %r8;
	setp.lt.s32 	%p2, %r42, %r6;
	@%p2 bra 	$L__BB214_2;
$L__BB214_3:
	ret;

}
	// .globl	_Z28_permutedims_5D_2_4_3_1_5_32PfiiiiiS_iiii
.visible .entry _Z28_permutedims_5D_2_4_3_1_5_32PfiiiiiS_iiii(
	.param .u64 .ptr .align 1 _Z28_permutedims_5D_2_4_3_1_5_32PfiiiiiS_iiii_param_0,
	.param .u32 _Z28_permutedims_5D_2_4_3_1_5_32PfiiiiiS_iiii_param_1,
	.param .u32 _Z28_permutedims_5D_2_4_3_1_5_32PfiiiiiS_iiii_param_2,
	.param .u32 _Z28_permutedims_5D_2_4_3_1_5_32PfiiiiiS_iiii_param_3,
	.param .u32 _Z28_permutedims_5D_2_4_3_1_5_32PfiiiiiS_iiii_param_4,
	.param .u32 _Z28_permutedims_5D_2_4_3_1_5_32PfiiiiiS_iiii_param_5,
	.param .u64 .ptr .align 1 _Z28_permutedims_5D_2_4_3_1_5_32PfiiiiiS_iiii_param_6,
	.param .u32 _Z28_permutedims_5D_2_4_3_1_5_32PfiiiiiS_iiii_param_7,
	.param .u32 _Z28_permutedims_5D_2_4_3_1_5_32PfiiiiiS_iiii_param_8,
	.param .u32 _Z28_permutedims_5D_2_4_3_1_5_32PfiiiiiS_iiii_param_9,
	.param .u32 _Z28_permutedims_5D_2_4_3_1_5_32PfiiiiiS_iiii_param_10
)
{
	.reg .pred 	%p<3>;
	.reg .b32 	%r<43>;
	.reg .b32 	%f<2>;
	.reg .b64 	%rd<9>;

	ld.param.u64 	%rd3, [_Z28_permutedims_5D_2_4_3_1_5_32PfiiiiiS_iiii_param_0];
	ld.param.u32 	%r11, [_Z28_permutedims_5D_2_4_3_1_5_32PfiiiiiS_iiii_param_1];
	ld.param.u32 	%r12, [_Z28_permutedims_5D_2_4_3_1_5_32PfiiiiiS_iiii_param_2];
	ld.param.u32 	%r13, [_Z28_permutedims_5D_2_4_3_1_5_32PfiiiiiS_iiii_param_3];
	ld.param.u32 	%r14, [_Z28_permutedims_5D_2_4_3_1_5_32PfiiiiiS_iiii_param_4];
	ld.param.u32 	%r19, [_Z28_permutedims_5D_2_4_3_1_5_32PfiiiiiS_iiii_param_5];
	ld.param.u64 	%rd4, [_Z28_permutedims_5D_2_4_3_1_5_32PfiiiiiS_iiii_param_6];
	ld.param.u32 	%r15, [_Z28_permutedims_5D_2_4_3_1_5_32PfiiiiiS_iiii_param_7];
	ld.param.u32 	%r16, [_Z28_permutedims_5D_2_4_3_1_5_32PfiiiiiS_iiii_param_8];
	ld.param.u32 	%r17, [_Z28_permutedims_5D_2_4_3_1_5_32PfiiiiiS_iiii_param_9];
	ld.param.u32 	%r18, [_Z28_permutedims_5D_2_4_3_1_5_32PfiiiiiS_iiii_param_10];
	mov.u32 	%r20, %tid.x;
	mov.u32 	%r21, %ctaid.x;
	mov.u32 	%r1, %ntid.x;
	mad.lo.s32 	%r42, %r21, %r1, %r20;
	mul.lo.s32 	%r3, %r12, %r11;
	mul.lo.s32 	%r4, %r3, %r13;
	mul.lo.s32 	%r5, %r4, %r14;
	mul.lo.s32 	%r6, %r5, %r19;
	setp.ge.s32 	%p1, %r42, %r6;
	@%p1 bra 	$L__BB215_3;
	mul.lo.s32 	%r7, %r18, %r17;
	mov.u32 	%r22, %nctaid.x;
	mul.lo.s32 	%r8, %r1, %r22;
	cvta.to.global.u64 	%rd1, %rd3;
	cvta.to.global.u64 	%rd2, %rd4;
$L__BB215_2:
	div.s32 	%r23, %r42, %r11;
	mul.lo.s32 	%r24, %r23, %r11;
	sub.s32 	%r25, %r42, %r24;
	rem.s32 	%r26, %r23, %r12;
	mad.lo.s32 	%r27, %r26, %r11, %r25;
	sub.s32 	%r28, %r42, %r27;
	div.s32 	%r29, %r28, %r3;
	rem.s32 	%r30, %r29, %r13;
	mad.lo.s32 	%r31, %r3, %r30, %r27;
	sub.s32 	%r32, %r42, %r31;
	div.s32 	%r33, %r32, %r4;
	rem.s32 	%r34, %r33, %r14;
	mad.lo.s32 	%r35, %r4, %r34, %r31;
	sub.s32 	%r36, %r42, %r35;
	div.s32 	%r37, %r36, %r5;
	mad.lo.s32 	%r38, %r25, %r17, %r30;
	mad.lo.s32 	%r39, %r7, %r37, %r38;
	mad.lo.s32 	%r40, %r39, %r16, %r34;
	mad.lo.s32 	%r41, %r40, %r15, %r26;
	mul.wide.s32 	%rd5, %r42, 4;
	add.s64 	%rd6, %rd1, %rd5;
	ld.global.f32 	%f1, [%rd6];
	mul.wide.s32 	%rd7, %r41, 4;
	add.s64 	%rd8, %rd2, %rd7;
	st.global.f32 	[%rd8], %f1;
	add.s32 	%r42, %r42, %r8;
	setp.lt.s32 	%p2, %r42, %r6;
	@%p2 bra 	$L__BB215_2;
$L__BB215_3:
	ret;

}
	// .globl	_Z28_permutedims_5D_2_4_3_1_5_64PdiiiiiS_iiii
.visible .entry _Z28_permutedims_5D_2_4_3_1_5_64PdiiiiiS_iiii(
	.param .u64 .ptr .align 1 _Z28_permutedims_5D_2_4_3_1_5_64PdiiiiiS_iiii_param_0,
	.param .u32 _Z28_permutedims_5D_2_4_3_1_5_64PdiiiiiS_iiii_param_1,
	.param .u32 _Z28_permutedims_5D_2_4_3_1_5_64PdiiiiiS_iiii_param_2,
	.param .u32 _Z28_permutedims_5D_2_4_3_1_5_64PdiiiiiS_iiii_param_3,
	.param .u32 _Z28_permutedims_5D_2_4_3_1_5_64PdiiiiiS_iiii_param_4,
	.param .u32 _Z28_permutedims_5D_2_4_3_1_5_64PdiiiiiS_iiii_param_5,
	.param .u64 .ptr .align 1 _Z28_permutedims_5D_2_4_3_1_5_64PdiiiiiS_iiii_param_6,
	.param .u32 _Z28_permutedims_5D_2_4_3_1_5_64PdiiiiiS_iiii_param_7,
	.param .u32 _Z28_permutedims_5D_2_4_3_1_5_64PdiiiiiS_iiii_param_8,
	.param .u32 _Z28_permutedims_5D_2_4_3_1_5_64PdiiiiiS_iiii_param_9,
	.param .u32 _Z28_permutedims_5D_2_4_3_1_5_64PdiiiiiS_iiii_param_10
)
{
	.reg .pred 	%p<3>;
	.reg .b32 	%r<43>;
	.reg .b64 	%rd<9>;
	.reg .b64 	%fd<2>;

	ld.param.u64 	%rd3, [_Z28_permutedims_5D_2_4_3_1_5_64PdiiiiiS_iiii_param_0];
	ld.param.u32 	%r11, [_Z28_permutedims_5D_2_4_3_1_5_64PdiiiiiS_iiii_param_1];
	ld.param.u32 	%r12, [_Z28_permutedims_5D_2_4_3_1_5_64PdiiiiiS_iiii_param_2];
	ld.param.u32 	%r13, [_Z28_permutedims_5D_2_4_3_1_5_64PdiiiiiS_iiii_param_3];
	ld.param.u32 	%r14, [_Z28_permutedims_5D_2_4_3_1_5_64PdiiiiiS_iiii_param_4];
	ld.param.u32 	%r19, [_Z28_permutedims_5D_2_4_3_1_5_64PdiiiiiS_iiii_param_5];
	ld.param.u64 	%rd4, [_Z28_permutedims_5D_2_4_3_1_5_64PdiiiiiS_iiii_param_6];
	ld.param.u32 	%r15, [_Z28_permutedims_5D_2_4_3_1_5_64PdiiiiiS_iiii_param_7];
	ld.param.u32 	%r16, [_Z28_permutedims_5D_2_4_3_1_5_64PdiiiiiS_iiii_param_8];
	ld.param.u32 	%r17, [_Z28_permutedims_5D_2_4_3_1_5_64PdiiiiiS_iiii_param_9];
	ld.param.u32 	%r18, [_Z28_permutedims_5D_2_4_3_1_5_64PdiiiiiS_iiii_param_10];
	mov.u32 	%r20, %tid.x;
	mov.u32 	%r21, %ctaid.x;
	mov.u32 	%r1, %ntid.x;
	mad.lo.s32 	%r42, %r21, %r1, %r20;
	mul.lo.s32 	%r3, %r12, %r11;
	mul.lo.s32 	%r4, %r3, %r13;
	mul.lo.s32 	%r5, %r4, %r14;
	mul.lo.s32 	%r6, %r5, %r19;
	setp.ge.s32 	%p1, %r42, %r6;
	@%p1 bra 	$L__BB216_3;
	mul.lo.s32 	%r7, %r18, %r17;
	mov.u32 	%r22, %nctaid.x;
	mul.lo.s32 	%r8, %r1, %r22;
	cvta.to.global.u64 	%rd1, %rd3;
	cvta.to.global.u64 	%rd2, %rd4;
$L__BB216_2:
	div.s32 	%r23, %r42, %r11;
	mul.lo.s32 	%r24, %r23, %r11;
	sub.s32 	%r25, %r42, %r24;
	rem.s32 	%r26, %r23, %r12;
	mad.lo.s32 	%r27, %r26, %r11, %r25;
	sub.s32 	%r28, %r42, %r27;
	div.s32 	%r29, %r28, %r3;
	rem.s32 	%r30, %r29, %r13;
	mad.lo.s32 	%r31, %r3, %r30, %r27;
	sub.s32 	%r32, %r42, %r31;
	div.s32 	%r33, %r32, %r4;
	rem.s32 	%r34, %r33, %r14;
	mad.lo.s32 	%r35, %r4, %r34, %r31;
	sub.s32 	%r36, %r42, %r35;
	div.s32 	%r37, %r36, %r5;
	mad.lo.s32 	%r38, %r25, %r17, %r30;
	mad.lo.s32 	%r39, %r7, %r37, %r38;
	mad.lo.s32 	%r40, %r39, %r16, %r34;
	mad.lo.s32 	%r41, %r40, %r15, %r26;
	mul.wide.s32 	%rd5, %r42, 8;
	add.s64 	%rd6, %rd1, %rd5;
	ld.global.f64 	%fd1, [%rd6];
	mul.wide.s32 	%rd7, %r41, 8;
	add.s64 	%rd8, %rd2, %rd7;
	st.global.f64 	[%rd8], %fd1;
	add.s32 	%r42, %r42, %r8;
	setp.lt.s32 	%p2, %r42, %r6;
	@%p2 bra 	$L__BB216_2;
$L__BB216_3:
	ret;

}
	// .globl	_Z28_permutedims_5D_2_4_3_5_1_32PfiiiiiS_iiii
.visible .entry _Z28_permutedims_5D_2_4_3_5_1_32PfiiiiiS_iiii(
	.param .u64 .ptr .align 1 _Z28_permutedims_5D_2_4_3_5_1_32PfiiiiiS_iiii_param_0,
	.param .u32 _Z28_permutedims_5D_2_4_3_5_1_32PfiiiiiS_iiii_param_1,
	.param .u32 _Z28_permutedims_5D_2_4_3_5_1_32PfiiiiiS_iiii_param_2,
	.param .u32 _Z28_permutedims_5D_2_4_3_5_1_32PfiiiiiS_iiii_param_3,
	.param .u32 _Z28_permutedims_5D_2_4_3_5_1_32PfiiiiiS_iiii_param_4,
	.param .u32 _Z28_permutedims_5D_2_4_3_5_1_32PfiiiiiS_iiii_param_5,
	.param .u64 .ptr .align 1 _Z28_permutedims_5D_2_4_3_5_1_32PfiiiiiS_iiii_param_6,
	.param .u32 _Z28_permutedims_5D_2_4_3_5_1_32PfiiiiiS_iiii_param_7,
	.param .u32 _Z28_permutedims_5D_2_4_3_5_1_32PfiiiiiS_iiii_param_8,
	.param .u32 _Z28_permutedims_5D_2_4_3_5_1_32PfiiiiiS_iiii_param_9,
	.param .u32 _Z28_permutedims_5D_2_4_3_5_1_32PfiiiiiS_iiii_param_10
)
{
	.reg .pred 	%p<3>;
	.reg .b32 	%r<43>;
	.reg .b32 	%f<2>;
	.reg .b64 	%rd<9>;

	ld.param.u64 	%rd3, [_Z28_permutedims_5D_2_4_3_5_1_32PfiiiiiS_iiii_param_0];
	ld.param.u32 	%r11, [_Z28_permutedims_5D_2_4_3_5_1_32PfiiiiiS_iiii_param_1];
	ld.param.u32 	%r12, [_Z28_permutedims_5D_2_4_3_5_1_32PfiiiiiS_iiii_param_2];
	ld.param.u32 	%r13, [_Z28_permutedims_5D_2_4_3_5_1_32PfiiiiiS_iiii_param_3];
	ld.param.u32 	%r14, [_Z28_permutedims_5D_2_4_3_5_1_32PfiiiiiS_iiii_param_4];
	ld.param.u32 	%r19, [_Z28_permutedims_5D_2_4_3_5_1_32PfiiiiiS_iiii_param_5];
	ld.param.u64 	%rd4, [_Z28_permutedims_5D_2_4_3_5_1_32PfiiiiiS_iiii_param_6];
	ld.param.u32 	%r15, [_Z28_permutedims_5D_2_4_3_5_1_32PfiiiiiS_iiii_param_7];
	ld.param.u32 	%r16, [_Z28_permutedims_5D_2_4_3_5_1_32PfiiiiiS_iiii_param_8];
	ld.param.u32 	%r17, [_Z28_permutedims_5D_2_4_3_5_1_32PfiiiiiS_iiii_param_9];
	ld.param.u32 	%r18, [_Z28_permutedims_5D_2_4_3_5_1_32PfiiiiiS_iiii_param_10];
	mov.u32 	%r20, %tid.x;
	mov.u32 	%r21, %ctaid.x;
	mov.u32 	%r1, %ntid.x;
	mad.lo.s32 	%r42, %r21, %r1, %r20;
	mul.lo.s32 	%r3, %r12, %r11;
	mul.lo.s32 	%r4, %r3, %r13;
	mul.lo.s32 	%r5, %r4, %r14;
	mul.lo.s32 	%r6, %r5, %r19;
	setp.ge.s32 	%p1, %r42, %r6;
	@%p1 bra 	$L__BB217_3;
	mul.lo.s32 	%r7, %r18, %r17;
	mov.u32 	%r22, %nctaid.x;
	mul.lo.s32 	%r8, %r1, %r22;
	cvta.to.global.u64 	%rd1, %rd3;
	cvta.to.global.u64 	%rd2, %rd4;
$L__BB217_2:
	div.s32 	%r23, %r42, %r11;
	mul.lo.s32 	%r24, %r23, %r11;
	sub.s32 	%r25, %r42, %r24;
	rem.s32 	%r26, %r23, %r12;
	mad.lo.s32 	%r27, %r26, %r11, %r25;
	sub.s32 	%r28, %r42, %r27;
	div.s32 	%r29, %r28, %r3;
	rem.s32 	%r30, %r29, %r13;
	mad.lo.s32 	%r31, %r3, %r30, %r27;
	sub.s32 	%r32, %r42, %r31;
	div.s32 	%r33, %r32, %r4;
	rem.s32 	%r34, %r33, %r14;
	mad.lo.s32 	%r35, %r4, %r34, %r31;
	sub.s32 	%r36, %r42, %r35;
	div.s32 	%r37, %r36, %r5;
	mad.lo.s32 	%r38, %r7, %r25, %r30;
	mad.lo.s32 	%r39, %r37, %r17, %r38;
	mad.lo.s32 	%r40, %r39, %r16, %r34;
	mad.lo.s32 	%r41, %r40, %r15, %r26;
	mul.wide.s32 	%rd5, %r42, 4;
	add.s64 	%rd6, %rd1, %rd5;
	ld.global.f32 	%f1, [%rd6];
	mul.wide.s32 	%rd7, %r41, 4;
	add.s64 	%rd8, %rd2, %rd7;
	st.global.f32 	[%rd8], %f1;
	add.s32 	%r42, %r42, %r8;
	setp.lt.s32 	%p2, %r42, %r6;
	@%p2 bra 	$L__BB217_2;
$L__BB217_3:
	ret;

}
	// .globl	_Z28_permutedims_5D_2_4_3_5_1_64PdiiiiiS_iiii
.visible .entry _Z28_permutedims_5D_2_4_3_5_1_64PdiiiiiS_iiii(
	.param .u64 .ptr .align 1 _Z28_permutedims_5D_2_4_3_5_1_64PdiiiiiS_iiii_param_0,
	.param .u32 _Z28_permutedims_5D_2_4_3_5_1_64PdiiiiiS_iiii_param_1,
	.param .u32 _Z28_permutedims_5D_2_4_3_5_1_64PdiiiiiS_iiii_param_2,
	.param .u32 _Z28_permutedims_5D_2_4_3_5_1_64PdiiiiiS_iiii_param_3,
	.param .u32 _Z28_permutedims_5D_2_4_3_5_1_64PdiiiiiS_iiii_param_4,
	.param .u32 _Z28_permutedims_5D_2_4_3_5_1_64PdiiiiiS_iiii_param_5,
	.param .u64 .ptr .align 1 _Z28_permutedims_5D_2_4_3_5_1_64PdiiiiiS_iiii_param_6,
	.param .u32 _Z28_permutedims_5D_2_4_3_5_1_64PdiiiiiS_iiii_param_7,
	.param .u32 _Z28_permutedims_5D_2_4_3_5_1_64PdiiiiiS_iiii_param_8,
	.param .u32 _Z28_permutedims_5D_2_4_3_5_1_64PdiiiiiS_iiii_param_9,
	.param .u32 _Z28_permutedims_5D_2_4_3_5_1_64PdiiiiiS_iiii_param_10
)
{
	.reg .pred 	%p<3>;
	.reg .b32 	%r<43>;
	.reg .b64 	%rd<9>;
	.reg .b64 	%fd<2>;

	ld.param.u64 	%rd3, [_Z28_permutedims_5D_2_4_3_5_1_64PdiiiiiS_iiii_param_0];
	ld.param.u32 	%r11, [_Z28_permutedims_5D_2_4_3_5_1_64PdiiiiiS_iiii_param_1];
	ld.param.u32 	%r12, [_Z28_permutedims_5D_2_4_3_5_1_64PdiiiiiS_iiii_param_2];
	ld.param.u32 	%r13, [_Z28_permutedims_5D_2_4_3_5_1_64PdiiiiiS_iiii_param_3];
	ld.param.u32 	%r14, [_Z28_permutedims_5D_2_4_3_5_1_64PdiiiiiS_iiii_param_4];
	ld.param.u32 	%r19, [_Z28_permutedims_5D_2_4_3_5_1_64PdiiiiiS_iiii_param_5];
	ld.param.u64 	%rd4, [_Z28_permutedims_5D_2_4_3_5_1_64PdiiiiiS_iiii_param_6];
	ld.param.u32 	%r15, [_Z28_permutedims_5D_2_4_3_5_1_64PdiiiiiS_iiii_param_7];
	ld.param.u32 	%r16, [_Z28_permutedims_5D_2_4_3_5_1_64PdiiiiiS_iiii_param_8];
	ld.param.u32 	%r17, [_Z28_permutedims_5D_2_4_3_5_1_64PdiiiiiS_iiii_param_9];
	ld.param.u32 	%r18, [_Z28_permutedims_5D_2_4_3_5_1_64PdiiiiiS_iiii_param_10];
	mov.u32 	%r20, %tid.x;
	mov.u32 	%r21, %ctaid.x;
	mov.u32 	%r1, %ntid.x;
	mad.lo.s32 	%r42, %r21, %r1, %r20;
	mul.lo.s32 	%r3, %r12, %r11;
	mul.lo.s32 	%r4, %r3, %r13;
	mul.lo.s32 	%r5, %r4, %r14;
	mul.lo.s32 	%r6, %r5, %r19;
	setp.ge.s32 	%p1, %r42, %r6;
	@%p1 bra 	$L__BB218_3;
	mul.lo.s32 	%r7, %r18, %r17;
	mov.u32 	%r22, %nctaid.x;
	mul.lo.s32 	%r8, %r1, %r22;
	cvta.to.global.u64 	%rd1, %rd3;
	cvta.to.global.u64 	%rd2, %rd4;
$L__BB218_2:
	div.s32 	%r23, %r42, %r11;
	mul.lo.s32 	%r24, %r23, %r11;
	sub.s32 	%r25, %r42, %r24;
	rem.s32 	%r26, %r23, %r12;
	mad.lo.s32 	%r27, %r26, %r11, %r25;
	sub.s32 	%r28, %r42, %r27;
	div.s32 	%r29, %r28, %r3;
	rem.s32 	%r30, %r29, %r13;
	mad.lo.s32 	%r31, %r3, %r30, %r27;
	sub.s32 	%r32, %r42, %r31;
	div.s32 	%r33, %r32, %r4;
	rem.s32 	%r34, %r33, %r14;
	mad.lo.s32 	%r35, %r4, %r34, %r31;
	sub.s32 	%r36, %r42, %r35;
	div.s32 	%r37, %r36, %r5;
	mad.lo.s32 	%r38, %r7, %r25, %r30;
	mad.lo.s32 	%r39, %r37, %r17, %r38;
	mad.lo.s32 	%r40, %r39, %r16, %r34;
	mad.lo.s32 	%r41, %r40, %r15, %r26;
	mul.wide.s32 	%rd5, %r42, 8;
	add.s64 	%rd6, %rd1, %rd5;
	ld.global.f64 	%fd1, [%rd6];
	mul.wide.s32 	%rd7, %r41, 8;
	add.s64 	%rd8, %rd2, %rd7;
	st.global.f64 	[%rd8], %fd1;
	add.s32 	%r42, %r42, %r8;
	setp.lt.s32 	%p2, %r42, %r6;
	@%p2 bra 	$L__BB218_2;
$L__BB218_3:
	ret;

}
	// .globl	_Z28_permutedims_5D_2_4_5_1_3_32PfiiiiiS_iiii
.visible .entry _Z28_permutedims_5D_2_4_5_1_3_32PfiiiiiS_iiii(
	.param .u64 .ptr .align 1 _Z28_permutedims_5D_2_4_5_1_3_32PfiiiiiS_iiii_param_0,
	.param .u32 _Z28_permutedims_5D_2_4_5_1_3_32PfiiiiiS_iiii_param_1,
	.param .u32 _Z28_permutedims_5D_2_4_5_1_3_32PfiiiiiS_iiii_param_2,
	.param .u32 _Z28_permutedims_5D_2_4_5_1_3_32PfiiiiiS_iiii_param_3,
	.param .u32 _Z28_permutedims_5D_2_4_5_1_3_32PfiiiiiS_iiii_param_4,
	.param .u32 _Z28_permutedims_5D_2_4_5_1_3_32PfiiiiiS_iiii_param_5,
	.param .u64 .ptr .align 1 _Z28_permutedims_5D_2_4_5_1_3_32PfiiiiiS_iiii_param_6,
	.param .u32 _Z28_permutedims_5D_2_4_5_1_3_32PfiiiiiS_iiii_param_7,
	.param .u32 _Z28_permutedims_5D_2_4_5_1_3_32PfiiiiiS_iiii_param_8,
	.param .u32 _Z28_permutedims_5D_2_4_5_1_3_32PfiiiiiS_iiii_param_9,
	.param .u32 _Z28_permutedims_5D_2_4_5_1_3_32PfiiiiiS_iiii_param_10
)
{
	.reg .pred 	%p<3>;
	.reg .b32 	%r<43>;
	.reg .b32 	%f<2>;
	.reg .b64 	%rd<9>;

	ld.param.u64 	%rd3, [_Z28_permutedims_5D_2_4_5_1_3_32PfiiiiiS_iiii_param_0];
	ld.param.u32 	%r11, [_Z28_permutedims_5D_2_4_5_1_3_32PfiiiiiS_iiii_param_1];
	ld.param.u32 	%r12, [_Z28_permutedims_5D_2_4_5_1_3_32PfiiiiiS_iiii_param_2];
	ld.param.u32 	%r13, [_Z28_permutedims_5D_2_4_5_1_3_32PfiiiiiS_iiii_param_3];
	ld.param.u32 	%r14, [_Z28_permutedims_5D_2_4_5_1_3_32PfiiiiiS_iiii_param_4];
	ld.param.u32 	%r19, [_Z28_permutedims_5D_2_4_5_1_3_32PfiiiiiS_iiii_param_5];
	ld.param.u64 	%rd4, [_Z28_permutedims_5D_2_4_5_1_3_32PfiiiiiS_iiii_param_6];
	ld.param.u32 	%r15, [_Z28_permutedims_5D_2_4_5_1_3_32PfiiiiiS_iiii_param_7];
	ld.param.u32 	%r16, [_Z28_permutedims_5D_2_4_5_1_3_32PfiiiiiS_iiii_param_8];
	ld.param.u32 	%r17, [_Z28_permutedims_5D_2_4_5_1_3_32PfiiiiiS_iiii_param_9];
	ld.param.u32 	%r18, [_Z28_permutedims_5D_2_4_5_1_3_32PfiiiiiS_iiii_param_10];
	mov.u32 	%r20, %tid.x;
	mov.u32 	%r21, %ctaid.x;
	mov.u32 	%r1, %ntid.x;
	mad.lo.s32 	%r42, %r21, %r1, %r20;
	mul.lo.s32 	%r3, %r12, %r11;
	mul.lo.s32 	%r4, %r3, %r13;
	mul.lo.s32 	%r5, %r4, %r14;
	mul.lo.s32 	%r6, %r5, %r19;
	setp.ge.s32 	%p1, %r42, %r6;
	@%p1 bra 	$L__BB219_3;
	mul.lo.s32 	%r7, %r18, %r17;
	mov.u32 	%r22, %nctaid.x;
	mul.lo.s32 	%r8, %r1, %r22;
	cvta.to.global.u64 	%rd1, %rd3;
	cvta.to.global.u64 	%rd2, %rd4;
$L__BB219_2:
	div.s32 	%r23, %r42, %r11;
	mul.lo.s32 	%r24, %r23, %r11;
	sub.s32 	%r25, %r42, %r24;
	rem.s32 	%r26, %r23, %r12;
	mad.lo.s32 	%r27, %r26, %r11, %r25;
	sub.s32 	%r28, %r42, %r27;
	div.s32 	%r29, %r28, %r3;
	rem.s32 	%r30, %r29, %r13;
	mad.lo.s32 	%r31, %r3, %r30, %r27;
	sub.s32 	%r32, %r42, %r31;
	div.s32 	%r33, %r32, %r4;
	rem.s32 	%r34, %r33, %r14;
	mad.lo.s32 	%r35, %r4, %r34, %r31;
	sub.s32 	%r36, %r42, %r35;
	div.s32 	%r37, %r36, %r5;
	mad.lo.s32 	%r38, %r25, %r17, %r37;
	mad.lo.s32 	%r39, %r7, %r30, %r38;
	mad.lo.s32 	%r40, %r39, %r16, %r34;
	mad.lo.s32 	%r41, %r40, %r15, %r26;
	mul.wide.s32 	%rd5, %r42, 4;
	add.s64 	%rd6, %rd1, %rd5;
	ld.global.f32 	%f1, [%rd6];
	mul.wide.s32 	%rd7, %r41, 4;
	add.s64 	%rd8, %rd2, %rd7;
	st.global.f32 	[%rd8], %f1;
	add.s32 	%r42, %r42, %r8;
	setp.lt.s32 	%p2, %r42, %r6;
	@%p2 bra 	$L__BB219_2;
$L__BB219_3:
	ret;

}
	// .globl	_Z28_permutedims_5D_2_4_5_1_3_64PdiiiiiS_iiii
.visible .entry _Z28_permutedims_5D_2_4_5_1_3_64PdiiiiiS_iiii(
	.param .u64 .ptr .align 1 _Z28_permutedims_5D_2_4_5_1_3_64PdiiiiiS_iiii_param_0,
	.param .u32 _Z28_permutedims_5D_2_4_5_1_3_64PdiiiiiS_iiii_param_1,
	.param .u32 _Z28_permutedims_5D_2_4_5_1_3_64PdiiiiiS_iiii_param_2,
	.param .u32 _Z28_permutedims_5D_2_4_5_1_3_64PdiiiiiS_iiii_param_3,
	.param .u32 _Z28_permutedims_5D_2_4_5_1_3_64PdiiiiiS_iiii_param_4,
	.param .u32 _Z28_permutedims_5D_2_4_5_1_3_64PdiiiiiS_iiii_param_5,
	.param .u64 .ptr .align 1 _Z28_permutedims_5D_2_4_5_1_3_64PdiiiiiS_iiii_param_6,
	.param .u32 _Z28_permutedims_5D_2_4_5_1_3_64PdiiiiiS_iiii_param_7,
	.param .u32 _Z28_permutedims_5D_2_4_5_1_3_64PdiiiiiS_iiii_param_8,
	.param .u32 _Z28_permutedims_5D_2_4_5_1_3_64PdiiiiiS_iiii_param_9,
	.param .u32 _Z28_permutedims_5D_2_4_5_1_3_64PdiiiiiS_iiii_param_10
)
{
	.reg .pred 	%p<3>;
	.reg .b32 	%r<43>;
	.reg .b64 	%rd<9>;
	.reg .b64 	%fd<2>;

	ld.param.u64 	%rd3, [_Z28_permutedims_5D_2_4_5_1_3_64PdiiiiiS_iiii_param_0];
	ld.param.u32 	%r11, [_Z28_permutedims_5D_2_4_5_1_3_64PdiiiiiS_iiii_param_1];
	ld.param.u32 	%r12, [_Z28_permutedims_5D_2_4_5_1_3_64PdiiiiiS_iiii_param_2];
	ld.param.u32 	%r13, [_Z28_permutedims_5D_2_4_5_1_3_64PdiiiiiS_iiii_param_3];
	ld.param.u32 	%r14, [_Z28_permutedims_5D_2_4_5_1_3_64PdiiiiiS_iiii_param_4];
	ld.param.u32 	%r19, [_Z28_permutedims_5D_2_4_5_1_3_64PdiiiiiS_iiii_param_5];
	ld.param.u64 	%rd4, [_Z28_permutedims_5D_2_4_5_1_3_64PdiiiiiS_iiii_param_6];
	ld.param.u32 	%r15, [_Z28_permutedims_5D_2_4_5_1_3_64PdiiiiiS_iiii_param_7];
	ld.param.u32 	%r16, [_Z28_permutedims_5D_2_4_5_1_3_64PdiiiiiS_iiii_param_8];
	ld.param.u32 	%r17, [_Z28_permutedims_5D_2_4_5_1_3_64PdiiiiiS_iiii_param_9];
	ld.param.u32 	%r18, [_Z28_permutedims_5D_2_4_5_1_3_64PdiiiiiS_iiii_param_10];
	mov.u32 	%r20, %tid.x;
	mov.u32 	%r21, %ctaid.x;
	mov.u32 	%r1, %ntid.x;
	mad.lo.s32 	%r42, %r21, %r1, %r20;
	mul.lo.s32 	%r3, %r12, %r11;
	mul.lo.s32 	%r4, %r3, %r13;
	mul.lo.s32 	%r5, %r4, %r14;
	mul.lo.s32 	%r6, %r5, %r19;
	setp.ge.s32 	%p1, %r42, %r6;
	@%p1 bra 	$L__BB220_3;
	mul.lo.s32 	%r7, %r18, %r17;
	mov.u32 	%r22, %nctaid.x;
	mul.lo.s32 	%r8, %r1, %r22;
	cvta.to.global.u64 	%rd1, %rd3;
	cvta.to.global.u64 	%rd2, %rd4;
$L__BB220_2:
	div.s32 	%r23, %r42, %r11;
	mul.lo.s32 	%r24, %r23, %r11;
	sub.s32 	%r25, %r42, %r24;
	rem.s32 	%r26, %r23, %r12;
	mad.lo.s32 	%r27, %r26, %r11, %r25;
	sub.s32 	%r28, %r42, %r27;
	div.s32 	%r29, %r28, %r3;
	rem.s32 	%r30, %r29, %r13;
	mad.lo.s32 	%r31, %r3, %r30, %r27;
	sub.s32 	%r32, %r42, %r31;
	div.s32 	%r33, %r32, %r4;
	rem.s32 	%r34, %r33, %r14;
	mad.lo.s32 	%r35, %r4, %r34, %r31;
	sub.s32 	%r36, %r42, %r35;
	div.s32 	%r37, %r36, %r5;
	mad.lo.s32 	%r38, %r25, %r17, %r37;
	mad.lo.s32 	%r39, %r7, %r30, %r38;
	mad.lo.s32 	%r40, %r39, %r16, %r34;
	mad.lo.s32 	%r41, %r40, %r15, %r26;
	mul.wide.s32 	%rd5, %r42, 8;
	add.s64 	%rd6, %rd1, %rd5;
	ld.global.f64 	%fd1, [%rd6];
	mul.wide.s32 	%rd7, %r41, 8;
	add.s64 	%rd8, %rd2, %rd7;
	st.global.f64 	[%rd8], %fd1;
	add.s32 	%r42, %r42, %r8;
	setp.lt.s32 	%p2, %r42, %r6;
	@%p2 bra 	$L__BB220_2;
$L__BB220_3:
	ret;

}
	// .globl	_Z28_permutedims_5D_2_4_5_3_1_32PfiiiiiS_iiii
.visible .entry _Z28_permutedims_5D_2_4_5_3_1_32PfiiiiiS_iiii(
	.param .u64 .ptr .align 1 _Z28_permutedims_5D_2_4_5_3_1_32PfiiiiiS_iiii_param_0,
	.param .u32 _Z28_permutedims_5D_2_4_5_3_1_32PfiiiiiS_iiii_param_1,
	.param .u32 _Z28_permutedims_5D_2_4_5_3_1_32PfiiiiiS_iiii_param_2,
	.param .u32 _Z28_permutedims_5D_2_4_5_3_1_32PfiiiiiS_iiii_param_3,
	.param .u32 _Z28_permutedims_5D_2_4_5_3_1_32PfiiiiiS_iiii_param_4,
	.param .u32 _Z28_permutedims_5D_2_4_5_3_1_32PfiiiiiS_iiii_param_5,
	.param .u64 .ptr .align 1 _Z28_permutedims_5D_2_4_5_3_1_32PfiiiiiS_iiii_param_6,
	.param .u32 _Z28_permutedims_5D_2_4_5_3_1_32PfiiiiiS_iiii_param_7,
	.param .u32 _Z28_permutedims_5D_2_4_5_3_1_32PfiiiiiS_iiii_param_8,
	.param .u32 _Z28_permutedims_5D_2_4_5_3_1_32PfiiiiiS_iiii_param_9,
	.param .u32 _Z28_permutedims_5D_2_4_5_3_1_32PfiiiiiS_iiii_param_10
)
{
	.reg .pred 	%p<3>;
	.reg .b32 	%r<44>;
	.reg .b32 	%f<2>;
	.reg .b64 	%rd<9>;

	ld.param.u64 	%rd3, [_Z28_permutedims_5D_2_4_5_3_1_32PfiiiiiS_iiii_param_0];
	ld.param.u32 	%r11, [_Z28_permutedims_5D_2_4_5_3_1_32PfiiiiiS_iiii_param_1];
	ld.param.u32 	%r12, [_Z28_permutedims_5D_2_4_5_3_1_32PfiiiiiS_iiii_param_2];
	ld.param.u32 	%r13, [_Z28_permutedims_5D_2_4_5_3_1_32PfiiiiiS_iiii_param_3];
	ld.param.u32 	%r14, [_Z28_permutedims_5D_2_4_5_3_1_32PfiiiiiS_iiii_param_4];
	ld.param.u32 	%r19, [_Z28_permutedims_5D_2_4_5_3_1_32PfiiiiiS_iiii_param_5];
	ld.param.u64 	%rd4, [_Z28_permutedims_5D_2_4_5_3_1_32PfiiiiiS_iiii_param_6];
	ld.param.u32 	%r15, [_Z28_permutedims_5D_2_4_5_3_1_32PfiiiiiS_iiii_param_7];
	ld.param.u32 	%r16, [_Z28_permutedims_5D_2_4_5_3_1_32PfiiiiiS_iiii_param_8];
	ld.param.u32 	%r17, [_Z28_permutedims_5D_2_4_5_3_1_32PfiiiiiS_iiii_param_9];
	ld.param.u32 	%r18, [_Z28_permutedims_5D_2_4_5_3_1_32PfiiiiiS_iiii_param_10];
	mov.u32 	%r20, %tid.x;
	mov.u32 	%r21, %ctaid.x;
	mov.u32 	%r1, %ntid.x;
	mad.lo.s32 	%r43, %r21, %r1, %r20;
	mul.lo.s32 	%r3, %r12, %r11;
	mul.lo.s32 	%r4, %r3, %r13;
	mul.lo.s32 	%r5, %r4, %r14;
	mul.lo.s32 	%r6, %r5, %r19;
	setp.ge.s32 	%p1, %r43, %r6;
	@%p1 bra 	$L__BB221_3;
	mul.lo.s32 	%r7, %r18, %r17;
	mov.u32 	%r22, %nctaid.x;
	mul.lo.s32 	%r8, %r1, %r22;
	cvta.to.global.u64 	%rd1, %rd3;
	cvta.to.global.u64 	%rd2, %rd4;
$L__BB221_2:
	div.s32 	%r23, %r43, %r11;
	mul.lo.s32 	%r24, %r23, %r11;
	sub.s32 	%r25, %r43, %r24;
	rem.s32 	%r26, %r23, %r12;
	mad.lo.s32 	%r27, %r26, %r11, %r25;
	sub.s32 	%r28, %r43, %r27;
	div.s32 	%r29, %r28, %r3;
	rem.s32 	%r30, %r29, %r13;
	mad.lo.s32 	%r31, %r3, %r30, %r27;
	sub.s32 	%r32, %r43, %r31;
	div.s32 	%r33, %r32, %r4;
	rem.s32 	%r34, %r33, %r14;
	mad.lo.s32 	%r35, %r4, %r34, %r31;
	sub.s32 	%r36, %r43, %r35;
	div.s32 	%r37, %r36, %r5;
	mul.lo.s32 	%r38, %r7, %r25;
	mad.lo.s32 	%r39, %r30, %r17, %r38;
	add.s32 	%r40, %r39, %r37;
	mad.lo.s32 	%r41, %r40, %r16, %r34;
	mad.lo.s32 	%r42, %r41, %r15, %r26;
	mul.wide.s32 	%rd5, %r43, 4;
	add.s64 	%rd6, %rd1, %rd5;
	ld.global.f32 	%f1, [%rd6];
	mul.wide.s32 	%rd7, %r42, 4;
	add.s64 	%rd8, %rd2, %rd7;
	st.global.f32 	[%rd8], %f1;
	add.s32 	%r43, %r43, %r8;
	setp.lt.s32 	%p2, %r43, %r6;
	@%p2 bra 	$L__BB221_2;
$L__BB221_3:
	ret;

}
	// .globl	_Z28_permutedims_5D_2_4_5_3_1_64PdiiiiiS_iiii
.visible .entry _Z28_permutedims_5D_2_4_5_3_1_64PdiiiiiS_iiii(
	.param .u64 .ptr .align 1 _Z28_permutedims_5D_2_4_5_3_1_64PdiiiiiS_iiii_param_0,
	.param .u32 _Z28_permutedims_5D_2_4_5_3_1_64PdiiiiiS_iiii_param_1,
	.param .u32 _Z28_permutedims_5D_2_4_5_3_1_64PdiiiiiS_iiii_param_2,
	.param .u32 _Z28_permutedims_5D_2_4_5_3_1_64PdiiiiiS_iiii_param_3,
	.param .u32 _Z28_permutedims_5D_2_4_5_3_1_64PdiiiiiS_iiii_param_4,
	.param .u32 _Z28_permutedims_5D_2_4_5_3_1_64PdiiiiiS_iiii_param_5,
	.param .u64 .ptr .align 1 _Z28_permutedims_5D_2_4_5_3_1_64PdiiiiiS_iiii_param_6,
	.param .u32 _Z28_permutedims_5D_2_4_5_3_1_64PdiiiiiS_iiii_param_7,
	.param .u32 _Z28_permutedims_5D_2_4_5_3_1_64PdiiiiiS_iiii_param_8,
	.param .u32 _Z28_permutedims_5D_2_4_5_3_1_64PdiiiiiS_iiii_param_9,
	.param .u32 _Z28_permutedims_5D_2_4_5_3_1_64PdiiiiiS_iiii_param_10
)
{
	.reg .pred 	%p<3>;
	.reg .b32 	%r<44>;
	.reg .b64 	%rd<9>;
	.reg .b64 	%fd<2>;

	ld.param.u64 	%rd3, [_Z28_permutedims_5D_2_4_5_3_1_64PdiiiiiS_iiii_param_0];
	ld.param.u32 	%r11, [_Z28_permutedims_5D_2_4_5_3_1_64PdiiiiiS_iiii_param_1];
	ld.param.u32 	%r12, [_Z28_permutedims_5D_2_4_5_3_1_64PdiiiiiS_iiii_param_2];
	ld.param.u32 	%r13, [_Z28_permutedims_5D_2_4_5_3_1_64PdiiiiiS_iiii_param_3];
	ld.param.u32 	%r14, [_Z28_permutedims_5D_2_4_5_3_1_64PdiiiiiS_iiii_param_4];
	ld.param.u32 	%r19, [_Z28_permutedims_5D_2_4_5_3_1_64PdiiiiiS_iiii_param_5];
	ld.param.u64 	%rd4, [_Z28_permutedims_5D_2_4_5_3_1_64PdiiiiiS_iiii_param_6];
	ld.param.u32 	%r15, [_Z28_permutedims_5D_2_4_5_3_1_64PdiiiiiS_iiii_param_7];
	ld.param.u32 	%r16, [_Z28_permutedims_5D_2_4_5_3_1_64PdiiiiiS_iiii_param_8];
	ld.param.u32 	%r17, [_Z28_permutedims_5D_2_4_5_3_1_64PdiiiiiS_iiii_param_9];
	ld.param.u32 	%r18, [_Z28_permutedims_5D_2_4_5_3_1_64PdiiiiiS_iiii_param_10];
	mov.u32 	%r20, %tid.x;
	mov.u32 	%r21, %ctaid.x;
	mov.u32 	%r1, %ntid.x;
	mad.lo.s32 	%r43, %r21, %r1, %r20;
	mul.lo.s32 	%r3, %r12, %r11;
	mul.lo.s32 	%r4, %r3, %r13;
	mul.lo.s32 	%r5, %r4, %r14;
	mul.lo.s32 	%r6, %r5, %r19;
	setp.ge.s32 	%p1, %r43, %r6;
	@%p1 bra 	$L__BB222_3;
	mul.lo.s32 	%r7, %r18, %r17;
	mov.u32 	%r22, %nctaid.x;
	mul.lo.s32 	%r8, %r1, %r22;
	cvta.to.global.u64 	%rd1, %rd3;
	cvta.to.global.u64 	%rd2, %rd4;
$L__BB222_2:
	div.s32 	%r23, %r43, %r11;
	mul.lo.s32 	%r24, %r23, %r11;
	sub.s32 	%r25, %r43, %r24;
	rem.s32 	%r26, %r23, %r12;
	mad.lo.s32 	%r27, %r26, %r11, %r25;
	sub.s32 	%r28, %r43, %r27;
	div.s32 	%r29, %r28, %r3;
	rem.s32 	%r30, %r29, %r13;
	mad.lo.s32 	%r31, %r3, %r30, %r27;
	sub.s32 	%r32, %r43, %r31;
	div.s32 	%r33, %r32, %r4;
	rem.s32 	%r34, %r33, %r14;
	mad.lo.s32 	%r35, %r4, %r34, %r31;
	sub.s32 	%r36, %r43, %r35;
	div.s32 	%r37, %r36, %r5;
	mul.lo.s32 	%r38, %r7, %r25;
	mad.lo.s32 	%r39, %r30, %r17, %r38;
	add.s32 	%r40, %r39, %r37;
	mad.lo.s32 	%r41, %r40, %r16, %r34;
	mad.lo.s32 	%r42, %r41, %r15, %r26;
	mul.wide.s32 	%rd5, %r43, 8;
	add.s64 	%rd6, %rd1, %rd5;
	ld.global.f64 	%fd1, [%rd6];
	mul.wide.s32 	%rd7, %r42, 8;
	add.s64 	%rd8, %rd2, %rd7;
	st.global.f64 	[%rd8], %fd1;
	add.s32 	%r43, %r43, %r8;
	setp.lt.s32 	%p2, %r43, %r6;
	@%p2 bra 	$L__BB222_2;
$L__BB222_3:
	ret;

}
	// .globl	_Z28_permutedims_5D_2_5_1_3_4_32PfiiiiiS_iiii
.visible .entry _Z28_permutedims_5D_2_5_1_3_4_32PfiiiiiS_iiii(
	.param .u64 .ptr .align 1 _Z28_permutedims_5D_2_5_1_3_4_32PfiiiiiS_iiii_param_0,
	.param .u32 _Z28_permutedims_5D_2_5_1_3_4_32PfiiiiiS_iiii_param_1,
	.param .u32 _Z28_permutedims_5D_2_5_1_3_4_32PfiiiiiS_iiii_param_2,
	.param .u32 _Z28_permutedims_5D_2_5_1_3_4_32PfiiiiiS_iiii_param_3,
	.param .u32 _Z28_permutedims_5D_2_5_1_3_4_32PfiiiiiS_iiii_param_4,
	.param .u32 _Z28_permutedims_5D_2_5_1_3_4_32PfiiiiiS_iiii_param_5,
	.param .u64 .ptr .align 1 _Z28_permutedims_5D_2_5_1_3_4_32PfiiiiiS_iiii_param_6,
	.param .u32 _Z28_permutedims_5D_2_5_1_3_4_32PfiiiiiS_iiii_param_7,
	.param .u32 _Z28_permutedims_5D_2_5_1_3_4_32PfiiiiiS_iiii_param_8,
	.param .u32 _Z28_permutedims_5D_2_5_1_3_4_32PfiiiiiS_iiii_param_9,
	.param .u32 _Z28_permutedims_5D_2_5_1_3_4_32PfiiiiiS_iiii_param_10
)
{
	.reg .pred 	%p<3>;
	.reg .b32 	%r<43>;
	.reg .b32 	%f<2>;
	.reg .b64 	%rd<9>;

	ld.param.u64 	%rd3, [_Z28_permutedims_5D_2_5_1_3_4_32PfiiiiiS_iiii_param_0];
	ld.param.u32 	%r11, [_Z28_permutedims_5D_2_5_1_3_4_32PfiiiiiS_iiii_param_1];
	ld.param.u32 	%r12, [_Z28_permutedims_5D_2_5_1_3_4_32PfiiiiiS_iiii_param_2];
	ld.param.u32 	%r13, [_Z28_permutedims_5D_2_5_1_3_4_32PfiiiiiS_iiii_param_3];
	ld.param.u32 	%r14, [_Z28_permutedims_5D_2_5_1_3_4_32PfiiiiiS_iiii_param_4];
	ld.param.u32 	%r19, [_Z28_permutedims_5D_2_5_1_3_4_32PfiiiiiS_iiii_param_5];
	ld.param.u64 	%rd4, [_Z28_permutedims_5D_2_5_1_3_4_32PfiiiiiS_iiii_param_6];
	ld.param.u32 	%r15, [_Z28_permutedims_5D_2_5_1_3_4_32PfiiiiiS_iiii_param_7];
	ld.param.u32 	%r16, [_Z28_permutedims_5D_2_5_1_3_4_32PfiiiiiS_iiii_param_8];
	ld.param.u32 	%r17, [_Z28_permutedims_5D_2_5_1_3_4_32PfiiiiiS_iiii_param_9];
	ld.param.u32 	%r18, [_Z28_permutedims_5D_2_5_1_3_4_32PfiiiiiS_iiii_param_10];
	mov.u32 	%r20, %tid.x;
	mov.u32 	%r21, %ctaid.x;
	mov.u32 	%r1, %ntid.x;
	mad.lo.s32 	%r42, %r21, %r1, %r20;
	mul.lo.s32 	%r3, %r12, %r11;
	mul.lo.s32 	%r4, %r3, %r13;
	mul.lo.s32 	%r5, %r4, %r14;
	mul.lo.s32 	%r6, %r5, %r19;
	setp.ge.s32 	%p1, %r42, %r6;
	@%p1 bra 	$L__BB223_3;
	mul.lo.s32 	%r7, %r18, %r17;
	mov.u32 	%r22, %nctaid.x;
	mul.lo.s32 	%r8, %r1, %r22;
	cvta.to.global.u64 	%rd1, %rd3;
	cvta.to.global.u64 	%rd2, %rd4;
$L__BB223_2:
	div.s32 	%r23, %r42, %r11;
	mul.lo.s32 	%r24, %r23, %r11;
	sub.s32 	%r25, %r42, %r24;
	rem.s32 	%r26, %r23, %r12;
	mad.lo.s32 	%r27, %r26, %r11, %r25;
	sub.s32 	%r28, %r42, %r27;
	div.s32 	%r29, %r28, %r3;
	rem.s32 	%r30, %r29, %r13;
	mad.lo.s32 	%r31, %r3, %r30, %r27;
	sub.s32 	%r32, %r42, %r31;
	div.s32 	%r33, %r32, %r4;
	rem.s32 	%r34, %r33, %r14;
	mad.lo.s32 	%r35, %r4, %r34, %r31;
	sub.s32 	%r36, %r42, %r35;
	div.s32 	%r37, %r36, %r5;
	mad.lo.s32 	%r38, %r30, %r17, %r25;
	mad.lo.s32 	%r39, %r7, %r34, %r38;
	mad.lo.s32 	%r40, %r39, %r16, %r37;
	mad.lo.s32 	%r41, %r40, %r15, %r26;
	mul.wide.s32 	%rd5, %r42, 4;
	add.s64 	%rd6, %rd1, %rd5;
	ld.global.f32 	%f1, [%rd6];
	mul.wide.s32 	%rd7, %r41, 4;
	add.s64 	%rd8, %rd2, %rd7;
	st.global.f32 	[%rd8], %f1;
	add.s32 	%r42, %r42, %r8;
	setp.lt.s32 	%p2, %r42, %r6;
	@%p2 bra 	$L__BB223_2;
$L__BB223_3:
	ret;

}
	// .globl	_Z28_permutedims_5D_2_5_1_3_4_64PdiiiiiS_iiii
.visible .entry _Z28_permutedims_5D_2_5_1_3_4_64PdiiiiiS_iiii(
	.param .u64 .ptr .align 1 _Z28_permutedims_5D_2_5_1_3_4_64PdiiiiiS_iiii_param_0,
	.param .u32 _Z28_permutedims_5D_2_5_1_3_4_64PdiiiiiS_iiii_param_1,
	.param .u32 _Z28_permutedims_5D_2_5_1_3_4_64PdiiiiiS_iiii_param_2,
	.param .u32 _Z28_permutedims_5D_2_5_1_3_4_64PdiiiiiS_iiii_param_3,
	.param .u32 _Z28_permutedims_5D_2_5_1_3_4_64PdiiiiiS_iiii_param_4,
	.param .u32 _Z28_permutedims_5D_2_5_1_3_4_64PdiiiiiS_iiii_param_5,
	.param .u64 .ptr .align 1 _Z28_permutedims_5D_2_5_1_3_4_64PdiiiiiS_iiii_param_6,
	.param .u32 _Z28_permutedims_5D_2_5_1_3_4_64PdiiiiiS_iiii_param_7,
	.param .u32 _Z28_permutedims_5D_2_5_1_3_4_64PdiiiiiS_iiii_param_8,
	.param .u32 _Z28_permutedims_5D_2_5_1_3_4_64PdiiiiiS_iiii_param_9,
	.param .u32 _Z28_permutedims_5D_2_5_1_3_4_64PdiiiiiS_iiii_param_10
)
{
	.reg .pred 	%p<3>;
	.reg .b32 	%r<43>;
	.reg .b64 	%rd<9>;
	.reg .b64 	%fd<2>;

	ld.param.u64 	%rd3, [_Z28_permutedims_5D_2_5_1_3_4_64PdiiiiiS_iiii_param_0];
	ld.param.u32 	%r11, [_Z28_permutedims_5D_2_5_1_3_4_64PdiiiiiS_iiii_param_1];
	ld.param.u32 	%r12, [_Z28_permutedims_5D_2_5_1_3_4_64PdiiiiiS_iiii_param_2];
	ld.param.u32 	%r13, [_Z28_permutedims_5D_2_5_1_3_4_64PdiiiiiS_iiii_param_3];
	ld.param.u32 	%r14, [_Z28_permutedims_5D_2_5_1_3_4_64PdiiiiiS_iiii_param_4];
	ld.param.u32 	%r19, [_Z28_permutedims_5D_2_5_1_3_4_64PdiiiiiS_iiii_param_5];
	ld.param.u64 	%rd4, [_Z28_permutedims_5D_2_5_1_3_4_64PdiiiiiS_iiii_param_6];
	ld.param.u32 	%r15, [_Z28_permutedims_5D_2_5_1_3_4_64PdiiiiiS_iiii_param_7];
	ld.param.u32 	%r16, [_Z28_permutedims_5D_2_5_1_3_4_64PdiiiiiS_iiii_param_8];
	ld.param.u32 	%r17, [_Z28_permutedims_5D_2_5_1_3_4_64PdiiiiiS_iiii_param_9];
	ld.param.u32 	%r18, [_Z28_permutedims_5D_2_5_1_3_4_64PdiiiiiS_iiii_param_10];
	mov.u32 	%r20, %tid.x;
	mov.u32 	%r21, %ctaid.x;
	mov.u32 	%r1, %ntid.x;
	mad.lo.s32 	%r42, %r21, %r1, %r20;
	mul.lo.s32 	%r3, %r12, %r11;
	mul.lo.s32 	%r4, %r3, %r13;
	mul.lo.s32 	%r5, %r4, %r14;
	mul.lo.s32 	%r6, %r5, %r19;
	setp.ge.s32 	%p1, %r42, %r6;
	@%p1 bra 	$L__BB224_3;
	mul.lo.s32 	%r7, %r18, %r17;
	mov.u32 	%r22, %nctaid.x;
	mul.lo.s32 	%r8, %r1, %r22;
	cvta.to.global.u64 	%rd1, %rd3;
	cvta.to.global.u64 	%rd2, %rd4;
$L__BB224_2:
	div.s32 	%r23, %r42, %r11;
	mul.lo.s32 	%r24, %r23, %r11;
	sub.s32 	%r25, %r42, %r24;
	rem.s32 	%r26, %r23, %r12;
	mad.lo.s32 	%r27, %r26, %r11, %r25;
	sub.s32 	%r28, %r42, %r27;
	div.s32 	%r29, %r28, %r3;
	rem.s32 	%r30, %r29, %r13;
	mad.lo.s32 	%r31, %r3, %r30, %r27;
	sub.s32 	%r32, %r42, %r31;
	div.s32 	%r33, %r32, %r4;
	rem.s32 	%r34, %r33, %r14;
	mad.lo.s32 	%r35, %r4, %r34, %r31;
	sub.s32 	%r36, %r42, %r35;
	div.s32 	%r37, %r36, %r5;
	mad.lo.s32 	%r38, %r30, %r17, %r25;
	mad.lo.s32 	%r39, %r7, %r34, %r38;
	mad.lo.s32 	%r40, %r39, %r16, %r37;
	mad.lo.s32 	%r41, %r40, %r15, %r26;
	mul.wide.s32 	%rd5, %r42, 8;
	add.s64 	%rd6, %rd1, %rd5;
	ld.global.f64 	%fd1, [%rd6];
	mul.wide.s32 	%rd7, %r41, 8;
	add.s64 	%rd8, %rd2, %rd7;
	st.global.f64 	[%rd8], %fd1;
	add.s32 	%r42, %r42, %r8;
	setp.lt.s32 	%p2, %r42, %r6;
	@%p2 bra 	$L__BB224_2;
$L__BB224_3:
	ret;

}
	// .globl	_Z28_permutedims_5D_2_5_1_4_3_32PfiiiiiS_iiii
.visible .entry _Z28_permutedims_5D_2_5_1_4_3_32PfiiiiiS_iiii(
	.param .u64 .ptr .align 1 _Z28_permutedims_5D_2_5_1_4_3_32PfiiiiiS_iiii_param_0,
	.param .u32 _Z28_permutedims_5D_2_5_1_4_3_32PfiiiiiS_iiii_param_1,
	.param .u32 _Z28_permutedims_5D_2_5_1_4_3_32PfiiiiiS_iiii_param_2,
	.param .u32 _Z28_permutedims_5D_2_5_1_4_3_32PfiiiiiS_iiii_param_3,
	.param .u32 _Z28_permutedims_5D_2_5_1_4_3_32PfiiiiiS_iiii_param_4,
	.param .u32 _Z28_permutedims_5D_2_5_1_4_3_32PfiiiiiS_iiii_param_5,
	.param .u64 .ptr .align 1 _Z28_permutedims_5D_2_5_1_4_3_32PfiiiiiS_iiii_param_6,
	.param .u32 _Z28_permutedims_5D_2_5_1_4_3_32PfiiiiiS_iiii_param_7,
	.param .u32 _Z28_permutedims_5D_2_5_1_4_3_32PfiiiiiS_iiii_param_8,
	.param .u32 _Z28_permutedims_5D_2_5_1_4_3_32PfiiiiiS_iiii_param_9,
	.param .u32 _Z28_permutedims_5D_2_5_1_4_3_32PfiiiiiS_iiii_param_10
)
{
	.reg .pred 	%p<3>;
	.reg .b32 	%r<43>;
	.reg .b32 	%f<2>;
	.reg .b64 	%rd<9>;

	ld.param.u64 	%rd3, [_Z28_permutedims_5D_2_5_1_4_3_32PfiiiiiS_iiii_param_0];
	ld.param.u32 	%r11, [_Z28_permutedims_5D_2_5_1_4_3_32PfiiiiiS_iiii_param_1];
	ld.param.u32 	%r12, [_Z28_permutedims_5D_2_5_1_4_3_32PfiiiiiS_iiii_param_2];
	ld.param.u32 	%r13, [_Z28_permutedims_5D_2_5_1_4_3_32PfiiiiiS_iiii_param_3];
	ld.param.u32 	%r14, [_Z28_permutedims_5D_2_5_1_4_3_32PfiiiiiS_iiii_param_4];
	ld.param.u32 	%r19, [_Z28_permutedims_5D_2_5_1_4_3_32PfiiiiiS_iiii_param_5];
	ld.param.u64 	%rd4, [_Z28_permutedims_5D_2_5_1_4_3_32PfiiiiiS_iiii_param_6];
	ld.param.u32 	%r15, [_Z28_permutedims_5D_2_5_1_4_3_32PfiiiiiS_iiii_param_7];
	ld.param.u32 	%r16, [_Z28_permutedims_5D_2_5_1_4_3_32PfiiiiiS_iiii_param_8];
	ld.param.u32 	%r17, [_Z28_permutedims_5D_2_5_1_4_3_32PfiiiiiS_iiii_param_9];
	ld.param.u32 	%r18, [_Z28_permutedims_5D_2_5_1_4_3_32PfiiiiiS_iiii_param_10];
	mov.u32 	%r20, %tid.x;
	mov.u32 	%r21, %ctaid.x;
	mov.u32 	%r1, %ntid.x;
	mad.lo.s32 	%r42, %r21, %r1, %r20;
	mul.lo.s32 	%r3, %r12, %r11;
	mul.lo.s32 	%r4, %r3, %r13;
	mul.lo.s32 	%r5, %r4, %r14;
	mul.lo.s32 	%r6, %r5, %r19;
	setp.ge.s32 	%p1, %r42, %r6;
	@%p1 bra 	$L__BB225_3;
	mul.lo.s32 	%r7, %r18, %r17;
	mov.u32 	%r22, %nctaid.x;
	mul.lo.s32 	%r8, %r1, %r22;
	cvta.to.global.u64 	%rd1, %rd3;
	cvta.to.global.u64 	%rd2, %rd4;
$L__BB225_2:
	div.s32 	%r23, %r42, %r11;
	mul.lo.s32 	%r24, %r23, %r11;
	sub.s32 	%r25, %r42, %r24;
	rem.s32 	%r26, %r23, %r12;
	mad.lo.s32 	%r27, %r26, %r11, %r25;
	sub.s32 	%r28, %r42, %r27;
	div.s32 	%r29, %r28, %r3;
	rem.s32 	%r30, %r29, %r13;
	mad.lo.s32 	%r31, %r3, %r30, %r27;
	sub.s32 	%r32, %r42, %r31;
	div.s32 	%r33, %r32, %r4;
	rem.s32 	%r34, %r33, %r14;
	mad.lo.s32 	%r35, %r4, %r34, %r31;
	sub.s32 	%r36, %r42, %r35;
	div.s32 	%r37, %r36, %r5;
	mad.lo.s32 	%r38, %r7, %r30, %r25;
	mad.lo.s32 	%r39, %r34, %r17, %r38;
	mad.lo.s32 	%r40, %r39, %r16, %r37;
	mad.lo.s32 	%r41, %r40, %r15, %r26;
	mul.wide.s32 	%rd5, %r42, 4;
	add.s64 	%rd6, %rd1, %rd5;
	ld.global.f32 	%f1, [%rd6];
	mul.wide.s32 	%rd7, %r41, 4;
	add.s64 	%rd8, %rd2, %rd7;
	st.global.f32 	[%rd8], %f1;
	add.s32 	%r42, %r42, %r8;
	setp.lt.s32 	%p2, %r42, %r6;
	@%p2 bra 	$L__BB225_2;
$L__BB225_3:
	ret;

}
	// .globl	_Z28_permutedims_5D_2_5_1_4_3_64PdiiiiiS_iiii
.visible .entry _Z28_permutedims_5D_2_5_1_4_3_64PdiiiiiS_iiii(
	.param .u64 .ptr .align 1 _Z28_permutedims_5D_2_5_1_4_3_64PdiiiiiS_iiii_param_0,
	.param .u32 _Z28_permutedims_5D_2_5_1_4_3_64PdiiiiiS_iiii_param_1,
	.param .u32 _Z28_permutedims_5D_2_5_1_4_3_64PdiiiiiS_iiii_param_2,
	.param .u32 _Z28_permutedims_5D_2_5_1_4_3_64PdiiiiiS_iiii_param_3,
	.param .u32 _Z28_permutedims_5D_2_5_1_4_3_64PdiiiiiS_iiii_param_4,
	.param .u32 _Z28_permutedims_5D_2_5_1_4_3_64PdiiiiiS_iiii_param_5,
	.param .u64 .ptr .align 1 _Z28_permutedims_5D_2_5_1_4_3_64PdiiiiiS_iiii_param_6,
	.param .u32 _Z28_permutedims_5D_2_5_1_4_3_64PdiiiiiS_iiii_param_7,
	.param .u32 _Z28_permutedims_5D_2_5_1_4_3_64PdiiiiiS_iiii_param_8,
	.param .u32 _Z28_permutedims_5D_2_5_1_4_3_64PdiiiiiS_iiii_param_9,
	.param .u32 _Z28_permutedims_5D_2_5_1_4_3_64PdiiiiiS_iiii_param_10
)
{
	.reg .pred 	%p<3>;
	.reg .b32 	%r<43>;
	.reg .b64 	%rd<9>;
	.reg .b64 	%fd<2>;

	ld.param.u64 	%rd3, [_Z28_permutedims_5D_2_5_1_4_3_64PdiiiiiS_iiii_param_0];
	ld.param.u32 	%r11, [_Z28_permutedims_5D_2_5_1_4_3_64PdiiiiiS_iiii_param_1];
	ld.param.u32 	%r12, [_Z28_permutedims_5D_2_5_1_4_3_64PdiiiiiS_iiii_param_2];
	ld.param.u32 	%r13, [_Z28_permutedims_5D_2_5_1_4_3_64PdiiiiiS_iiii_param_3];
	ld.param.u32 	%r14, [_Z28_permutedims_5D_2_5_1_4_3_64PdiiiiiS_iiii_param_4];
	ld.param.u32 	%r19, [_Z28_permutedims_5D_2_5_1_4_3_64PdiiiiiS_iiii_param_5];
	ld.param.u64 	%rd4, [_Z28_permutedims_5D_2_5_1_4_3_64PdiiiiiS_iiii_param_6];
	ld.param.u32 	%r15, [_Z28_permutedims_5D_2_5_1_4_3_64PdiiiiiS_iiii_param_7];
	ld.param.u32 	%r16, [_Z28_permutedims_5D_2_5_1_4_3_64PdiiiiiS_iiii_param_8];
	ld.param.u32 	%r17, [_Z28_permutedims_5D_2_5_1_4_3_64PdiiiiiS_iiii_param_9];
	ld.param.u32 	%r18, [_Z28_permutedims_5D_2_5_1_4_3_64PdiiiiiS_iiii_param_10];
	mov.u32 	%r20, %tid.x;
	mov.u32 	%r21, %ctaid.x;
	mov.u32 	%r1, %ntid.x;
	mad.lo.s32 	%r42, %r21, %r1, %r20;
	mul.lo.s32 	%r3, %r12, %r11;
	mul.lo.s32 	%r4, %r3, %r13;
	mul.lo.s32 	%r5, %r4, %r14;
	mul.lo.s32 	%r6, %r5, %r19;
	setp.ge.s32 	%p1, %r42, %r6;
	@%p1 bra 	$L__BB226_3;
	mul.lo.s32 	%r7, %r18, %r17;
	mov.u32 	%r22, %nctaid.x;
	mul.lo.s32 	%r8, %r1, %r22;
	cvta.to.global.u64 	%rd1, %rd3;
	cvta.to.global.u64 	%rd2, %rd4;
$L__BB226_2:
	div.s32 	%r23, %r42, %r11;
	mul.lo.s32 	%r24, %r23, %r11;
	sub.s32 	%r25, %r42, %r24;
	rem.s32 	%r26, %r23, %r12;
	mad.lo.s32 	%r27, %r26, %r11, %r25;
	sub.s32 	%r28, %r42, %r27;
	div.s32 	%r29, %r28, %r3;
	rem.s32 	%r30, %r29, %r13;
	mad.lo.s32 	%r31, %r3, %r30, %r27;
	sub.s32 	%r32, %r42, %r31;
	div.s32 	%r33, %r32, %r4;
	rem.s32 	%r34, %r33, %r14;
	mad.lo.s32 	%r35, %r4, %r34, %r31;
	sub.s32 	%r36, %r42, %r35;
	div.s32 	%r37, %r36, %r5;
	mad.lo.s32 	%r38, %r7, %r30, %r25;
	mad.lo.s32 	%r39, %r34, %r17, %r38;
	mad.lo.s32 	%r40, %r39, %r16, %r37;
	mad.lo.s32 	%r41, %r40, %r15, %r26;
	mul.wide.s32 	%rd5, %r42, 8;
	add.s64 	%rd6, %rd1, %rd5;
	ld.global.f64 	%fd1, [%rd6];
	mul.wide.s32 	%rd7, %r41, 8;
	add.s64 	%rd8, %rd2, %rd7;
	st.global.f64 	[%rd8], %fd1;
	add.s32 	%r42, %r42, %r8;
	setp.lt.s32 	%p2, %r42, %r6;
	@%p2 bra 	$L__BB226_2;
$L__BB226_3:
	ret;

}
	// .globl	_Z28_permutedims_5D_2_5_3_1_4_32PfiiiiiS_iiii
.visible .entry _Z28_permutedims_5D_2_5_3_1_4_32PfiiiiiS_iiii(
	.param .u64 .ptr .align 1 _Z28_permutedims_5D_2_5_3_1_4_32PfiiiiiS_iiii_param_0,
	.param .u32 _Z28_permutedims_5D_2_5_3_1_4_32PfiiiiiS_iiii_param_1,
	.param .u32 _Z28_permutedims_5D_2_5_3_1_4_32PfiiiiiS_iiii_param_2,
	.param .u32 _Z28_permutedims_5D_2_5_3_1_4_32PfiiiiiS_iiii_param_3,
	.param .u32 _Z28_permutedims_5D_2_5_3_1_4_32PfiiiiiS_iiii_param_4,
	.param .u32 _Z28_permutedims_5D_2_5_3_1_4_32PfiiiiiS_iiii_param_5,
	.param .u64 .ptr .align 1 _Z28_permutedims_5D_2_5_3_1_4_32PfiiiiiS_iiii_param_6,
	.param .u32 _Z28_permutedims_5D_2_5_3_1_4_32PfiiiiiS_iiii_param_7,
	.param .u32 _Z28_permutedims_5D_2_5_3_1_4_32PfiiiiiS_iiii_param_8,
	.param .u32 _Z28_permutedims_5D_2_5_3_1_4_32PfiiiiiS_iiii_param_9,
	.param .u32 _Z28_permutedims_5D_2_5_3_1_4_32PfiiiiiS_iiii_param_10
)
{
	.reg .pred 	%p<3>;
	.reg .b32 	%r<43>;
	.reg .b32 	%f<2>;
	.reg .b64 	%rd<9>;

	ld.param.u64 	%rd3, [_Z28_permutedims_5D_2_5_3_1_4_32PfiiiiiS_iiii_param_0];
	ld.param.u32 	%r11, [_Z28_permutedims_5D_2_5_3_1_4_32PfiiiiiS_iiii_param_1];
	ld.param.u32 	%r12, [_Z28_permutedims_5D_2_5_3_1_4_32PfiiiiiS_iiii_param_2];
	ld.param.u32 	%r13, [_Z28_permutedims_5D_2_5_3_1_4_32PfiiiiiS_iiii_param_3];
	ld.param.u32 	%r14, [_Z28_permutedims_5D_2_5_3_1_4_32PfiiiiiS_iiii_param_4];
	ld.param.u32 	%r19, [_Z28_permutedims_5D_2_5_3_1_4_32PfiiiiiS_iiii_param_5];
	ld.param.u64 	%rd4, [_Z28_permutedims_5D_2_5_3_1_4_32PfiiiiiS_iiii_param_6];
	ld.param.u32 	%r15, [_Z28_permutedims_5D_2_5_3_1_4_32PfiiiiiS_iiii_param_7];
	ld.param.u32 	%r16, [_Z28_permutedims_5D_2_5_3_1_4_32PfiiiiiS_iiii_param_8];
	ld.param.u32 	%r17, [_Z28_permutedims_5D_2_5_3_1_4_32PfiiiiiS_iiii_param_9];
	ld.param.u32 	%r18, [_Z28_permutedims_5D_2_5_3_1_4_32PfiiiiiS_iiii_param_10];
	mov.u32 	%r20, %tid.x;
	mov.u32 	%r21, %ctaid.x;
	mov.u32 	%r1, %ntid.x;
	mad.lo.s32 	%r42, %r21, %r1, %r20;
	mul.lo.s32 	%r3, %r12, %r11;
	mul.lo.s32 	%r4, %r3, %r13;
	mul.lo.s32 	%r5, %r4, %r14;
	mul.lo.s32 	%r6, %r5, %r19;
	setp.ge.s32 	%p1, %r42, %r6;
	@%p1 bra 	$L__BB227_3;
	mul.lo.s32 	%r7, %r18, %r17;
	mov.u32 	%r22, %nctaid.x;
	mul.lo.s32 	%r8, %r1, %r22;
	cvta.to.global.u64 	%rd1, %rd3;
	cvta.to.global.u64 	%rd2, %rd4;
$L__BB227_2:
	div.s32 	%r23, %r42, %r11;
	mul.lo.s32 	%r24, %r23, %r11;
	sub.s32 	%r25, %r42, %r24;
	rem.s32 	%r26, %r23, %r12;
	mad.lo.s32 	%r27, %r26, %r11, %r25;
	sub.s32 	%r28, %r42, %r27;
	div.s32 	%r29, %r28, %r3;
	rem.s32 	%r30, %r29, %r13;
	mad.lo.s32 	%r31, %r3, %r30, %r27;
	sub.s32 	%r32, %r42, %r31;
	div.s32 	%r33, %r32, %r4;
	rem.s32 	%r34, %r33, %r14;
	mad.lo.s32 	%r35, %r4, %r34, %r31;
	sub.s32 	%r36, %r42, %r35;
	div.s32 	%r37, %r36, %r5;
	mad.lo.s32 	%r38, %r25, %r17, %r30;
	mad.lo.s32 	%r39, %r7, %r34, %r38;
	mad.lo.s32 	%r40, %r39, %r16, %r37;
	mad.lo.s32 	%r41, %r40, %r15, %r26;
	mul.wide.s32 	%rd5, %r42, 4;
	add.s64 	%rd6, %rd1, %rd5;
	ld.global.f32 	%f1, [%rd6];
	mul.wide.s32 	%rd7, %r41, 4;
	add.s64 	%rd8, %rd2, %rd7;
	st.global.f32 	[%rd8], %f1;
	add.s32 	%r42, %r42, %r8;
	setp.lt.s32 	%p2, %r42, %r6;
	@%p2 bra 	$L__BB227_2;
$L__BB227_3:
	ret;

}
	// .globl	_Z28_permutedims_5D_2_5_3_1_4_64PdiiiiiS_iiii
.visible .entry _Z28_permutedims_5D_2_5_3_1_4_64PdiiiiiS_iiii(
	.param .u64 .ptr .align 1 _Z28_permutedims_5D_2_5_3_1_4_64PdiiiiiS_iiii_param_0,
	.param .u32 _Z28_permutedims_5D_2_5_3_1_4_64PdiiiiiS_iiii_param_1,
	.param .u32 _Z28_permutedims_5D_2_5_3_1_4_64PdiiiiiS_iiii_param_2,
	.param .u32 _Z28_permutedims_5D_2_5_3_1_4_64PdiiiiiS_iiii_param_3,
	.param .u32 _Z28_permutedims_5D_2_5_3_1_4_64PdiiiiiS_iiii_param_4,
	.param .u32 _Z28_permutedims_5D_2_5_3_1_4_64PdiiiiiS_iiii_param_5,
	.param .u64 .ptr .align 1 _Z28_permutedims_5D_2_5_3_1_4_64PdiiiiiS_iiii_param_6,
	.param .u32 _Z28_permutedims_5D_2_5_3_1_4_64PdiiiiiS_iiii_param_7,
	.param .u32 _Z28_permutedims_5D_2_5_3_1_4_64PdiiiiiS_iiii_param_8,
	.param .u32 _Z28_permutedims_5D_2_5_3_1_4_64PdiiiiiS_iiii_param_9,
	.param .u32 _Z28_permutedims_5D_2_5_3_1_4_64PdiiiiiS_iiii_param_10
)
{
	.reg .pred 	%p<3>;
	.reg .b32 	%r<43>;
	.reg .b64 	%rd<9>;
	.reg .b64 	%fd<2>;

	ld.param.u64 	%rd3, [_Z28_permutedims_5D_2_5_3_1_4_64PdiiiiiS_iiii_param_0];
	ld.param.u32 	%r11, [_Z28_permutedims_5D_2_5_3_1_4_64PdiiiiiS_iiii_param_1];
	ld.param.u32 	%r12, [_Z28_permutedims_5D_2_5_3_1_4_64PdiiiiiS_iiii_param_2];
	ld.param.u32 	%r13, [_Z28_permutedims_5D_2_5_3_1_4_64PdiiiiiS_iiii_param_3];
	ld.param.u32 	%r14, [_Z28_permutedims_5D_2_5_3_1_4_64PdiiiiiS_iiii_param_4];
	ld.param.u32 	%r19, [_Z28_permutedims_5D_2_5_3_1_4_64PdiiiiiS_iiii_param_5];
	ld.param.u64 	%rd4, [_Z28_permutedims_5D_2_5_3_1_4_64PdiiiiiS_iiii_param_6];
	ld.param.u32 	%r15, [_Z28_permutedims_5D_2_5_3_1_4_64PdiiiiiS_iiii_param_7];
	ld.param.u32 	%r16, [_Z28_permutedims_5D_2_5_3_1_4_64PdiiiiiS_iiii_param_8];
	ld.param.u32 	%r17, [_Z28_permutedims_5D_2_5_3_1_4_64PdiiiiiS_iiii_param_9];
	ld.param.u32 	%r18, [_Z28_permutedims_5D_2_5_3_1_4_64PdiiiiiS_iiii_param_10];
	mov.u32 	%r20, %tid.x;
	mov.u32 	%r21, %ctaid.x;
	mov.u32 	%r1, %ntid.x;
	mad.lo.s32 	%r42, %r21, %r1, %r20;
	mul.lo.s32 	%r3, %r12, %r11;
	mul.lo.s32 	%r4, %r3, %r13;
	mul.lo.s32 	%r5, %r4, %r14;
	mul.lo.s32 	%r6, %r5, %r19;
	setp.ge.s32 	%p1, %r42, %r6;
	@%p1 bra 	$L__BB228_3;
	mul.lo.s32 	%r7, %r18, %r17;
	mov.u32 	%r22, %nctaid.x;
	mul.lo.s32 	%r8, %r1, %r22;
	cvta.to.global.u64 	%rd1, %rd3;
	cvta.to.global.u64 	%rd2, %rd4;
$L__BB228_2:
	div.s32 	%r23, %r42, %r11;
	mul.lo.s32 	%r24, %r23, %r11;
	sub.s32 	%r25, %r42, %r24;
	rem.s32 	%r26, %r23, %r12;
	mad.lo.s32 	%r27, %r26, %r11, %r25;
	sub.s32 	%r28, %r42, %r27;
	div.s32 	%r29, %r28, %r3;
	rem.s32 	%r30, %r29, %r13;
	mad.lo.s32 	%r31, %r3, %r30, %r27;
	sub.s32 	%r32, %r42, %r31;
	div.s32 	%r33, %r32, %r4;
	rem.s32 	%r34, %r33, %r14;
	mad.lo.s32 	%r35, %r4, %r34, %r31;
	sub.s32 	%r36, %r42, %r35;
	div.s32 	%r37, %r36, %r5;
	mad.lo.s32 	%r38, %r25, %r17, %r30;
	mad.lo.s32 	%r39, %r7, %r34, %r38;
	mad.lo.s32 	%r40, %r39, %r16, %r37;
	mad.lo.s32 	%r41, %r40, %r15, %r26;
	mul.wide.s32 	%rd5, %r42, 8;
	add.s64 	%rd6, %rd1, %rd5;
	ld.global.f64 	%fd1, [%rd6];
	mul.wide.s32 	%rd7, %r41, 8;
	add.s64 	%rd8, %rd2, %rd7;
	st.global.f64 	[%rd8], %fd1;
	add.s32 	%r42, %r42, %r8;
	setp.lt.s32 	%p2, %r42, %r6;
	@%p2 bra 	$L__BB228_2;
$L__BB228_3:
	ret;

}
	// .globl	_Z28_permutedims_5D_2_5_3_4_1_32PfiiiiiS_iiii
.visible .entry _Z28_permutedims_5D_2_5_3_4_1_32PfiiiiiS_iiii(
	.param .u64 .ptr .align 1 _Z28_permutedims_5D_2_5_3_4_1_32PfiiiiiS_iiii_param_0,
	.param .u32 _Z28_permutedims_5D_2_5_3_4_1_32PfiiiiiS_iiii_param_1,
	.param .u32 _Z28_permutedims_5D_2_5_3_4_1_32PfiiiiiS_iiii_param_2,
	.param .u32 _Z28_permutedims_5D_2_5_3_4_1_32PfiiiiiS_iiii_param_3,
	.param .u32 _Z28_permutedims_5D_2_5_3_4_1_32PfiiiiiS_iiii_param_4,
	.param .u32 _Z28_permutedims_5D_2_5_3_4_1_32PfiiiiiS_iiii_param_5,
	.param .u64 .ptr .align 1 _Z28_permutedims_5D_2_5_3_4_1_32PfiiiiiS_iiii_param_6,
	.param .u32 _Z28_permutedims_5D_2_5_3_4_1_32PfiiiiiS_iiii_param_7,
	.param .u32 _Z28_permutedims_5D_2_5_3_4_1_32PfiiiiiS_iiii_param_8,
	.param .u32 _Z28_permutedims_5D_2_5_3_4_1_32PfiiiiiS_iiii_param_9,
	.param .u32 _Z28_permutedims_5D_2_5_3_4_1_32PfiiiiiS_iiii_param_10
)
{
	.reg .pred 	%p<3>;
	.reg .b32 	%r<43>;
	.reg .b32 	%f<2>;
	.reg .b64 	%rd<9>;

	ld.param.u64 	%rd3, [_Z28_permutedims_5D_2_5_3_4_1_32PfiiiiiS_iiii_param_0];
	ld.param.u32 	%r11, [_Z28_permutedims_5D_2_5_3_4_1_32PfiiiiiS_iiii_param_1];
	ld.param.u32 	%r12, [_Z28_permutedims_5D_2_5_3_4_1_32PfiiiiiS_iiii_param_2];
	ld.param.u32 	%r13, [_Z28_permutedims_5D_2_5_3_4_1_32PfiiiiiS_iiii_param_3];
	ld.param.u32 	%r14, [_Z28_permutedims_5D_2_5_3_4_1_32PfiiiiiS_iiii_param_4];
	ld.param.u32 	%r19, [_Z28_permutedims_5D_2_5_3_4_1_32PfiiiiiS_iiii_param_5];
	ld.param.u64 	%rd4, [_Z28_permutedims_5D_2_5_3_4_1_32PfiiiiiS_iiii_param_6];
	ld.param.u32 	%r15, [_Z28_permutedims_5D_2_5_3_4_1_32PfiiiiiS_iiii_param_7];
	ld.param.u32 	%r16, [_Z28_permutedims_5D_2_5_3_4_1_32PfiiiiiS_iiii_param_8];
	ld.param.u32 	%r17, [_Z28_permutedims_5D_2_5_3_4_1_32PfiiiiiS_iiii_param_9];
	ld.param.u32 	%r18, [_Z28_permutedims_5D_2_5_3_4_1_32PfiiiiiS_iiii_param_10];
	mov.u32 	%r20, %tid.x;
	mov.u32 	%r21, %ctaid.x;
	mov.u32 	%r1, %ntid.x;
	mad.lo.s32 	%r42, %r21, %r1, %r20;
	mul.lo.s32 	%r3, %r12, %r11;
	mul.lo.s32 	%r4, %r3, %r13;
	mul.lo.s32 	%r5, %r4, %r14;
	mul.lo.s32 	%r6, %r5, %r19;
	setp.ge.s32 	%p1, %r42, %r6;
	@%p1 bra 	$L__BB229_3;
	mul.lo.s32 	%r7, %r18, %r17;
	mov.u32 	%r22, %nctaid.x;
	mul.lo.s32 	%r8, %r1, %r22;
	cvta.to.global.u64 	%rd1, %rd3;
	cvta.to.global.u64 	%rd2, %rd4;
$L__BB229_2:
	div.s32 	%r23, %r42, %r11;
	mul.lo.s32 	%r24, %r23, %r11;
	sub.s32 	%r25, %r42, %r24;
	rem.s32 	%r26, %r23, %r12;
	mad.lo.s32 	%r27, %r26, %r11, %r25;
	sub.s32 	%r28, %r42, %r27;
	div.s32 	%r29, %r28, %r3;
	rem.s32 	%r30, %r29, %r13;
	mad.lo.s32 	%r31, %r3, %r30, %r27;
	sub.s32 	%r32, %r42, %r31;
	div.s32 	%r33, %r32, %r4;
	rem.s32 	%r34, %r33, %r14;
	mad.lo.s32 	%r35, %r4, %r34, %r31;
	sub.s32 	%r36, %r42, %r35;
	div.s32 	%r37, %r36, %r5;
	mad.lo.s32 	%r38, %r7, %r25, %r30;
	mad.lo.s32 	%r39, %r34, %r17, %r38;
	mad.lo.s32 	%r40, %r39, %r16, %r37;
	mad.lo.s32 	%r41, %r40, %r15, %r26;
	mul.wide.s32 	%rd5, %r42, 4;
	add.s64 	%rd6, %rd1, %rd5;
	ld.global.f32 	%f1, [%rd6];
	mul.wide.s32 	%rd7, %r41, 4;
	add.s64 	%rd8, %rd2, %rd7;
	st.global.f32 	[%rd8], %f1;
	add.s32 	%r42, %r42, %r8;
	setp.lt.s32 	%p2, %r42, %r6;
	@%p2 bra 	$L__BB229_2;
$L__BB229_3:
	ret;

}
	// .globl	_Z28_permutedims_5D_2_5_3_4_1_64PdiiiiiS_iiii
.visible .entry _Z28_permutedims_5D_2_5_3_4_1_64PdiiiiiS_iiii(
	.param .u64 .ptr .align 1 _Z28_permutedims_5D_2_5_3_4_1_64PdiiiiiS_iiii_param_0,
	.param .u32 _Z28_permutedims_5D_2_5_3_4_1_64PdiiiiiS_iiii_param_1,
	.param .u32 _Z28_permutedims_5D_2_5_3_4_1_64PdiiiiiS_iiii_param_2,
	.param .u32 _Z28_permutedims_5D_2_5_3_4_1_64PdiiiiiS_iiii_param_3,
	.param .u32 _Z28_permutedims_5D_2_5_3_4_1_64PdiiiiiS_iiii_param_4,
	.param .u32 _Z28_permutedims_5D_2_5_3_4_1_64PdiiiiiS_iiii_param_5,
	.param .u64 .ptr .align 1 _Z28_permutedims_5D_2_5_3_4_1_64PdiiiiiS_iiii_param_6,
	.param .u32 _Z28_permutedims_5D_2_5_3_4_1_64PdiiiiiS_iiii_param_7,
	.param .u32 _Z28_permutedims_5D_2_5_3_4_1_64PdiiiiiS_iiii_param_8,
	.param .u32 _Z28_permutedims_5D_2_5_3_4_1_64PdiiiiiS_iiii_param_9,
	.param .u32 _Z28_permutedims_5D_2_5_3_4_1_64PdiiiiiS_iiii_param_10
)
{
	.reg .pred 	%p<3>;
	.reg .b32 	%r<43>;
	.reg .b64 	%rd<9>;
	.reg .b64 	%fd<2>;

	ld.param.u64 	%rd3, [_Z28_permutedims_5D_2_5_3_4_1_64PdiiiiiS_iiii_param_0];
	ld.param.u32 	%r11, [_Z28_permutedims_5D_2_5_3_4_1_64PdiiiiiS_iiii_param_1];
	ld.param.u32 	%r12, [_Z28_permutedims_5D_2_5_3_4_1_64PdiiiiiS_iiii_param_2];
	ld.param.u32 	%r13, [_Z28_permutedims_5D_2_5_3_4_1_64PdiiiiiS_iiii_param_3];
	ld.param.u32 	%r14, [_Z28_permutedims_5D_2_5_3_4_1_64PdiiiiiS_iiii_param_4];
	ld.param.u32 	%r19, [_Z28_permutedims_5D_2_5_3_4_1_64PdiiiiiS_iiii_param_5];
	ld.param.u64 	%rd4, [_Z28_permutedims_5D_2_5_3_4_1_64PdiiiiiS_iiii_param_6];
	ld.param.u32 	%r15, [_Z28_permutedims_5D_2_5_3_4_1_64PdiiiiiS_iiii_param_7];
	ld.param.u32 	%r16, [_Z28_permutedims_5D_2_5_3_4_1_64PdiiiiiS_iiii_param_8];
	ld.param.u32 	%r17, [_Z28_permutedims_5D_2_5_3_4_1_64PdiiiiiS_iiii_param_9];
	ld.param.u32 	%r18, [_Z28_permutedims_5D_2_5_3_4_1_64PdiiiiiS_iiii_param_10];
	mov.u32 	%r20, %tid.x;
	mov.u32 	%r21, %ctaid.x;
	mov.u32 	%r1, %ntid.x;
	mad.lo.s32 	%r42, %r21, %r1, %r20;
	mul.lo.s32 	%r3, %r12, %r11;
	mul.lo.s32 	%r4, %r3, %r13;
	mul.lo.s32 	%r5, %r4, %r14;
	mul.lo.s32 	%r6, %r5, %r19;
	setp.ge.s32 	%p1, %r42, %r6;
	@%p1 bra 	$L__BB230_3;
	mul.lo.s32 	%r7, %r18, %r17;
	mov.u32 	%r22, %nctaid.x;
	mul.lo.s32 	%r8, %r1, %r22;
	cvta.to.global.u64 	%rd1, %rd3;
	cvta.to.global.u64 	%rd2, %rd4;
$L__BB230_2:
	div.s32 	%r23, %r42, %r11;
	mul.lo.s32 	%r24, %r23, %r11;
	sub.s32 	%r25, %r42, %r24;
	rem.s32 	%r26, %r23, %r12;
	mad.lo.s32 	%r27, %r26, %r11, %r25;
	sub.s32 	%r28, %r42, %r27;
	div.s32 	%r29, %r28, %r3;
	rem.s32 	%r30, %r29, %r13;
	mad.lo.s32 	%r31, %r3, %r30, %r27;
	sub.s32 	%r32, %r42, %r31;
	div.s32 	%r33, %r32, %r4;
	rem.s32 	%r34, %r33, %r14;
	mad.lo.s32 	%r35, %r4, %r34, %r31;
	sub.s32 	%r36, %r42, %r35;
	div.s32 	%r37, %r36, %r5;
	mad.lo.s32 	%r38, %r7, %r25, %r30;
	mad.lo.s32 	%r39, %r34, %r17, %r38;
	mad.lo.s32 	%r40, %r39, %r16, %r37;
	mad.lo.s32 	%r41, %r40, %r15, %r26;
	mul.wide.s32 	%rd5, %r42, 8;
	add.s64 	%rd6, %rd1, %rd5;
	ld.global.f64 	%fd1, [%rd6];
	mul.wide.s32 	%rd7, %r41, 8;
	add.s64 	%rd8, %rd2, %rd7;
	st.global.f64 	[%rd8], %fd1;
	add.s32 	%r42, %r42, %r8;
	setp.lt.s32 	%p2, %r42, %r6;
	@%p2 bra 	$L__BB230_2;
$L__BB230_3:
	ret;

}
	// .globl	_Z28_permutedims_5D_2_5_4_1_3_32PfiiiiiS_iiii
.visible .entry _Z28_permutedims_5D_2_5_4_1_3_32PfiiiiiS_iiii(
	.param .u64 .ptr .align 1 _Z28_permutedims_5D_2_5_4_1_3_32PfiiiiiS_iiii_param_0,
	.param .u32 _Z28_permutedims_5D_2_5_4_1_3_32PfiiiiiS_iiii_param_1,
	.param .u32 _Z28_permutedims_5D_2_5_4_1_3_32PfiiiiiS_iiii_param_2,
	.param .u32 _Z28_permutedims_5D_2_5_4_1_3_32PfiiiiiS_iiii_param_3,
	.param .u32 _Z28_permutedims_5D_2_5_4_1_3_32PfiiiiiS_iiii_param_4,
	.param .u32 _Z28_permutedims_5D_2_5_4_1_3_32PfiiiiiS_iiii_param_5,
	.param .u64 .ptr .align 1 _Z28_permutedims_5D_2_5_4_1_3_32PfiiiiiS_iiii_param_6,
	.param .u32 _Z28_permutedims_5D_2_5_4_1_3_32PfiiiiiS_iiii_param_7,
	.param .u32 _Z28_permutedims_5D_2_5_4_1_3_32PfiiiiiS_iiii_param_8,
	.param .u32 _Z28_permutedims_5D_2_5_4_1_3_32PfiiiiiS_iiii_param_9,
	.param .u32 _Z28_permutedims_5D_2_5_4_1_3_32PfiiiiiS_iiii_param_10
)
{
	.reg .pred 	%p<3>;
	.reg .b32 	%r<43>;
	.reg .b32 	%f<2>;
	.reg .b64 	%rd<9>;

	ld.param.u64 	%rd3, [_Z28_permutedims_5D_2_5_4_1_3_32PfiiiiiS_iiii_param_0];
	ld.param.u32 	%r11, [_Z28_permutedims_5D_2_5_4_1_3_32PfiiiiiS_iiii_param_1];
	ld.param.u32 	%r12, [_Z28_permutedims_5D_2_5_4_1_3_32PfiiiiiS_iiii_param_2];
	ld.param.u32 	%r13, [_Z28_permutedims_5D_2_5_4_1_3_32PfiiiiiS_iiii_param_3];
	ld.param.u32 	%r14, [_Z28_permutedims_5D_2_5_4_1_3_32PfiiiiiS_iiii_param_4];
	ld.param.u32 	%r19, [_Z28_permutedims_5D_2_5_4_1_3_32PfiiiiiS_iiii_param_5];
	ld.param.u64 	%rd4, [_Z28_permutedims_5D_2_5_4_1_3_32PfiiiiiS_iiii_param_6];
	ld.param.u32 	%r15, [_Z28_permutedims_5D_2_5_4_1_3_32PfiiiiiS_iiii_param_7];
	ld.param.u32 	%r16, [_Z28_permutedims_5D_2_5_4_1_3_32PfiiiiiS_iiii_param_8];
	ld.param.u32 	%r17, [_Z28_permutedims_5D_2_5_4_1_3_32PfiiiiiS_iiii_param_9];
	ld.param.u32 	%r18, [_Z28_permutedims_5D_2_5_4_1_3_32PfiiiiiS_iiii_param_10];
	mov.u32 	%r20, %tid.x;
	mov.u32 	%r21, %ctaid.x;
	mov.u32 	%r1, %ntid.x;
	mad.lo.s32 	%r42, %r21, %r1, %r20;
	mul.lo.s32 	%r3, %r12, %r11;
	mul.lo.s32 	%r4, %r3, %r13;
	mul.lo.s32 	%r5, %r4, %r14;
	mul.lo.s32 	%r6, %r5, %r19;
	setp.ge.s32 	%p1, %r42, %r6;
	@%p1 bra 	$L__BB231_3;
	mul.lo.s32 	%r7, %r18, %r17;
	mov.u32 	%r22, %nctaid.x;
	mul.lo.s32 	%r8, %r1, %r22;
	cvta.to.global.u64 	%rd1, %rd3;
	cvta.to.global.u64 	%rd2, %rd4;
$L__BB231_2:
	div.s32 	%r23, %r42, %r11;
	mul.lo.s32 	%r24, %r23, %r11;
	sub.s32 	%r25, %r42, %r24;
	rem.s32 	%r26, %r23, %r12;
	mad.lo.s32 	%r27, %r26, %r11, %r25;
	sub.s32 	%r28, %r42, %r27;
	div.s32 	%r29, %r28, %r3;
	rem.s32 	%r30, %r29, %r13;
	mad.lo.s32 	%r31, %r3, %r30, %r27;
	sub.s32 	%r32, %r42, %r31;
	div.s32 	%r33, %r32, %r4;
	rem.s32 	%r34, %r33, %r14;
	mad.lo.s32 	%r35, %r4, %r34, %r31;
	sub.s32 	%r36, %r42, %r35;
	div.s32 	%r37, %r36, %r5;
	mad.lo.s32 	%r38, %r25, %r17, %r34;
	mad.lo.s32 	%r39, %r7, %r30, %r38;
	mad.lo.s32 	%r40, %r39, %r16, %r37;
	mad.lo.s32 	%r41, %r40, %r15, %r26;
	mul.wide.s32 	%rd5, %r42, 4;
	add.s64 	%rd6, %rd1, %rd5;
	ld.global.f32 	%f1, [%rd6];
	mul.wide.s32 	%rd7, %r41, 4;
	add.s64 	%rd8, %rd2, %rd7;
	st.global.f32 	[%rd8], %f1;
	add.s32 	%r42, %r42, %r8;
	setp.lt.s32 	%p2, %r42, %r6;
	@%p2 bra 	$L__BB231_2;
$L__BB231_3:
	ret;

}
	// .globl	_Z28_permutedims_5D_2_5_4_1_3_64PdiiiiiS_iiii
.visible .entry _Z28_permutedims_5D_2_5_4_1_3_64PdiiiiiS_iiii(
	.param .u64 .ptr .align 1 _Z28_permutedims_5D_2_5_4_1_3_64PdiiiiiS_iiii_param_0,
	.param .u32 _Z28_permutedims_5D_2_5_4_1_3_64PdiiiiiS_iiii_param_1,
	.param .u32 _Z28_permutedims_5D_2_5_4_1_3_64PdiiiiiS_iiii_param_2,
	.param .u32 _Z28_permutedims_5D_2_5_4_1_3_64PdiiiiiS_iiii_param_3,
	.param .u32 _Z28_permutedims_5D_2_5_4_1_3_64PdiiiiiS_iiii_param_4,
	.param .u32 _Z28_permutedims_5D_2_5_4_1_3_64PdiiiiiS_iiii_param_5,
	.param .u64 .ptr .align 1 _Z28_permutedims_5D_2_5_4_1_3_64PdiiiiiS_iiii_param_6,
	.param .u32 _Z28_permutedims_5D_2_5_4_1_3_64PdiiiiiS_iiii_param_7,
	.param .u32 _Z28_permutedims_5D_2_5_4_1_3_64PdiiiiiS_iiii_param_8,
	.param .u32 _Z28_permutedims_5D_2_5_4_1_3_64PdiiiiiS_iiii_param_9,
	.param .u32 _Z28_permutedims_5D_2_5_4_1_3_64PdiiiiiS_iiii_param_10
)
{
	.reg .pred 	%p<3>;
	.reg .b32 	%r<43>;
	.reg .b64 	%rd<9>;
	.reg .b64 	%fd<2>;

	ld.param.u64 	%rd3, [_Z28_permutedims_5D_2_5_4_1_3_64PdiiiiiS_iiii_param_0];
	ld.param.u32 	%r11, [_Z28_permutedims_5D_2_5_4_1_3_64PdiiiiiS_iiii_param_1];
	ld.param.u32 	%r12, [_Z28_permutedims_5D_2_5_4_1_3_64PdiiiiiS_iiii_param_2];
	ld.param.u32 	%r13, [_Z28_permutedims_5D_2_5_4_1_3_64PdiiiiiS_iiii_param_3];
	ld.param.u32 	%r14, [_Z28_permutedims_5D_2_5_4_1_3_64PdiiiiiS_iiii_param_4];
	ld.param.u32 	%r19, [_Z28_permutedims_5D_2_5_4_1_3_64PdiiiiiS_iiii_param_5];
	ld.param.u64 	%rd4, [_Z28_permutedims_5D_2_5_4_1_3_64PdiiiiiS_iiii_param_6];
	ld.param.u32 	%r15, [_Z28_permutedims_5D_2_5_4_1_3_64PdiiiiiS_iiii_param_7];
	ld.param.u32 	%r16, [_Z28_permutedims_5D_2_5_4_1_3_64PdiiiiiS_iiii_param_8];
	ld.param.u32 	%r17, [_Z28_permutedims_5D_2_5_4_1_3_64PdiiiiiS_iiii_param_9];
	ld.param.u32 	%r18, [_Z28_permutedims_5D_2_5_4_1_3_64PdiiiiiS_iiii_param_10];
	mov.u32 	%r20, %tid.x;
	mov.u32 	%r21, %ctaid.x;
	mov.u32 	%r1, %ntid.x;
	mad.lo.s32 	%r42, %r21, %r1, %r20;
	mul.lo.s32 	%r3, %r12, %r11;
	mul.lo.s32 	%r4, %r3, %r13;
	mul.lo.s32 	%r5, %r4, %r14;
	mul.lo.s32 	%r6, %r5, %r19;
	setp.ge.s32 	%p1, %r42, %r6;
	@%p1 bra 	$L__BB232_3;
	mul.lo.s32 	%r7, %r18, %r17;
	mov.u32 	%r22, %nctaid.x;
	mul.lo.s32 	%r8, %r1, %r22;
	cvta.to.global.u64 	%rd1, %rd3;
	cvta.to.global.u64 	%rd2, %rd4;
$L__BB232_2:
	div.s32 	%r23, %r42, %r11;
	mul.lo.s32 	%r24, %r23, %r11;
	sub.s32 	%r25, %r42, %r24;
	rem.s32 	%r26, %r23, %r12;
	mad.lo.s32 	%r27, %r26, %r11, %r25;
	sub.s32 	%r28, %r42, %r27;
	div.s32 	%r29, %r28, %r3;
	rem.s32 	%r30, %r29, %r13;
	mad.lo.s32 	%r31, %r3, %r30, %r27;
	sub.s32 	%r32, %r42, %r31;
	div.s32 	%r33, %r32, %r4;
	rem.s32 	%r34, %r33, %r14;
	mad.lo.s32 	%r35, %r4, %r34, %r31;
	sub.s32 	%r36, %r42, %r35;
	div.s32 	%r37, %r36, %r5;
	mad.lo.s32 	%r38, %r25, %r17, %r34;
	mad.lo.s32 	%r39, %r7, %r30, %r38;
	mad.lo.s32 	%r40, %r39, %r16, %r37;
	mad.lo.s32 	%r41, %r40, %r15, %r26;
	mul.wide.s32 	%rd5, %r42, 8;
	add.s64 	%rd6, %rd1, %rd5;
	ld.global.f64 	%fd1, [%rd6];
	mul.wide.s32 	%rd7, %r41, 8;
	add.s64 	%rd8, %rd2, %rd7;
	st.global.f64 	[%rd8], %fd1;
	add.s32 	%r42, %r42, %r8;
	setp.lt.s32 	%p2, %r42, %r6;
	@%p2 bra 	$L__BB232_2;
$L__BB232_3:
	ret;

}
	// .globl	_Z28_permutedims_5D_2_5_4_3_1_32PfiiiiiS_iiii
.visible .entry _Z28_permutedims_5D_2_5_4_3_1_32PfiiiiiS_iiii(
	.param .u64 .ptr .align 1 _Z28_permutedims_5D_2_5_4_3_1_32PfiiiiiS_iiii_param_0,
	.param .u32 _Z28_permutedims_5D_2_5_4_3_1_32PfiiiiiS_iiii_param_1,
	.param .u32 _Z28_permutedims_5D_2_5_4_3_1_32PfiiiiiS_iiii_param_2,
	.param .u32 _Z28_permutedims_5D_2_5_4_3_1_32PfiiiiiS_iiii_param_3,
	.param .u32 _Z28_permutedims_5D_2_5_4_3_1_32PfiiiiiS_iiii_param_4,
	.param .u32 _Z28_permutedims_5D_2_5_4_3_1_32PfiiiiiS_iiii_param_5,
	.param .u64 .ptr .align 1 _Z28_permutedims_5D_2_5_4_3_1_32PfiiiiiS_iiii_param_6,
	.param .u32 _Z28_permutedims_5D_2_5_4_3_1_32PfiiiiiS_iiii_param_7,
	.param .u32 _Z28_permutedims_5D_2_5_4_3_1_32PfiiiiiS_iiii_param_8,
	.param .u32 _Z28_permutedims_5D_2_5_4_3_1_32PfiiiiiS_iiii_param_9,
	.param .u32 _Z28_permutedims_5D_2_5_4_3_1_32PfiiiiiS_iiii_param_10
)
{
	.reg .pred 	%p<3>;
	.reg .b32 	%r<43>;
	.reg .b32 	%f<2>;
	.reg .b64 	%rd<9>;

	ld.param.u64 	%rd3, [_Z28_permutedims_5D_2_5_4_3_1_32PfiiiiiS_iiii_param_0];
	ld.param.u32 	%r11, [_Z28_permutedims_5D_2_5_4_3_1_32PfiiiiiS_iiii_param_1];
	ld.param.u32 	%r12, [_Z28_permutedims_5D_2_5_4_3_1_32PfiiiiiS_iiii_param_2];
	ld.param.u32 	%r13, [_Z28_permutedims_5D_2_5_4_3_1_32PfiiiiiS_iiii_param_3];
	ld.param.u32 	%r14, [_Z28_permutedims_5D_2_5_4_3_1_32PfiiiiiS_iiii_param_4];
	ld.param.u32 	%r19, [_Z28_permutedims_5D_2_5_4_3_1_32PfiiiiiS_iiii_param_5];
	ld.param.u64 	%rd4, [_Z28_permutedims_5D_2_5_4_3_1_32PfiiiiiS_iiii_param_6];
	ld.param.u32 	%r15, [_Z28_permutedims_5D_2_5_4_3_1_32PfiiiiiS_iiii_param_7];
	ld.param.u32 	%r16, [_Z28_permutedims_5D_2_5_4_3_1_32PfiiiiiS_iiii_param_8];
	ld.param.u32 	%r17, [_Z28_permutedims_5D_2_5_4_3_1_32PfiiiiiS_iiii_param_9];
	ld.param.u32 	%r18, [_Z28_permutedims_5D_2_5_4_3_1_32PfiiiiiS_iiii_param_10];
	mov.u32 	%r20, %tid.x;
	mov.u32 	%r21, %ctaid.x;
	mov.u32 	%r1, %ntid.x;
	mad.lo.s32 	%r42, %r21, %r1, %r20;
	mul.lo.s32 	%r3, %r12, %r11;
	mul.lo.s32 	%r4, %r3, %r13;
	mul.lo.s32 	%r5, %r4, %r14;
	mul.lo.s32 	%r6, %r5, %r19;
	setp.ge.s32 	%p1, %r42, %r6;
	@%p1 bra 	$L__BB233_3;
	mul.lo.s32 	%r7, %r18, %r17;
	mov.u32 	%r22, %nctaid.x;
	mul.lo.s32 	%r8, %r1, %r22;
	cvta.to.global.u64 	%rd1, %rd3;
	cvta.to.global.u64 	%rd2, %rd4;
$L__BB233_2:
	div.s32 	%r23, %r42, %r11;
	mul.lo.s32 	%r24, %r23, %r11;
	sub.s32 	%r25, %r42, %r24;
	rem.s32 	%r26, %r23, %r12;
	mad.lo.s32 	%r27, %r26, %r11, %r25;
	sub.s32 	%r28, %r42, %r27;
	div.s32 	%r29, %r28, %r3;
	rem.s32 	%r30, %r29, %r13;
	mad.lo.s32 	%r31, %r3, %r30, %r27;
	sub.s32 	%r32, %r42, %r31;
	div.s32 	%r33, %r32, %r4;
	rem.s32 	%r34, %r33, %r14;
	mad.lo.s32 	%r35, %r4, %r34, %r31;
	sub.s32 	%r36, %r42, %r35;
	div.s32 	%r37, %r36, %r5;
	mad.lo.s32 	%r38, %r7, %r25, %r34;
	mad.lo.s32 	%r39, %r30, %r17, %r38;
	mad.lo.s32 	%r40, %r39, %r16, %r37;
	mad.lo.s32 	%r41, %r40, %r15, %r26;
	mul.wide.s32 	%rd5, %r42, 4;
	add.s64 	%rd6, %rd1, %rd5;
	ld.global.f32 	%f1, [%rd6];
	mul.wide.s32 	%rd7, %r41, 4;
	add.s64 	%rd8, %rd2, %rd7;
	st.global.f32 	[%rd8], %f1;
	add.s32 	%r42, %r42, %r8;
	setp.lt.s32 	%p2, %r42, %r6;
	@%p2 bra 	$L__BB233_2;
$L__BB233_3:
	ret;

}
	// .globl	_Z28_permutedims_5D_2_5_4_3_1_64PdiiiiiS_iiii
.visible .entry _Z28_permutedims_5D_2_5_4_3_1_64PdiiiiiS_iiii(
	.param .u64 .ptr .align 1 _Z28_permutedims_5D_2_5_4_3_1_64PdiiiiiS_iiii_param_0,
	.param .u32 _Z28_permutedims_5D_2_5_4_3_1_64PdiiiiiS_iiii_param_1,
	.param .u32 _Z28_permutedims_5D_2_5_4_3_1_64PdiiiiiS_iiii_param_2,
	.param .u32 _Z28_permutedims_5D_2_5_4_3_1_64PdiiiiiS_iiii_param_3,
	.param .u32 _Z28_permutedims_5D_2_5_4_3_1_64PdiiiiiS_iiii_param_4,
	.param .u32 _Z28_permutedims_5D_2_5_4_3_1_64PdiiiiiS_iiii_param_5,
	.param .u64 .ptr .align 1 _Z28_permutedims_5D_2_5_4_3_1_64PdiiiiiS_iiii_param_6,
	.param .u32 _Z28_permutedims_5D_2_5_4_3_1_64PdiiiiiS_iiii_param_7,
	.param .u32 _Z28_permutedims_5D_2_5_4_3_1_64PdiiiiiS_iiii_param_8,
	.param .u32 _Z28_permutedims_5D_2_5_4_3_1_64PdiiiiiS_iiii_param_9,
	.param .u32 _Z28_permutedims_5D_2_5_4_3_1_64PdiiiiiS_iiii_param_10
)
{
	.reg .pred 	%p<3>;
	.reg .b32 	%r<43>;
	.reg .b64 	%rd<9>;
	.reg .b64 	%fd<2>;

	ld.param.u64 	%rd3, [_Z28_permutedims_5D_2_5_4_3_1_64PdiiiiiS_iiii_param_0];
	ld.param.u32 	%r11, [_Z28_permutedims_5D_2_5_4_3_1_64PdiiiiiS_iiii_param_1];
	ld.param.u32 	%r12, [_Z28_permutedims_5D_2_5_4_3_1_64PdiiiiiS_iiii_param_2];
	ld.param.u32 	%r13, [_Z28_permutedims_5D_2_5_4_3_1_64PdiiiiiS_iiii_param_3];
	ld.param.u32 	%r14, [_Z28_permutedims_5D_2_5_4_3_1_64PdiiiiiS_iiii_param_4];
	ld.param.u32 	%r19, [_Z28_permutedims_5D_2_5_4_3_1_64PdiiiiiS_iiii_param_5];
	ld.param.u64 	%rd4, [_Z28_permutedims_5D_2_5_4_3_1_64PdiiiiiS_iiii_param_6];
	ld.param.u32 	%r15, [_Z28_permutedims_5D_2_5_4_3_1_64PdiiiiiS_iiii_param_7];
	ld.param.u32 	%r16, [_Z28_permutedims_5D_2_5_4_3_1_64PdiiiiiS_iiii_param_8];
	ld.param.u32 	%r17, [_Z28_permutedims_5D_2_5_4_3_1_64PdiiiiiS_iiii_param_9];
	ld.param.u32 	%r18, [_Z28_permutedims_5D_2_5_4_3_1_64PdiiiiiS_iiii_param_10];
	mov.u32 	%r20, %tid.x;
	mov.u32 	%r21, %ctaid.x;
	mov.u32 	%r1, %ntid.x;
	mad.lo.s32 	%r42, %r21, %r1, %r20;
	mul.lo.s32 	%r3, %r12, %r11;
	mul.lo.s32 	%r4, %r3, %r13;
	mul.lo.s32 	%r5, %r4, %r14;
	mul.lo.s32 	%r6, %r5, %r19;
	setp.ge.s32 	%p1, %r42, %r6;
	@%p1 bra 	$L__BB234_3;
	mul.lo.s32 	%r7, %r18, %r17;
	mov.u32 	%r22, %nctaid.x;
	mul.lo.s32 	%r8, %r1, %r22;
	cvta.to.global.u64 	%rd1, %rd3;
	cvta.to.global.u64 	%rd2, %rd4;
$L__BB234_2:
	div.s32 	%r23, %r42, %r11;
	mul.lo.s32 	%r24, %r23, %r11;
	sub.s32 	%r25, %r42, %r24;
	rem.s32 	%r26, %r23, %r12;
	mad.lo.s32 	%r27, %r26, %r11, %r25;
	sub.s32 	%r28, %r42, %r27;
	div.s32 	%r29, %r28, %r3;
	rem.s32 	%r30, %r29, %r13;
	mad.lo.s32 	%r31, %r3, %r30, %r27;
	sub.s32 	%r32, %r42, %r31;
	div.s32 	%r33, %r32, %r4;
	rem.s32 	%r34, %r33, %r14;
	mad.lo.s32 	%r35, %r4, %r34, %r31;
	sub.s32 	%r36, %r42, %r35;
	div.s32 	%r37, %r36, %r5;
	mad.lo.s32 	%r38, %r7, %r25, %r34;
	mad.lo.s32 	%r39, %r30, %r17, %r38;
	mad.lo.s32 	%r40, %r39, %r16, %r37;
	mad.lo.s32 	%r41, %r40, %r15, %r26;
	mul.wide.s32 	%rd5, %r42, 8;
	add.s64 	%rd6, %rd1, %rd5;
	ld.global.f64 	%fd1, [%rd6];
	mul.wide.s32 	%rd7, %r41, 8;
	add.s64 	%rd8, %rd2, %rd7;
	st.global.f64 	[%rd8], %fd1;
	add.s32 	%r42, %r42, %r8;
	setp.lt.s32 	%p2, %r42, %r6;
	@%p2 bra 	$L__BB234_2;
$L__BB234_3:
	ret;

}
	// .globl	_Z28_permutedims_5D_3_1_2_4_5_32PfiiiiiS_iiii
.visible .entry _Z28_permutedims_5D_3_1_2_4_5_32PfiiiiiS_iiii(
	.param .u64 .ptr .align 1 _Z28_permutedims_5D_3_1_2_4_5_32PfiiiiiS_iiii_param_0,
	.param .u32 _Z28_permutedims_5D_3_1_2_4_5_32PfiiiiiS_iiii_param_1,
	.param .u32 _Z28_permutedims_5D_3_1_2_4_5_32PfiiiiiS_iiii_param_2,
	.param .u32 _Z28_permutedims_5D_3_1_2_4_5_32PfiiiiiS_iiii_param_3,
	.param .u32 _Z28_permutedims_5D_3_1_2_4_5_32PfiiiiiS_iiii_param_4,
	.param .u32 _Z28_permutedims_5D_3_1_2_4_5_32PfiiiiiS_iiii_param_5,
	.param .u64 .ptr .align 1 _Z28_permutedims_5D_3_1_2_4_5_32PfiiiiiS_iiii_param_6,
	.param .u32 _Z28_permutedims_5D_3_1_2_4_5_32PfiiiiiS_iiii_param_7,
	.param .u32 _Z28_permutedims_5D_3_1_2_4_5_32PfiiiiiS_iiii_param_8,
	.param .u32 _Z28_permutedims_5D_3_1_2_4_5_32PfiiiiiS_iiii_param_9,
	.param .u32 _Z28_permutedims_5D_3_1_2_4_5_32PfiiiiiS_iiii_param_10
)
{
	.reg .pred 	%p<3>;
	.reg .b32 	%r<43>;
	.reg .b32 	%f<2>;
	.reg .b64 	%rd<9>;

	ld.param.u64 	%rd3, [_Z28_permutedims_5D_3_1_2_4_5_32PfiiiiiS_iiii_param_0];
	ld.param.u32 	%r11, [_Z28_permutedims_5D_3_1_2_4_5_32PfiiiiiS_iiii_param_1];
	ld.param.u32 	%r12, [_Z28_permutedims_5D_3_1_2_4_5_32PfiiiiiS_iiii_param_2];
	ld.param.u32 	%r13, [_Z28_permutedims_5D_3_1_2_4_5_32PfiiiiiS_iiii_param_3];
	ld.param.u32 	%r14, [_Z28_permutedims_5D_3_1_2_4_5_32PfiiiiiS_iiii_param_4];
	ld.param.u32 	%r19, [_Z28_permutedims_5D_3_1_2_4_5_32PfiiiiiS_iiii_param_5];
	ld.param.u64 	%rd4, [_Z28_permutedims_5D_3_1_2_4_5_32PfiiiiiS_iiii_param_6];
	ld.param.u32 	%r15, [_Z28_permutedims_5D_3_1_2_4_5_32PfiiiiiS_iiii_param_7];
	ld.param.u32 	%r16, [_Z28_permutedims_5D_3_1_2_4_5_32PfiiiiiS_iiii_param_8];
	ld.param.u32 	%r17, [_Z28_permutedims_5D_3_1_2_4_5_32PfiiiiiS_iiii_param_9];
	ld.param.u32 	%r18, [_Z28_permutedims_5D_3_1_2_4_5_32PfiiiiiS_iiii_param_10];
	mov.u32 	%r20, %tid.x;
	mov.u32 	%r21, %ctaid.x;
	mov.u32 	%r1, %ntid.x;
	mad.lo.s32 	%r42, %r21, %r1, %r20;
	mul.lo.s32 	%r3, %r12, %r11;
	mul.lo.s32 	%r4, %r3, %r13;
	mul.lo.s32 	%r5, %r4, %r14;
	mul.lo.s32 	%r6, %r5, %r19;
	setp.ge.s32 	%p1, %r42, %r6;
	@%p1 bra 	$L__BB235_3;
	mul.lo.s32 	%r7, %r18, %r17;
	mov.u32 	%r22, %nctaid.x;
	mul.lo.s32 	%r8, %r1, %r22;
	cvta.to.global.u64 	%rd1, %rd3;
	cvta.to.global.u64 	%rd2, %rd4;
$L__BB235_2:
	div.s32 	%r23, %r42, %r11;
	mul.lo.s32 	%r24, %r23, %r11;
	sub.s32 	%r25, %r42, %r24;
	rem.s32 	%r26, %r23, %r12;
	mad.lo.s32 	%r27, %r26, %r11, %r25;
	sub.s32 	%r28, %r42, %r27;
	div.s32 	%r29, %r28, %r3;
	rem.s32 	%r30, %r29, %r13;
	mad.lo.s32 	%r31, %r3, %r30, %r27;
	sub.s32 	%r32, %r42, %r31;
	div.s32 	%r33, %r32, %r4;
	rem.s32 	%r34, %r33, %r14;
	mad.lo.s32 	%r35, %r4, %r34, %r31;
	sub.s32 	%r36, %r42, %r35;
	div.s32 	%r37, %r36, %r5;
	mad.lo.s32 	%r38, %r34, %r17, %r26;
	mad.lo.s32 	%r39, %r7, %r37, %r38;
	mad.lo.s32 	%r40, %r39, %r16, %r25;
	mad.lo.s32 	%r41, %r40, %r15, %r30;
	mul.wide.s32 	%rd5, %r42, 4;
	add.s64 	%rd6, %rd1, %rd5;
	ld.global.f32 	%f1, [%rd6];
	mul.wide.s32 	%rd7, %r41, 4;
	add.s64 	%rd8, %rd2, %rd7;
	st.global.f32 	[%rd8], %f1;
	add.s32 	%r42, %r42, %r8;
	setp.lt.s32 	%p2, %r42, %r6;
	@%p2 bra 	$L__BB235_2;
$L__BB235_3:
	ret;

}
	// .globl	_Z28_permutedims_5D_3_1_2_4_5_64PdiiiiiS_iiii
.visible .entry _Z28_permutedims_5D_3_1_2_4_5_64PdiiiiiS_iiii(
	.param .u64 .ptr .align 1 _Z28_permutedims_5D_3_1_2_4_5_64PdiiiiiS_iiii_param_0,
	.param .u32 _Z28_permutedims_5D_3_1_2_4_5_64PdiiiiiS_iiii_param_1,
	.param .u32 _Z28_permutedims_5D_3_1_2_4_5_64PdiiiiiS_iiii_param_2,
	.param .u32 _Z28_permutedims_5D_3_1_2_4_5_64PdiiiiiS_iiii_param_3,
	.param .u32 _Z28_permutedims_5D_3_1_2_4_5_64PdiiiiiS_iiii_param_4,
	.param .u32 _Z28_permutedims_5D_3_1_2_4_5_64PdiiiiiS_iiii_param_5,
	.param .u64 .ptr .align 1 _Z28_permutedims_5D_3_1_2_4_5_64PdiiiiiS_iiii_param_6,
	.param .u32 _Z28_permutedims_5D_3_1_2_4_5_64PdiiiiiS_iiii_param_7,
	.param .u32 _Z28_permutedims_5D_3_1_2_4_5_64PdiiiiiS_iiii_param_8,
	.param .u32 _Z28_permutedims_5D_3_1_2_4_5_64PdiiiiiS_iiii_param_9,
	.param .u32 _Z28_permutedims_5D_3_1_2_4_5_64PdiiiiiS_iiii_param_10
)
{
	.reg .pred 	%p<3>;
	.reg .b32 	%r<43>;
	.reg .b64 	%rd<9>;
	.reg .b64 	%fd<2>;

	ld.param.u64 	%rd3, [_Z28_permutedims_5D_3_1_2_4_5_64PdiiiiiS_iiii_param_0];
	ld.param.u32 	%r11, [_Z28_permutedims_5D_3_1_2_4_5_64PdiiiiiS_iiii_param_1];
	ld.param.u32 	%r12, [_Z28_permutedims_5D_3_1_2_4_5_64PdiiiiiS_iiii_param_2];
	ld.param.u32 	%r13, [_Z28_permutedims_5D_3_1_2_4_5_64PdiiiiiS_iiii_param_3];
	ld.param.u32 	%r14, [_Z28_permutedims_5D_3_1_2_4_5_64PdiiiiiS_iiii_param_4];
	ld.param.u32 	%r19, [_Z28_permutedims_5D_3_1_2_4_5_64PdiiiiiS_iiii_param_5];
	ld.param.u64 	%rd4, [_Z28_permutedims_5D_3_1_2_4_5_64PdiiiiiS_iiii_param_6];
	ld.param.u32 	%r15, [_Z28_permutedims_5D_3_1_2_4_5_64PdiiiiiS_iiii_param_7];
	ld.param.u32 	%r16, [_Z28_permutedims_5D_3_1_2_4_5_64PdiiiiiS_iiii_param_8];
	ld.param.u32 	%r17, [_Z28_permutedims_5D_3_1_2_4_5_64PdiiiiiS_iiii_param_9];
	ld.param.u32 	%r18, [_Z28_permutedims_5D_3_1_2_4_5_64PdiiiiiS_iiii_param_10];
	mov.u32 	%r20, %tid.x;
	mov.u32 	%r21, %ctaid.x;
	mov.u32 	%r1, %ntid.x;
	mad.lo.s32 	%r42, %r21, %r1, %r20;
	mul.lo.s32 	%r3, %r12, %r11;
	mul.lo.s32 	%r4, %r3, %r13;
	mul.lo.s32 	%r5, %r4, %r14;
	mul.lo.s32 	%r6, %r5, %r19;
	setp.ge.s32 	%p1, %r42, %r6;
	@%p1 bra 	$L__BB236_3;
	mul.lo.s32 	%r7, %r18, %r17;
	mov.u32 	%r22, %nctaid.x;
	mul.lo.s32 	%r8, %r1, %r22;
	cvta.to.global.u64 	%rd1, %rd3;
	cvta.to.global.u64 	%rd2, %rd4;
$L__BB236_2:
	div.s32 	%r23, %r42, %r11;
	mul.lo.s32 	%r24, %r23, %r11;
	sub.s32 	%r25, %r42, %r24;
	rem.s32 	%r26, %r23, %r12;
	mad.lo.s32 	%r27, %r26, %r11, %r25;
	sub.s32 	%r28, %r42, %r27;
	div.s32 	%r29, %r28, %r3;
	rem.s32 	%r30, %r29, %r13;
	mad.lo.s32 	%r31, %r3, %r30, %r27;
	sub.s32 	%r32, %r42, %r31;
	div.s32 	%r33, %r32, %r4;
	rem.s32 	%r34, %r33, %r14;
	mad.lo.s32 	%r35, %r4, %r34, %r31;
	sub.s32 	%r36, %r42, %r35;
	div.s32 	%r37, %r36, %r5;
	mad.lo.s32 	%r38, %r34, %r17, %r26;
	mad.lo.s32 	%r39, %r7, %r37, %r38;
	mad.lo.s32 	%r40, %r39, %r16, %r25;
	mad.lo.s32 	%r41, %r40, %r15, %r30;
	mul.wide.s32 	%rd5, %r42, 8;
	add.s64 	%rd6, %rd1, %rd5;
	ld.global.f64 	%fd1, [%rd6];
	mul.wide.s32 	%rd7, %r41, 8;
	add.s64 	%rd8, %rd2, %rd7;
	st.global.f64 	[%rd8], %fd1;
	add.s32 	%r42, %r42, %r8;
	setp.lt.s32 	%p2, %r42, %r6;
	@%p2 bra 	$L__BB236_2;
$L__BB236_3:
	ret;

}
	// .globl	_Z28_permutedims_5D_3_1_2_5_4_32PfiiiiiS_iiii
.visible .entry _Z28_permutedims_5D_3_1_2_5_4_32PfiiiiiS_iiii(
	.param .u64 .ptr .align 1 _Z28_permutedims_5D_3_1_2_5_4_32PfiiiiiS_iiii_param_0,
	.param .u32 _Z28_permutedims_5D_3_1_2_5_4_32PfiiiiiS_iiii_param_1,
	.param .u32 _Z28_permutedims_5D_3_1_2_5_4_32PfiiiiiS_iiii_param_2,
	.param .u32 _Z28_permutedims_5D_3_1_2_5_4_32PfiiiiiS_iiii_param_3,
	.param .u32 _Z28_permutedims_5D_3_1_2_5_4_32PfiiiiiS_iiii_param_4,
	.param .u32 _Z28_permutedims_5D_3_1_2_5_4_32PfiiiiiS_iiii_param_5,
	.param .u64 .ptr .align 1 _Z28_permutedims_5D_3_1_2_5_4_32PfiiiiiS_iiii_param_6,
	.param .u32 _Z28_permutedims_5D_3_1_2_5_4_32PfiiiiiS_iiii_param_7,
	.param .u32 _Z28_permutedims_5D_3_1_2_5_4_32PfiiiiiS_iiii_param_8,
	.param .u32 _Z28_permutedims_5D_3_1_2_5_4_32PfiiiiiS_iiii_param_9,
	.param .u32 _Z28_permutedims_5D_3_1_2_5_4_32PfiiiiiS_iiii_param_10
)
{
	.reg .pred 	%p<3>;
	.reg .b32 	%r<43>;
	.reg .b32 	%f<2>;
	.reg .b64 	%rd<9>;

	ld.param.u64 	%rd3, [_Z28_permutedims_5D_3_1_2_5_4_32PfiiiiiS_iiii_param_0];
	ld.param.u32 	%r11, [_Z28_permutedims_5D_3_1_2_5_4_32PfiiiiiS_iiii_param_1];
	ld.param.u32 	%r12, [_Z28_permutedims_5D_3_1_2_5_4_32PfiiiiiS_iiii_param_2];
	ld.param.u32 	%r13, [_Z28_permutedims_5D_3_1_2_5_4_32PfiiiiiS_iiii_param_3];
	ld.param.u32 	%r14, [_Z28_permutedims_5D_3_1_2_5_4_32PfiiiiiS_iiii_param_4];
	ld.param.u32 	%r19, [_Z28_permutedims_5D_3_1_2_5_4_32PfiiiiiS_iiii_param_5];
	ld.param.u64 	%rd4, [_Z28_permutedims_5D_3_1_2_5_4_32PfiiiiiS_iiii_param_6];
	ld.param.u32 	%r15, [_Z28_permutedims_5D_3_1_2_5_4_32PfiiiiiS_iiii_param_7];
	ld.param.u32 	%r16, [_Z28_permutedims_5D_3_1_2_5_4_32PfiiiiiS_iiii_param_8];
	ld.param.u32 	%r17, [_Z28_permutedims_5D_3_1_2_5_4_32PfiiiiiS_iiii_param_9];
	ld.param.u32 	%r18, [_Z28_permutedims_5D_3_1_2_5_4_32PfiiiiiS_iiii_param_10];
	mov.u32 	%r20, %tid.x;
	mov.u32 	%r21, %ctaid.x;
	mov.u32 	%r1, %ntid.x;
	mad.lo.s32 	%r42, %r21, %r1, %r20;
	mul.lo.s32 	%r3, %r12, %r11;
	mul.lo.s32 	%r4, %r3, %r13;
	mul.lo.s32 	%r5, %r4, %r14;
	mul.lo.s32 	%r6, %r5, %r19;
	setp.ge.s32 	%p1, %r42, %r6;
	@%p1 bra 	$L__BB237_3;
	mul.lo.s32 	%r7, %r18, %r17;
	mov.u32 	%r22, %nctaid.x;
	mul.lo.s32 	%r8, %r1, %r22;
	cvta.to.global.u64 	%rd1, %rd3;
	cvta.to.global.u64 	%rd2, %rd4;
$L__BB237_2:
	div.s32 	%r23, %r42, %r11;
	mul.lo.s32 	%r24, %r23, %r11;
	sub.s32 	%r25, %r42, %r24;
	rem.s32 	%r26, %r23, %r12;
	mad.lo.s32 	%r27, %r26, %r11, %r25;
	sub.s32 	%r28, %r42, %r27;
	div.s32 	%r29, %r28, %r3;
	rem.s32 	%r30, %r29, %r13;
	mad.lo.s32 	%r31, %r3, %r30, %r27;
	sub.s32 	%r32, %r42, %r31;
	div.s32 	%r33, %r32, %r4;
	rem.s32 	%r34, %r33, %r14;
	mad.lo.s32 	%r35, %r4, %r34, %r31;
	sub.s32 	%r36, %r42, %r35;
	div.s32 	%r37, %r36, %r5;
	mad.lo.s32 	%r38, %r37, %r17, %r26;
	mad.lo.s32 	%r39, %r7, %r34, %r38;
	mad.lo.s32 	%r40, %r39, %r16, %r25;
	mad.lo.s32 	%r41, %r40, %r15, %r30;
	mul.wide.s32 	%rd5, %r42, 4;
	add.s64 	%rd6, %rd1, %rd5;
	ld.global.f32 	%f1, [%rd6];
	mul.wide.s32 	%rd7, %r41, 4;
	add.s64 	%rd8, %rd2, %rd7;
	st.global.f32 	[%rd8], %f1;
	add.s32 	%r42, %r42, %r8;
	setp.lt.s32 	%p2, %r42, %r6;
	@%p2 bra 	$L__BB237_2;
$L__BB237_3:
	ret;

}
	// .globl	_Z28_permutedims_5D_3_1_2_5_4_64PdiiiiiS_iiii
.visible .entry _Z28_permutedims_5D_3_1_2_5_4_64PdiiiiiS_iiii(
	.param .u64 .ptr .align 1 _Z28_permutedims_5D_3_1_2_5_4_64PdiiiiiS_iiii_param_0,
	.param .u32 _Z28_permutedims_5D_3_1_2_5_4_64PdiiiiiS_iiii_param_1,
	.param .u32 _Z28_permutedims_5D_3_1_2_5_4_64PdiiiiiS_iiii_param_2,
	.param .u32 _Z28_permutedims_5D_3_1_2_5_4_64PdiiiiiS_iiii_param_3,
	.param .u32 _Z28_permutedims_5D_3_1_2_5_4_64PdiiiiiS_iiii_param_4,
	.param .u32 _Z28_permutedims_5D_3_1_2_5_4_64PdiiiiiS_iiii_param_5,
	.param .u64 .ptr .align 1 _Z28_permutedims_5D_3_1_2_5_4_64PdiiiiiS_iiii_param_6,
	.param .u32 _Z28_permutedims_5D_3_1_2_5_4_64PdiiiiiS_iiii_param_7,
	.param .u32 _Z28_permutedims_5D_3_1_2_5_4_64PdiiiiiS_iiii_param_8,
	.param .u32 _Z28_permutedims_5D_3_1_2_5_4_64PdiiiiiS_iiii_param_9,
	.param .u32 _Z28_permutedims_5D_3_1_2_5_4_64PdiiiiiS_iiii_param_10
)
{
	.reg .pred 	%p<3>;
	.reg .b32 	%r<43>;
	.reg .b64 	%rd<9>;
	.reg .b64 	%fd<2>;

	ld.param.u64 	%rd3, [_Z28_permutedims_5D_3_1_2_5_4_64PdiiiiiS_iiii_param_0];
	ld.param.u32 	%r11, [_Z28_permutedims_5D_3_1_2_5_4_64PdiiiiiS_iiii_param_1];
	ld.param.u32 	%r12, [_Z28_permutedims_5D_3_1_2_5_4_64PdiiiiiS_iiii_param_2];
	ld.param.u32 	%r13, [_Z28_permutedims_5D_3_1_2_5_4_64PdiiiiiS_iiii_param_3];
	ld.param.u32 	%r14, [_Z28_permutedims_5D_3_1_2_5_4_64PdiiiiiS_iiii_param_4];
	ld.param.u32 	%r19, [_Z28_permutedims_5D_3_1_2_5_4_64PdiiiiiS_iiii_param_5];
	ld.param.u64 	%rd4, [_Z28_permutedims_5D_3_1_2_5_4_64PdiiiiiS_iiii_param_6];
	ld.param.u32 	%r15, [_Z28_permutedims_5D_3_1_2_5_4_64PdiiiiiS_iiii_param_7];
	ld.param.u32 	%r16, [_Z28_permutedims_5D_3_1_2_5_4_64PdiiiiiS_iiii_param_8];
	ld.param.u32 	%r17, [_Z28_permutedims_5D_3_1_2_5_4_64PdiiiiiS_iiii_param_9];
	ld.param.u32 	%r18, [_Z28_permutedims_5D_3_1_2_5_4_64PdiiiiiS_iiii_param_10];
	mov.u32 	%r20, %tid.x;
	mov.u32 	%r21, %ctaid.x;
	mov.u32 	%r1, %ntid.x;
	mad.lo.s32 	%r42, %r21, %r1, %r20;
	mul.lo.s32 	%r3, %r12, %r11;
	mul.lo.s32 	%r4, %r3, %r13;
	mul.lo.s32 	%r5, %r4, %r14;
	mul.lo.s32 	%r6, %r5, %r19;
	setp.ge.s32 	%p1, %r42, %r6;
	@%p1 bra 	$L__BB238_3;
	mul.lo.s32 	%r7, %r18, %r17;
	mov.u32 	%r22, %nctaid.x;
	mul.lo.s32 	%r8, %r1, %r22;
	cvta.to.global.u64 	%rd1, %rd3;
	cvta.to.global.u64 	%rd2, %rd4;
$L__BB238_2:
	div.s32 	%r23, %r42, %r11;
	mul.lo.s32 	%r24, %r23, %r11;
	sub.s32 	%r25, %r42, %r24;
	rem.s32 	%r26, %r23, %r12;
	mad.lo.s32 	%r27, %r26, %r11, %r25;
	sub.s32 	%r28, %r42, %r27;
	div.s32 	%r29, %r28, %r3;
	rem.s32 	%r30, %r29, %r13;
	mad.lo.s32 	%r31, %r3, %r30, %r27;
	sub.s32 	%r32, %r42, %r31;
	div.s32 	%r33, %r32, %r4;
	rem.s32 	%r34, %r33, %r14;
	mad.lo.s32 	%r35, %r4, %r34, %r31;
	sub.s32 	%r36, %r42, %r35;
	div.s32 	%r37, %r36, %r5;
	mad.lo.s32 	%r38, %r37, %r17, %r26;
	mad.lo.s32 	%r39, %r7, %r34, %r38;
	mad.lo.s32 	%r40, %r39, %r16, %r25;
	mad.lo.s32 	%r41, %r40, %r15, %r30;
	mul.wide.s32 	%rd5, %r42, 8;
	add.s64 	%rd6, %rd1, %rd5;
	ld.global.f64 	%fd1, [%rd6];
	mul.wide.s32 	%rd7, %r41, 8;
	add.s64 	%rd8, %rd2, %rd7;
	st.global.f64 	[%rd8], %fd1;
	add.s32 	%r42, %r42, %r8;
	setp.lt.s32 	%p2, %r42, %r6;
	@%p2 bra 	$L__BB238_2;
$L__BB238_3:
	ret;

}
	// .globl	_Z28_permutedims_5D_3_1_4_2_5_32PfiiiiiS_iiii
.visible .entry _Z28_permutedims_5D_3_1_4_2_5_32PfiiiiiS_iiii(
	.param .u64 .ptr .align 1 _Z28_permutedims_5D_3_1_4_2_5_32PfiiiiiS_iiii_param_0,
	.param .u32 _Z28_permutedims_5D_3_1_4_2_5_32PfiiiiiS_iiii_param_1,
	.param .u32 _Z28_permutedims_5D_3_1_4_2_5_32PfiiiiiS_iiii_param_2,
	.param .u32 _Z28_permutedims_5D_3_1_4_2_5_32PfiiiiiS_iiii_param_3,
	.param .u32 _Z28_permutedims_5D_3_1_4_2_5_32PfiiiiiS_iiii_param_4,
	.param .u32 _Z28_permutedims_5D_3_1_4_2_5_32PfiiiiiS_iiii_param_5,
	.param .u64 .ptr .align 1 _Z28_permutedims_5D_3_1_4_2_5_32PfiiiiiS_iiii_param_6,
	.param .u32 _Z28_permutedims_5D_3_1_4_2_5_32PfiiiiiS_iiii_param_7,
	.param .u32 _Z28_permutedims_5D_3_1_4_2_5_32PfiiiiiS_iiii_param_8,
	.param .u32 _Z28_permutedims_5D_3_1_4_2_5_32PfiiiiiS_iiii_param_9,
	.param .u32 _Z28_permutedims_5D_3_1_4_2_5_32PfiiiiiS_iiii_param_10
)
{
	.reg .pred 	%p<3>;
	.reg .b32 	%r<43>;
	.reg .b32 	%f<2>;
	.reg .b64 	%rd<9>;

	ld.param.u64 	%rd3, [_Z28_permutedims_5D_3_1_4_2_5_32PfiiiiiS_iiii_param_0];
	ld.param.u32 	%r11, [_Z28_permutedims_5D_3_1_4_2_5_32PfiiiiiS_iiii_param_1];
	ld.param.u32 	%r12, [_Z28_permutedims_5D_3_1_4_2_5_32PfiiiiiS_iiii_param_2];
	ld.param.u32 	%r13, [_Z28_permutedims_5D_3_1_4_2_5_32PfiiiiiS_iiii_param_3];
	ld.param.u32 	%r14, [_Z28_permutedims_5D_3_1_4_2_5_32PfiiiiiS_iiii_param_4];
	ld.param.u32 	%r19, [_Z28_permutedims_5D_3_1_4_2_5_32PfiiiiiS_iiii_param_5];
	ld.param.u64 	%rd4, [_Z28_permutedims_5D_3_1_4_2_5_32PfiiiiiS_iiii_param_6];
	ld.param.u32 	%r15, [_Z28_permutedims_5D_3_1_4_2_5_32PfiiiiiS_iiii_param_7];
	ld.param.u32 	%r16, [_Z28_permutedims_5D_3_1_4_2_5_32PfiiiiiS_iiii_param_8];
	ld.param.u32 	%r17, [_Z28_permutedims_5D_3_1_4_2_5_32PfiiiiiS_iiii_param_9];
	ld.param.u32 	%r18, [_Z28_permutedims_5D_3_1_4_2_5_32PfiiiiiS_iiii_param_10];
	mov.u32 	%r20, %tid.x;
	mov.u32 	%r21, %ctaid.x;
	mov.u32 	%r1, %ntid.x;
	mad.lo.s32 	%r42, %r21, %r1, %r20;
	mul.lo.s32 	%r3, %r12, %r11;
	mul.lo.s32 	%r4, %r3, %r13;
	mul.lo.s32 	%r5, %r4, %r14;
	mul.lo.s32 	%r6, %r5, %r19;
	setp.ge.s32 	%p1, %r42, %r6;
	@%p1 bra 	$L__BB239_3;
	mul.lo.s32 	%r7, %r18, %r17;
	mov.u32 	%r22, %nctaid.x;
	mul.lo.s32 	%r8, %r1, %r22;
	cvta.to.global.u64 	%rd1, %rd3;
	cvta.to.global.u64 	%rd2, %rd4;
$L__BB239_2:
	div.s32 	%r23, %r42, %r11;
	mul.lo.s32 	%r24, %r23, %r11;
	sub.s32 	%r25, %r42, %r24;
	rem.s32 	%r26, %r23, %r12;
	mad.lo.s32 	%r27, %r26, %r11, %r25;
	sub.s32 	%r28, %r42, %r27;
	div.s32 	%r29, %r28, %r3;
	rem.s32 	%r30, %r29, %r13;
	mad.lo.s32 	%r31, %r3, %r30, %r27;
	sub.s32 	%r32, %r42, %r31;
	div.s32 	%r33, %r32, %r4;
	rem.s32 	%r34, %r33, %r14;
	mad.lo.s32 	%r35, %r4, %r34, %r31;
	sub.s32 	%r36, %r42, %r35;
	div.s32 	%r37, %r36, %r5;
	mad.lo.s32 	%r38, %r26, %r17, %r34;
	mad.lo.s32 	%r39, %r7, %r37, %r38;
	mad.lo.s32 	%r40, %r39, %r16, %r25;
	mad.lo.s32 	%r41, %r40, %r15, %r30;
	mul.wide.s32 	%rd5, %r42, 4;
	add.s64 	%rd6, %rd1, %rd5;
	ld.global.f32 	%f1, [%rd6];
	mul.wide.s32 	%rd7, %r41, 4;
	add.s64 	%rd8, %rd2, %rd7;
	st.global.f32 	[%rd8], %f1;
	add.s32 	%r42, %r42, %r8;
	setp.lt.s32 	%p2, %r42, %r6;
	@%p2 bra 	$L__BB239_2;
$L__BB239_3:
	ret;

}
	// .globl	_Z28_permutedims_5D_3_1_4_2_5_64PdiiiiiS_iiii
.visible .entry _Z28_permutedims_5D_3_1_4_2_5_64PdiiiiiS_iiii(
	.param .u64 .ptr .align 1 _Z28_permutedims_5D_3_1_4_2_5_64PdiiiiiS_iiii_param_0,
	.param .u32 _Z28_permutedims_5D_3_1_4_2_5_64PdiiiiiS_iiii_param_1,
	.param .u32 _Z28_permutedims_5D_3_1_4_2_5_64PdiiiiiS_iiii_param_2,
	.param .u32 _Z28_permutedims_5D_3_1_4_2_5_64PdiiiiiS_iiii_param_3,
	.param .u32 _Z28_permutedims_5D_3_1_4_2_5_64PdiiiiiS_iiii_param_4,
	.param .u32 _Z28_permutedims_5D_3_1_4_2_5_64PdiiiiiS_iiii_param_5,
	.param .u64 .ptr .align 1 _Z28_permutedims_5D_3_1_4_2_5_64PdiiiiiS_iiii_param_6,
	.param .u32 _Z28_permutedims_5D_3_1_4_2_5_64PdiiiiiS_iiii_param_7,
	.param .u32 _Z28_permutedims_5D_3_1_4_2_5_64PdiiiiiS_iiii_param_8,
	.param .u32 _Z28_permutedims_5D_3_1_4_2_5_64PdiiiiiS_iiii_param_9,
	.param .u32 _Z28_permutedims_5D_3_1_4_2_5_64PdiiiiiS_iiii_param_10
)
{
	.reg .pred 	%p<3>;
	.reg .b32 	%r<43>;
	.reg .b64 	%rd<9>;
	.reg .b64 	%fd<2>;

	ld.param.u64 	%rd3, [_Z28_permutedims_5D_3_1_4_2_5_64PdiiiiiS_iiii_param_0];
	ld.param.u32 	%r11, [_Z28_permutedims_5D_3_1_4_2_5_64PdiiiiiS_iiii_param_1];
	ld.param.u32 	%r12, [_Z28_permutedims_5D_3_1_4_2_5_64PdiiiiiS_iiii_param_2];
	ld.param.u32 	%r13, [_Z28_permutedims_5D_3_1_4_2_5_64PdiiiiiS_iiii_param_3];
	ld.param.u32 	%r14, [_Z28_permutedims_5D_3_1_4_2_5_64PdiiiiiS_iiii_param_4];
	ld.param.u32 	%r19, [_Z28_permutedims_5D_3_1_4_2_5_64PdiiiiiS_iiii_param_5];
	ld.param.u64 	%rd4, [_Z28_permutedims_5D_3_1_4_2_5_64PdiiiiiS_iiii_param_6];
	ld.param.u32 	%r15, [_Z28_permutedims_5D_3_1_4_2_5_64PdiiiiiS_iiii_param_7];
	ld.param.u32 	%r16, [_Z28_permutedims_5D_3_1_4_2_5_64PdiiiiiS_iiii_param_8];
	ld.param.u32 	%r17, [_Z28_permutedims_5D_3_1_4_2_5_64PdiiiiiS_iiii_param_9];
	ld.param.u32 	%r18, [_Z28_permutedims_5D_3_1_4_2_5_64PdiiiiiS_iiii_param_10];
	mov.u32 	%r20, %tid.x;
	mov.u32 	%r21, %ctaid.x;
	mov.u32 	%r1, %ntid.x;
	mad.lo.s32 	%r42, %r21, %r1, %r20;
	mul.lo.s32 	%r3, %r12, %r11;
	mul.lo.s32 	%r4, %r3, %r13;
	mul.lo.s32 	%r5, %r4, %r14;
	mul.lo.s32 	%r6, %r5, %r19;
	setp.ge.s32 	%p1, %r42, %r6;
	@%p1 bra 	$L__BB240_3;
	mul.lo.s32 	%r7, %r18, %r17;
	mov.u32 	%r22, %nctaid.x;
	mul.lo.s32 	%r8, %r1, %r22;
	cvta.to.global.u64 	%rd1, %rd3;
	cvta.to.global.u64 	%rd2, %rd4;
$L__BB240_2:
	div.s32 	%r23, %r42, %r11;
	mul.lo.s32 	%r24, %r23, %r11;
	sub.s32 	%r25, %r42, %r24;
	rem.s32 	%r26, %r23, %r12;
	mad.lo.s32 	%r27, %r26, %r11, %r25;
	sub.s32 	%r28, %r42, %r27;
	div.s32 	%r29, %r28, %r3;
	rem.s32 	%r30, %r29, %r13;
	mad.lo.s32 	%r31, %r3, %r30, %r27;
	sub.s32 	%r32, %r42, %r31;
	div.s32 	%r33, %r32, %r4;
	rem.s32 	%r34, %r33, %r14;
	mad.lo.s32 	%r35, %r4, %r34, %r31;
	sub.s32 	%r36, %r42, %r35;
	div.s32 	%r37, %r36, %r5;
	mad.lo.s32 	%r38, %r26, %r17, %r34;
	mad.lo.s32 	%r39, %r7, %r37, %r38;
	mad.lo.s32 	%r40, %r39, %r16, %r25;
	mad.lo.s32 	%r41, %r40, %r15, %r30;
	mul.wide.s32 	%rd5, %r42, 8;
	add.s64 	%rd6, %rd1, %rd5;
	ld.global.f64 	%fd1, [%rd6];
	mul.wide.s32 	%rd7, %r41, 8;
	add.s64 	%rd8, %rd2, %rd7;
	st.global.f64 	[%rd8], %fd1;
	add.s32 	%r42, %r42, %r8;
	setp.lt.s32 	%p2, %r42, %r6;
	@%p2 bra 	$L__BB240_2;
$L__BB240_3:
	ret;

}
	// .globl	_Z28_permutedims_5D_3_1_4_5_2_32PfiiiiiS_iiii
.visible .entry _Z28_permutedims_5D_3_1_4_5_2_32PfiiiiiS_iiii(
	.param .u64 .ptr .align 1 _Z28_permutedims_5D_3_1_4_5_2_32PfiiiiiS_iiii_param_0,
	.param .u32 _Z28_permutedims_5D_3_1_4_5_2_32PfiiiiiS_iiii_param_1,
	.param .u32 _Z28_permutedims_5D_3_1_4_5_2_32PfiiiiiS_iiii_param_2,
	.param .u32 _Z28_permutedims_5D_3_1_4_5_2_32PfiiiiiS_iiii_param_3,
	.param .u32 _Z28_permutedims_5D_3_1_4_5_2_32PfiiiiiS_iiii_param_4,
	.param .u32 _Z28_permutedims_5D_3_1_4_5_2_32PfiiiiiS_iiii_param_5,
	.param .u64 .ptr .align 1 _Z28_permutedims_5D_3_1_4_5_2_32PfiiiiiS_iiii_param_6,
	.param .u32 _Z28_permutedims_5D_3_1_4_5_2_32PfiiiiiS_iiii_param_7,
	.param .u32 _Z28_permutedims_5D_3_1_4_5_2_32PfiiiiiS_iiii_param_8,
	.param .u32 _Z28_permutedims_5D_3_1_4_5_2_32PfiiiiiS_iiii_param_9,
	.param .u32 _Z28_permutedims_5D_3_1_4_5_2_32PfiiiiiS_iiii_param_10
)
{
	.reg .pred 	%p<3>;
	.reg .b32 	%r<43>;
	.reg .b32 	%f<2>;
	.reg .b64 	%rd<9>;

	ld.param.u64 	%rd3, [_Z28_permutedims_5D_3_1_4_5_2_32PfiiiiiS_iiii_param_0];
	ld.param.u32 	%r11, [_Z28_permutedims_5D_3_1_4_5_2_32PfiiiiiS_iiii_param_1];
	ld.param.u32 	%r12, [_Z28_permutedims_5D_3_1_4_5_2_32PfiiiiiS_iiii_param_2];
	ld.param.u32 	%r13, [_Z28_permutedims_5D_3_1_4_5_2_32PfiiiiiS_iiii_param_3];
	ld.param.u32 	%r14, [_Z28_permutedims_5D_3_1_4_5_2_32PfiiiiiS_iiii_param_4];
	ld.param.u32 	%r19, [_Z28_permutedims_5D_3_1_4_5_2_32PfiiiiiS_iiii_param_5];
	ld.param.u64 	%rd4, [_Z28_permutedims_5D_3_1_4_5_2_32PfiiiiiS_iiii_param_6];
	ld.param.u32 	%r15, [_Z28_permutedims_5D_3_1_4_5_2_32PfiiiiiS_iiii_param_7];
	ld.param.u32 	%r16, [_Z28_permutedims_5D_3_1_4_5_2_32PfiiiiiS_iiii_param_8];
	ld.param.u32 	%r17, [_Z28_permutedims_5D_3_1_4_5_2_32PfiiiiiS_iiii_param_9];
	ld.param.u32 	%r18, [_Z28_permutedims_5D_3_1_4_5_2_32PfiiiiiS_iiii_param_10];
	mov.u32 	%r20, %tid.x;
	mov.u32 	%r21, %ctaid.x;
	mov.u32 	%r1, %ntid.x;
	mad.lo.s32 	%r42, %r21, %r1, %r20;
	mul.lo.s32 	%r3, %r12, %r11;
	mul.lo.s32 	%r4, %r3, %r13;
	mul.lo.s32 	%r5, %r4, %r14;
	mul.lo.s32 	%r6, %r5, %r19;
	setp.ge.s32 	%p1, %r42, %r6;
	@%p1 bra 	$L__BB241_3;
	mul.lo.s32 	%r7, %r18, %r17;
	mov.u32 	%r22, %nctaid.x;
	mul.lo.s32 	%r8, %r1, %r22;
	cvta.to.global.u64 	%rd1, %rd3;
	cvta.to.global.u64 	%rd2, %rd4;
$L__BB241_2:
	div.s32 	%r23, %r42, %r11;
	mul.lo.s32 	%r24, %r23, %r11;
	sub.s32 	%r25, %r42, %r24;
	rem.s32 	%r26, %r23, %r12;
	mad.lo.s32 	%r27, %r26, %r11, %r25;
	sub.s32 	%r28, %r42, %r27;
	div.s32 	%r29, %r28, %r3;
	rem.s32 	%r30, %r29, %r13;
	mad.lo.s32 	%r31, %r3, %r30, %r27;
	sub.s32 	%r32, %r42, %r31;
	div.s32 	%r33, %r32, %r4;
	rem.s32 	%r34, %r33, %r14;
	mad.lo.s32 	%r35, %r4, %r34, %r31;
	sub.s32 	%r36, %r42, %r35;
	div.s32 	%r37, %r36, %r5;
	mad.lo.s32 	%r38, %r7, %r26, %r34;
	mad.lo.s32 	%r39, %r37, %r17, %r38;
	mad.lo.s32 	%r40, %r39, %r16, %r25;
	mad.lo.s32 	%r41, %r40, %r15, %r30;
	mul.wide.s32 	%rd5, %r42, 4;
	add.s64 	%rd6, %rd1, %rd5;
	ld.global.f32 	%f1, [%rd6];
	mul.wide.s32 	%rd7, %r41, 4;
	add.s64 	%rd8, %rd2, %rd7;
	st.global.f32 	[%rd8], %f1;
	add.s32 	%r42, %r42, %r8;
	setp.lt.s32 	%p2, %r42, %r6;
	@%p2 bra 	$L__BB241_2;
$L__BB241_3:
	ret;

}
	// .globl	_Z28_permutedims_5D_3_1_4_5_2_64PdiiiiiS_iiii
.visible .entry _Z28_permutedims_5D_3_1_4_5_2_64PdiiiiiS_iiii(
	.param .u64 .ptr .align 1 _Z28_permutedims_5D_3_1_4_5_2_64PdiiiiiS_iiii_param_0,
	.param .u32 _Z28_permutedims_5D_3_1_4_5_2_64PdiiiiiS_iiii_param_1,
	.param .u32 _Z28_permutedims_5D_3_1_4_5_2_64PdiiiiiS_iiii_param_2,
	.param .u32 _Z28_permutedims_5D_3_1_4_5_2_64PdiiiiiS_iiii_param_3,
	.param .u32 _Z28_permutedims_5D_3_1_4_5_2_64PdiiiiiS_iiii_param_4,
	.param .u32 _Z28_permutedims_5D_3_1_4_5_2_64PdiiiiiS_iiii_param_5,
	.param .u64 .ptr .align 1 _Z28_permutedims_5D_3_1_4_5_2_64PdiiiiiS_iiii_param_6,
	.param .u32 _Z28_permutedims_5D_3_1_4_5_2_64PdiiiiiS_iiii_param_7,
	.param .u32 _Z28_permutedims_5D_3_1_4_5_2_64PdiiiiiS_iiii_param_8,
	.param .u32 _Z28_permutedims_5D_3_1_4_5_2_64PdiiiiiS_iiii_param_9,
	.param .u32 _Z28_permutedims_5D_3_1_4_5_2_64PdiiiiiS_iiii_param_10
)
{
	.reg .pred 	%p<3>;
	.reg .b32 	%r<43>;
	.reg .b64 	%rd<9>;
	.reg .b64 	%fd<2>;

	ld.param.u64 	%rd3, [_Z28_permutedims_5D_3_1_4_5_2_64PdiiiiiS_iiii_param_0];
	ld.param.u32 	%r11, [_Z28_permutedims_5D_3_1_4_5_2_64PdiiiiiS_iiii_param_1];
	ld.param.u32 	%r12, [_Z28_permutedims_5D_3_1_4_5_2_64PdiiiiiS_iiii_param_2];
	ld.param.u32 	%r13, [_Z28_permutedims_5D_3_1_4_5_2_64PdiiiiiS_iiii_param_3];
	ld.param.u32 	%r14, [_Z28_permutedims_5D_3_1_4_5_2_64PdiiiiiS_iiii_param_4];
	ld.param.u32 	%r19, [_Z28_permutedims_5D_3_1_4_5_2_64PdiiiiiS_iiii_param_5];
	ld.param.u64 	%rd4, [_Z28_permutedims_5D_3_1_4_5_2_64PdiiiiiS_iiii_param_6];
	ld.param.u32 	%r15, [_Z28_permutedims_5D_3_1_4_5_2_64PdiiiiiS_iiii_param_7];
	ld.param.u32 	%r16, [_Z28_permutedims_5D_3_1_4_5_2_64PdiiiiiS_iiii_param_8];
	ld.param.u32 	%r17, [_Z28_permutedims_5D_3_1_4_5_2_64PdiiiiiS_iiii_param_9];
	ld.param.u32 	%r18, [_Z28_permutedims_5D_3_1_4_5_2_64PdiiiiiS_iiii_param_10];
	mov.u32 	%r20, %tid.x;
	mov.u32 	%r21, %ctaid.x;
	mov.u32 	%r1, %ntid.x;
	mad.lo.s32 	%r42, %r21, %r1, %r20;
	mul.lo.s32 	%r3, %r12, %r11;
	mul.lo.s32 	%r4, %r3, %r13;
	mul.lo.s32 	%r5, %r4, %r14;
	mul.lo.s32 	%r6, %r5, %r19;
	setp.ge.s32 	%p1, %r42, %r6;
	@%p1 bra 	$L__BB242_3;
	mul.lo.s32 	%r7, %r18, %r17;
	mov.u32 	%r22, %nctaid.x;
	mul.lo.s32 	%r8, %r1, %r22;
	cvta.to.global.u64 	%rd1, %rd3;
	cvta.to.global.u64 	%rd2, %rd4;
$L__BB242_2:
	div.s32 	%r23, %r42, %r11;
	mul.lo.s32 	%r24, %r23, %r11;
	sub.s32 	%r25, %r42, %r24;
	rem.s32 	%r26, %r23, %r12;
	mad.lo.s32 	%r27, %r26, %r11, %r25;
	sub.s32 	%r28, %r42, %r27;
	div.s32 	%r29, %r28, %r3;
	rem.s32 	%r30, %r29, %r13;
	mad.lo.s32 	%r31, %r3, %r30, %r27;
	sub.s32 	%r32, %r42, %r31;
	div.s32 	%r33, %r32, %r4;
	rem.s32 	%r34, %r33, %r14;
	mad.lo.s32 	%r35, %r4, %r34, %r31;
	sub.s32 	%r36, %r42, %r35;
	div.s32 	%r37, %r36, %r5;
	mad.lo.s32 	%r38, %r7, %r26, %r34;
	mad.lo.s32 	%r39, %r37, %r17, %r38;
	mad.lo.s32 	%r40, %r39, %r16, %r25;
	mad.lo.s32 	%r41, %r40, %r15, %r30;
	mul.wide.s32 	%rd5, %r42, 8;
	add.s64 	%rd6, %rd1, %rd5;
	ld.global.f64 	%fd1, [%rd6];
	mul.wide.s32 	%rd7, %r41, 8;
	add.s64 	%rd8, %rd2, %rd7;
	st.global.f64 	[%rd8], %fd1;
	add.s32 	%r42, %r42, %r8;
	setp.lt.s32 	%p2, %r42, %r6;
	@%p2 bra 	$L__BB242_2;
$L__BB242_3:
	ret;

}
	// .globl	_Z28_permutedims_5D_3_1_5_2_4_32PfiiiiiS_iiii
.visible .entry _Z28_permutedims_5D_3_1_5_2_4_32PfiiiiiS_iiii(
	.param .u64 .ptr .align 1 _Z28_permutedims_5D_3_1_5_2_4_32PfiiiiiS_iiii_param_0,
	.param .u32 _Z28_permutedims_5D_3_1_5_2_4_32PfiiiiiS_iiii_param_1,
	.param .u32 _Z28_permutedims_5D_3_1_5_2_4_32PfiiiiiS_iiii_param_2,
	.param .u32 _Z28_permutedims_5D_3_1_5_2_4_32PfiiiiiS_iiii_param_3,
	.param .u32 _Z28_permutedims_5D_3_1_5_2_4_32PfiiiiiS_iiii_param_4,
	.param .u32 _Z28_permutedims_5D_3_1_5_2_4_32PfiiiiiS_iiii_param_5,
	.param .u64 .ptr .align 1 _Z28_permutedims_5D_3_1_5_2_4_32PfiiiiiS_iiii_param_6,
	.param .u32 _Z28_permutedims_5D_3_1_5_2_4_32PfiiiiiS_iiii_param_7,
	.param .u32 _Z28_permutedims_5D_3_1_5_2_4_32PfiiiiiS_iiii_param_8,
	.param .u32 _Z28_permutedims_5D_3_1_5_2_4_32PfiiiiiS_iiii_param_9,
	.param .u32 _Z28_permutedims_5D_3_1_5_2_4_32PfiiiiiS_iiii_param_10
)
{
	.reg .pred 	%p<3>;
	.reg .b32 	%r<43>;
	.reg .b32 	%f<2>;
	.reg .b64 	%rd<9>;

	ld.param.u64 	%rd3, [_Z28_permutedims_5D_3_1_5_2_4_32PfiiiiiS_iiii_param_0];
	ld.param.u32 	%r11, [_Z28_permutedims_5D_3_1_5_2_4_32PfiiiiiS_iiii_param_1];
	ld.param.u32 	%r12, [_Z28_permutedims_5D_3_1_5_2_4_32PfiiiiiS_iiii_param_2];
	ld.param.u32 	%r13, [_Z28_permutedims_5D_3_1_5_2_4_32PfiiiiiS_iiii_param_3];
	ld.param.u32 	%r14, [_Z28_permutedims_5D_3_1_5_2_4_32PfiiiiiS_iiii_param_4];
	ld.param.u32 	%r19, [_Z28_permutedims_5D_3_1_5_2_4_32PfiiiiiS_iiii_param_5];
	ld.param.u64 	%rd4, [_Z28_permutedims_5D_3_1_5_2_4_32PfiiiiiS_iiii_param_6];
	ld.param.u32 	%r15, [_Z28_permutedims_5D_3_1_5_2_4_32PfiiiiiS_iiii_param_7];
	ld.param.u32 	%r16, [_Z28_permutedims_5D_3_1_5_2_4_32PfiiiiiS_iiii_param_8];
	ld.param.u32 	%r17, [_Z28_permutedims_5D_3_1_5_2_4_32PfiiiiiS_iiii_param_9];
	ld.param.u32 	%r18, [_Z28_permutedims_5D_3_1_5_2_4_32PfiiiiiS_iiii_param_10];
	mov.u32 	%r20, %tid.x;
	mov.u32 	%r21, %ctaid.x;
	mov.u32 	%r1, %ntid.x;
	mad.lo.s32 	%r42, %r21, %r1, %r20;
	mul.lo.s32 	%r3, %r12, %r11;
	mul.lo.s32 	%r4, %r3, %r13;
	mul.lo.s32 	%r5, %r4, %r14;
	mul.lo.s32 	%r6, %r5, %r19;
	setp.ge.s32 	%p1, %r42, %r6;
	@%p1 bra 	$L__BB243_3;
	mul.lo.s32 	%r7, %r18, %r17;
	mov.u32 	%r22, %nctaid.x;
	mul.lo.s32 	%r8, %r1, %r22;
	cvta.to.global.u64 	%rd1, %rd3;
	cvta.to.global.u64 	%rd2, %rd4;
$L__BB243_2:
	div.s32 	%r23, %r42, %r11;
	mul.lo.s32 	%r24, %r23, %r11;
	sub.s32 	%r25, %r42, %r24;
	rem.s32 	%r26, %r23, %r12;
	mad.lo.s32 	%r27, %r26, %r11, %r25;
	sub.s32 	%r28, %r42, %r27;
	div.s32 	%r29, %r28, %r3;
	rem.s32 	%r30, %r29, %r13;
	mad.lo.s32 	%r31, %r3, %r30, %r27;
	sub.s32 	%r32, %r42, %r31;
	div.s32 	%r33, %r32, %r4;
	rem.s32 	%r34, %r33, %r14;
	mad.lo.s32 	%r35, %r4, %r34, %r31;
	sub.s32 	%r36, %r42, %r35;
	div.s32 	%r37, %r36, %r5;
	mad.lo.s32 	%r38, %r26, %r17, %r37;
	mad.lo.s32 	%r39, %r7, %r34, %r38;
	mad.lo.s32 	%r40, %r39, %r16, %r25;
	mad.lo.s32 	%r41, %r40, %r15, %r30;
	mul.wide.s32 	%rd5, %r42, 4;
	add.s64 	%rd6, %rd1, %rd5;
	ld.global.f32 	%f1, [%rd6];
	mul.wide.s32 	%rd7, %r41, 4;
	add.s64 	%rd8, %rd2, %rd7;
	st.global.f32 	[%rd8], %f1;
	add.s32 	%r42, %r42, %r8;
	setp.lt.s32 	%p2, %r42, %r6;
	@%p2 bra 	$L__BB243_2;
$L__BB243_3:
	ret;

}
	// .globl	_Z28_permutedims_5D_3_1_5_2_4_64PdiiiiiS_iiii
.visible .entry _Z28_permutedims_5D_3_1_5_2_4_64PdiiiiiS_iiii(
	.param .u64 .ptr .align 1 _Z28_permutedims_5D_3_1_5_2_4_64PdiiiiiS_iiii_param_0,
	.param .u32 _Z28_permutedims_5D_3_1_5_2_4_64PdiiiiiS_iiii_param_1,
	.param .u32 _Z28_permutedims_5D_3_1_5_2_4_64PdiiiiiS_iiii_param_2,
	.param .u32 _Z28_permutedims_5D_3_1_5_2_4_64PdiiiiiS_iiii_param_3,
	.param .u32 _Z28_permutedims_5D_3_1_5_2_4_64PdiiiiiS_iiii_param_4,
	.param .u32 _Z28_permutedims_5D_3_1_5_2_4_64PdiiiiiS_iiii_param_5,
	.param .u64 .ptr .align 1 _Z28_permutedims_5D_3_1_5_2_4_64PdiiiiiS_iiii_param_6,
	.param .u32 _Z28_permutedims_5D_3_1_5_2_4_64PdiiiiiS_iiii_param_7,
	.param .u32 _Z28_permutedims_5D_3_1_5_2_4_64PdiiiiiS_iiii_param_8,
	.param .u32 _Z28_permutedims_5D_3_1_5_2_4_64PdiiiiiS_iiii_param_9,
	.param .u32 _Z28_permutedims_5D_3_1_5_2_4_64PdiiiiiS_iiii_param_10
)
{
	.reg .pred 	%p<3>;
	.reg .b32 	%r<43>;
	.reg .b64 	%rd<9>;
	.reg .b64 	%fd<2>;

	ld.param.u64 	%rd3, [_Z28_permutedims_5D_3_1_5_2_4_64PdiiiiiS_iiii_param_0];
	ld.param.u32 	%r11, [_Z28_permutedims_5D_3_1_5_2_4_64PdiiiiiS_iiii_param_1];
	ld.param.u32 	%r12, [_Z28_permutedims_5D_3_1_5_2_4_64PdiiiiiS_iiii_param_2];
	ld.param.u32 	%r13, [_Z28_permutedims_5D_3_1_5_2_4_64PdiiiiiS_iiii_param_3];
	ld.param.u32 	%r14, [_Z28_permutedims_5D_3_1_5_2_4_64PdiiiiiS_iiii_param_4];
	ld.param.u32 	%r19, [_Z28_permutedims_5D_3_1_5_2_4_64PdiiiiiS_iiii_param_5];
	ld.param.u64 	%rd4, [_Z28_permutedims_5D_3_1_5_2_4_64PdiiiiiS_iiii_param_6];
	ld.param.u32 	%r15, [_Z28_permutedims_5D_3_1_5_2_4_64PdiiiiiS_iiii_param_7];
	ld.param.u32 	%r16, [_Z28_permutedims_5D_3_1_5_2_4_64PdiiiiiS_iiii_param_8];
	ld.param.u32 	%r17, [_Z28_permutedims_5D_3_1_5_2_4_64PdiiiiiS_iiii_param_9];
	ld.param.u32 	%r18, [_Z28_permutedims_5D_3_1_5_2_4_64PdiiiiiS_iiii_param_10];
	mov.u32 	%r20, %tid.x;
	mov.u32 	%r21, %ctaid.x;
	mov.u32 	%r1, %ntid.x;
	mad.lo.s32 	%r42, %r21, %r1, %r20;
	mul.lo.s32 	%r3, %r12, %r11;
	mul.lo.s32 	%r4, %r3, %r13;
	mul.lo.s32 	%r5, %r4, %r14;
	mul.lo.s32 	%r6, %r5, %r19;
	setp.ge.s32 	%p1, %r42, %r6;
	@%p1 bra 	$L__BB244_3;
	mul.lo.s32 	%r7, %r18, %r17;
	mov.u32 	%r22, %nctaid.x;
	mul.lo.s32 	%r8, %r1, %r22;
	cvta.to.global.u64 	%rd1, %rd3;
	cvta.to.global.u64 	%rd2, %rd4;
$L__BB244_2:
	div.s32 	%r23, %r42, %r11;
	mul.lo.s32 	%r24, %r23, %r11;
	sub.s32 	%r25, %r42, %r24;
	rem.s32 	%r26, %r23, %r12;
	mad.lo.s32 	%r27, %r26, %r11, %r25;
	sub.s32 	%r28, %r42, %r27;
	div.s32 	%r29, %r28, %r3;
	rem.s32 	%r30, %r29, %r13;
	mad.lo.s32 	%r31, %r3, %r30, %r27;
	sub.s32 	%r32, %r42, %r31;
	div.s32 	%r33, %r32, %r4;
	rem.s32 	%r34, %r33, %r14;
	mad.lo.s32 	%r35, %r4, %r34, %r31;
	sub.s32 	%r36, %r42, %r35;
	div.s32 	%r37, %r36, %r5;
	mad.lo.s32 	%r38, %r26, %r17, %r37;
	mad.lo.s32 	%r39, %r7, %r34, %r38;
	mad.lo.s32 	%r40, %r39, %r16, %r25;
	mad.lo.s32 	%r41, %r40, %r15, %r30;
	mul.wide.s32 	%rd5, %r42, 8;
	add.s64 	%rd6, %rd1, %rd5;
	ld.global.f64 	%fd1, [%rd6];
	mul.wide.s32 	%rd7, %r41, 8;
	add.s64 	%rd8, %rd2, %rd7;
	st.global.f64 	[%rd8], %fd1;
	add.s32 	%r42, %r42, %r8;
	setp.lt.s32 	%p2, %r42, %r6;
	@%p2 bra 	$L__BB244_2;
$L__BB244_3:
	ret;

}
	// .globl	_Z28_permutedims_5D_3_1_5_4_2_32PfiiiiiS_iiii
.visible .entry _Z28_permutedims_5D_3_1_5_4_2_32PfiiiiiS_iiii(
	.param .u64 .ptr .align 1 _Z28_permutedims_5D_3_1_5_4_2_32PfiiiiiS_iiii_param_0,
	.param .u32 _Z28_permutedims_5D_3_1_5_4_2_32PfiiiiiS_iiii_param_1,
	.param .u32 _Z28_permutedims_5D_3_1_5_4_2_32PfiiiiiS_iiii_param_2,
	.param .u32 _Z28_permutedims_5D_3_1_5_4_2_32PfiiiiiS_iiii_param_3,
	.param .u32 _Z28_permutedims_5D_3_1_5_4_2_32PfiiiiiS_iiii_param_4,
	.param .u32 _Z28_permutedims_5D_3_1_5_4_2_32PfiiiiiS_iiii_param_5,
	.param .u64 .ptr .align 1 _Z28_permutedims_5D_3_1_5_4_2_32PfiiiiiS_iiii_param_6,
	.param .u32 _Z28_permutedims_5D_3_1_5_4_2_32PfiiiiiS_iiii_param_7,
	.param .u32 _Z28_permutedims_5D_3_1_5_4_2_32PfiiiiiS_iiii_param_8,
	.param .u32 _Z28_permutedims_5D_3_1_5_4_2_32PfiiiiiS_iiii_param_9,
	.param .u32 _Z28_permutedims_5D_3_1_5_4_2_32PfiiiiiS_iiii_param_10
)
{
	.reg .pred 	%p<3>;
	.reg .b32 	%r<43>;
	.reg .b32 	%f<2>;
	.reg .b64 	%rd<9>;

	ld.param.u64 	%rd3, [_Z28_permutedims_5D_3_1_5_4_2_32PfiiiiiS_iiii_param_0];
	ld.param.u32 	%r11, [_Z28_permutedims_5D_3_1_5_4_2_32PfiiiiiS_iiii_param_1];
	ld.param.u32 	%r12, [_Z28_permutedims_5D_3_1_5_4_2_32PfiiiiiS_iiii_param_2];
	ld.param.u32 	%r13, [_Z28_permutedims_5D_3_1_5_4_2_32PfiiiiiS_iiii_param_3];
	ld.param.u32 	%r14, [_Z28_permutedims_5D_3_1_5_4_2_32PfiiiiiS_iiii_param_4];
	ld.param.u32 	%r19, [_Z28_permutedims_5D_3_1_5_4_2_32PfiiiiiS_iiii_param_5];
	ld.param.u64 	%rd4, [_Z28_permutedims_5D_3_1_5_4_2_32PfiiiiiS_iiii_param_6];
	ld.param.u32 	%r15, [_Z28_permutedims_5D_3_1_5_4_2_32PfiiiiiS_iiii_param_7];
	ld.param.u32 	%r16, [_Z28_permutedims_5D_3_1_5_4_2_32PfiiiiiS_iiii_param_8];
	ld.param.u32 	%r17, [_Z28_permutedims_5D_3_1_5_4_2_32PfiiiiiS_iiii_param_9];
	ld.param.u32 	%r18, [_Z28_permutedims_5D_3_1_5_4_2_32PfiiiiiS_iiii_param_10];
	mov.u32 	%r20, %tid.x;
	mov.u32 	%r21, %ctaid.x;
	mov.u32 	%r1, %ntid.x;
	mad.lo.s32 	%r42, %r21, %r1, %r20;
	mul.lo.s32 	%r3, %r12, %r11;
	mul.lo.s32 	%r4, %r3, %r13;
	mul.lo.s32 	%r5, %r4, %r14;
	mul.lo.s32 	%r6, %r5, %r19;
	setp.ge.s32 	%p1, %r42, %r6;
	@%p1 bra 	$L__BB245_3;
	mul.lo.s32 	%r7, %r18, %r17;
	mov.u32 	%r22, %nctaid.x;
	mul.lo.s32 	%r8, %r1, %r22;
	cvta.to.global.u64 	%rd1, %rd3;
	cvta.to.global.u64 	%rd2, %rd4;
$L__BB245_2:
	div.s32 	%r23, %r42, %r11;
	mul.lo.s32 	%r24, %r23, %r11;
	sub.s32 	%r25, %r42, %r24;
	rem.s32 	%r26, %r23, %r12;
	mad.lo.s32 	%r27, %r26, %r11, %r25;
	sub.s32 	%r28, %r42, %r27;
	div.s32 	%r29, %r28, %r3;
	rem.s32 	%r30, %r29, %r13;
	mad.lo.s32 	%r31, %r3, %r30, %r27;
	sub.s32 	%r32, %r42, %r31;
	div.s32 	%r33, %r32, %r4;
	rem.s32 	%r34, %r33, %r14;
	mad.lo.s32 	%r35, %r4, %r34, %r31;
	sub.s32 	%r36, %r42, %r35;
	div.s32 	%r37, %r36, %r5;
	mad.lo.s32 	%r38, %r7, %r26, %r37;
	mad.lo.s32 	%r39, %r34, %r17, %r38;
	mad.lo.s32 	%r40, %r39, %r16, %r25;
	mad.lo.s32 	%r41, %r40, %r15, %r30;
	mul.wide.s32 	%rd5, %r42, 4;
	add.s64 	%rd6, %rd1, %rd5;
	ld.global.f32 	%f1, [%rd6];
	mul.wide.s32 	%rd7, %r41, 4;
	add.s64 	%rd8, %rd2, %rd7;
	st.global.f32 	[%rd8], %f1;
	add.s32 	%r42, %r42, %r8;
	setp.lt.s32 	%p2, %r42, %r6;
	@%p2 bra 	$L__BB245_2;
$L__BB245_3:
	ret;

}
	// .globl	_Z28_permutedims_5D_3_1_5_4_2_64PdiiiiiS_iiii
.visible .entry _Z28_permutedims_5D_3_1_5_4_2_64PdiiiiiS_iiii(
	.param .u64 .ptr .align 1 _Z28_permutedims_5D_3_1_5_4_2_64PdiiiiiS_iiii_param_0,
	.param .u32 _Z28_permutedims_5D_3_1_5_4_2_64PdiiiiiS_iiii_param_1,
	.param .u32 _Z28_permutedims_5D_3_1_5_4_2_64PdiiiiiS_iiii_param_2,
	.param .u32 _Z28_permutedims_5D_3_1_5_4_2_64PdiiiiiS_iiii_param_3,
	.param .u32 _Z28_permutedims_5D_3_1_5_4_2_64PdiiiiiS_iiii_param_4,
	.param .u32 _Z28_permutedims_5D_3_1_5_4_2_64PdiiiiiS_iiii_param_5,
	.param .u64 .ptr .align 1 _Z28_permutedims_5D_3_1_5_4_2_64PdiiiiiS_iiii_param_6,
	.param .u32 _Z28_permutedims_5D_3_1_5_4_2_64PdiiiiiS_iiii_param_7,
	.param .u32 _Z28_permutedims_5D_3_1_5_4_2_64PdiiiiiS_iiii_param_8,
	.param .u32 _Z28_permutedims_5D_3_1_5_4_2_64PdiiiiiS_iiii_param_9,
	.param .u32 _Z28_permutedims_5D_3_1_5_4_2_64PdiiiiiS_iiii_param_10
)
{
	.reg .pred 	%p<3>;
	.reg .b32 	%r<43>;
	.reg .b64 	%rd<9>;
	.reg .b64 	%fd<2>;

	ld.param.u64 	%rd3, [_Z28_permutedims_5D_3_1_5_4_2_64PdiiiiiS_iiii_param_0];
	ld.param.u32 	%r11, [_Z28_permutedims_5D_3_1_5_4_2_64PdiiiiiS_iiii_param_1];
	ld.param.u32 	%r12, [_Z28_permutedims_5D_3_1_5_4_2_64PdiiiiiS_iiii_param_2];
	ld.param.u32 	%r13, [_Z28_permutedims_5D_3_1_5_4_2_64PdiiiiiS_iiii_param_3];
	ld.param.u32 	%r14, [_Z28_permutedims_5D_3_1_5_4_2_64PdiiiiiS_iiii_param_4];
	ld.param.u32 	%r19, [_Z28_permutedims_5D_3_1_5_4_2_64PdiiiiiS_iiii_param_5];
	ld.param.u64 	%rd4, [_Z28_permutedims_5D_3_1_5_4_2_64PdiiiiiS_iiii_param_6];
	ld.param.u32 	%r15, [_Z28_permutedims_5D_3_1_5_4_2_64PdiiiiiS_iiii_param_7];
	ld.param.u32 	%r16, [_Z28_permutedims_5D_3_1_5_4_2_64PdiiiiiS_iiii_param_8];
	ld.param.u32 	%r17, [_Z28_permutedims_5D_3_1_5_4_2_64PdiiiiiS_iiii_param_9];
	ld.param.u32 	%r18, [_Z28_permutedims_5D_3_1_5_4_2_64PdiiiiiS_iiii_param_10];
	mov.u32 	%r20, %tid.x;
	mov.u32 	%r21, %ctaid.x;
	mov.u32 	%r1, %ntid.x;
	mad.lo.s32 	%r42, %r21, %r1, %r20;
	mul.lo.s32 	%r3, %r12, %r11;
	mul.lo.s32 	%r4, %r3, %r13;
	mul.lo.s32 	%r5, %r4, %r14;
	mul.lo.s32 	%r6, %r5, %r19;
	setp.ge.s32 	%p1, %r42, %r6;
	@%p1 bra 	$L__BB246_3;
	mul.lo.s32 	%r7, %r18, %r17;
	mov.u32 	%r22, %nctaid.x;
	mul.lo.s32 	%r8, %r1, %r22;
	cvta.to.global.u64 	%rd1, %rd3;
	cvta.to.global.u64 	%rd2, %rd4;
$L__BB246_2:
	div.s32 	%r23, %r42, %r11;
	mul.lo.s32 	%r24, %r23, %r11;
	sub.s32 	%r25, %r42, %r24;
	rem.s32 	%r26, %r23, %r12;
	mad.lo.s32 	%r27, %r26, %r11, %r25;
	sub.s32 	%r28, %r42, %r27;
	div.s32 	%r29, %r28, %r3;
	rem.s32 	%r30, %r29, %r13;
	mad.lo.s32 	%r31, %r3, %r30, %r27;
	sub.s32 	%r32, %r42, %r31;
	div.s32 	%r33, %r32, %r4;
	rem.s32 	%r34, %r33, %r14;
	mad.lo.s32 	%r35, %r4, %r34, %r31;
	sub.s32 	%r36, %r42, %r35;
	div.s32 	%r37, %r36, %r5;
	mad.lo.s32 	%r38, %r7, %r26, %r37;
	mad.lo.s32 	%r39, %r34, %r17, %r38;
	mad.lo.s32 	%r40, %r39, %r16, %r25;
	mad.lo.s32 	%r41, %r40, %r15, %r30;
	mul.wide.s32 	%rd5, %r42, 8;
	add.s64 	%rd6, %rd1, %rd5;
	ld.global.f64 	%fd1, [%rd6];
	mul.wide.s32 	%rd7, %r41, 8;
	add.s64 	%rd8, %rd2, %rd7;
	st.global.f64 	[%rd8], %fd1;
	add.s32 	%r42, %r42, %r8;
	setp.lt.s32 	%p2, %r42, %r6;
	@%p2 bra 	$L__BB246_2;
$L__BB246_3:
	ret;

}
	// .globl	_Z28_permutedims_5D_3_2_1_4_5_32PfiiiiiS_iiii
.visible .entry _Z28_permutedims_5D_3_2_1_4_5_32PfiiiiiS_iiii(
	.param .u64 .ptr .align 1 _Z28_permutedims_5D_3_2_1_4_5_32PfiiiiiS_iiii_param_0,
	.param .u32 _Z28_permutedims_5D_3_2_1_4_5_32PfiiiiiS_iiii_param_1,
	.param .u32 _Z28_permutedims_5D_3_2_1_4_5_32PfiiiiiS_iiii_param_2,
	.param .u32 _Z28_permutedims_5D_3_2_1_4_5_32PfiiiiiS_iiii_param_3,
	.param .u32 _Z28_permutedims_5D_3_2_1_4_5_32PfiiiiiS_iiii_param_4,
	.param .u32 _Z28_permutedims_5D_3_2_1_4_5_32PfiiiiiS_iiii_param_5,
	.param .u64 .ptr .align 1 _Z28_permutedims_5D_3_2_1_4_5_32PfiiiiiS_iiii_param_6,
	.param .u32 _Z28_permutedims_5D_3_2_1_4_5_32PfiiiiiS_iiii_param_7,
	.param .u32 _Z28_permutedims_5D_3_2_1_4_5_32PfiiiiiS_iiii_param_8,
	.param .u32 _Z28_permutedims_5D_3_2_1_4_5_32PfiiiiiS_iiii_param_9,
	.param .u32 _Z28_permutedims_5D_3_2_1_4_5_32PfiiiiiS_iiii_param_10
)
{
	.reg .pred 	%p<3>;
	.reg .b32 	%r<43>;
	.reg .b32 	%f<2>;
	.reg .b64 	%rd<9>;

	ld.param.u64 	%rd3, [_Z28_permutedims_5D_3_2_1_4_5_32PfiiiiiS_iiii_param_0];
	ld.param.u32 	%r11, [_Z28_permutedims_5D_3_2_1_4_5_32PfiiiiiS_iiii_param_1];
	ld.param.u32 	%r12, [_Z28_permutedims_5D_3_2_1_4_5_32PfiiiiiS_iiii_param_2];
	ld.param.u32 	%r13, [_Z28_permutedims_5D_3_2_1_4_5_32PfiiiiiS_iiii_param_3];
	ld.param.u32 	%r14, [_Z28_permutedims_5D_3_2_1_4_5_32PfiiiiiS_iiii_param_4];
	ld.param.u32 	%r19, [_Z28_permutedims_5D_3_2_1_4_5_32PfiiiiiS_iiii_param_5];
	ld.param.u64 	%rd4, [_Z28_permutedims_5D_3_2_1_4_5_32PfiiiiiS_iiii_param_6];
	ld.param.u32 	%r15, [_Z28_permutedims_5D_3_2_1_4_5_32PfiiiiiS_iiii_param_7];
	ld.param.u32 	%r16, [_Z28_permutedims_5D_3_2_1_4_5_32PfiiiiiS_iiii_param_8];
	ld.param.u32 	%r17, [_Z28_permutedims_5D_3_2_1_4_5_32PfiiiiiS_iiii_param_9];
	ld.param.u32 	%r18, [_Z28_permutedims_5D_3_2_1_4_5_32PfiiiiiS_iiii_param_10];
	mov.u32 	%r20, %tid.x;
	mov.u32 	%r21, %ctaid.x;
	mov.u32 	%r1, %ntid.x;
	mad.lo.s32 	%r42, %r21, %r1, %r20;
	mul.lo.s32 	%r3, %r12, %r11;
	mul.lo.s32 	%r4, %r3, %r13;
	mul.lo.s32 	%r5, %r4, %r14;
	mul.lo.s32 	%r6, %r5, %r19;
	setp.ge.s32 	%p1, %r42, %r6;
	@%p1 bra 	$L__BB247_3;
	mul.lo.s32 	%r7, %r18, %r17;
	mov.u32 	%r22, %nctaid.x;
	mul.lo.s32 	%r8, %r1, %r22;
	cvta.to.global.u64 	%rd1, %rd3;
	cvta.to.global.u64 	%rd2, %rd4;
$L__BB247_2:
	div.s32 	%r23, %r42, %r11;
	mul.lo.s32 	%r24, %r23, %r11;
	sub.s32 	%r25, %r42, %r24;
	rem.s32 	%r26, %r23, %r12;
	mad.lo.s32 	%r27, %r26, %r11, %r25;
	sub.s32 	%r28, %r42, %r27;
	div.s32 	%r29, %r28, %r3;
	rem.s32 	%r30, %r29, %r13;
	mad.lo.s32 	%r31, %r3, %r30, %r27;
	sub.s32 	%r32, %r42, %r31;
	div.s32 	%r33, %r32, %r4;
	rem.s32 	%r34, %r33, %r14;
	mad.lo.s32 	%r35, %r4, %r34, %r31;
	sub.s32 	%r36, %r42, %r35;
	div.s32 	%r37, %r36, %r5;
	mad.lo.s32 	%r38, %r34, %r17, %r25;
	mad.lo.s32 	%r39, %r7, %r37, %r38;
	mad.lo.s32 	%r40, %r39, %r16, %r26;
	mad.lo.s32 	%r41, %r40, %r15, %r30;
	mul.wide.s32 	%rd5, %r42, 4;
	add.s64 	%rd6, %rd1, %rd5;
	ld.global.f32 	%f1, [%rd6];
	mul.wide.s32 	%rd7, %r41, 4;
	add.s64 	%rd8, %rd2, %rd7;
	st.global.f32 	[%rd8], %f1;
	add.s32 	%r42, %r42, %r8;
	setp.lt.s32 	%p2, %r42, %r6;
	@%p2 bra 	$L__BB247_2;
$L__BB247_3:
	ret;

}
	// .globl	_Z28_permutedims_5D_3_2_1_4_5_64PdiiiiiS_iiii
.visible .entry _Z28_permutedims_5D_3_2_1_4_5_64PdiiiiiS_iiii(
	.param .u64 .ptr .align 1 _Z28_permutedims_5D_3_2_1_4_5_64PdiiiiiS_iiii_param_0,
	.param .u32 _Z28_permutedims_5D_3_2_1_4_5_64PdiiiiiS_iiii_param_1,
	.param .u32 _Z28_permutedims_5D_3_2_1_4_5_64PdiiiiiS_iiii_param_2,
	.param .u32 _Z28_permutedims_5D_3_2_1_4_5_64PdiiiiiS_iiii_param_3,
	.param .u32 _Z28_permutedims_5D_3_2_1_4_5_64PdiiiiiS_iiii_param_4,
	.param .u32 _Z28_permutedims_5D_3_2_1_4_5_64PdiiiiiS_iiii_param_5,
	.param .u64 .ptr .align 1 _Z28_permutedims_5D_3_2_1_4_5_64PdiiiiiS_iiii_param_6,
	.param .u32 _Z28_permutedims_5D_3_2_1_4_5_64PdiiiiiS_iiii_param_7,
	.param .u32 _Z28_permutedims_5D_3_2_1_4_5_64PdiiiiiS_iiii_param_8,
	.param .u32 _Z28_permutedims_5D_3_2_1_4_5_64PdiiiiiS_iiii_param_9,
	.param .u32 _Z28_permutedims_5D_3_2_1_4_5_64PdiiiiiS_iiii_param_10
)
{
	.reg .pred 	%p<3>;
	.reg .b32 	%r<43>;
	.reg .b64 	%rd<9>;
	.reg .b64 	%fd<2>;

	ld.param.u64 	%rd3, [_Z28_permutedims_5D_3_2_1_4_5_64PdiiiiiS_iiii_param_0];
	ld.param.u32 	%r11, [_Z28_permutedims_5D_3_2_1_4_5_64PdiiiiiS_iiii_param_1];
	ld.param.u32 	%r12, [_Z28_permutedims_5D_3_2_1_4_5_64PdiiiiiS_iiii_param_2];
	ld.param.u32 	%r13, [_Z28_permutedims_5D_3_2_1_4_5_64PdiiiiiS_iiii_param_3];
	ld.param.u32 	%r14, [_Z28_permutedims_5D_3_2_1_4_5_64PdiiiiiS_iiii_param_4];
	ld.param.u32 	%r19, [_Z28_permutedims_5D_3_2_1_4_5_64PdiiiiiS_iiii_param_5];
	ld.param.u64 	%rd4, [_Z28_permutedims_5D_3_2_1_4_5_64PdiiiiiS_iiii_param_6];
	ld.param.u32 	%r15, [_Z28_permutedims_5D_3_2_1_4_5_64PdiiiiiS_iiii_param_7];
	ld.param.u32 	%r16, [_Z28_permutedims_5D_3_2_1_4_5_64PdiiiiiS_iiii_param_8];
	ld.param.u32 	%r17, [_Z28_permutedims_5D_3_2_1_4_5_64PdiiiiiS_iiii_param_9];
	ld.param.u32 	%r18, [_Z28_permutedims_5D_3_2_1_4_5_64PdiiiiiS_iiii_param_10];
	mov.u32 	%r20, %tid.x;
	mov.u32 	%r21, %ctaid.x;
	mov.u32 	%r1, %ntid.x;
	mad.lo.s32 	%r42, %r21, %r1, %r20;
	mul.lo.s32 	%r3, %r12, %r11;
	mul.lo.s32 	%r4, %r3, %r13;
	mul.lo.s32 	%r5, %r4, %r14;
	mul.lo.s32 	%r6, %r5, %r19;
	setp.ge.s32 	%p1, %r42, %r6;
	@%p1 bra 	$L__BB248_3;
	mul.lo.s32 	%r7, %r18, %r17;
	mov.u32 	%r22, %nctaid.x;
	mul.lo.s32 	%r8, %r1, %r22;
	cvta.to.global.u64 	%rd1, %rd3;
	cvta.to.global.u64 	%rd2, %rd4;
$L__BB248_2:
	div.s32 	%r23, %r42, %r11;
	mul.lo.s32 	%r24, %r23, %r11;
	sub.s32 	%r25, %r42, %r24;
	rem.s32 	%r26, %r23, %r12;
	mad.lo.s32 	%r27, %r26, %r11, %r25;
	sub.s32 	%r28, %r42, %r27;
	div.s32 	%r29, %r28, %r3;
	rem.s32 	%r30, %r29, %r13;
	mad.lo.s32 	%r31, %r3, %r30, %r27;
	sub.s32 	%r32, %r42, %r31;
	div.s32 	%r33, %r32, %r4;
	rem.s32 	%r34, %r33, %r14;
	mad.lo.s32 	%r35, %r4, %r34, %r31;
	sub.s32 	%r36, %r42, %r35;
	div.s32 	%r37, %r36, %r5;
	mad.lo.s32 	%r38, %r34, %r17, %r25;
	mad.lo.s32 	%r39, %r7, %r37, %r38;
	mad.lo.s32 	%r40, %r39, %r16, %r26;
	mad.lo.s32 	%r41, %r40, %r15, %r30;
	mul.wide.s32 	%rd5, %r42, 8;
	add.s64 	%rd6, %rd1, %rd5;
	ld.global.f64 	%fd1, [%rd6];
	mul.wide.s32 	%rd7, %r41, 8;
	add.s64 	%rd8, %rd2, %rd7;
	st.global.f64 	[%rd8], %fd1;
	add.s32 	%r42, %r42, %r8;
	setp.lt.s32 	%p2, %r42, %r6;
	@%p2 bra 	$L__BB248_2;
$L__BB248_3:
	ret;

}
	// .globl	_Z28_permutedims_5D_3_2_1_5_4_32PfiiiiiS_iiii
.visible .entry _Z28_permutedims_5D_3_2_1_5_4_32PfiiiiiS_iiii(
	.param .u64 .ptr .align 1 _Z28_permutedims_5D_3_2_1_5_4_32PfiiiiiS_iiii_param_0,
	.param .u32 _Z28_permutedims_5D_3_2_1_5_4_32PfiiiiiS_iiii_param_1,
	.param .u32 _Z28_permutedims_5D_3_2_1_5_4_32PfiiiiiS_iiii_param_2,
	.param .u32 _Z28_permutedims_5D_3_2_1_5_4_32PfiiiiiS_iiii_param_3,
	.param .u32 _Z28_permutedims_5D_3_2_1_5_4_32PfiiiiiS_iiii_param_4,
	.param .u32 _Z28_permutedims_5D_3_2_1_5_4_32PfiiiiiS_iiii_param_5,
	.param .u64 .ptr .align 1 _Z28_permutedims_5D_3_2_1_5_4_32PfiiiiiS_iiii_param_6,
	.param .u32 _Z28_permutedims_5D_3_2_1_5_4_32PfiiiiiS_iiii_param_7,
	.param .u32 _Z28_permutedims_5D_3_2_1_5_4_32PfiiiiiS_iiii_param_8,
	.param .u32 _Z28_permutedims_5D_3_2_1_5_4_32PfiiiiiS_iiii_param_9,
	.param .u32 _Z28_permutedims_5D_3_2_1_5_4_32PfiiiiiS_iiii_param_10
)
{
	.reg .pred 	%p<3>;
	.reg .b32 	%r<43>;
	.reg .b32 	%f<2>;
	.reg .b64 	%rd<9>;

	ld.param.u64 	%rd3, [_Z28_permutedims_5D_3_2_1_5_4_32PfiiiiiS_iiii_param_0];
	ld.param.u32 	%r11, [_Z28_permutedims_5D_3_2_1_5_4_32PfiiiiiS_iiii_param_1];
	ld.param.u32 	%r12, [_Z28_permutedims_5D_3_2_1_5_4_32PfiiiiiS_iiii_param_2];
	ld.param.u32 	%r13, [_Z28_permutedims_5D_3_2_1_5_4_32PfiiiiiS_iiii_param_3];
	ld.param.u32 	%r14, [_Z28_permutedims_5D_3_2_1_5_4_32PfiiiiiS_iiii_param_4];
	ld.param.u32 	%r19, [_Z28_permutedims_5D_3_2_1_5_4_32PfiiiiiS_iiii_param_5];
	ld.param.u64 	%rd4, [_Z28_permutedims_5D_3_2_1_5_4_32PfiiiiiS_iiii_param_6];
	ld.param.u32 	%r15, [_Z28_permutedims_5D_3_2_1_5_4_32PfiiiiiS_iiii_param_7];
	ld.param.u32 	%r16, [_Z28_permutedims_5D_3_2_1_5_4_32PfiiiiiS_iiii_param_8];
	ld.param.u32 	%r17, [_Z28_permutedims_5D_3_2_1_5_4_32PfiiiiiS_iiii_param_9];
	ld.param.u32 	%r18, [_Z28_permutedims_5D_3_2_1_5_4_32PfiiiiiS_iiii_param_10];
	mov.u32 	%r20, %tid.x;
	mov.u32 	%r21, %ctaid.x;
	mov.u32 	%r1, %ntid.x;
	mad.lo.s32 	%r42, %r21, %r1, %r20;
	mul.lo.s32 	%r3, %r12, %r11;
	mul.lo.s32 	%r4, %r3, %r13;
	mul.lo.s32 	%r5, %r4, %r14;
	mul.lo.s32 	%r6, %r5, %r19;
	setp.ge.s32 	%p1, %r42, %r6;
	@%p1 bra 	$L__BB249_3;
	mul.lo.s32 	%r7, %r18, %r17;
	mov.u32 	%r22, %nctaid.x;
	mul.lo.s32 	%r8, %r1, %r22;
	cvta.to.global.u64 	%rd1, %rd3;
	cvta.to.global.u64 	%rd2, %rd4;
$L__BB249_2:
	div.s32 	%r23, %r42, %r11;
	mul.lo.s32 	%r24, %r23, %r11;
	sub.s32 	%r25, %r42, %r24;
	rem.s32 	%r26, %r23, %r12;
	mad.lo.s32 	%r27, %r26, %r11, %r25;
	sub.s32 	%r28, %r42, %r27;
	div.s32 	%r29, %r28, %r3;
	rem.s32 	%r30, %r29, %r13;
	mad.lo.s32 	%r31, %r3, %r30, %r27;
	sub.s32 	%r32, %r42, %r31;
	div.s32 	%r33, %r32, %r4;
	rem.s32 	%r34, %r33, %r14;
	mad.lo.s32 	%r35, %r4, %r34, %r31;
	sub.s32 	%r36, %r42, %r35;
	div.s32 	%r37, %r36, %r5;
	mad.lo.s32 	%r38, %r37, %r17, %r25;
	mad.lo.s32 	%r39, %r7, %r34, %r38;
	mad.lo.s32 	%r40, %r39, %r16, %r26;
	mad.lo.s32 	%r41, %r40, %r15, %r30;
	mul.wide.s32 	%rd5, %r42, 4;
	add.s64 	%rd6, %rd1, %rd5;
	ld.global.f32 	%f1, [%rd6];
	mul.wide.s32 	%rd7, %r41, 4;
	add.s64 	%rd8, %rd2, %rd7;
	st.global.f32 	[%rd8], %f1;
	add.s32 	%r42, %r42, %r8;
	setp.lt.s32 	%p2, %r42, %r6;
	@%p2 bra 	$L__BB249_2;
$L__BB249_3:
	ret;

}
	// .globl	_Z28_permutedims_5D_3_2_1_5_4_64PdiiiiiS_iiii
.visible .entry _Z28_permutedims_5D_3_2_1_5_4_64PdiiiiiS_iiii(
	.param .u64 .ptr .align 1 _Z28_permutedims_5D_3_2_1_5_4_64PdiiiiiS_iiii_param_0,
	.param .u32 _Z28_permutedims_5D_3_2_1_5_4_64PdiiiiiS_iiii_param_1,
	.param .u32 _Z28_permutedims_5D_3_2_1_5_4_64PdiiiiiS_iiii_param_2,
	.param .u32 _Z28_permutedims_5D_3_2_1_5_4_64PdiiiiiS_iiii_param_3,
	.param .u32 _Z28_permutedims_5D_3_2_1_5_4_64PdiiiiiS_iiii_param_4,
	.param .u32 _Z28_permutedims_5D_3_2_1_5_4_64PdiiiiiS_iiii_param_5,
	.param .u64 .ptr .align 1 _Z28_permutedims_5D_3_2_1_5_4_64PdiiiiiS_iiii_param_6,
	.param .u32 _Z28_permutedims_5D_3_2_1_5_4_64PdiiiiiS_iiii_param_7,
	.param .u32 _Z28_permutedims_5D_3_2_1_5_4_64PdiiiiiS_iiii_param_8,
	.param .u32 _Z28_permutedims_5D_3_2_1_5_4_64PdiiiiiS_iiii_param_9,
	.param .u32 _Z28_permutedims_5D_3_2_1_5_4_64PdiiiiiS_iiii_param_10
)
{
	.reg .pred 	%p<3>;
	.reg .b32 	%r<43>;
	.reg .b64 	%rd<9>;
	.reg .b64 	%fd<2>;

	ld.param.u64 	%rd3, [_Z28_permutedims_5D_3_2_1_5_4_64PdiiiiiS_iiii_param_0];
	ld.param.u32 	%r11, [_Z28_permutedims_5D_3_2_1_5_4_64PdiiiiiS_iiii_param_1];
	ld.param.u32 	%r12, [_Z28_permutedims_5D_3_2_1_5_4_64PdiiiiiS_iiii_param_2];
	ld.param.u32 	%r13, [_Z28_permutedims_5D_3_2_1_5_4_64PdiiiiiS_iiii_param_3];
	ld.param.u32 	%r14, [_Z28_permutedims_5D_3_2_1_5_4_64PdiiiiiS_iiii_param_4];
	ld.param.u32 	%r19, [_Z28_permutedims_5D_3_2_1_5_4_64PdiiiiiS_iiii_param_5];
	ld.param.u64 	%rd4, [_Z28_permutedims_5D_3_2_1_5_4_64PdiiiiiS_iiii_param_6];
	ld.param.u32 	%r15, [_Z28_permutedims_5D_3_2_1_5_4_64PdiiiiiS_iiii_param_7];
	ld.param.u32 	%r16, [_Z28_permutedims_5D_3_2_1_5_4_64PdiiiiiS_iiii_param_8];
	ld.param.u32 	%r17, [_Z28_permutedims_5D_3_2_1_5_4_64PdiiiiiS_iiii_param_9];
	ld.param.u32 	%r18, [_Z28_permutedims_5D_3_2_1_5_4_64PdiiiiiS_iiii_param_10];
	mov.u32 	%r20, %tid.x;
	mov.u32 	%r21, %ctaid.x;
	mov.u32 	%r1, %ntid.x;
	mad.lo.s32 	%r42, %r21, %r1, %r20;
	mul.lo.s32 	%r3, %r12, %r11;
	mul.lo.s32 	%r4, %r3, %r13;
	mul.lo.s32 	%r5, %r4, %r14;
	mul.lo.s32 	%r6, %r5, %r19;
	setp.ge.s32 	%p1, %r42, %r6;
	@%p1 bra 	$L__BB250_3;
	mul.lo.s32 	%r7, %r18, %r17;
	mov.u32 	%r22, %nctaid.x;
	mul.lo.s32 	%r8, %r1, %r22;
	cvta.to.global.u64 	%rd1, %rd3;
	cvta.to.global.u64 	%rd2, %rd4;
$L__BB250_2:
	div.s32 	%r23, %r42, %r11;
	mul.lo.s32 	%r24, %r23, %r11;
	sub.s32 	%r25, %r42, %r24;
	rem.s32 	%r26, %r23, %r12;
	mad.lo.s32 	%r27, %r26, %r11, %r25;
	sub.s32 	%r28, %r42, %r27;
	div.s32 	%r29, %r28, %r3;
	rem.s32 	%r30, %r29, %r13;
	mad.lo.s32 	%r31, %r3, %r30, %r27;
	sub.s32 	%r32, %r42, %r31;
	div.s32 	%r33, %r32, %r4;
	rem.s32 	%r34, %r33, %r14;
	mad.lo.s32 	%r35, %r4, %r34, %r31;
	sub.s32 	%r36, %r42, %r35;
	div.s32 	%r37, %r36, %r5;
	mad.lo.s32 	%r38, %r37, %r17, %r25;
	mad.lo.s32 	%r39, %r7, %r34, %r38;
	mad.lo.s32 	%r40, %r39, %r16, %r26;
	mad.lo.s32 	%r41, %r40, %r15, %r30;
	mul.wide.s32 	%rd5, %r42, 8;
	add.s64 	%rd6, %rd1, %rd5;
	ld.global.f64 	%fd1, [%rd6];
	mul.wide.s32 	%rd7, %r41, 8;
	add.s64 	%rd8, %rd2, %rd7;
	st.global.f64 	[%rd8], %fd1;
	add.s32 	%r42, %r42, %r8;
	setp.lt.s32 	%p2, %r42, %r6;
	@%p2 bra 	$L__BB250_2;
$L__BB250_3:
	ret;

}
	// .globl	_Z28_permutedims_5D_3_2_4_1_5_32PfiiiiiS_iiii
.visible .entry _Z28_permutedims_5D_3_2_4_1_5_32PfiiiiiS_iiii(
	.param .u64 .ptr .align 1 _Z28_permutedims_5D_3_2_4_1_5_32PfiiiiiS_iiii_param_0,
	.param .u32 _Z28_permutedims_5D_3_2_4_1_5_32PfiiiiiS_iiii_param_1,
	.param .u32 _Z28_permutedims_5D_3_2_4_1_5_32PfiiiiiS_iiii_param_2,
	.param .u32 _Z28_permutedims_5D_3_2_4_1_5_32PfiiiiiS_iiii_param_3,
	.param .u32 _Z28_permutedims_5D_3_2_4_1_5_32PfiiiiiS_iiii_param_4,
	.param .u32 _Z28_permutedims_5D_3_2_4_1_5_32PfiiiiiS_iiii_param_5,
	.param .u64 .ptr .align 1 _Z28_permutedims_5D_3_2_4_1_5_32PfiiiiiS_iiii_param_6,
	.param .u32 _Z28_permutedims_5D_3_2_4_1_5_32PfiiiiiS_iiii_param_7,
	.param .u32 _Z28_permutedims_5D_3_2_4_1_5_32PfiiiiiS_iiii_param_8,
	.param .u32 _Z28_permutedims_5D_3_2_4_1_5_32PfiiiiiS_iiii_param_9,
	.param .u32 _Z28_permutedims_5D_3_2_4_1_5_32PfiiiiiS_iiii_param_10
)
{
	.reg .pred 	%p<3>;
	.reg .b32 	%r<43>;
	.reg .b32 	%f<2>;
	.reg .b64 	%rd<9>;

	ld.param.u64 	%rd3, [_Z28_permutedims_5D_3_2_4_1_5_32PfiiiiiS_iiii_param_0];
	ld.param.u32 	%r11, [_Z28_permutedims_5D_3_2_4_1_5_32PfiiiiiS_iiii_param_1];
	ld.param.u32 	%r12, [_Z28_permutedims_5D_3_2_4_1_5_32PfiiiiiS_iiii_param_2];
	ld.param.u32 	%r13, [_Z28_permutedims_5D_3_2_4_1_5_32PfiiiiiS_iiii_param_3];
	ld.param.u32 	%r14, [_Z28_permutedims_5D_3_2_4_1_5_32PfiiiiiS_iiii_param_4];
	ld.param.u32 	%r19, [_Z28_permutedims_5D_3_2_4_1_5_32PfiiiiiS_iiii_param_5];
	ld.param.u64 	%rd4, [_Z28_permutedims_5D_3_2_4_1_5_32PfiiiiiS_iiii_param_6];
	ld.param.u32 	%r15, [_Z28_permutedims_5D_3_2_4_1_5_32PfiiiiiS_iiii_param_7];
	ld.param.u32 	%r16, [_Z28_permutedims_5D_3_2_4_1_5_32PfiiiiiS_iiii_param_8];
	ld.param.u32 	%r17, [_Z28_permutedims_5D_3_2_4_1_5_32PfiiiiiS_iiii_param_9];
	ld.param.u32 	%r18, [_Z28_permutedims_5D_3_2_4_1_5_32PfiiiiiS_iiii_param_10];
	mov.u32 	%r20, %tid.x;
	mov.u32 	%r21, %ctaid.x;
	mov.u32 	%r1, %ntid.x;
	mad.lo.s32 	%r42, %r21, %r1, %r20;
	mul.lo.s32 	%r3, %r12, %r11;
	mul.lo.s32 	%r4, %r3, %r13;
	mul.lo.s32 	%r5, %r4, %r14;
	mul.lo.s32 	%r6, %r5, %r19;
	setp.ge.s32 	%p1, %r42, %r6;
	@%p1 bra 	$L__BB251_3;
	mul.lo.s32 	%r7, %r18, %r17;
	mov.u32 	%r22, %nctaid.x;
	mul.lo.s32 	%r8, %r1, %r22;
	cvta.to.global.u64 	%rd1, %rd3;
	cvta.to.global.u64 	%rd2, %rd4;
$L__BB251_2:
	div.s32 	%r23, %r42, %r11;
	mul.lo.s32 	%r24, %r23, %r11;
	sub.s32 	%r25, %r42, %r24;
	rem.s32 	%r26, %r23, %r12;
	mad.lo.s32 	%r27, %r26, %r11, %r25;
	sub.s32 	%r28, %r42, %r27;
	div.s32 	%r29, %r28, %r3;
	rem.s32 	%r30, %r29, %r13;
	mad.lo.s32 	%r31, %r3, %r30, %r27;
	sub.s32 	%r32, %r42, %r31;
	div.s32 	%r33, %r32, %r4;
	rem.s32 	%r34, %r33, %r14;
	mad.lo.s32 	%r35, %r4, %r34, %r31;
	sub.s32 	%r36, %r42, %r35;
	div.s32 	%r37, %r36, %r5;
	mad.lo.s32 	%r38, %r25, %r17, %r34;
	mad.lo.s32 	%r39, %r7, %r37, %r38;
	mad.lo.s32 	%r40, %r39, %r16, %r26;
	mad.lo.s32 	%r41, %r40, %r15, %r30;
	mul.wide.s32 	%rd5, %r42, 4;
	add.s64 	%rd6, %rd1, %rd5;
	ld.global.f32 	%f1, [%rd6];
	mul.wide.s32 	%rd7, %r41, 4;
	add.s64 	%rd8, %rd2, %rd7;
	st.global.f32 	[%rd8], %f1;
	add.s32 	%r42, %r42, %r8;
	setp.lt.s32 	%p2, %r42, %r6;
	@%p2 bra 	$L__BB251_2;
$L__BB251_3:
	ret;

}
	// .globl	_Z28_permutedims_5D_3_2_4_1_5_64PdiiiiiS_iiii
.visible .entry _Z28_permutedims_5D_3_2_4_1_5_64PdiiiiiS_iiii(
	.param .u64 .ptr .align 1 _Z28_permutedims_5D_3_2_4_1_5_64PdiiiiiS_iiii_param_0,
	.param .u32 _Z28_permutedims_5D_3_2_4_1_5_64PdiiiiiS_iiii_param_1,
	.param .u32 _Z28_permutedims_5D_3_2_4_1_5_64PdiiiiiS_iiii_param_2,
	.param .u32 _Z28_permutedims_5D_3_2_4_1_5_64PdiiiiiS_iiii_param_3,
	.param .u32 _Z28_permutedims_5D_3_2_4_1_5_64PdiiiiiS_iiii_param_4,
	.param .u32 _Z28_permutedims_5D_3_2_4_1_5_64PdiiiiiS_iiii_param_5,
	.param .u64 .ptr .align 1 _Z28_permutedims_5D_3_2_4_1_5_64PdiiiiiS_iiii_param_6,
	.param .u32 _Z28_permutedims_5D_3_2_4_1_5_64PdiiiiiS_iiii_param_7,
	.param .u32 _Z28_permutedims_5D_3_2_4_1_5_64PdiiiiiS_iiii_param_8,
	.param .u32 _Z28_permutedims_5D_3_2_4_1_5_64PdiiiiiS_iiii_param_9,
	.param .u32 _Z28_permutedims_5D_3_2_4_1_5_64PdiiiiiS_iiii_param_10
)
{
	.reg .pred 	%p<3>;
	.reg .b32 	%r<43>;
	.reg .b64 	%rd<9>;
	.reg .b64 	%fd<2>;

	ld.param.u64 	%rd3, [_Z28_permutedims_5D_3_2_4_1_5_64PdiiiiiS_iiii_param_0];
	ld.param.u32 	%r11, [_Z28_permutedims_5D_3_2_4_1_5_64PdiiiiiS_iiii_param_1];
	ld.param.u32 	%r12, [_Z28_permutedims_5D_3_2_4_1_5_64PdiiiiiS_iiii_param_2];
	ld.param.u32 	%r13, [_Z28_permutedims_5D_3_2_4_1_5_64PdiiiiiS_iiii_param_3];
	ld.param.u32 	%r14, [_Z28_permutedims_5D_3_2_4_1_5_64PdiiiiiS_iiii_param_4];
	ld.param.u32 	%r19, [_Z28_permutedims_5D_3_2_4_1_5_64PdiiiiiS_iiii_param_5];
	ld.param.u64 	%rd4, [_Z28_permutedims_5D_3_2_4_1_5_64PdiiiiiS_iiii_param_6];
	ld.param.u32 	%r15, [_Z28_permutedims_5D_3_2_4_1_5_64PdiiiiiS_iiii_param_7];
	ld.param.u32 	%r16, [_Z28_permutedims_5D_3_2_4_1_5_64PdiiiiiS_iiii_param_8];
	ld.param.u32 	%r17, [_Z28_permutedims_5D_3_2_4_1_5_64PdiiiiiS_iiii_param_9];
	ld.param.u32 	%r18, [_Z28_permutedims_5D_3_2_4_1_5_64PdiiiiiS_iiii_param_10];
	mov.u32 	%r20, %tid.x;
	mov.u32 	%r21, %ctaid.x;
	mov.u32 	%r1, %ntid.x;
	mad.lo.s32 	%r42, %r21, %r1, %r20;
	mul.lo.s32 	%r3, %r12, %r11;
	mul.lo.s32 	%r4, %r3, %r13;
	mul.lo.s32 	%r5, %r4, %r14;
	mul.lo.s32 	%r6, %r5, %r19;
	setp.ge.s32 	%p1, %r42, %r6;
	@%p1 bra 	$L__BB252_3;
	mul.lo.s32 	%r7, %r18, %r17;
	mov.u32 	%r22, %nctaid.x;
	mul.lo.s32 	%r8, %r1, %r22;
	cvta.to.global.u64 	%rd1, %rd3;
	cvta.to.global.u64 	%rd2, %rd4;
$L__BB252_2:
	div.s32 	%r23, %r42, %r11;
	mul.lo.s32 	%r24, %r23, %r11;
	sub.s32 	%r25, %r42, %r24;
	rem.s32 	%r26, %r23, %r12;
	mad.lo.s32 	%r27, %r26, %r11, %r25;
	sub.s32 	%r28, %r42, %r27;
	div.s32 	%r29, %r28, %r3;
	rem.s32 	%r30, %r29, %r13;
	mad.lo.s32 	%r31, %r3, %r30, %r27;
	sub.s32 	%r32, %r42, %r31;
	div.s32 	%r33, %r32, %r4;
	rem.s32 	%r34, %r33, %r14;
	mad.lo.s32 	%r35, %r4, %r34, %r31;
	sub.s32 	%r36, %r42, %r35;
	div.s32 	%r37, %r36, %r5;
	mad.lo.s32 	%r38, %r25, %r17, %r34;
	mad.lo.s32 	%r39, %r7, %r37, %r38;
	mad.lo.s32 	%r40, %r39, %r16, %r26;
	mad.lo.s32 	%r41, %r40, %r15, %r30;
	mul.wide.s32 	%rd5, %r42, 8;
	add.s64 	%rd6, %rd1, %rd5;
	ld.global.f64 	%fd1, [%rd6];
	mul.wide.s32 	%rd7, %r41, 8;
	add.s64 	%rd8, %rd2, %rd7;
	st.global.f64 	[%rd8], %fd1;
	add.s32 	%r42, %r42, %r8;
	setp.lt.s32 	%p2, %r42, %r6;
	@%p2 bra 	$L__BB252_2;
$L__BB252_3:
	ret;

}
	// .globl	_Z28_permutedims_5D_3_2_4_5_1_32PfiiiiiS_iiii
.visible .entry _Z28_permutedims_5D_3_2_4_5_1_32PfiiiiiS_iiii(
	.param .u64 .ptr .align 1 _Z28_permutedims_5D_3_2_4_5_1_32PfiiiiiS_iiii_param_0,
	.param .u32 _Z28_permutedims_5D_3_2_4_5_1_32PfiiiiiS_iiii_param_1,
	.param .u32 _Z28_permutedims_5D_3_2_4_5_1_32PfiiiiiS_iiii_param_2,
	.param .u32 _Z28_permutedims_5D_3_2_4_5_1_32PfiiiiiS_iiii_param_3,
	.param .u32 _Z28_permutedims_5D_3_2_4_5_1_32PfiiiiiS_iiii_param_4,
	.param .u32 _Z28_permutedims_5D_3_2_4_5_1_32PfiiiiiS_iiii_param_5,
	.param .u64 .ptr .align 1 _Z28_permutedims_5D_3_2_4_5_1_32PfiiiiiS_iiii_param_6,
	.param .u32 _Z28_permutedims_5D_3_2_4_5_1_32PfiiiiiS_iiii_param_7,
	.param .u32 _Z28_permutedims_5D_3_2_4_5_1_32PfiiiiiS_iiii_param_8,
	.param .u32 _Z28_permutedims_5D_3_2_4_5_1_32PfiiiiiS_iiii_param_9,
	.param .u32 _Z28_permutedims_5D_3_2_4_5_1_32PfiiiiiS_iiii_param_10
)
{
	.reg .pred 	%p<3>;
	.reg .b32 	%r<43>;
	.reg .b32 	%f<2>;
	.reg .b64 	%rd<9>;

	ld.param.u64 	%rd3, [_Z28_permutedims_5D_3_2_4_5_1_32PfiiiiiS_iiii_param_0];
	ld.param.u32 	%r11, [_Z28_permutedims_5D_3_2_4_5_1_32PfiiiiiS_iiii_param_1];
	ld.param.u32 	%r12, [_Z28_permutedims_5D_3_2_4_5_1_32PfiiiiiS_iiii_param_2];
	ld.param.u32 	%r13, [_Z28_permutedims_5D_3_2_4_5_1_32PfiiiiiS_iiii_param_3];
	ld.param.u32 	%r14, [_Z28_permutedims_5D_3_2_4_5_1_32PfiiiiiS_iiii_param_4];
	ld.param.u32 	%r19, [_Z28_permutedims_5D_3_2_4_5_1_32PfiiiiiS_iiii_param_5];
	ld.param.u64 	%rd4, [_Z28_permutedims_5D_3_2_4_5_1_32PfiiiiiS_iiii_param_6];
	ld.param.u32 	%r15, [_Z28_permutedims_5D_3_2_4_5_1_32PfiiiiiS_iiii_param_7];
	ld.param.u32 	%r16, [_Z28_permutedims_5D_3_2_4_5_1_32PfiiiiiS_iiii_param_8];
	ld.param.u32 	%r17, [_Z28_permutedims_5D_3_2_4_5_1_32PfiiiiiS_iiii_param_9];
	ld.param.u32 	%r18, [_Z28_permutedims_5D_3_2_4_5_1_32PfiiiiiS_iiii_param_10];
	mov.u32 	%r20, %tid.x;
	mov.u32 	%r21, %ctaid.x;
	mov.u32 	%r1, %ntid.x;
	mad.lo.s32 	%r42, %r21, %r1, %r20;
	mul.lo.s32 	%r3, %r12, %r11;
	mul.lo.s32 	%r4, %r3, %r13;
	mul.lo.s32 	%r5, %r4, %r14;
	mul.lo.s32 	%r6, %r5, %r19;
	setp.ge.s32 	%p1, %r42, %r6;
	@%p1 bra 	$L__BB253_3;
	mul.lo.s32 	%r7, %r18, %r17;
	mov.u32 	%r22, %nctaid.x;
	mul.lo.s32 	%r8, %r1, %r22;
	cvta.to.global.u64 	%rd1, %rd3;
	cvta.to.global.u64 	%rd2, %rd4;
$L__BB253_2:
	div.s32 	%r23, %r42, %r11;
	mul.lo.s32 	%r24, %r23, %r11;
	sub.s32 	%r25, %r42, %r24;
	rem.s32 	%r26, %r23, %r12;
	mad.lo.s32 	%r27, %r26, %r11, %r25;
	sub.s32 	%r28, %r42, %r27;
	div.s32 	%r29, %r28, %r3;
	rem.s32 	%r30, %r29, %r13;
	mad.lo.s32 	%r31, %r3, %r30, %r27;
	sub.s32 	%r32, %r42, %r31;
	div.s32 	%r33, %r32, %r4;
	rem.s32 	%r34, %r33, %r14;
	mad.lo.s32 	%r35, %r4, %r34, %r31;
	sub.s32 	%r36, %r42, %r35;
	div.s32 	%r37, %r36, %r5;
	mad.lo.s32 	%r38, %r7, %r25, %r34;
	mad.lo.s32 	%r39, %r37, %r17, %r38;
	mad.lo.s32 	%r40, %r39, %r16, %r26;
	mad.lo.s32 	%r41, %r40, %r15, %r30;
	mul.wide.s32 	%rd5, %r42, 4;
	add.s64 	%rd6, %rd1, %rd5;
	ld.global.f32 	%f1, [%rd6];
	mul.wide.s32 	%rd7, %r41, 4;
	add.s64 	%rd8, %rd2, %rd7;
	st.global.f32 	[%rd8], %f1;
	add.s32 	%r42, %r42, %r8;
	setp.lt.s32 	%p2, %r42, %r6;
	@%p2 bra 	$L__BB253_2;
$L__BB253_3:
	ret;

}
	// .globl	_Z28_permutedims_5D_3_2_4_5_1_64PdiiiiiS_iiii
.visible .entry _Z28_permutedims_5D_3_2_4_5_1_64PdiiiiiS_iiii(
	.param .u64 .ptr .align 1 _Z28_permutedims_5D_3_2_4_5_1_64PdiiiiiS_iiii_param_0,
	.param .u32 _Z28_permutedims_5D_3_2_4_5_1_64PdiiiiiS_iiii_param_1,
	.param .u32 _Z28_permutedims_5D_3_2_4_5_1_64PdiiiiiS_iiii_param_2,
	.param .u32 _Z28_permutedims_5D_3_2_4_5_1_64PdiiiiiS_iiii_param_3,
	.param .u32 _Z28_permutedims_5D_3_2_4_5_1_64PdiiiiiS_iiii_param_4,
	.param .u32 _Z28_permutedims_5D_3_2_4_5_1_64PdiiiiiS_iiii_param_5,
	.param .u64 .ptr .align 1 _Z28_permutedims_5D_3_2_4_5_1_64PdiiiiiS_iiii_param_6,
	.param .u32 _Z28_permutedims_5D_3_2_4_5_1_64PdiiiiiS_iiii_param_7,
	.param .u32 _Z28_permutedims_5D_3_2_4_5_1_64PdiiiiiS_iiii_param_8,
	.param .u32 _Z28_permutedims_5D_3_2_4_5_1_64PdiiiiiS_iiii_param_9,
	.param .u32 _Z28_permutedims_5D_3_2_4_5_1_64PdiiiiiS_iiii_param_10
)
{
	.reg .pred 	%p<3>;
	.reg .b32 	%r<43>;
	.reg .b64 	%rd<9>;
	.reg .b64 	%fd<2>;

	ld.param.u64 	%rd3, [_Z28_permutedims_5D_3_2_4_5_1_64PdiiiiiS_iiii_param_0];
	ld.param.u32 	%r11, [_Z28_permutedims_5D_3_2_4_5_1_64PdiiiiiS_iiii_param_1];
	ld.param.u32 	%r12, [_Z28_permutedims_5D_3_2_4_5_1_64PdiiiiiS_iiii_param_2];
	ld.param.u32 	%r13, [_Z28_permutedims_5D_3_2_4_5_1_64PdiiiiiS_iiii_param_3];
	ld.param.u32 	%r14, [_Z28_permutedims_5D_3_2_4_5_1_64PdiiiiiS_iiii_param_4];
	ld.param.u32 	%r19, [_Z28_permutedims_5D_3_2_4_5_1_64PdiiiiiS_iiii_param_5];
	ld.param.u64 	%rd4, [_Z28_permutedims_5D_3_2_4_5_1_64PdiiiiiS_iiii_param_6];
	ld.param.u32 	%r15, [_Z28_permutedims_5D_3_2_4_5_1_64PdiiiiiS_iiii_param_7];
	ld.param.u32 	%r16, [_Z28_permutedims_5D_3_2_4_5_1_64PdiiiiiS_iiii_param_8];
	ld.param.u32 	%r17, [_Z28_permutedims_5D_3_2_4_5_1_64PdiiiiiS_iiii_param_9];
	ld.param.u32 	%r18, [_Z28_permutedims_5D_3_2_4_5_1_64PdiiiiiS_iiii_param_10];
	mov.u32 	%r20, %tid.x;
	mov.u32 	%r21, %ctaid.x;
	mov.u32 	%r1, %ntid.x;
	mad.lo.s32 	%r42, %r21, %r1, %r20;
	mul.lo.s32 	%r3, %r12, %r11;
	mul.lo.s32 	%r4, %r3, %r13;
	mul.lo.s32 	%r5, %r4, %r14;
	mul.lo.s32 	%r6, %r5, %r19;
	setp.ge.s32 	%p1, %r42, %r6;
	@%p1 bra 	$L__BB254_3;
	mul.lo.s32 	%r7, %r18, %r17;
	mov.u32 	%r22, %nctaid.x;
	mul.lo.s32 	%r8, %r1, %r22;
	cvta.to.global.u64 	%rd1, %rd3;
	cvta.to.global.u64 	%rd2, %rd4;
$L__BB254_2:
	div.s32 	%r23, %r42, %r11;
	mul.lo.s32 	%r24, %r23, %r11;
	sub.s32 	%r25, %r42, %r24;
	rem.s32 	%r26, %r23, %r12;
	mad.lo.s32 	%r27, %r26, %r11, %r25;
	sub.s32 	%r28, %r42, %r27;
	div.s32 	%r29, %r28, %r3;
	rem.s32 	%r30, %r29, %r13;
	mad.lo.s32 	%r31, %r3, %r30, %r27;
	sub.s32 	%r32, %r42, %r31;
	div.s32 	%r33, %r32, %r4;
	rem.s32 	%r34, %r33, %r14;
	mad.lo.s32 	%r35, %r4, %r34, %r31;
	sub.s32 	%r36, %r42, %r35;
	div.s32 	%r37, %r36, %r5;
	mad.lo.s32 	%r38, %r7, %r25, %r34;
	mad.lo.s32 	%r39, %r37, %r17, %r38;
	mad.lo.s32 	%r40, %r39, %r16, %r26;
	mad.lo.s32 	%r41, %r40, %r15, %r30;
	mul.wide.s32 	%rd5, %r42, 8;
	add.s64 	%rd6, %rd1, %rd5;
	ld.global.f64 	%fd1, [%rd6];
	mul.wide.s32 	%rd7, %r41, 8;
	add.s64 	%rd8, %rd2, %rd7;
	st.global.f64 	[%rd8], %fd1;
	add.s32 	%r42, %r42, %r8;
	setp.lt.s32 	%p2, %r42, %r6;
	@%p2 bra 	$L__BB254_2;
$L__BB254_3:
	ret;

}
	// .globl	_Z28_permutedims_5D_3_2_5_1_4_32PfiiiiiS_iiii
.visible .entry _Z28_permutedims_5D_3_2_5_1_4_32PfiiiiiS_iiii(
	.param .u64 .ptr .align 1 _Z28_permutedims_5D_3_2_5_1_4_32PfiiiiiS_iiii_param_0,
	.param .u32 _Z28_permutedims_5D_3_2_5_1_4_32PfiiiiiS_iiii_param_1,
	.param .u32 _Z28_permutedims_5D_3_2_5_1_4_32PfiiiiiS_iiii_param_2,
	.param .u32 _Z28_permutedims_5D_3_2_5_1_4_32PfiiiiiS_iiii_param_3,
	.param .u32 _Z28_permutedims_5D_3_2_5_1_4_32PfiiiiiS_iiii_param_4,
	.param .u32 _Z28_permutedims_5D_3_2_5_1_4_32PfiiiiiS_iiii_param_5,
	.param .u64 .ptr .align 1 _Z28_permutedims_5D_3_2_5_1_4_32PfiiiiiS_iiii_param_6,
	.param .u32 _Z28_permutedims_5D_3_2_5_1_4_32PfiiiiiS_iiii_param_7,
	.param .u32 _Z28_permutedims_5D_3_2_5_1_4_32PfiiiiiS_iiii_param_8,
	.param .u32 _Z28_permutedims_5D_3_2_5_1_4_32PfiiiiiS_iiii_param_9,
	.param .u32 _Z28_permutedims_5D_3_2_5_1_4_32PfiiiiiS_iiii_param_10
)
{
	.reg .pred 	%p<3>;
	.reg .b32 	%r<43>;
	.reg .b32 	%f<2>;
	.reg .b64 	%rd<9>;

	ld.param.u64 	%rd3, [_Z28_permutedims_5D_3_2_5_1_4_32PfiiiiiS_iiii_param_0];
	ld.param.u32 	%r11, [_Z28_permutedims_5D_3_2_5_1_4_32PfiiiiiS_iiii_param_1];
	ld.param.u32 	%r12, [_Z28_permutedims_5D_3_2_5_1_4_32PfiiiiiS_iiii_param_2];
	ld.param.u32 	%r13, [_Z28_permutedims_5D_3_2_5_1_4_32PfiiiiiS_iiii_param_3];
	ld.param.u32 	%r14, [_Z28_permutedims_5D_3_2_5_1_4_32PfiiiiiS_iiii_param_4];
	ld.param.u32 	%r19, [_Z28_permutedims_5D_3_2_5_1_4_32PfiiiiiS_iiii_param_5];
	ld.param.u64 	%rd4, [_Z28_permutedims_5D_3_2_5_1_4_32PfiiiiiS_iiii_param_6];
	ld.param.u32 	%r15, [_Z28_permutedims_5D_3_2_5_1_4_32PfiiiiiS_iiii_param_7];
	ld.param.u32 	%r16, [_Z28_permutedims_5D_3_2_5_1_4_32PfiiiiiS_iiii_param_8];
	ld.param.u32 	%r17, [_Z28_permutedims_5D_3_2_5_1_4_32PfiiiiiS_iiii_param_9];
	ld.param.u32 	%r18, [_Z28_permutedims_5D_3_2_5_1_4_32PfiiiiiS_iiii_param_10];
	mov.u32 	%r20, %tid.x;
	mov.u32 	%r21, %ctaid.x;
	mov.u32 	%r1, %ntid.x;
	mad.lo.s32 	%r42, %r21, %r1, %r20;
	mul.lo.s32 	%r3, %r12, %r11;
	mul.lo.s32 	%r4, %r3, %r13;
	mul.lo.s32 	%r5, %r4, %r14;
	mul.lo.s32 	%r6, %r5, %r19;
	setp.ge.s32 	%p1, %r42, %r6;
	@%p1 bra 	$L__BB255_3;
	mul.lo.s32 	%r7, %r18, %r17;
	mov.u32 	%r22, %nctaid.x;
	mul.lo.s32 	%r8, %r1, %r22;
	cvta.to.global.u64 	%rd1, %rd3;
	cvta.to.global.u64 	%rd2, %rd4;
$L__BB255_2:
	div.s32 	%r23, %r42, %r11;
	mul.lo.s32 	%r24, %r23, %r11;
	sub.s32 	%r25, %r42, %r24;
	rem.s32 	%r26, %r23, %r12;
	mad.lo.s32 	%r27, %r26, %r11, %r25;
	sub.s32 	%r28, %r42, %r27;
	div.s32 	%r29, %r28, %r3;
	rem.s32 	%r30, %r29, %r13;
	mad.lo.s32 	%r31, %r3, %r30, %r27;
	sub.s32 	%r32, %r42, %r31;
	div.s32 	%r33, %r32, %r4;
	rem.s32 	%r34, %r33, %r14;
	mad.lo.s32 	%r35, %r4, %r34, %r31;
	sub.s32 	%r36, %r42, %r35;
	div.s32 	%r37, %r36, %r5;
	mad.lo.s32 	%r38, %r25, %r17, %r37;
	mad.lo.s32 	%r39, %r7, %r34, %r38;
	mad.lo.s32 	%r40, %r39, %r16, %r26;
	mad.lo.s32 	%r41, %r40, %r15, %r30;
	mul.wide.s32 	%rd5, %r42, 4;
	add.s64 	%rd6, %rd1, %rd5;
	ld.global.f32 	%f1, [%rd6];
	mul.wide.s32 	%rd7, %r41, 4;
	add.s64 	%rd8, %rd2, %rd7;
	st.global.f32 	[%rd8], %f1;
	add.s32 	%r42, %r42, %r8;
	setp.lt.s32 	%p2, %r42, %r6;
	@%p2 bra 	$L__BB255_2;
$L__BB255_3:
	ret;

}
	// .globl	_Z28_permutedims_5D_3_2_5_1_4_64PdiiiiiS_iiii
.visible .entry _Z28_permutedims_5D_3_2_5_1_4_64PdiiiiiS_iiii(
	.param .u64 .ptr .align 1 _Z28_permutedims_5D_3_2_5_1_4_64PdiiiiiS_iiii_param_0,
	.param .u32 _Z28_permutedims_5D_3_2_5_1_4_64PdiiiiiS_iiii_param_1,
	.param .u32 _Z28_permutedims_5D_3_2_5_1_4_64PdiiiiiS_iiii_param_2,
	.param .u32 _Z28_permutedims_5D_3_2_5_1_4_64PdiiiiiS_iiii_param_3,
	.param .u32 _Z28_permutedims_5D_3_2_5_1_4_64PdiiiiiS_iiii_param_4,
	.param .u32 _Z28_permutedims_5D_3_2_5_1_4_64PdiiiiiS_iiii_param_5,
	.param .u64 .ptr .align 1 _Z28_permutedims_5D_3_2_5_1_4_64PdiiiiiS_iiii_param_6,
	.param .u32 _Z28_permutedims_5D_3_2_5_1_4_64PdiiiiiS_iiii_param_7,
	.param .u32 _Z28_permutedims_5D_3_2_5_1_4_64PdiiiiiS_iiii_param_8,
	.param .u32 _Z28_permutedims_5D_3_2_5_1_4_64PdiiiiiS_iiii_param_9,
	.param .u32 _Z28_permutedims_5D_3_2_5_1_4_64PdiiiiiS_iiii_param_10
)
{
	.reg .pred 	%p<3>;
	.reg .b32 	%r<43>;
	.reg .b64 	%rd<9>;
	.reg .b64 	%fd<2>;

	ld.param.u64 	%rd3, [_Z28_permutedims_5D_3_2_5_1_4_64PdiiiiiS_iiii_param_0];
	ld.param.u32 	%r11, [_Z28_permutedims_5D_3_2_5_1_4_64PdiiiiiS_iiii_param_1];
	ld.param.u32 	%r12, [_Z28_permutedims_5D_3_2_5_1_4_64PdiiiiiS_iiii_param_2];
	ld.param.u32 	%r13, [_Z28_permutedims_5D_3_2_5_1_4_64PdiiiiiS_iiii_param_3];
	ld.param.u32 	%r14, [_Z28_permutedims_5D_3_2_5_1_4_64PdiiiiiS_iiii_param_4];
	ld.param.u32 	%r19, [_Z28_permutedims_5D_3_2_5_1_4_64PdiiiiiS_iiii_param_5];
	ld.param.u64 	%rd4, [_Z28_permutedims_5D_3_2_5_1_4_64PdiiiiiS_iiii_param_6];
	ld.param.u32 	%r15, [_Z28_permutedims_5D_3_2_5_1_4_64PdiiiiiS_iiii_param_7];
	ld.param.u32 	%r16, [_Z28_permutedims_5D_3_2_5_1_4_64PdiiiiiS_iiii_param_8];
	ld.param.u32 	%r17, [_Z28_permutedims_5D_3_2_5_1_4_64PdiiiiiS_iiii_param_9];
	ld.param.u32 	%r18, [_Z28_permutedims_5D_3_2_5_1_4_64PdiiiiiS_iiii_param_10];
	mov.u32 	%r20, %tid.x;
	mov.u32 	%r21, %ctaid.x;
	mov.u32 	%r1, %ntid.x;
	mad.lo.s32 	%r42, %r21, %r1, %r20;
	mul.lo.s32 	%r3, %r12, %r11;
	mul.lo.s32 	%r4, %r3, %r13;
	mul.lo.s32 	%r5, %r4, %r14;
	mul.lo.s32 	%r6, %r5, %r19;
	setp.ge.s32 	%p1, %r42, %r6;
	@%p1 bra 	$L__BB256_3;
	mul.lo.s32 	%r7, %r18, %r17;
	mov.u32 	%r22, %nctaid.x;
	mul.lo.s32 	%r8, %r1, %r22;
	cvta.to.global.u64 	%rd1, %rd3;
	cvta.to.global.u64 	%rd2, %rd4;
$L__BB256_2:
	div.s32 	%r23, %r42, %r11;
	mul.lo.s32 	%r24, %r23, %r11;
	sub.s32 	%r25, %r42, %r24;
	rem.s32 	%r26, %r23, %r12;
	mad.lo.s32 	%r27, %r26, %r11, %r25;
	sub.s32 	%r28, %r42, %r27;
	div.s32 	%r29, %r28, %r3;
	rem.s32 	%r30, %r29, %r13;
	mad.lo.s32 	%r31, %r3, %r30, %r27;
	sub.s32 	%r32, %r42, %r31;
	div.s32 	%r33, %r32, %r4;
	rem.s32 	%r34, %r33, %r14;
	mad.lo.s32 	%r35, %r4, %r34, %r31;
	sub.s32 	%r36, %r42, %r35;
	div.s32 	%r37, %r36, %r5;
	mad.lo.s32 	%r38, %r25, %r17, %r37;
	mad.lo.s32 	%r39, %r7, %r34, %r38;
	mad.lo.s32 	%r40, %r39, %r16, %r26;
	mad.lo.s32 	%r41, %r40, %r15, %r30;
	mul.wide.s32 	%rd5, %r42, 8;
	add.s64 	%rd6, %rd1, %rd5;
	ld.global.f64 	%fd1, [%rd6];
	mul.wide.s32 	%rd7, %r41, 8;
	add.s64 	%rd8, %rd2, %rd7;
	st.global.f64 	[%rd8], %fd1;
	add.s32 	%r42, %r42, %r8;
	setp.lt.s32 	%p2, %r42, %r6;
	@%p2 bra 	$L__BB256_2;
$L__BB256_3:
	ret;

}
	// .globl	_Z28_permutedims_5D_3_2_5_4_1_32PfiiiiiS_iiii
.visible .entry _Z28_permutedims_5D_3_2_5_4_1_32PfiiiiiS_iiii(
	.param .u64 .ptr .align 1 _Z28_permutedims_5D_3_2_5_4_1_32PfiiiiiS_iiii_param_0,
	.param .u32 _Z28_permutedims_5D_3_2_5_4_1_32PfiiiiiS_iiii_param_1,
	.param .u32 _Z28_permutedims_5D_3_2_5_4_1_32PfiiiiiS_iiii_param_2,
	.param .u32 _Z28_permutedims_5D_3_2_5_4_1_32PfiiiiiS_iiii_param_3,
	.param .u32 _Z28_permutedims_5D_3_2_5_4_1_32PfiiiiiS_iiii_param_4,
	.param .u32 _Z28_permutedims_5D_3_2_5_4_1_32PfiiiiiS_iiii_param_5,
	.param .u64 .ptr .align 1 _Z28_permutedims_5D_3_2_5_4_1_32PfiiiiiS_iiii_param_6,
	.param .u32 _Z28_permutedims_5D_3_2_5_4_1_32PfiiiiiS_iiii_param_7,
	.param .u32 _Z28_permutedims_5D_3_2_5_4_1_32PfiiiiiS_iiii_param_8,
	.param .u32 _Z28_permutedims_5D_3_2_5_4_1_32PfiiiiiS_iiii_param_9,
	.param .u32 _Z28_permutedims_5D_3_2_5_4_1_32PfiiiiiS_iiii_param_10
)
{
	.reg .pred 	%p<3>;
	.reg .b32 	%r<43>;
	.reg .b32 	%f<2>;
	.reg .b64 	%rd<9>;

	ld.param.u64 	%rd3, [_Z28_permutedims_5D_3_2_5_4_1_32PfiiiiiS_iiii_param_0];
	ld.param.u32 	%r11, [_Z28_permutedims_5D_3_2_5_4_1_32PfiiiiiS_iiii_param_1];
	ld.param.u32 	%r12, [_Z28_permutedims_5D_3_2_5_4_1_32PfiiiiiS_iiii_param_2];
	ld.param.u32 	%r13, [_Z28_permutedims_5D_3_2_5_4_1_32PfiiiiiS_iiii_param_3];
	ld.param.u32 	%r14, [_Z28_permutedims_5D_3_2_5_4_1_32PfiiiiiS_iiii_param_4];
	ld.param.u32 	%r19, [_Z28_permutedims_5D_3_2_5_4_1_32PfiiiiiS_iiii_param_5];
	ld.param.u64 	%rd4, [_Z28_permutedims_5D_3_2_5_4_1_32PfiiiiiS_iiii_param_6];
	ld.param.u32 	%r15, [_Z28_permutedims_5D_3_2_5_4_1_32PfiiiiiS_iiii_param_7];
	ld.param.u32 	%r16, [_Z28_permutedims_5D_3_2_5_4_1_32PfiiiiiS_iiii_param_8];
	ld.param.u32 	%r17, [_Z28_permutedims_5D_3_2_5_4_1_32PfiiiiiS_iiii_param_9];
	ld.param.u32 	%r18, [_Z28_permutedims_5D_3_2_5_4_1_32PfiiiiiS_iiii_param_10];
	mov.u32 	%r20, %tid.x;
	mov.u32 	%r21, %ctaid.x;
	mov.u32 	%r1, %ntid.x;
	mad.lo.s32 	%r42, %r21, %r1, %r20;
	mul.lo.s32 	%r3, %r12, %r11;
	mul.lo.s32 	%r4, %r3, %r13;
	mul.lo.s32 	%r5, %r4, %r14;
	mul.lo.s32 	%r6, %r5, %r19;
	setp.ge.s32 	%p1, %r42, %r6;
	@%p1 bra 	$L__BB257_3;
	mul.lo.s32 	%r7, %r18, %r17;
	mov.u32 	%r22, %nctaid.x;
	mul.lo.s32 	%r8, %r1, %r22;
	cvta.to.global.u64 	%rd1, %rd3;
	cvta.to.global.u64 	%rd2, %rd4;
$L__BB257_2:
	div.s32 	%r23, %r42, %r11;
	mul.lo.s32 	%r24, %r23, %r11;
	sub.s32 	%r25, %r42, %r24;
	rem.s32 	%r26, %r23, %r12;
	mad.lo.s32 	%r27, %r26, %r11, %r25;
	sub.s32 	%r28, %r42, %r27;
	div.s32 	%r29, %r28, %r3;
	rem.s32 	%r30, %r29, %r13;
	mad.lo.s32 	%r31, %r3, %r30, %r27;
	sub.s32 	%r32, %r42, %r31;
	div.s32 	%r33, %r32, %r4;
	rem.s32 	%r34, %r33, %r14;
	mad.lo.s32 	%r35, %r4, %r34, %r31;
	sub.s32 	%r36, %r42, %r35;
	div.s32 	%r37, %r36, %r5;
	mad.lo.s32 	%r38, %r7, %r25, %r37;
	mad.lo.s32 	%r39, %r34, %r17, %r38;
	mad.lo.s32 	%r40, %r39, %r16, %r26;
	mad.lo.s32 	%r41, %r40, %r15, %r30;
	mul.wide.s32 	%rd5, %r42, 4;
	add.s64 	%rd6, %rd1, %rd5;
	ld.global.f32 	%f1, [%rd6];
	mul.wide.s32 	%rd7, %r41, 4;
	add.s64 	%rd8, %rd2, %rd7;
	st.global.f32 	[%rd8], %f1;
	add.s32 	%r42, %r42, %r8;
	setp.lt.s32 	%p2, %r42, %r6;
	@%p2 bra 	$L__BB257_2;
$L__BB257_3:
	ret;

}
	// .globl	_Z28_permutedims_5D_3_2_5_4_1_64PdiiiiiS_iiii
.visible .entry _Z28_permutedims_5D_3_2_5_4_1_64PdiiiiiS_iiii(
	.param .u64 .ptr .align 1 _Z28_permutedims_5D_3_2_5_4_1_64PdiiiiiS_iiii_param_0,
	.param .u32 _Z28_permutedims_5D_3_2_5_4_1_64PdiiiiiS_iiii_param_1,
	.param .u32 _Z28_permutedims_5D_3_2_5_4_1_64PdiiiiiS_iiii_param_2,
	.param .u32 _Z28_permutedims_5D_3_2_5_4_1_64PdiiiiiS_iiii_param_3,
	.param .u32 _Z28_permutedims_5D_3_2_5_4_1_64PdiiiiiS_iiii_param_4,
	.param .u32 _Z28_permutedims_5D_3_2_5_4_1_64PdiiiiiS_iiii_param_5,
	.param .u64 .ptr .align 1 _Z28_permutedims_5D_3_2_5_4_1_64PdiiiiiS_iiii_param_6,
	.param .u32 _Z28_permutedims_5D_3_2_5_4_1_64PdiiiiiS_iiii_param_7,
	.param .u32 _Z28_permutedims_5D_3_2_5_4_1_64PdiiiiiS_iiii_param_8,
	.param .u32 _Z28_permutedims_5D_3_2_5_4_1_64PdiiiiiS_iiii_param_9,
	.param .u32 _Z28_permutedims_5D_3_2_5_4_1_64PdiiiiiS_iiii_param_10
)
{
	.reg .pred 	%p<3>;
	.reg .b32 	%r<43>;
	.reg .b64 	%rd<9>;
	.reg .b64 	%fd<2>;

	ld.param.u64 	%rd3, [_Z28_permutedims_5D_3_2_5_4_1_64PdiiiiiS_iiii_param_0];
	ld.param.u32 	%r11, [_Z28_permutedims_5D_3_2_5_4_1_64PdiiiiiS_iiii_param_1];
	ld.param.u32 	%r12, [_Z28_permutedims_5D_3_2_5_4_1_64PdiiiiiS_iiii_param_2];
	ld.param.u32 	%r13, [_Z28_permutedims_5D_3_2_5_4_1_64PdiiiiiS_iiii_param_3];
	ld.param.u32 	%r14, [_Z28_permutedims_5D_3_2_5_4_1_64PdiiiiiS_iiii_param_4];
	ld.param.u32 	%r19, [_Z28_permutedims_5D_3_2_5_4_1_64PdiiiiiS_iiii_param_5];
	ld.param.u64 	%rd4, [_Z28_permutedims_5D_3_2_5_4_1_64PdiiiiiS_iiii_param_6];
	ld.param.u32 	%r15, [_Z28_permutedims_5D_3_2_5_4_1_64PdiiiiiS_iiii_param_7];
	ld.param.u32 	%r16, [_Z28_permutedims_5D_3_2_5_4_1_64PdiiiiiS_iiii_param_8];
	ld.param.u32 	%r17, [_Z28_permutedims_5D_3_2_5_4_1_64PdiiiiiS_iiii_param_9];
	ld.param.u32 	%r18, [_Z28_permutedims_5D_3_2_5_4_1_64PdiiiiiS_iiii_param_10];
	mov.u32 	%r20, %tid.x;
	mov.u32 	%r21, %ctaid.x;
	mov.u32 	%r1, %ntid.x;
	mad.lo.s32 	%r42, %r21, %r1, %r20;
	mul.lo.s32 	%r3, %r12, %r11;
	mul.lo.s32 	%r4, %r3, %r13;
	mul.lo.s32 	%r5, %r4, %r14;
	mul.lo.s32 	%r6, %r5, %r19;
	setp.ge.s32 	%p1, %r42, %r6;
	@%p1 bra 	$L__BB258_3;
	mul.lo.s32 	%r7, %r18, %r17;
	mov.u32 	%r22, %nctaid.x;
	mul.lo.s32 	%r8, %r1, %r22;
	cvta.to.global.u64 	%rd1, %rd3;
	cvta.to.global.u64 	%rd2, %rd4;
$L__BB258_2:
	div.s32 	%r23, %r42, %r11;
	mul.lo.s32 	%r24, %r23, %r11;
	sub.s32 	%r25, %r42, %r24;
	rem.s32 	%r26, %r23, %r12;
	mad.lo.s32 	%r27, %r26, %r11, %r25;
	sub.s32 	%r28, %r42, %r27;
	div.s32 	%r29, %r28, %r3;
	rem.s32 	%r30, %r29, %r13;
	mad.lo.s32 	%r31, %r3, %r30, %r27;
	sub.s32 	%r32, %r42, %r31;
	div.s32 	%r33, %r32, %r4;
	rem.s32 	%r34, %r33, %r14;
	mad.lo.s32 	%r35, %r4, %r34, %r31;
	sub.s32 	%r36, %r42, %r35;
	div.s32 	%r37, %r36, %r5;
	mad.lo.s32 	%r38, %r7, %r25, %r37;
	mad.lo.s32 	%r39, %r34, %r17, %r38;
	mad.lo.s32 	%r40, %r39, %r16, %r26;
	mad.lo.s32 	%r41, %r40, %r15, %r30;
	mul.wide.s32 	%rd5, %r42, 8;
	add.s64 	%rd6, %rd1, %rd5;
	ld.global.f64 	%fd1, [%rd6];
	mul.wide.s32 	%rd7, %r41, 8;
	add.s64 	%rd8, %rd2, %rd7;
	st.global.f64 	[%rd8], %fd1;
	add.s32 	%r42, %r42, %r8;
	setp.lt.s32 	%p2, %r42, %r6;
	@%p2 bra 	$L__BB258_2;
$L__BB258_3:
	ret;

}
	// .globl	_Z28_permutedims_5D_3_4_1_2_5_32PfiiiiiS_iiii
.visible .entry _Z28_permutedims_5D_3_4_1_2_5_32PfiiiiiS_iiii(
	.param .u64 .ptr .align 1 _Z28_permutedims_5D_3_4_1_2_5_32PfiiiiiS_iiii_param_0,
	.param .u32 _Z28_permutedims_5D_3_4_1_2_5_32PfiiiiiS_iiii_param_1,
	.param .u32 _Z28_permutedims_5D_3_4_1_2_5_32PfiiiiiS_iiii_param_2,
	.param .u32 _Z28_permutedims_5D_3_4_1_2_5_32PfiiiiiS_iiii_param_3,
	.param .u32 _Z28_permutedims_5D_3_4_1_2_5_32PfiiiiiS_iiii_param_4,
	.param .u32 _Z28_permutedims_5D_3_4_1_2_5_32PfiiiiiS_iiii_param_5,
	.param .u64 .ptr .align 1 _Z28_permutedims_5D_3_4_1_2_5_32PfiiiiiS_iiii_param_6,
	.param .u32 _Z28_permutedims_5D_3_4_1_2_5_32PfiiiiiS_iiii_param_7,
	.param .u32 _Z28_permutedims_5D_3_4_1_2_5_32PfiiiiiS_iiii_param_8,
	.param .u32 _Z28_permutedims_5D_3_4_1_2_5_32PfiiiiiS_iiii_param_9,
	.param .u32 _Z28_permutedims_5D_3_4_1_2_5_32PfiiiiiS_iiii_param_10
)
{
	.reg .pred 	%p<3>;
	.reg .b32 	%r<43>;
	.reg .b32 	%f<2>;
	.reg .b64 	%rd<9>;

	ld.param.u64 	%rd3, [_Z28_permutedims_5D_3_4_1_2_5_32PfiiiiiS_iiii_param_0];
	ld.param.u32 	%r11, [_Z28_permutedims_5D_3_4_1_2_5_32PfiiiiiS_iiii_param_1];
	ld.param.u32 	%r12, [_Z28_permutedims_5D_3_4_1_2_5_32PfiiiiiS_iiii_param_2];
	ld.param.u32 	%r13, [_Z28_permutedims_5D_3_4_1_2_5_32PfiiiiiS_iiii_param_3];
	ld.param.u32 	%r14, [_Z28_permutedims_5D_3_4_1_2_5_32PfiiiiiS_iiii_param_4];
	ld.param.u32 	%r19, [_Z28_permutedims_5D_3_4_1_2_5_32PfiiiiiS_iiii_param_5];
	ld.param.u64 	%rd4, [_Z28_permutedims_5D_3_4_1_2_5_32PfiiiiiS_iiii_param_6];
	ld.param.u32 	%r15, [_Z28_permutedims_5D_3_4_1_2_5_32PfiiiiiS_iiii_param_7];
	ld.param.u32 	%r16, [_Z28_permutedims_5D_3_4_1_2_5_32PfiiiiiS_iiii_param_8];
	ld.param.u32 	%r17, [_Z28_permutedims_5D_3_4_1_2_5_32PfiiiiiS_iiii_param_9];
	ld.param.u32 	%r18, [_Z28_permutedims_5D_3_4_1_2_5_32PfiiiiiS_iiii_param_10];
	mov.u32 	%r20, %tid.x;
	mov.u32 	%r21, %ctaid.x;
	mov.u32 	%r1, %ntid.x;
	mad.lo.s32 	%r42, %r21, %r1, %r20;
	mul.lo.s32 	%r3, %r12, %r11;
	mul.lo.s32 	%r4, %r3, %r13;
	mul.lo.s32 	%r5, %r4, %r14;
	mul.lo.s32 	%r6, %r5, %r19;
	setp.ge.s32 	%p1, %r42, %r6;
	@%p1 bra 	$L__BB259_3;
	mul.lo.s32 	%r7, %r18, %r17;
	mov.u32 	%r22, %nctaid.x;
	mul.lo.s32 	%r8, %r1, %r22;
	cvta.to.global.u64 	%rd1, %rd3;
	cvta.to.global.u64 	%rd2, %rd4;
$L__BB259_2:
	div.s32 	%r23, %r42, %r11;
	mul.lo.s32 	%r24, %r23, %r11;
	sub.s32 	%r25, %r42, %r24;
	rem.s32 	%r26, %r23, %r12;
	mad.lo.s32 	%r27, %r26, %r11, %r25;
	sub.s32 	%r28, %r42, %r27;
	div.s32 	%r29, %r28, %r3;
	rem.s32 	%r30, %r29, %r13;
	mad.lo.s32 	%r31, %r3, %r30, %r27;
	sub.s32 	%r32, %r42, %r31;
	div.s32 	%r33, %r32, %r4;
	rem.s32 	%r34, %r33, %r14;
	mad.lo.s32 	%r35, %r4, %r34, %r31;
	sub.s32 	%r36, %r42, %r35;
	div.s32 	%r37, %r36, %r5;
	mad.lo.s32 	%r38, %r26, %r17, %r25;
	mad.lo.s32 	%r39, %r7, %r37, %r38;
	mad.lo.s32 	%r40, %r39, %r16, %r34;
	mad.lo.s32 	%r41, %r40, %r15, %r30;
	mul.wide.s32 	%rd5, %r42, 4;
	add.s64 	%rd6, %rd1, %rd5;
	ld.global.f32 	%f1, [%rd6];
	mul.wide.s32 	%rd7, %r41, 4;
	add.s64 	%rd8, %rd2, %rd7;
	st.global.f32 	[%rd8], %f1;
	add.s32 	%r42, %r42, %r8;
	setp.lt.s32 	%p2, %r42, %r6;
	@%p2 bra 	$L__BB259_2;
$L__BB259_3:
	ret;

}
	// .globl	_Z28_permutedims_5D_3_4_1_2_5_64PdiiiiiS_iiii
.visible .entry _Z28_permutedims_5D_3_4_1_2_5_64PdiiiiiS_iiii(
	.param .u64 .ptr .align 1 _Z28_permutedims_5D_3_4_1_2_5_64PdiiiiiS_iiii_param_0,
	.param .u32 _Z28_permutedims_5D_3_4_1_2_5_64PdiiiiiS_iiii_param_1,
	.param .u32 _Z28_permutedims_5D_3_4_1_2_5_64PdiiiiiS_iiii_param_2,
	.param .u32 _Z28_permutedims_5D_3_4_1_2_5_64PdiiiiiS_iiii_param_3,
	.param .u32 _Z28_permutedims_5D_3_4_1_2_5_64PdiiiiiS_iiii_param_4,
	.param .u32 _Z28_permutedims_5D_3_4_1_2_5_64PdiiiiiS_iiii_param_5,
	.param .u64 .ptr .align 1 _Z28_permutedims_5D_3_4_1_2_5_64PdiiiiiS_iiii_param_6,
	.param .u32 _Z28_permutedims_5D_3_4_1_2_5_64PdiiiiiS_iiii_param_7,
	.param .u32 _Z28_permutedims_5D_3_4_1_2_5_64PdiiiiiS_iiii_param_8,
	.param .u32 _Z28_permutedims_5D_3_4_1_2_5_64PdiiiiiS_iiii_param_9,
	.param .u32 _Z28_permutedims_5D_3_4_1_2_5_64PdiiiiiS_iiii_param_10
)
{
	.reg .pred 	%p<3>;
	.reg .b32 	%r<43>;
	.reg .b64 	%rd<9>;
	.reg .b64 	%fd<2>;

	ld.param.u64 	%rd3, [_Z28_permutedims_5D_3_4_1_2_5_64PdiiiiiS_iiii_param_0];
	ld.param.u32 	%r11, [_Z28_permutedims_5D_3_4_1_2_5_64PdiiiiiS_iiii_param_1];
	ld.param.u32 	%r12, [_Z28_permutedims_5D_3_4_1_2_5_64PdiiiiiS_iiii_param_2];
	ld.param.u32 	%r13, [_Z28_permutedims_5D_3_4_1_2_5_64PdiiiiiS_iiii_param_3];
	ld.param.u32 	%r14, [_Z28_permutedims_5D_3_4_1_2_5_64PdiiiiiS_iiii_param_4];
	ld.param.u32 	%r19, [_Z28_permutedims_5D_3_4_1_2_5_64PdiiiiiS_iiii_param_5];
	ld.param.u64 	%rd4, [_Z28_permutedims_5D_3_4_1_2_5_64PdiiiiiS_iiii_param_6];
	ld.param.u32 	%r15, [_Z28_permutedims_5D_3_4_1_2_5_64PdiiiiiS_iiii_param_7];
	ld.param.u32 	%r16, [_Z28_permutedims_5D_3_4_1_2_5_64PdiiiiiS_iiii_param_8];
	ld.param.u32 	%r17, [_Z28_permutedims_5D_3_4_1_2_5_64PdiiiiiS_iiii_param_9];
	ld.param.u32 	%r18, [_Z28_permutedims_5D_3_4_1_2_5_64PdiiiiiS_iiii_param_10];
	mov.u32 	%r20, %tid.x;
	mov.u32 	%r21, %ctaid.x;
	mov.u32 	%r1, %ntid.x;
	mad.lo.s32 	%r42, %r21, %r1, %r20;
	mul.lo.s32 	%r3, %r12, %r11;
	mul.lo.s32 	%r4, %r3, %r13;
	mul.lo.s32 	%r5, %r4, %r14;
	mul.lo.s32 	%r6, %r5, %r19;
	setp.ge.s32 	%p1, %r42, %r6;
	@%p1 bra 	$L__BB260_3;
	mul.lo.s32 	%r7, %r18, %r17;
	mov.u32 	%r22, %nctaid.x;
	mul.lo.s32 	%r8, %r1, %r22;
	cvta.to.global.u64 	%rd1, %rd3;
	cvta.to.global.u64 	%rd2, %rd4;
$L__BB260_2:
	div.s32 	%r23, %r42, %r11;
	mul.lo.s32 	%r24, %r23, %r11;
	sub.s32 	%r25, %r42, %r24;
	rem.s32 	%r26, %r23, %r12;
	mad.lo.s32 	%r27, %r26, %r11, %r25;
	sub.s32 	%r28, %r42, %r27;
	div.s32 	%r29, %r28, %r3;
	rem.s32 	%r30, %r29, %r13;
	mad.lo.s32 	%r31, %r3, %r30, %r27;
	sub.s32 	%r32, %r42, %r31;
	div.s32 	%r33, %r32, %r4;
	rem.s32 	%r34, %r33, %r14;
	mad.lo.s32 	%r35, %r4, %r34, %r31;
	sub.s32 	%r36, %r42, %r35;
	div.s32 	%r37, %r36, %r5;
	mad.lo.s32 	%r38, %r26, %r17, %r25;
	mad.lo.s32 	%r39, %r7, %r37, %r38;
	mad.lo.s32 	%r40, %r39, %r16, %r34;
	mad.lo.s32 	%r41, %r40, %r15, %r30;
	mul.wide.s32 	%rd5, %r42, 8;
	add.s64 	%rd6, %rd1, %rd5;
	ld.global.f64 	%fd1, [%rd6];
	mul.wide.s32 	%rd7, %r41, 8;
	add.s64 	%rd8, %rd2, %rd7;
	st.global.f64 	[%rd8], %fd1;
	add.s32 	%r42, %r42, %r8;
	setp.lt.s32 	%p2, %r42, %r6;
	@%p2 bra 	$L__BB260_2;
$L__BB260_3:
	ret;

}
	// .globl	_Z28_permutedims_5D_3_4_1_5_2_32PfiiiiiS_iiii
.visible .entry _Z28_permutedims_5D_3_4_1_5_2_32PfiiiiiS_iiii(
	.param .u64 .ptr .align 1 _Z28_permutedims_5D_3_4_1_5_2_32PfiiiiiS_iiii_param_0,
	.param .u32 _Z28_permutedims_5D_3_4_1_5_2_32PfiiiiiS_iiii_param_1,
	.param .u32 _Z28_permutedims_5D_3_4_1_5_2_32PfiiiiiS_iiii_param_2,
	.param .u32 _Z28_permutedims_5D_3_4_1_5_2_32PfiiiiiS_iiii_param_3,
	.param .u32 _Z28_permutedims_5D_3_4_1_5_2_32PfiiiiiS_iiii_param_4,
	.param .u32 _Z28_permutedims_5D_3_4_1_5_2_32PfiiiiiS_iiii_param_5,
	.param .u64 .ptr .align 1 _Z28_permutedims_5D_3_4_1_5_2_32PfiiiiiS_iiii_param_6,
	.param .u32 _Z28_permutedims_5D_3_4_1_5_2_32PfiiiiiS_iiii_param_7,
	.param .u32 _Z28_permutedims_5D_3_4_1_5_2_32PfiiiiiS_iiii_param_8,
	.param .u32 _Z28_permutedims_5D_3_4_1_5_2_32PfiiiiiS_iiii_param_9,
	.param .u32 _Z28_permutedims_5D_3_4_1_5_2_32PfiiiiiS_iiii_param_10
)
{
	.reg .pred 	%p<3>;
	.reg .b32 	%r<43>;
	.reg .b32 	%f<2>;
	.reg .b64 	%rd<9>;

	ld.param.u64 	%rd3, [_Z28_permutedims_5D_3_4_1_5_2_32PfiiiiiS_iiii_param_0];
	ld.param.u32 	%r11, [_Z28_permutedims_5D_3_4_1_5_2_32PfiiiiiS_iiii_param_1];
	ld.param.u32 	%r12, [_Z28_permutedims_5D_3_4_1_5_2_32PfiiiiiS_iiii_param_2];
	ld.param.u32 	%r13, [_Z28_permutedims_5D_3_4_1_5_2_32PfiiiiiS_iiii_param_3];
	ld.param.u32 	%r14, [_Z28_permutedims_5D_3_4_1_5_2_32PfiiiiiS_iiii_param_4];
	ld.param.u32 	%r19, [_Z28_permutedims_5D_3_4_1_5_2_32PfiiiiiS_iiii_param_5];
	ld.param.u64 	%rd4, [_Z28_permutedims_5D_3_4_1_5_2_32PfiiiiiS_iiii_param_6];
	ld.param.u32 	%r15, [_Z28_permutedims_5D_3_4_1_5_2_32PfiiiiiS_iiii_param_7];
	ld.param.u32 	%r16, [_Z28_permutedims_5D_3_4_1_5_2_32PfiiiiiS_iiii_param_8];
	ld.param.u32 	%r17, [_Z28_permutedims_5D_3_4_1_5_2_32PfiiiiiS_iiii_param_9];
	ld.param.u32 	%r18, [_Z28_permutedims_5D_3_4_1_5_2_32PfiiiiiS_iiii_param_10];
	mov.u32 	%r20, %tid.x;
	mov.u32 	%r21, %ctaid.x;
	mov.u32 	%r1, %ntid.x;
	mad.lo.s32 	%r42, %r21, %r1, %r20;
	mul.lo.s32 	%r3, %r12, %r11;
	mul.lo.s32 	%r4, %r3, %r13;
	mul.lo.s32 	%r5, %r4, %r14;
	mul.lo.s32 	%r6, %r5, %r19;
	setp.ge.s32 	%p1, %r42, %r6;
	@%p1 bra 	$L__BB261_3;
	mul.lo.s32 	%r7, %r18, %r17;
	mov.u32 	%r22, %nctaid.x;
	mul.lo.s32 	%r8, %r1, %r22;
	cvta.to.global.u64 	%rd1, %rd3;
	cvta.to.global.u64 	%rd2, %rd4;
$L__BB261_2:
	div.s32 	%r23, %r42, %r11;
	mul.lo.s32 	%r24, %r23, %r11;
	sub.s32 	%r25, %r42, %r24;
	rem.s32 	%r26, %r23, %r12;
	mad.lo.s32 	%r27, %r26, %r11, %r25;
	sub.s32 	%r28, %r42, %r27;
	div.s32 	%r29, %r28, %r3;
	rem.s32 	%r30, %r29, %r13;
	mad.lo.s32 	%r31, %r3, %r30, %r27;
	sub.s32 	%r32, %r42, %r31;
	div.s32 	%r33, %r32, %r4;
	rem.s32 	%r34, %r33, %r14;
	mad.lo.s32 	%r35, %r4, %r34, %r31;
	sub.s32 	%r36, %r42, %r35;
	div.s32 	%r37, %r36, %r5;
	mad.lo.s32 	%r38, %r7, %r26, %r25;
	mad.lo.s32 	%r39, %r37, %r17, %r38;
	mad.lo.s32 	%r40, %r39, %r16, %r34;
	mad.lo.s32 	%r41, %r40, %r15, %r30;
	mul.wide.s32 	%rd5, %r42, 4;
	add.s64 	%rd6, %rd1, %rd5;
	ld.global.f32 	%f1, [%rd6];
	mul.wide.s32 	%rd7, %r41, 4;
	add.s64 	%rd8, %rd2, %rd7;
	st.global.f32 	[%rd8], %f1;
	add.s32 	%r42, %r42, %r8;
	setp.lt.s32 	%p2, %r42, %r6;
	@%p2 bra 	$L__BB261_2;
$L__BB261_3:
	ret;

}
	// .globl	_Z28_permutedims_5D_3_4_1_5_2_64PdiiiiiS_iiii
.visible .entry _Z28_permutedims_5D_3_4_1_5_2_64PdiiiiiS_iiii(
	.param .u64 .ptr .align 1 _Z28_permutedims_5D_3_4_1_5_2_64PdiiiiiS_iiii_param_0,
	.param .u32 _Z28_permutedims_5D_3_4_1_5_2_64PdiiiiiS_iiii_param_1,
	.param .u32 _Z28_permutedims_5D_3_4_1_5_2_64PdiiiiiS_iiii_param_2,
	.param .u32 _Z28_permutedims_5D_3_4_1_5_2_64PdiiiiiS_iiii_param_3,
	.param .u32 _Z28_permutedims_5D_3_4_1_5_2_64PdiiiiiS_iiii_param_4,
	.param .u32 _Z28_permutedims_5D_3_4_1_5_2_64PdiiiiiS_iiii_param_5,
	.param .u64 .ptr .align 1 _Z28_permutedims_5D_3_4_1_5_2_64PdiiiiiS_iiii_param_6,
	.param .u32 _Z28_permutedims_5D_3_4_1_5_2_64PdiiiiiS_iiii_param_7,
	.param .u32 _Z28_permutedims_5D_3_4_1_5_2_64PdiiiiiS_iiii_param_8,
	.param .u32 _Z28_permutedims_5D_3_4_1_5_2_64PdiiiiiS_iiii_param_9,
	.param .u32 _Z28_permutedims_5D_3_4_1_5_2_64PdiiiiiS_iiii_param_10
)
{
	.reg .pred 	%p<3>;
	.reg .b32 	%r<43>;
	.reg .b64 	%rd<9>;
	.reg .b64 	%fd<2>;

	ld.param.u64 	%rd3, [_Z28_permutedims_5D_3_4_1_5_2_64PdiiiiiS_iiii_param_0];
	ld.param.u32 	%r11, [_Z28_permutedims_5D_3_4_1_5_2_64PdiiiiiS_iiii_param_1];
	ld.param.u32 	%r12, [_Z28_permutedims_5D_3_4_1_5_2_64PdiiiiiS_iiii_param_2];
	ld.param.u32 	%r13, [_Z28_permutedims_5D_3_4_1_5_2_64PdiiiiiS_iiii_param_3];
	ld.param.u32 	%r14, [_Z28_permutedims_5D_3_4_1_5_2_64PdiiiiiS_iiii_param_4];
	ld.param.u32 	%r19, [_Z28_permutedims_5D_3_4_1_5_2_64PdiiiiiS_iiii_param_5];
	ld.param.u64 	%rd4, [_Z28_permutedims_5D_3_4_1_5_2_64PdiiiiiS_iiii_param_6];
	ld.param.u32 	%r15, [_Z28_permutedims_5D_3_4_1_5_2_64PdiiiiiS_iiii_param_7];
	ld.param.u32 	%r16, [_Z28_permutedims_5D_3_4_1_5_2_64PdiiiiiS_iiii_param_8];
	ld.param.u32 	%r17, [_Z28_permutedims_5D_3_4_1_5_2_64PdiiiiiS_iiii_param_9];
	ld.param.u32 	%r18, [_Z28_permutedims_5D_3_4_1_5_2_64PdiiiiiS_iiii_param_10];
	mov.u32 	%r20, %tid.x;
	mov.u32 	%r21, %ctaid.x;
	mov.u32 	%r1, %ntid.x;
	mad.lo.s32 	%r42, %r21, %r1, %r20;
	mul.lo.s32 	%r3, %r12, %r11;
	mul.lo.s32 	%r4, %r3, %r13;
	mul.lo.s32 	%r5, %r4, %r14;
	mul.lo.s32 	%r6, %r5, %r19;
	setp.ge.s32 	%p1, %r42, %r6;
	@%p1 bra 	$L__BB262_3;
	mul.lo.s32 	%r7, %r18, %r17;
	mov.u32 	%r22, %nctaid.x;
	mul.lo.s32 	%r8, %r1, %r22;
	cvta.to.global.u64 	%rd1, %rd3;
	cvta.to.global.u64 	%rd2, %rd4;
$L__BB262_2:
	div.s32 	%r23, %r42, %r11;
	mul.lo.s32 	%r24, %r23, %r11;
	sub.s32 	%r25, %r42, %r24;
	rem.s32 	%r26, %r23, %r12;
	mad.lo.s32 	%r27, %r26, %r11, %r25;
	sub.s32 	%r28, %r42, %r27;
	div.s32 	%r29, %r28, %r3;
	rem.s32 	%r30, %r29, %r13;
	mad.lo.s32 	%r31, %r3, %r30, %r27;
	sub.s32 	%r32, %r42, %r31;
	div.s32 	%r33, %r32, %r4;
	rem.s32 	%r34, %r33, %r14;
	mad.lo.s32 	%r35, %r4, %r34, %r31;
	sub.s32 	%r36, %r42, %r35;
	div.s32 	%r37, %r36, %r5;
	mad.lo.s32 	%r38, %r7, %r26, %r25;
	mad.lo.s32 	%r39, %r37, %r17, %r38;
	mad.lo.s32 	%r40, %r39, %r16, %r34;
	mad.lo.s32 	%r41, %r40, %r15, %r30;
	mul.wide.s32 	%rd5, %r42, 8;
	add.s64 	%rd6, %rd1, %rd5;
	ld.global.f64 	%fd1, [%rd6];
	mul.wide.s32 	%rd7, %r41, 8;
	add.s64 	%rd8, %rd2, %rd7;
	st.global.f64 	[%rd8], %fd1;
	add.s32 	%r42, %r42, %r8;
	setp.lt.s32 	%p2, %r42, %r6;
	@%p2 bra 	$L__BB262_2;
$L__BB262_3:
	ret;

}
	// .globl	_Z28_permutedims_5D_3_4_2_1_5_32PfiiiiiS_iiii
.visible .entry _Z28_permutedims_5D_3_4_2_1_5_32PfiiiiiS_iiii(
	.param .u64 .ptr .align 1 _Z28_permutedims_5D_3_4_2_1_5_32PfiiiiiS_iiii_param_0,
	.param .u32 _Z28_permutedims_5D_3_4_2_1_5_32PfiiiiiS_iiii_param_1,
	.param .u32 _Z28_permutedims_5D_3_4_2_1_5_32PfiiiiiS_iiii_param_2,
	.param .u32 _Z28_permutedims_5D_3_4_2_1_5_32PfiiiiiS_iiii_param_3,
	.param .u32 _Z28_permutedims_5D_3_4_2_1_5_32PfiiiiiS_iiii_param_4,
	.param .u32 _Z28_permutedims_5D_3_4_2_1_5_32PfiiiiiS_iiii_param_5,
	.param .u64 .ptr .align 1 _Z28_permutedims_5D_3_4_2_1_5_32PfiiiiiS_iiii_param_6,
	.param .u32 _Z28_permutedims_5D_3_4_2_1_5_32PfiiiiiS_iiii_param_7,
	.param .u32 _Z28_permutedims_5D_3_4_2_1_5_32PfiiiiiS_iiii_param_8,
	.param .u32 _Z28_permutedims_5D_3_4_2_1_5_32PfiiiiiS_iiii_param_9,
	.param .u32 _Z28_permutedims_5D_3_4_2_1_5_32PfiiiiiS_iiii_param_10
)
{
	.reg .pred 	%p<3>;
	.reg .b32 	%r<43>;
	.reg .b32 	%f<2>;
	.reg .b64 	%rd<9>;

	ld.param.u64 	%rd3, [_Z28_permutedims_5D_3_4_2_1_5_32PfiiiiiS_iiii_param_0];
	ld.param.u32 	%r11, [_Z28_permutedims_5D_3_4_2_1_5_32PfiiiiiS_iiii_param_1];
	ld.param.u32 	%r12, [_Z28_permutedims_5D_3_4_2_1_5_32PfiiiiiS_iiii_param_2];
	ld.param.u32 	%r13, [_Z28_permutedims_5D_3_4_2_1_5_32PfiiiiiS_iiii_param_3];
	ld.param.u32 	%r14, [_Z28_permutedims_5D_3_4_2_1_5_32PfiiiiiS_iiii_param_4];
	ld.param.u32 	%r19, [_Z28_permutedims_5D_3_4_2_1_5_32PfiiiiiS_iiii_param_5];
	ld.param.u64 	%rd4, [_Z28_permutedims_5D_3_4_2_1_5_32PfiiiiiS_iiii_param_6];
	ld.param.u32 	%r15, [_Z28_permutedims_5D_3_4_2_1_5_32PfiiiiiS_iiii_param_7];
	ld.param.u32 	%r16, [_Z28_permutedims_5D_3_4_2_1_5_32PfiiiiiS_iiii_param_8];
	ld.param.u32 	%r17, [_Z28_permutedims_5D_3_4_2_1_5_32PfiiiiiS_iiii_param_9];
	ld.param.u32 	%r18, [_Z28_permutedims_5D_3_4_2_1_5_32PfiiiiiS_iiii_param_10];
	mov.u32 	%r20, %tid.x;
	mov.u32 	%r21, %ctaid.x;
	mov.u32 	%r1, %ntid.x;
	mad.lo.s32 	%r42, %r21, %r1, %r20;
	mul.lo.s32 	%r3, %r12, %r11;
	mul.lo.s32 	%r4, %r3, %r13;
	mul.lo.s32 	%r5, %r4, %r14;
	mul.lo.s32 	%r6, %r5, %r19;
	setp.ge.s32 	%p1, %r42, %r6;
	@%p1 bra 	$L__BB263_3;
	mul.lo.s32 	%r7, %r18, %r17;
	mov.u32 	%r22, %nctaid.x;
	mul.lo.s32 	%r8, %r1, %r22;
	cvta.to.global.u64 	%rd1, %rd3;
	cvta.to.global.u64 	%rd2, %rd4;
$L__BB263_2:
	div.s32 	%r23, %r42, %r11;
	mul.lo.s32 	%r24, %r23, %r11;
	sub.s32 	%r25, %r42, %r24;
	rem.s32 	%r26, %r23, %r12;
	mad.lo.s32 	%r27, %r26, %r11, %r25;
	sub.s32 	%r28, %r42, %r27;
	div.s32 	%r29, %r28, %r3;
	rem.s32 	%r30, %r29, %r13;
	mad.lo.s32 	%r31, %r3, %r30, %r27;
	sub.s32 	%r32, %r42, %r31;
	div.s32 	%r33, %r32, %r4;
	rem.s32 	%r34, %r33, %r14;
	mad.lo.s32 	%r35, %r4, %r34, %r31;
	sub.s32 	%r36, %r42, %r35;
	div.s32 	%r37, %r36, %r5;
	mad.lo.s32 	%r38, %r25, %r17, %r26;
	mad.lo.s32 	%r39, %r7, %r37, %r38;
	mad.lo.s32 	%r40, %r39, %r16, %r34;
	mad.lo.s32 	%r41, %r40, %r15, %r30;
	mul.wide.s32 	%rd5, %r42, 4;
	add.s64 	%rd6, %rd1, %rd5;
	ld.global.f32 	%f1, [%rd6];
	mul.wide.s32 	%rd7, %r41, 4;
	add.s64 	%rd8, %rd2, %rd7;
	st.global.f32 	[%rd8], %f1;
	add.s32 	%r42, %r42, %r8;
	setp.lt.s32 	%p2, %r42, %r6;
	@%p2 bra 	$L__BB263_2;
$L__BB263_3:
	ret;

}
	// .globl	_Z28_permutedims_5D_3_4_2_1_5_64PdiiiiiS_iiii
.visible .entry _Z28_permutedims_5D_3_4_2_1_5_64PdiiiiiS_iiii(
	.param .u64 .ptr .align 1 _Z28_permutedims_5D_3_4_2_1_5_64PdiiiiiS_iiii_param_0,
	.param .u32 _Z28_permutedims_5D_3_4_2_1_5_64PdiiiiiS_iiii_param_1,
	.param .u32 _Z28_permutedims_5D_3_4_2_1_5_64PdiiiiiS_iiii_param_2,
	.param .u32 _Z28_permutedims_5D_3_4_2_1_5_64PdiiiiiS_iiii_param_3,
	.param .u32 _Z28_permutedims_5D_3_4_2_1_5_64PdiiiiiS_iiii_param_4,
	.param .u32 _Z28_permutedims_5D_3_4_2_1_5_64PdiiiiiS_iiii_param_5,
	.param .u64 .ptr .align 1 _Z28_permutedims_5D_3_4_2_1_5_64PdiiiiiS_iiii_param_6,
	.param .u32 _Z28_permutedims_5D_3_4_2_1_5_64PdiiiiiS_iiii_param_7,
	.param .u32 _Z28_permutedims_5D_3_4_2_1_5_64PdiiiiiS_iiii_param_8,
	.param .u32 _Z28_permutedims_5D_3_4_2_1_5_64PdiiiiiS_iiii_param_9,
	.param .u32 _Z28_permutedims_5D_3_4_2_1_5_64PdiiiiiS_iiii_param_10
)
{
	.reg .pred 	%p<3>;
	.reg .b32 	%r<43>;
	.reg .b64 	%rd<9>;
	.reg .b64 	%fd<2>;

	ld.param.u64 	%rd3, [_Z28_permutedims_5D_3_4_2_1_5_64PdiiiiiS_iiii_param_0];
	ld.param.u32 	%r11, [_Z28_permutedims_5D_3_4_2_1_5_64PdiiiiiS_iiii_param_1];
	ld.param.u32 	%r12, [_Z28_permutedims_5D_3_4_2_1_5_64PdiiiiiS_iiii_param_2];
	ld.param.u32 	%r13, [_Z28_permutedims_5D_3_4_2_1_5_64PdiiiiiS_iiii_param_3];
	ld.param.u32 	%r14, [_Z28_permutedims_5D_3_4_2_1_5_64PdiiiiiS_iiii_param_4];
	ld.param.u32 	%r19, [_Z28_permutedims_5D_3_4_2_1_5_64PdiiiiiS_iiii_param_5];
	ld.param.u64 	%rd4, [_Z28_permutedims_5D_3_4_2_1_5_64PdiiiiiS_iiii_param_6];
	ld.param.u32 	%r15, [_Z28_permutedims_5D_3_4_2_1_5_64PdiiiiiS_iiii_param_7];
	ld.param.u32 	%r16, [_Z28_permutedims_5D_3_4_2_1_5_64PdiiiiiS_iiii_param_8];
	ld.param.u32 	%r17, [_Z28_permutedims_5D_3_4_2_1_5_64PdiiiiiS_iiii_param_9];
	ld.param.u32 	%r18, [_Z28_permutedims_5D_3_4_2_1_5_64PdiiiiiS_iiii_param_10];
	mov.u32 	%r20, %tid.x;
	mov.u32 	%r21, %ctaid.x;
	mov.u32 	%r1, %ntid.x;
	mad.lo.s32 	%r42, %r21, %r1, %r20;
	mul.lo.s32 	%r3, %r12, %r11;
	mul.lo.s32 	%r4, %r3, %r13;
	mul.lo.s32 	%r5, %r4, %r14;
	mul.lo.s32 	%r6, %r5, %r19;
	setp.ge.s32 	%p1, %r42, %r6;
	@%p1 bra 	$L__BB264_3;
	mul.lo.s32 	%r7, %r18, %r17;
	mov.u32 	%r22, %nctaid.x;
	mul.lo.s32 	%r8, %r1, %r22;
	cvta.to.global.u64 	%rd1, %rd3;
	cvta.to.global.u64 	%rd2, %rd4;
$L__BB264_2:
	div.s32 	%r23, %r42, %r11;
	mul.lo.s32 	%r24, %r23, %r11;
	sub.s32 	%r25, %r42, %r24;
	rem.s32 	%r26, %r23, %r12;
	mad.lo.s32 	%r27, %r26, %r11, %r25;
	sub.s32 	%r28, %r42, %r27;
	div.s32 	%r29, %r28, %r3;
	rem.s32 	%r30, %r29, %r13;
	mad.lo.s32 	%r31, %r3, %r30, %r27;
	sub.s32 	%r32, %r42, %r31;
	div.s32 	%r33, %r32, %r4;
	rem.s32 	%r34, %r33, %r14;
	mad.lo.s32 	%r35, %r4, %r34, %r31;
	sub.s32 	%r36, %r42, %r35;
	div.s32 	%r37, %r36, %r5;
	mad.lo.s32 	%r38, %r25, %r17, %r26;
	mad.lo.s32 	%r39, %r7, %r37, %r38;
	mad.lo.s32 	%r40, %r39, %r16, %r34;
	mad.lo.s32 	%r41, %r40, %r15, %r30;
	mul.wide.s32 	%rd5, %r42, 8;
	add.s64 	%rd6, %rd1, %rd5;
	ld.global.f64 	%fd1, [%rd6];
	mul.wide.s32 	%rd7, %r41, 8;
	add.s64 	%rd8, %rd2, %rd7;
	st.global.f64 	[%rd8], %fd1;
	add.s32 	%r42, %r42, %r8;
	setp.lt.s32 	%p2, %r42, %r6;
	@%p2 bra 	$L__BB264_2;
$L__BB264_3:
	ret;

}
	// .globl	_Z28_permutedims_5D_3_4_2_5_1_32PfiiiiiS_iiii
.visible .entry _Z28_permutedims_5D_3_4_2_5_1_32PfiiiiiS_iiii(
	.param .u64 .ptr .align 1 _Z28_permutedims_5D_3_4_2_5_1_32PfiiiiiS_iiii_param_0,
	.param .u32 _Z28_permutedims_5D_3_4_2_5_1_32PfiiiiiS_iiii_param_1,
	.param .u32 _Z28_permutedims_5D_3_4_2_5_1_32PfiiiiiS_iiii_param_2,
	.param .u32 _Z28_permutedims_5D_3_4_2_5_1_32PfiiiiiS_iiii_param_3,
	.param .u32 _Z28_permutedims_5D_3_4_2_5_1_32PfiiiiiS_iiii_param_4,
	.param .u32 _Z28_permutedims_5D_3_4_2_5_1_32PfiiiiiS_iiii_param_5,
	.param .u64 .ptr .align 1 _Z28_permutedims_5D_3_4_2_5_1_32PfiiiiiS_iiii_param_6,
	.param .u32 _Z28_permutedims_5D_3_4_2_5_1_32PfiiiiiS_iiii_param_7,
	.param .u32 _Z28_permutedims_5D_3_4_2_5_1_32PfiiiiiS_iiii_param_8,
	.param .u32 _Z28_permutedims_5D_3_4_2_5_1_32PfiiiiiS_iiii_param_9,
	.param .u32 _Z28_permutedims_5D_3_4_2_5_1_32PfiiiiiS_iiii_param_10
)
{
	.reg .pred 	%p<3>;
	.reg .b32 	%r<43>;
	.reg .b32 	%f<2>;
	.reg .b64 	%rd<9>;

	ld.param.u64 	%rd3, [_Z28_permutedims_5D_3_4_2_5_1_32PfiiiiiS_iiii_param_0];
	ld.param.u32 	%r11, [_Z28_permutedims_5D_3_4_2_5_1_32PfiiiiiS_iiii_param_1];
	ld.param.u32 	%r12, [_Z28_permutedims_5D_3_4_2_5_1_32PfiiiiiS_iiii_param_2];
	ld.param.u32 	%r13, [_Z28_permutedims_5D_3_4_2_5_1_32PfiiiiiS_iiii_param_3];
	ld.param.u32 	%r14, [_Z28_permutedims_5D_3_4_2_5_1_32PfiiiiiS_iiii_param_4];
	ld.param.u32 	%r19, [_Z28_permutedims_5D_3_4_2_5_1_32PfiiiiiS_iiii_param_5];
	ld.param.u64 	%rd4, [_Z28_permutedims_5D_3_4_2_5_1_32PfiiiiiS_iiii_param_6];
	ld.param.u32 	%r15, [_Z28_permutedims_5D_3_4_2_5_1_32PfiiiiiS_iiii_param_7];
	ld.param.u32 	%r16, [_Z28_permutedims_5D_3_4_2_5_1_32PfiiiiiS_iiii_param_8];
	ld.param.u32 	%r17, [_Z28_permutedims_5D_3_4_2_5_1_32PfiiiiiS_iiii_param_9];
	ld.param.u32 	%r18, [_Z28_permutedims_5D_3_4_2_5_1_32PfiiiiiS_iiii_param_10];
	mov.u32 	%r20, %tid.x;
	mov.u32 	%r21, %ctaid.x;
	mov.u32 	%r1, %ntid.x;
	mad.lo.s32 	%r42, %r21, %r1, %r20;
	mul.lo.s32 	%r3, %r12, %r11;
	mul.lo.s32 	%r4, %r3, %r13;
	mul.lo.s32 	%r5, %r4, %r14;
	mul.lo.s32 	%r6, %r5, %r19;
	setp.ge.s32 	%p1, %r42, %r6;
	@%p1 bra 	$L__BB265_3;
	mul.lo.s32 	%r7, %r18, %r17;
	mov.u32 	%r22, %nctaid.x;
	mul.lo.s32 	%r8, %r1, %r22;
	cvta.to.global.u64 	%rd1, %rd3;
	cvta.to.global.u64 	%rd2, %rd4;
$L__BB265_2:
	div.s32 	%r23, %r42, %r11;
	mul.lo.s32 	%r24, %r23, %r11;
	sub.s32 	%r25, %r42, %r24;
	rem.s32 	%r26, %r23, %r12;
	mad.lo.s32 	%r27, %r26, %r11, %r25;
	sub.s32 	%r28, %r42, %r27;
	div.s32 	%r29, %r28, %r3;
	rem.s32 	%r30, %r29, %r13;
	mad.lo.s32 	%r31, %r3, %r30, %r27;
	sub.s32 	%r32, %r42, %r31;
	div.s32 	%r33, %r32, %r4;
	rem.s32 	%r34, %r33, %r14;
	mad.lo.s32 	%r35, %r4, %r34, %r31;
	sub.s32 	%r36, %r42, %r35;
	div.s32 	%r37, %r36, %r5;
	mad.lo.s32 	%r38, %r7, %r25, %r26;
	mad.lo.s32 	%r39, %r37, %r17, %r38;
	mad.lo.s32 	%r40, %r39, %r16, %r34;
	mad.lo.s32 	%r41, %r40, %r15, %r30;
	mul.wide.s32 	%rd5, %r42, 4;
	add.s64 	%rd6, %rd1, %rd5;
	ld.global.f32 	%f1, [%rd6];
	mul.wide.s32 	%rd7, %r41, 4;
	add.s64 	%rd8, %rd2, %rd7;
	st.global.f32 	[%rd8], %f1;
	add.s32 	%r42, %r42, %r8;
	setp.lt.s32 	%p2, %r42, %r6;
	@%p2 bra 	$L__BB265_2;
$L__BB265_3:
	ret;

}
	// .globl	_Z28_permutedims_5D_3_4_2_5_1_64PdiiiiiS_iiii
.visible .entry _Z28_permutedims_5D_3_4_2_5_1_64PdiiiiiS_iiii(
	.param .u64 .ptr .align 1 _Z28_permutedims_5D_3_4_2_5_1_64PdiiiiiS_iiii_param_0,
	.param .u32 _Z28_permutedims_5D_3_4_2_5_1_64PdiiiiiS_iiii_param_1,
	.param .u32 _Z28_permutedims_5D_3_4_2_5_1_64PdiiiiiS_iiii_param_2,
	.param .u32 _Z28_permutedims_5D_3_4_2_5_1_64PdiiiiiS_iiii_param_3,
	.param .u32 _Z28_permutedims_5D_3_4_2_5_1_64PdiiiiiS_iiii_param_4,
	.param .u32 _Z28_permutedims_5D_3_4_2_5_1_64PdiiiiiS_iiii_param_5,
	.param .u64 .ptr .align 1 _Z28_permutedims_5D_3_4_2_5_1_64PdiiiiiS_iiii_param_6,
	.param .u32 _Z28_permutedims_5D_3_4_2_5_1_64PdiiiiiS_iiii_param_7,
	.param .u32 _Z28_permutedims_5D_3_4_2_5_1_64PdiiiiiS_iiii_param_8,
	.param .u32 _Z28_permutedims_5D_3_4_2_5_1_64PdiiiiiS_iiii_param_9,
	.param .u32 _Z28_permutedims_5D_3_4_2_5_1_64PdiiiiiS_iiii_param_10
)
{
	.reg .pred 	%p<3>;
	.reg .b32 	%r<43>;
	.reg .b64 	%rd<9>;
	.reg .b64 	%fd<2>;

	ld.param.u64 	%rd3, [_Z28_permutedims_5D_3_4_2_5_1_64PdiiiiiS_iiii_param_0];
	ld.param.u32 	%r11, [_Z28_permutedims_5D_3_4_2_5_1_64PdiiiiiS_iiii_param_1];
	ld.param.u32 	%r12, [_Z28_permutedims_5D_3_4_2_5_1_64PdiiiiiS_iiii_param_2];
	ld.param.u32 	%r13, [_Z28_permutedims_5D_3_4_2_5_1_64PdiiiiiS_iiii_param_3];
	ld.param.u32 	%r14, [_Z28_permutedims_5D_3_4_2_5_1_64PdiiiiiS_iiii_param_4];
	ld.param.u32 	%r19, [_Z28_permutedims_5D_3_4_2_5_1_64PdiiiiiS_iiii_param_5];
	ld.param.u64 	%rd4, [_Z28_permutedims_5D_3_4_2_5_1_64PdiiiiiS_iiii_param_6];
	ld.param.u32 	%r15, [_Z28_permutedims_5D_3_4_2_5_1_64PdiiiiiS_iiii_param_7];
	ld.param.u32 	%r16, [_Z28_permutedims_5D_3_4_2_5_1_64PdiiiiiS_iiii_param_8];
	ld.param.u32 	%r17, [_Z28_permutedims_5D_3_4_2_5_1_64PdiiiiiS_iiii_param_9];
	ld.param.u32 	%r18, [_Z28_permutedims_5D_3_4_2_5_1_64PdiiiiiS_iiii_param_10];
	mov.u32 	%r20, %tid.x;
	mov.u32 	%r21, %ctaid.x;
	mov.u32 	%r1, %ntid.x;
	mad.lo.s32 	%r42, %r21, %r1, %r20;
	mul.lo.s32 	%r3, %r12, %r11;
	mul.lo.s32 	%r4, %r3, %r13;
	mul.lo.s32 	%r5, %r4, %r14;
	mul.lo.s32 	%r6, %r5, %r19;
	setp.ge.s32 	%p1, %r42, %r6;
	@%p1 bra 	$L__BB266_3;
	mul.lo.s32 	%r7, %r18, %r17;
	mov.u32 	%r22, %nctaid.x;
	mul.lo.s32 	%r8, %r1, %r22;
	cvta.to.global.u64 	%rd1, %rd3;
	cvta.to.global.u64 	%rd2, %rd4;
$L__BB266_2:
	div.s32 	%r23, %r42, %r11;
	mul.lo.s32 	%r24, %r23, %r11;
	sub.s32 	%r25, %r42, %r24;
	rem.s32 	%r26, %r23, %r12;
	mad.lo.s32 	%r27, %r26, %r11, %r25;
	sub.s32 	%r28, %r42, %r27;
	div.s32 	%r29, %r28, %r3;
	rem.s32 	%r30, %r29, %r13;
	mad.lo.s32 	%r31, %r3, %r30, %r27;
	sub.s32 	%r32, %r42, %r31;
	div.s32 	%r33, %r32, %r4;
	rem.s32 	%r34, %r33, %r14;
	mad.lo.s32 	%r35, %r4, %r34, %r31;
	sub.s32 	%r36, %r42, %r35;
	div.s32 	%r37, %r36, %r5;
	mad.lo.s32 	%r38, %r7, %r25, %r26;
	mad.lo.s32 	%r39, %r37, %r17, %r38;
	mad.lo.s32 	%r40, %r39, %r16, %r34;
	mad.lo.s32 	%r41, %r40, %r15, %r30;
	mul.wide.s32 	%rd5, %r42, 8;
	add.s64 	%rd6, %rd1, %rd5;
	ld.global.f64 	%fd1, [%rd6];
	mul.wide.s32 	%rd7, %r41, 8;
	add.s64 	%rd8, %rd2, %rd7;
	st.global.f64 	[%rd8], %fd1;
	add.s32 	%r42, %r42, %r8;
	setp.lt.s32 	%p2, %r42, %r6;
	@%p2 bra 	$L__BB266_2;
$L__BB266_3:
	ret;

}
	// .globl	_Z28_permutedims_5D_3_4_5_1_2_32PfiiiiiS_iiii
.visible .entry _Z28_permutedims_5D_3_4_5_1_2_32PfiiiiiS_iiii(
	.param .u64 .ptr .align 1 _Z28_permutedims_5D_3_4_5_1_2_32PfiiiiiS_iiii_param_0,
	.param .u32 _Z28_permutedims_5D_3_4_5_1_2_32PfiiiiiS_iiii_param_1,
	.param .u32 _Z28_permutedims_5D_3_4_5_1_2_32PfiiiiiS_iiii_param_2,
	.param .u32 _Z28_permutedims_5D_3_4_5_1_2_32PfiiiiiS_iiii_param_3,
	.param .u32 _Z28_permutedims_5D_3_4_5_1_2_32PfiiiiiS_iiii_param_4,
	.param .u32 _Z28_permutedims_5D_3_4_5_1_2_32PfiiiiiS_iiii_param_5,
	.param .u64 .ptr .align 1 _Z28_permutedims_5D_3_4_5_1_2_32PfiiiiiS_iiii_param_6,
	.param .u32 _Z28_permutedims_5D_3_4_5_1_2_32PfiiiiiS_iiii_param_7,
	.param .u32 _Z28_permutedims_5D_3_4_5_1_2_32PfiiiiiS_iiii_param_8,
	.param .u32 _Z28_permutedims_5D_3_4_5_1_2_32PfiiiiiS_iiii_param_9,
	.param .u32 _Z28_permutedims_5D_3_4_5_1_2_32PfiiiiiS_iiii_param_10
)
{
	.reg .pred 	%p<3>;
	.reg .b32 	%r<44>;
	.reg .b32 	%f<2>;
	.reg .b64 	%rd<9>;

	ld.param.u64 	%rd3, [_Z28_permutedims_5D_3_4_5_1_2_32PfiiiiiS_iiii_param_0];
	ld.param.u32 	%r11, [_Z28_permutedims_5D_3_4_5_1_2_32PfiiiiiS_iiii_param_1];
	ld.param.u32 	%r12, [_Z28_permutedims_5D_3_4_5_1_2_32PfiiiiiS_iiii_param_2];
	ld.param.u32 	%r13, [_Z28_permutedims_5D_3_4_5_1_2_32PfiiiiiS_iiii_param_3];
	ld.param.u32 	%r14, [_Z28_permutedims_5D_3_4_5_1_2_32PfiiiiiS_iiii_param_4];
	ld.param.u32 	%r19, [_Z28_permutedims_5D_3_4_5_1_2_32PfiiiiiS_iiii_param_5];
	ld.param.u64 	%rd4, [_Z28_permutedims_5D_3_4_5_1_2_32PfiiiiiS_iiii_param_6];
	ld.param.u32 	%r15, [_Z28_permutedims_5D_3_4_5_1_2_32PfiiiiiS_iiii_param_7];
	ld.param.u32 	%r16, [_Z28_permutedims_5D_3_4_5_1_2_32PfiiiiiS_iiii_param_8];
	ld.param.u32 	%r17, [_Z28_permutedims_5D_3_4_5_1_2_32PfiiiiiS_iiii_param_9];
	ld.param.u32 	%r18, [_Z28_permutedims_5D_3_4_5_1_2_32PfiiiiiS_iiii_param_10];
	mov.u32 	%r20, %tid.x;
	mov.u32 	%r21, %ctaid.x;
	mov.u32 	%r1, %ntid.x;
	mad.lo.s32 	%r43, %r21, %r1, %r20;
	mul.lo.s32 	%r3, %r12, %r11;
	mul.lo.s32 	%r4, %r3, %r13;
	mul.lo.s32 	%r5, %r4, %r14;
	mul.lo.s32 	%r6, %r5, %r19;
	setp.ge.s32 	%p1, %r43, %r6;
	@%p1 bra 	$L__BB267_3;
	mul.lo.s32 	%r7, %r18, %r17;
	mov.u32 	%r22, %nctaid.x;
	mul.lo.s32 	%r8, %r1, %r22;
	cvta.to.global.u64 	%rd1, %rd3;
	cvta.to.global.u64 	%rd2, %rd4;
$L__BB267_2:
	div.s32 	%r23, %r43, %r11;
	mul.lo.s32 	%r24, %r23, %r11;
	sub.s32 	%r25, %r43, %r24;
	rem.s32 	%r26, %r23, %r12;
	mad.lo.s32 	%r27, %r26, %r11, %r25;
	sub.s32 	%r28, %r43, %r27;
	div.s32 	%r29, %r28, %r3;
	rem.s32 	%r30, %r29, %r13;
	mad.lo.s32 	%r31, %r3, %r30, %r27;
	sub.s32 	%r32, %r43, %r31;
	div.s32 	%r33, %r32, %r4;
	rem.s32 	%r34, %r33, %r14;
	mad.lo.s32 	%r35, %r4, %r34, %r31;
	sub.s32 	%r36, %r43, %r35;
	div.s32 	%r37, %r36, %r5;
	mul.lo.s32 	%r38, %r25, %r17;
	mad.lo.s32 	%r39, %r7, %r26, %r38;
	add.s32 	%r40, %r39, %r37;
	mad.lo.s32 	%r41, %r40, %r16, %r34;
	mad.lo.s32 	%r42, %r41, %r15, %r30;
	mul.wide.s32 	%rd5, %r43, 4;
	add.s64 	%rd6, %rd1, %rd5;
	ld.global.f32 	%f1, [%rd6];
	mul.wide.s32 	%rd7, %r42, 4;
	add.s64 	%rd8, %rd2, %rd7;
	st.global.f32 	[%rd8], %f1;
	add.s32 	%r43, %r43, %r8;
	setp.lt.s32 	%p2, %r43, %r6;
	@%p2 bra 	$L__BB267_2;
$L__BB267_3:
	ret;

}
	// .globl	_Z28_permutedims_5D_3_4_5_1_2_64PdiiiiiS_iiii
.visible .entry _Z28_permutedims_5D_3_4_5_1_2_64PdiiiiiS_iiii(
	.param .u64 .ptr .align 1 _Z28_permutedims_5D_3_4_5_1_2_64PdiiiiiS_iiii_param_0,
	.param .u32 _Z28_permutedims_5D_3_4_5_1_2_64PdiiiiiS_iiii_param_1,
	.param .u32 _Z28_permutedims_5D_3_4_5_1_2_64PdiiiiiS_iiii_param_2,
	.param .u32 _Z28_permutedims_5D_3_4_5_1_2_64PdiiiiiS_iiii_param_3,
	.param .u32 _Z28_permutedims_5D_3_4_5_1_2_64PdiiiiiS_iiii_param_4,
	.param .u32 _Z28_permutedims_5D_3_4_5_1_2_64PdiiiiiS_iiii_param_5,
	.param .u64 .ptr .align 1 _Z28_permutedims_5D_3_4_5_1_2_64PdiiiiiS_iiii_param_6,
	.param .u32 _Z28_permutedims_5D_3_4_5_1_2_64PdiiiiiS_iiii_param_7,
	.param .u32 _Z28_permutedims_5D_3_4_5_1_2_64PdiiiiiS_iiii_param_8,
	.param .u32 _Z28_permutedims_5D_3_4_5_1_2_64PdiiiiiS_iiii_param_9,
	.param .u32 _Z28_permutedims_5D_3_4_5_1_2_64PdiiiiiS_iiii_param_10
)
{
	.reg .pred 	%p<3>;
	.reg .b32 	%r<44>;
	.reg .b64 	%rd<9>;
	.reg .b64 	%fd<2>;

	ld.param.u64 	%rd3, [_Z28_permutedims_5D_3_4_5_1_2_64PdiiiiiS_iiii_param_0];
	ld.param.u32 	%r11, [_Z28_permutedims_5D_3_4_5_1_2_64PdiiiiiS_iiii_param_1];
	ld.param.u32 	%r12, [_Z28_permutedims_5D_3_4_5_1_2_64PdiiiiiS_iiii_param_2];
	ld.param.u32 	%r13, [_Z28_permutedims_5D_3_4_5_1_2_64PdiiiiiS_iiii_param_3];
	ld.param.u32 	%r14, [_Z28_permutedims_5D_3_4_5_1_2_64PdiiiiiS_iiii_param_4];
	ld.param.u32 	%r19, [_Z28_permutedims_5D_3_4_5_1_2_64PdiiiiiS_iiii_param_5];
	ld.param.u64 	%rd4, [_Z28_permutedims_5D_3_4_5_1_2_64PdiiiiiS_iiii_param_6];
	ld.param.u32 	%r15, [_Z28_permutedims_5D_3_4_5_1_2_64PdiiiiiS_iiii_param_7];
	ld.param.u32 	%r16, [_Z28_permutedims_5D_3_4_5_1_2_64PdiiiiiS_iiii_param_8];
	ld.param.u32 	%r17, [_Z28_permutedims_5D_3_4_5_1_2_64PdiiiiiS_iiii_param_9];
	ld.param.u32 	%r18, [_Z28_permutedims_5D_3_4_5_1_2_64PdiiiiiS_iiii_param_10];
	mov.u32 	%r20, %tid.x;
	mov.u32 	%r21, %ctaid.x;
	mov.u32 	%r1, %ntid.x;
	mad.lo.s32 	%r43, %r21, %r1, %r20;
	mul.lo.s32 	%r3, %r12, %r11;
	mul.lo.s32 	%r4, %r3, %r13;
	mul.lo.s32 	%r5, %r4, %r14;
	mul.lo.s32 	%r6, %r5, %r19;
	setp.ge.s32 	%p1, %r43, %r6;
	@%p1 bra 	$L__BB268_3;
	mul.lo.s32 	%r7, %r18, %r17;
	mov.u32 	%r22, %nctaid.x;
	mul.lo.s32 	%r8, %r1, %r22;
	cvta.to.global.u64 	%rd1, %rd3;
	cvta.to.global.u64 	%rd2, %rd4;
$L__BB268_2:
	div.s32 	%r23, %r43, %r11;
	mul.lo.s32 	%r24, %r23, %r11;
	sub.s32 	%r25, %r43, %r24;
	rem.s32 	%r26, %r23, %r12;
	mad.lo.s32 	%r27, %r26, %r11, %r25;
	sub.s32 	%r28, %r43, %r27;
	div.s32 	%r29, %r28, %r3;
	rem.s32 	%r30, %r29, %r13;
	mad.lo.s32 	%r31, %r3, %r30, %r27;
	sub.s32 	%r32, %r43, %r31;
	div.s32 	%r33, %r32, %r4;
	rem.s32 	%r34, %r33, %r14;
	mad.lo.s32 	%r35, %r4, %r34, %r31;
	sub.s32 	%r36, %r43, %r35;
	div.s32 	%r37, %r36, %r5;
	mul.lo.s32 	%r38, %r25, %r17;
	mad.lo.s32 	%r39, %r7, %r26, %r38;
	add.s32 	%r40, %r39, %r37;
	mad.lo.s32 	%r41, %r40, %r16, %r34;
	mad.lo.s32 	%r42, %r41, %r15, %r30;
	mul.wide.s32 	%rd5, %r43, 8;
	add.s64 	%rd6, %rd1, %rd5;
	ld.global.f64 	%fd1, [%rd6];
	mul.wide.s32 	%rd7, %r42, 8;
	add.s64 	%rd8, %rd2, %rd7;
	st.global.f64 	[%rd8], %fd1;
	add.s32 	%r43, %r43, %r8;
	setp.lt.s32 	%p2, %r43, %r6;
	@%p2 bra 	$L__BB268_2;
$L__BB268_3:
	ret;

}
	// .globl	_Z28_permutedims_5D_3_4_5_2_1_32PfiiiiiS_iiii
.visible .entry _Z28_permutedims_5D_3_4_5_2_1_32PfiiiiiS_iiii(
	.param .u64 .ptr .align 1 _Z28_permutedims_5D_3_4_5_2_1_32PfiiiiiS_iiii_param_0,
	.param .u32 _Z28_permutedims_5D_3_4_5_2_1_32PfiiiiiS_iiii_param_1,
	.param .u32 _Z28_permutedims_5D_3_4_5_2_1_32PfiiiiiS_iiii_param_2,
	.param .u32 _Z28_permutedims_5D_3_4_5_2_1_32PfiiiiiS_iiii_param_3,
	.param .u32 _Z28_permutedims_5D_3_4_5_2_1_32PfiiiiiS_iiii_param_4,
	.param .u32 _Z28_permutedims_5D_3_4_5_2_1_32PfiiiiiS_iiii_param_5,
	.param .u64 .ptr .align 1 _Z28_permutedims_5D_3_4_5_2_1_32PfiiiiiS_iiii_param_6,
	.param .u32 _Z28_permutedims_5D_3_4_5_2_1_32PfiiiiiS_iiii_param_7,
	.param .u32 _Z28_permutedims_5D_3_4_5_2_1_32PfiiiiiS_iiii_param_8,
	.param .u32 _Z28_permutedims_5D_3_4_5_2_1_32PfiiiiiS_iiii_param_9,
	.param .u32 _Z28_permutedims_5D_3_4_5_2_1_32PfiiiiiS_iiii_param_10
)
{
	.reg .pred 	%p<3>;
	.reg .b32 	%r<44>;
	.reg .b32 	%f<2>;
	.reg .b64 	%rd<9>;

	ld.param.u64 	%rd3, [_Z28_permutedims_5D_3_4_5_2_1_32PfiiiiiS_iiii_param_0];
	ld.param.u32 	%r11, [_Z28_permutedims_5D_3_4_5_2_1_32PfiiiiiS_iiii_param_1];
	ld.param.u32 	%r12, [_Z28_permutedims_5D_3_4_5_2_1_32PfiiiiiS_iiii_param_2];
	ld.param.u32 	%r13, [_Z28_permutedims_5D_3_4_5_2_1_32PfiiiiiS_iiii_param_3];
	ld.param.u32 	%r14, [_Z28_permutedims_5D_3_4_5_2_1_32PfiiiiiS_iiii_param_4];
	ld.param.u32 	%r19, [_Z28_permutedims_5D_3_4_5_2_1_32PfiiiiiS_iiii_param_5];
	ld.param.u64 	%rd4, [_Z28_permutedims_5D_3_4_5_2_1_32PfiiiiiS_iiii_param_6];
	ld.param.u32 	%r15, [_Z28_permutedims_5D_3_4_5_2_1_32PfiiiiiS_iiii_param_7];
	ld.param.u32 	%r16, [_Z28_permutedims_5D_3_4_5_2_1_32PfiiiiiS_iiii_param_8];
	ld.param.u32 	%r17, [_Z28_permutedims_5D_3_4_5_2_1_32PfiiiiiS_iiii_param_9];
	ld.param.u32 	%r18, [_Z28_permutedims_5D_3_4_5_2_1_32PfiiiiiS_iiii_param_10];
	mov.u32 	%r20, %tid.x;
	mov.u32 	%r21, %ctaid.x;
	mov.u32 	%r1, %ntid.x;
	mad.lo.s32 	%r43, %r21, %r1, %r20;
	mul.lo.s32 	%r3, %r12, %r11;
	mul.lo.s32 	%r4, %r3, %r13;
	mul.lo.s32 	%r5, %r4, %r14;
	mul.lo.s32 	%r6, %r5, %r19;
	setp.ge.s32 	%p1, %r43, %r6;
	@%p1 bra 	$L__BB269_3;
	mul.lo.s32 	%r7, %r18, %r17;
	mov.u32 	%r22, %nctaid.x;
	mul.lo.s32 	%r8, %r1, %r22;
	cvta.to.global.u64 	%rd1, %rd3;
	cvta.to.global.u64 	%rd2, %rd4;
$L__BB269_2:
	div.s32 	%r23, %r43, %r11;
	mul.lo.s32 	%r24, %r23, %r11;
	sub.s32 	%r25, %r43, %r24;
	rem.s32 	%r26, %r23, %r12;
	mad.lo.s32 	%r27, %r26, %r11, %r25;
	sub.s32 	%r28, %r43, %r27;
	div.s32 	%r29, %r28, %r3;
	rem.s32 	%r30, %r29, %r13;
	mad.lo.s32 	%r31, %r3, %r30, %r27;
	sub.s32 	%r32, %r43, %r31;
	div.s32 	%r33, %r32, %r4;
	rem.s32 	%r34, %r33, %r14;
	mad.lo.s32 	%r35, %r4, %r34, %r31;
	sub.s32 	%r36, %r43, %r35;
	div.s32 	%r37, %r36, %r5;
	mul.lo.s32 	%r38, %r7, %r25;
	mad.lo.s32 	%r39, %r26, %r17, %r38;
	add.s32 	%r40, %r39, %r37;
	mad.lo.s32 	%r41, %r40, %r16, %r34;
	mad.lo.s32 	%r42, %r41, %r15, %r30;
	mul.wide.s32 	%rd5, %r43, 4;
	add.s64 	%rd6, %rd1, %rd5;
	ld.global.f32 	%f1, [%rd6];
	mul.wide.s32 	%rd7, %r42, 4;
	add.s64 	%rd8, %rd2, %rd7;
	st.global.f32 	[%rd8], %f1;
	add.s32 	%r43, %r43, %r8;
	setp.lt.s32 	%p2, %r43, %r6;
	@%p2 bra 	$L__BB269_2;
$L__BB269_3:
	ret;

}
	// .globl	_Z28_permutedims_5D_3_4_5_2_1_64PdiiiiiS_iiii
.visible .entry _Z28_permutedims_5D_3_4_5_2_1_64PdiiiiiS_iiii(
	.param .u64 .ptr .align 1 _Z28_permutedims_5D_3_4_5_2_1_64PdiiiiiS_iiii_param_0,
	.param .u32 _Z28_permutedims_5D_3_4_5_2_1_64PdiiiiiS_iiii_param_1,
	.param .u32 _Z28_permutedims_5D_3_4_5_2_1_64PdiiiiiS_iiii_param_2,
	.param .u32 _Z28_permutedims_5D_3_4_5_2_1_64PdiiiiiS_iiii_param_3,
	.param .u32 _Z28_permutedims_5D_3_4_5_2_1_64PdiiiiiS_iiii_param_4,
	.param .u32 _Z28_permutedims_5D_3_4_5_2_1_64PdiiiiiS_iiii_param_5,
	.param .u64 .ptr .align 1 _Z28_permutedims_5D_3_4_5_2_1_64PdiiiiiS_iiii_param_6,
	.param .u32 _Z28_permutedims_5D_3_4_5_2_1_64PdiiiiiS_iiii_param_7,
	.param .u32 _Z28_permutedims_5D_3_4_5_2_1_64PdiiiiiS_iiii_param_8,
	.param .u32 _Z28_permutedims_5D_3_4_5_2_1_64PdiiiiiS_iiii_param_9,
	.param .u32 _Z28_permutedims_5D_3_4_5_2_1_64PdiiiiiS_iiii_param_10
)
{
	.reg .pred 	%p<3>;
	.reg .b32 	%r<44>;
	.reg .b64 	%rd<9>;
	.reg .b64 	%fd<2>;

	ld.param.u64 	%rd3, [_Z28_permutedims_5D_3_4_5_2_1_64PdiiiiiS_iiii_param_0];
	ld.param.u32 	%r11, [_Z28_permutedims_5D_3_4_5_2_1_64PdiiiiiS_iiii_param_1];
	ld.param.u32 	%r12, [_Z28_permutedims_5D_3_4_5_2_1_64PdiiiiiS_iiii_param_2];
	ld.param.u32 	%r13, [_Z28_permutedims_5D_3_4_5_2_1_64PdiiiiiS_iiii_param_3];
	ld.param.u32 	%r14, [_Z28_permutedims_5D_3_4_5_2_1_64PdiiiiiS_iiii_param_4];
	ld.param.u32 	%r19, [_Z28_permutedims_5D_3_4_5_2_1_64PdiiiiiS_iiii_param_5];
	ld.param.u64 	%rd4, [_Z28_permutedims_5D_3_4_5_2_1_64PdiiiiiS_iiii_param_6];
	ld.param.u32 	%r15, [_Z28_permutedims_5D_3_4_5_2_1_64PdiiiiiS_iiii_param_7];
	ld.param.u32 	%r16, [_Z28_permutedims_5D_3_4_5_2_1_64PdiiiiiS_iiii_param_8];
	ld.param.u32 	%r17, [_Z28_permutedims_5D_3_4_5_2_1_64PdiiiiiS_iiii_param_9];
	ld.param.u32 	%r18, [_Z28_permutedims_5D_3_4_5_2_1_64PdiiiiiS_iiii_param_10];
	mov.u32 	%r20, %tid.x;
	mov.u32 	%r21, %ctaid.x;
	mov.u32 	%r1, %ntid.x;
	mad.lo.s32 	%r43, %r21, %r1, %r20;
	mul.lo.s32 	%r3, %r12, %r11;
	mul.lo.s32 	%r4, %r3, %r13;
	mul.lo.s32 	%r5, %r4, %r14;
	mul.lo.s32 	%r6, %r5, %r19;
	setp.ge.s32 	%p1, %r43, %r6;
	@%p1 bra 	$L__BB270_3;
	mul.lo.s32 	%r7, %r18, %r17;
	mov.u32 	%r22, %nctaid.x;
	mul.lo.s32 	%r8, %r1, %r22;
	cvta.to.global.u64 	%rd1, %rd3;
	cvta.to.global.u64 	%rd2, %rd4;
$L__BB270_2:
	div.s32 	%r23, %r43, %r11;
	mul.lo.s32 	%r24, %r23, %r11;
	sub.s32 	%r25, %r43, %r24;
	rem.s32 	%r26, %r23, %r12;
	mad.lo.s32 	%r27, %r26, %r11, %r25;
	sub.s32 	%r28, %r43, %r27;
	div.s32 	%r29, %r28, %r3;
	rem.s32 	%r30, %r29, %r13;
	mad.lo.s32 	%r31, %r3, %r30, %r27;
	sub.s32 	%r32, %r43, %r31;
	div.s32 	%r33, %r32, %r4;
	rem.s32 	%r34, %r33, %r14;
	mad.lo.s32 	%r35, %r4, %r34, %r31;
	sub.s32 	%r36, %r43, %r35;
	div.s32 	%r37, %r36, %r5;
	mul.lo.s32 	%r38, %r7, %r25;
	mad.lo.s32 	%r39, %r26, %r17, %r38;
	add.s32 	%r40, %r39, %r37;
	mad.lo.s32 	%r41, %r40, %r16, %r34;
	mad.lo.s32 	%r42, %r41, %r15, %r30;
	mul.wide.s32 	%rd5, %r43, 8;
	add.s64 	%rd6, %rd1, %rd5;
	ld.global.f64 	%fd1, [%rd6];
	mul.wide.s32 	%rd7, %r42, 8;
	add.s64 	%rd8, %rd2, %rd7;
	st.global.f64 	[%rd8], %fd1;
	add.s32 	%r43, %r43, %r8;
	setp.lt.s32 	%p2, %r43, %r6;
	@%p2 bra 	$L__BB270_2;
$L__BB270_3:
	ret;

}
	// .globl	_Z28_permutedims_5D_3_5_1_2_4_32PfiiiiiS_iiii
.visible .entry _Z28_permutedims_5D_3_5_1_2_4_32PfiiiiiS_iiii(
	.param .u64 .ptr .align 1 _Z28_permutedims_5D_3_5_1_2_4_32PfiiiiiS_iiii_param_0,
	.param .u32 _Z28_permutedims_5D_3_5_1_2_4_32PfiiiiiS_iiii_param_1,
	.param .u32 _Z28_permutedims_5D_3_5_1_2_4_32PfiiiiiS_iiii_param_2,
	.param .u32 _Z28_permutedims_5D_3_5_1_2_4_32PfiiiiiS_iiii_param_3,
	.param .u32 _Z28_permutedims_5D_3_5_1_2_4_32PfiiiiiS_iiii_param_4,
	.param .u32 _Z28_permutedims_5D_3_5_1_2_4_32PfiiiiiS_iiii_param_5,
	.param .u64 .ptr .align 1 _Z28_permutedims_5D_3_5_1_2_4_32PfiiiiiS_iiii_param_6,
	.param .u32 _Z28_permutedims_5D_3_5_1_2_4_32PfiiiiiS_iiii_param_7,
	.param .u32 _Z28_permutedims_5D_3_5_1_2_4_32PfiiiiiS_iiii_param_8,
	.param .u32 _Z28_permutedims_5D_3_5_1_2_4_32PfiiiiiS_iiii_param_9,
	.param .u32 _Z28_permutedims_5D_3_5_1_2_4_32PfiiiiiS_iiii_param_10
)
{
	.reg .pred 	%p<3>;
	.reg .b32 	%r<43>;
	.reg .b32 	%f<2>;
	.reg .b64 	%rd<9>;

	ld.param.u64 	%rd3, [_Z28_permutedims_5D_3_5_1_2_4_32PfiiiiiS_iiii_param_0];
	ld.param.u32 	%r11, [_Z28_permutedims_5D_3_5_1_2_4_32PfiiiiiS_iiii_param_1];
	ld.param.u32 	%r12, [_Z28_permutedims_5D_3_5_1_2_4_32PfiiiiiS_iiii_param_2];
	ld.param.u32 	%r13, [_Z28_permutedims_5D_3_5_1_2_4_32PfiiiiiS_iiii_param_3];
	ld.param.u32 	%r14, [_Z28_permutedims_5D_3_5_1_2_4_32PfiiiiiS_iiii_param_4];
	ld.param.u32 	%r19, [_Z28_permutedims_5D_3_5_1_2_4_32PfiiiiiS_iiii_param_5];
	ld.param.u64 	%rd4, [_Z28_permutedims_5D_3_5_1_2_4_32PfiiiiiS_iiii_param_6];
	ld.param.u32 	%r15, [_Z28_permutedims_5D_3_5_1_2_4_32PfiiiiiS_iiii_param_7];
	ld.param.u32 	%r16, [_Z28_permutedims_5D_3_5_1_2_4_32PfiiiiiS_iiii_param_8];
	ld.param.u32 	%r17, [_Z28_permutedims_5D_3_5_1_2_4_32PfiiiiiS_iiii_param_9];
	ld.param.u32 	%r18, [_Z28_permutedims_5D_3_5_1_2_4_32PfiiiiiS_iiii_param_10];
	mov.u32 	%r20, %tid.x;
	mov.u32 	%r21, %ctaid.x;
	mov.u32 	%r1, %ntid.x;
	mad.lo.s32 	%r42, %r21, %r1, %r20;
	mul.lo.s32 	%r3, %r12, %r11;
	mul.lo.s32 	%r4, %r3, %r13;
	mul.lo.s32 	%r5, %r4, %r14;
	mul.lo.s32 	%r6, %r5, %r19;
	setp.ge.s32 	%p1, %r42, %r6;
	@%p1 bra 	$L__BB271_3;
	mul.lo.s32 	%r7, %r18, %r17;
	mov.u32 	%r22, %nctaid.x;
	mul.lo.s32 	%r8, %r1, %r22;
	cvta.to.global.u64 	%rd1, %rd3;
	cvta.to.global.u64 	%rd2, %rd4;
$L__BB271_2:
	div.s32 	%r23, %r42, %r11;
	mul.lo.s32 	%r24, %r23, %r11;
	sub.s32 	%r25, %r42, %r24;
	rem.s32 	%r26, %r23, %r12;
	mad.lo.s32 	%r27, %r26, %r11, %r25;
	sub.s32 	%r28, %r42, %r27;
	div.s32 	%r29, %r28, %r3;
	rem.s32 	%r30, %r29, %r13;
	mad.lo.s32 	%r31, %r3, %r30, %r27;
	sub.s32 	%r32, %r42, %r31;
	div.s32 	%r33, %r32, %r4;
	rem.s32 	%r34, %r33, %r14;
	mad.lo.s32 	%r35, %r4, %r34, %r31;
	sub.s32 	%r36, %r42, %r35;
	div.s32 	%r37, %r36, %r5;
	mad.lo.s32 	%r38, %r26, %r17, %r25;
	mad.lo.s32 	%r39, %r7, %r34, %r38;
	mad.lo.s32 	%r40, %r39, %r16, %r37;
	mad.lo.s32 	%r41, %r40, %r15, %r30;
	mul.wide.s32 	%rd5, %r42, 4;
	add.s64 	%rd6, %rd1, %rd5;
	ld.global.f32 	%f1, [%rd6];
	mul.wide.s32 	%rd7, %r41, 4;
	add.s64 	%rd8, %rd2, %rd7;
	st.global.f32 	[%rd8], %f1;
	add.s32 	%r42, %r42, %r8;
	setp.lt.s32 	%p2, %r42, %r6;
	@%p2 bra 	$L__BB271_2;
$L__BB271_3:
	ret;

}
	// .globl	_Z28_permutedims_5D_3_5_1_2_4_64PdiiiiiS_iiii
.visible .entry _Z28_permutedims_5D_3_5_1_2_4_64PdiiiiiS_iiii(
	.param .u64 .ptr .align 1 _Z28_permutedims_5D_3_5_1_2_4_64PdiiiiiS_iiii_param_0,
	.param .u32 _Z28_permutedims_5D_3_5_1_2_4_64PdiiiiiS_iiii_param_1,
	.param .u32 _Z28_permutedims_5D_3_5_1_2_4_64PdiiiiiS_iiii_param_2,
	.param .u32 _Z28_permutedims_5D_3_5_1_2_4_64PdiiiiiS_iiii_param_3,
	.param .u32 _Z28_permutedims_5D_3_5_1_2_4_64PdiiiiiS_iiii_param_4,
	.param .u32 _Z28_permutedims_5D_3_5_1_2_4_64PdiiiiiS_iiii_param_5,
	.param .u64 .ptr .align 1 _Z28_permutedims_5D_3_5_1_2_4_64PdiiiiiS_iiii_param_6,
	.param .u32 _Z28_permutedims_5D_3_5_1_2_4_64PdiiiiiS_iiii_param_7,
	.param .u32 _Z28_permutedims_5D_3_5_1_2_4_64PdiiiiiS_iiii_param_8,
	.param .u32 _Z28_permutedims_5D_3_5_1_2_4_64PdiiiiiS_iiii_param_9,
	.param .u32 _Z28_permutedims_5D_3_5_1_2_4_64PdiiiiiS_iiii_param_10
)
{
	.reg .pred 	%p<3>;
	.reg .b32 	%r<43>;
	.reg .b64 	%rd<9>;
	.reg .b64 	%fd<2>;

	ld.param.u64 	%rd3, [_Z28_permutedims_5D_3_5_1_2_4_64PdiiiiiS_iiii_param_0];
	ld.param.u32 	%r11, [_Z28_permutedims_5D_3_5_1_2_4_64PdiiiiiS_iiii_param_1];
	ld.param.u32 	%r12, [_Z28_permutedims_5D_3_5_1_2_4_64PdiiiiiS_iiii_param_2];
	ld.param.u32 	%r13, [_Z28_permutedims_5D_3_5_1_2_4_64PdiiiiiS_iiii_param_3];
	ld.param.u32 	%r14, [_Z28_permutedims_5D_3_5_1_2_4_64PdiiiiiS_iiii_param_4];
	ld.param.u32 	%r19, [_Z28_permutedims_5D_3_5_1_2_4_64PdiiiiiS_iiii_param_5];
	ld.param.u64 	%rd4, [_Z28_permutedims_5D_3_5_1_2_4_64PdiiiiiS_iiii_param_6];
	ld.param.u32 	%r15, [_Z28_permutedims_5D_3_5_1_2_4_64PdiiiiiS_iiii_param_7];
	ld.param.u32 	%r16, [_Z28_permutedims_5D_3_5_1_2_4_64PdiiiiiS_iiii_param_8];
	ld.param.u32 	%r17, [_Z28_permutedims_5D_3_5_1_2_4_64PdiiiiiS_iiii_param_9];
	ld.param.u32 	%r18, [_Z28_permutedims_5D_3_5_1_2_4_64PdiiiiiS_iiii_param_10];
	mov.u32 	%r20, %tid.x;
	mov.u32 	%r21, %ctaid.x;
	mov.u32 	%r1, %ntid.x;
	mad.lo.s32 	%r42, %r21, %r1, %r20;
	mul.lo.s32 	%r3, %r12, %r11;
	mul.lo.s32 	%r4, %r3, %r13;
	mul.lo.s32 	%r5, %r4, %r14;
	mul.lo.s32 	%r6, %r5, %r19;
	setp.ge.s32 	%p1, %r42, %r6;
	@%p1 bra 	$L__BB272_3;
	mul.lo.s32 	%r7, %r18, %r17;
	mov.u32 	%r22, %nctaid.x;
	mul.lo.s32 	%r8, %r1, %r22;
	cvta.to.global.u64 	%rd1, %rd3;
	cvta.to.global.u64 	%rd2, %rd4;
$L__BB272_2:
	div.s32 	%r23, %r42, %r11;
	mul.lo.s32 	%r24, %r23, %r11;
	sub.s32 	%r25, %r42, %r24;
	rem.s32 	%r26, %r23, %r12;
	mad.lo.s32 	%r27, %r26, %r11, %r25;
	sub.s32 	%r28, %r42, %r27;
	div.s32 	%r29, %r28, %r3;
	rem.s32 	%r30, %r29, %r13;
	mad.lo.s32 	%r31, %r3, %r30, %r27;
	sub.s32 	%r32, %r42, %r31;
	div.s32 	%r33, %r32, %r4;
	rem.s32 	%r34, %r33, %r14;
	mad.lo.s32 	%r35, %r4, %r34, %r31;
	sub.s32 	%r36, %r42, %r35;
	div.s32 	%r37, %r36, %r5;
	mad.lo.s32 	%r38, %r26, %r17, %r25;
	mad.lo.s32 	%r39, %r7, %r34, %r38;
	mad.lo.s32 	%r40, %r39, %r16, %r37;
	mad.lo.s32 	%r41, %r40, %r15, %r30;
	mul.wide.s32 	%rd5, %r42, 8;
	add.s64 	%rd6, %rd1, %rd5;
	ld.global.f64 	%fd1, [%rd6];
	mul.wide.s32 	%rd7, %r41, 8;
	add.s64 	%rd8, %rd2, %rd7;
	st.global.f64 	[%rd8], %fd1;
	add.s32 	%r42, %r42, %r8;
	setp.lt.s32 	%p2, %r42, %r6;
	@%p2 bra 	$L__BB272_2;
$L__BB272_3:
	ret;

}
	// .globl	_Z28_permutedims_5D_3_5_1_4_2_32PfiiiiiS_iiii
.visible .entry _Z28_permutedims_5D_3_5_1_4_2_32PfiiiiiS_iiii(
	.param .u64 .ptr .align 1 _Z28_permutedims_5D_3_5_1_4_2_32PfiiiiiS_iiii_param_0,
	.param .u32 _Z28_permutedims_5D_3_5_1_4_2_32PfiiiiiS_iiii_param_1,
	.param .u32 _Z28_permutedims_5D_3_5_1_4_2_32PfiiiiiS_iiii_param_2,
	.param .u32 _Z28_permutedims_5D_3_5_1_4_2_32PfiiiiiS_iiii_param_3,
	.param .u32 _Z28_permutedims_5D_3_5_1_4_2_32PfiiiiiS_iiii_param_4,
	.param .u32 _Z28_permutedims_5D_3_5_1_4_2_32PfiiiiiS_iiii_param_5,
	.param .u64 .ptr .align 1 _Z28_permutedims_5D_3_5_1_4_2_32PfiiiiiS_iiii_param_6,
	.param .u32 _Z28_permutedims_5D_3_5_1_4_2_32PfiiiiiS_iiii_param_7,
	.param .u32 _Z28_permutedims_5D_3_5_1_4_2_32PfiiiiiS_iiii_param_8,
	.param .u32 _Z28_permutedims_5D_3_5_1_4_2_32PfiiiiiS_iiii_param_9,
	.param .u32 _Z28_permutedims_5D_3_5_1_4_2_32PfiiiiiS_iiii_param_10
)
{
	.reg .pred 	%p<3>;
	.reg .b32 	%r<43>;
	.reg .b32 	%f<2>;
	.reg .b64 	%rd<9>;

	ld.param.u64 	%rd3, [_Z28_permutedims_5D_3_5_1_4_2_32PfiiiiiS_iiii_param_0];
	ld.param.u32 	%r11, [_Z28_permutedims_5D_3_5_1_4_2_32PfiiiiiS_iiii_param_1];
	ld.param.u32 	%r12, [_Z28_permutedims_5D_3_5_1_4_2_32PfiiiiiS_iiii_param_2];
	ld.param.u32 	%r13, [_Z28_permutedims_5D_3_5_1_4_2_32PfiiiiiS_iiii_param_3];
	ld.param.u32 	%r14, [_Z28_permutedims_5D_3_5_1_4_2_32PfiiiiiS_iiii_param_4];
	ld.param.u32 	%r19, [_Z28_permutedims_5D_3_5_1_4_2_32PfiiiiiS_iiii_param_5];
	ld.param.u64 	%rd4, [_Z28_permutedims_5D_3_5_1_4_2_32PfiiiiiS_iiii_param_6];
	ld.param.u32 	%r15, [_Z28_permutedims_5D_3_5_1_4_2_32PfiiiiiS_iiii_param_7];
	ld.param.u32 	%r16, [_Z28_permutedims_5D_3_5_1_4_2_32PfiiiiiS_iiii_param_8];
	ld.param.u32 	%r17, [_Z28_permutedims_5D_3_5_1_4_2_32PfiiiiiS_iiii_param_9];
	ld.param.u32 	%r18, [_Z28_permutedims_5D_3_5_1_4_2_32PfiiiiiS_iiii_param_10];
	mov.u32 	%r20, %tid.x;
	mov.u32 	%r21, %ctaid.x;
	mov.u32 	%r1, %ntid.x;
	mad.lo.s32 	%r42, %r21, %r1, %r20;
	mul.lo.s32 	%r3, %r12, %r11;
	mul.lo.s32 	%r4, %r3, %r13;
	mul.lo.s32 	%r5, %r4, %r14;
	mul.lo.s32 	%r6, %r5, %r19;
	setp.ge.s32 	%p1, %r42, %r6;
	@%p1 bra 	$L__BB273_3;
	mul.lo.s32 	%r7, %r18, %r17;
	mov.u32 	%r22, %nctaid.x;
	mul.lo.s32 	%r8, %r1, %r22;
	cvta.to.global.u64 	%rd1, %rd3;
	cvta.to.global.u64 	%rd2, %rd4;
$L__BB273_2:
	div.s32 	%r23, %r42, %r11;
	mul.lo.s32 	%r24, %r23, %r11;
	sub.s32 	%r25, %r42, %r24;
	rem.s32 	%r26, %r23, %r12;
	mad.lo.s32 	%r27, %r26, %r11, %r25;
	sub.s32 	%r28, %r42, %r27;
	div.s32 	%r29, %r28, %r3;
	rem.s32 	%r30, %r29, %r13;
	mad.lo.s32 	%r31, %r3, %r30, %r27;
	sub.s32 	%r32, %r42, %r31;
	div.s32 	%r33, %r32, %r4;
	rem.s32 	%r34, %r33, %r14;
	mad.lo.s32 	%r35, %r4, %r34, %r31;
	sub.s32 	%r36, %r42, %r35;
	div.s32 	%r37, %r36, %r5;
	mad.lo.s32 	%r38, %r7, %r26, %r25;
	mad.lo.s32 	%r39, %r34, %r17, %r38;
	mad.lo.s32 	%r40, %r39, %r16, %r37;
	mad.lo.s32 	%r41, %r40, %r15, %r30;
	mul.wide.s32 	%rd5, %r42, 4;
	add.s64 	%rd6, %rd1, %rd5;
	ld.global.f32 	%f1, [%rd6];
	mul.wide.s32 	%rd7, %r41, 4;
	add.s64 	%rd8, %rd2, %rd7;
	st.global.f32 	[%rd8], %f1;
	add.s32 	%r42, %r42, %r8;
	setp.lt.s32 	%p2, %r42, %r6;
	@%p2 bra 	$L__BB273_2;
$L__BB273_3:
	ret;

}
	// .globl	_Z28_permutedims_5D_3_5_1_4_2_64PdiiiiiS_iiii
.visible .entry _Z28_permutedims_5D_3_5_1_4_2_64PdiiiiiS_iiii(
	.param .u64 .ptr .align 1 _Z28_permutedims_5D_3_5_1_4_2_64PdiiiiiS_iiii_param_0,
	.param .u32 _Z28_permutedims_5D_3_5_1_4_2_64PdiiiiiS_iiii_param_1,
	.param .u32 _Z28_permutedims_5D_3_5_1_4_2_64PdiiiiiS_iiii_param_2,
	.param .u32 _Z28_permutedims_5D_3_5_1_4_2_64PdiiiiiS_iiii_param_3,
	.param .u32 _Z28_permutedims_5D_3_5_1_4_2_64PdiiiiiS_iiii_param_4,
	.param .u32 _Z28_permutedims_5D_3_5_1_4_2_64PdiiiiiS_iiii_param_5,
	.param .u64 .ptr .align 1 _Z28_permutedims_5D_3_5_1_4_2_64PdiiiiiS_iiii_param_6,
	.param .u32 _Z28_permutedims_5D_3_5_1_4_2_64PdiiiiiS_iiii_param_7,
	.param .u32 _Z28_permutedims_5D_3_5_1_4_2_64PdiiiiiS_iiii_param_8,
	.param .u32 _Z28_permutedims_5D_3_5_1_4_2_64PdiiiiiS_iiii_param_9,
	.param .u32 _Z28_permutedims_5D_3_5_1_4_2_64PdiiiiiS_iiii_param_10
)
{
	.reg .pred 	%p<3>;
	.reg .b32 	%r<43>;
	.reg .b64 	%rd<9>;
	.reg .b64 	%fd<2>;

	ld.param.u64 	%rd3, [_Z28_permutedims_5D_3_5_1_4_2_64PdiiiiiS_iiii_param_0];
	ld.param.u32 	%r11, [_Z28_permutedims_5D_3_5_1_4_2_64PdiiiiiS_iiii_param_1];
	ld.param.u32 	%r12, [_Z28_permutedims_5D_3_5_1_4_2_64PdiiiiiS_iiii_param_2];
	ld.param.u32 	%r13, [_Z28_permutedims_5D_3_5_1_4_2_64PdiiiiiS_iiii_param_3];
	ld.param.u32 	%r14, [_Z28_permutedims_5D_3_5_1_4_2_64PdiiiiiS_iiii_param_4];
	ld.param.u32 	%r19, [_Z28_permutedims_5D_3_5_1_4_2_64PdiiiiiS_iiii_param_5];
	ld.param.u64 	%rd4, [_Z28_permutedims_5D_3_5_1_4_2_64PdiiiiiS_iiii_param_6];
	ld.param.u32 	%r15, [_Z28_permutedims_5D_3_5_1_4_2_64PdiiiiiS_iiii_param_7];
	ld.param.u32 	%r16, [_Z28_permutedims_5D_3_5_1_4_2_64PdiiiiiS_iiii_param_8];
	ld.param.u32 	%r17, [_Z28_permutedims_5D_3_5_1_4_2_64PdiiiiiS_iiii_param_9];
	ld.param.u32 	%r18, [_Z28_permutedims_5D_3_5_1_4_2_64PdiiiiiS_iiii_param_10];
	mov.u32 	%r20, %tid.x;
	mov.u32 	%r21, %ctaid.x;
	mov.u32 	%r1, %ntid.x;
	mad.lo.s32 	%r42, %r21, %r1, %r20;
	mul.lo.s32 	%r3, %r12, %r11;
	mul.lo.s32 	%r4, %r3, %r13;
	mul.lo.s32 	%r5, %r4, %r14;
	mul.lo.s32 	%r6, %r5, %r19;
	setp.ge.s32 	%p1, %r42, %r6;
	@%p1 bra 	$L__BB274_3;
	mul.lo.s32 	%r7, %r18, %r17;
	mov.u32 	%r22, %nctaid.x;
	mul.lo.s32 	%r8, %r1, %r22;
	cvta.to.global.u64 	%rd1, %rd3;
	cvta.to.global.u64 	%rd2, %rd4;
$L__BB274_2:
	div.s32 	%r23, %r42, %r11;
	mul.lo.s32 	%r24, %r23, %r11;
	sub.s32 	%r25, %r42, %r24;
	rem.s32 	%r26, %r23, %r12;
	mad.lo.s32 	%r27, %r26, %r11, %r25;
	sub.s32 	%r28, %r42, %r27;
	div.s32 	%r29, %r28, %r3;
	rem.s32 	%r30, %r29, %r13;
	mad.lo.s32 	%r31, %r3, %r30, %r27;
	sub.s32 	%r32, %r42, %r31;
	div.s32 	%r33, %r32, %r4;
	rem.s32 	%r34, %r33, %r14;
	mad.lo.s32 	%r35, %r4, %r34, %r31;
	sub.s32 	%r36, %r42, %r35;
	div.s32 	%r37, %r36, %r5;
	mad.lo.s32 	%r38, %r7, %r26, %r25;
	mad.lo.s32 	%r39, %r34, %r17, %r38;
	mad.lo.s32 	%r40, %r39, %r16, %r37;
	mad.lo.s32 	%r41, %r40, %r15, %r30;
	mul.wide.s32 	%rd5, %r42, 8;
	add.s64 	%rd6, %rd1, %rd5;
	ld.global.f64 	%fd1, [%rd6];
	mul.wide.s32 	%rd7, %r41, 8;
	add.s64 	%rd8, %rd2, %rd7;
	st.global.f64 	[%rd8], %fd1;
	add.s32 	%r42, %r42, %r8;
	setp.lt.s32 	%p2, %r42, %r6;
	@%p2 bra 	$L__BB274_2;
$L__BB274_3:
	ret;

}
	// .globl	_Z28_permutedims_5D_3_5_2_1_4_32PfiiiiiS_iiii
.visible .entry _Z28_permutedims_5D_3_5_2_1_4_32PfiiiiiS_iiii(
	.param .u64 .ptr .align 1 _Z28_permutedims_5D_3_5_2_1_4_32PfiiiiiS_iiii_param_0,
	.param .u32 _Z28_permutedims_5D_3_5_2_1_4_32PfiiiiiS_iiii_param_1,
	.param .u32 _Z28_permutedims_5D_3_5_2_1_4_32PfiiiiiS_iiii_param_2,
	.param .u32 _Z28_permutedims_5D_3_5_2_1_4_32PfiiiiiS_iiii_param_3,
	.param .u32 _Z28_permutedims_5D_3_5_2_1_4_32PfiiiiiS_iiii_param_4,
	.param .u32 _Z28_permutedims_5D_3_5_2_1_4_32PfiiiiiS_iiii_param_5,
	.param .u64 .ptr .align 1 _Z28_permutedims_5D_3_5_2_1_4_32PfiiiiiS_iiii_param_6,
	.param .u32 _Z28_permutedims_5D_3_5_2_1_4_32PfiiiiiS_iiii_param_7,
	.param .u32 _Z28_permutedims_5D_3_5_2_1_4_32PfiiiiiS_iiii_param_8,
	.param .u32 _Z28_permutedims_5D_3_5_2_1_4_32PfiiiiiS_iiii_param_9,
	.param .u32 _Z28_permutedims_5D_3_5_2_1_4_32PfiiiiiS_iiii_param_10
)
{
	.reg .pred 	%p<3>;
	.reg .b32 	%r<43>;
	.reg .b32 	%f<2>;
	.reg .b64 	%rd<9>;

	ld.param.u64 	%rd3, [_Z28_permutedims_5D_3_5_2_1_4_32PfiiiiiS_iiii_param_0];
	ld.param.u32 	%r11, [_Z28_permutedims_5D_3_5_2_1_4_32PfiiiiiS_iiii_param_1];
	ld.param.u32 	%r12, [_Z28_permutedims_5D_3_5_2_1_4_32PfiiiiiS_iiii_param_2];
	ld.param.u32 	%r13, [_Z28_permutedims_5D_3_5_2_1_4_32PfiiiiiS_iiii_param_3];
	ld.param.u32 	%r14, [_Z28_permutedims_5D_3_5_2_1_4_32PfiiiiiS_iiii_param_4];
	ld.param.u32 	%r19, [_Z28_permutedims_5D_3_5_2_1_4_32PfiiiiiS_iiii_param_5];
	ld.param.u64 	%rd4, [_Z28_permutedims_5D_3_5_2_1_4_32PfiiiiiS_iiii_param_6];
	ld.param.u32 	%r15, [_Z28_permutedims_5D_3_5_2_1_4_32PfiiiiiS_iiii_param_7];
	ld.param.u32 	%r16, [_Z28_permutedims_5D_3_5_2_1_4_32PfiiiiiS_iiii_param_8];
	ld.param.u32 	%r17, [_Z28_permutedims_5D_3_5_2_1_4_32PfiiiiiS_iiii_param_9];
	ld.param.u32 	%r18, [_Z28_permutedims_5D_3_5_2_1_4_32PfiiiiiS_iiii_param_10];
	mov.u32 	%r20, %tid.x;
	mov.u32 	%r21, %ctaid.x;
	mov.u32 	%r1, %ntid.x;
	mad.lo.s32 	%r42, %r21, %r1, %r20;
	mul.lo.s32 	%r3, %r12, %r11;
	mul.lo.s32 	%r4, %r3, %r13;
	mul.lo.s32 	%r5, %r4, %r14;
	mul.lo.s32 	%r6, %r5, %r19;
	setp.ge.s32 	%p1, %r42, %r6;
	@%p1 bra 	$L__BB275_3;
	mul.lo.s32 	%r7, %r18, %r17;
	mov.u32 	%r22, %nctaid.x;
	mul.lo.s32 	%r8, %r1, %r22;
	cvta.to.global.u64 	%rd1, %rd3;
	cvta.to.global.u64 	%rd2, %rd4;
$L__BB275_2:
	div.s32 	%r23, %r42, %r11;
	mul.lo.s32 	%r24, %r23, %r11;
	sub.s32 	%r25, %r42, %r24;
	rem.s32 	%r26, %r23, %r12;
	mad.lo.s32 	%r27, %r26, %r11, %r25;
	sub.s32 	%r28, %r42, %r27;
	div.s32 	%r29, %r28, %r3;
	rem.s32 	%r30, %r29, %r13;
	mad.lo.s32 	%r31, %r3, %r30, %r27;
	sub.s32 	%r32, %r42, %r31;
	div.s32 	%r33, %r32, %r4;
	rem.s32 	%r34, %r33, %r14;
	mad.lo.s32 	%r35, %r4, %r34, %r31;
	sub.s32 	%r36, %r42, %r35;
	div.s32 	%r37, %r36, %r5;
	mad.lo.s32 	%r38, %r25, %r17, %r26;
	mad.lo.s32 	%r39, %r7, %r34, %r38;
	mad.lo.s32 	%r40, %r39, %r16, %r37;
	mad.lo.s32 	%r41, %r40, %r15, %r30;
	mul.wide.s32 	%rd5, %r42, 4;
	add.s64 	%rd6, %rd1, %rd5;
	ld.global.f32 	%f1, [%rd6];
	mul.wide.s32 	%rd7, %r41, 4;
	add.s64 	%rd8, %rd2, %rd7;
	st.global.f32 	[%rd8], %f1;
	add.s32 	%r42, %r42, %r8;
	setp.lt.s32 	%p2, %r42, %r6;
	@%p2 bra 	$L__BB275_2;
$L__BB275_3:
	ret;

}
	// .globl	_Z28_permutedims_5D_3_5_2_1_4_64PdiiiiiS_iiii
.visible .entry _Z28_permutedims_5D_3_5_2_1_4_64PdiiiiiS_iiii(
	.param .u64 .ptr .align 1 _Z28_permutedims_5D_3_5_2_1_4_64PdiiiiiS_iiii_param_0,
	.param .u32 _Z28_permutedims_5D_3_5_2_1_4_64PdiiiiiS_iiii_param_1,
	.param .u32 _Z28_permutedims_5D_3_5_2_1_4_64PdiiiiiS_iiii_param_2,
	.param .u32 _Z28_permutedims_5D_3_5_2_1_4_64PdiiiiiS_iiii_param_3,
	.param .u32 _Z28_permutedims_5D_3_5_2_1_4_64PdiiiiiS_iiii_param_4,
	.param .u32 _Z28_permutedims_5D_3_5_2_1_4_64PdiiiiiS_iiii_param_5,
	.param .u64 .ptr .align 1 _Z28_permutedims_5D_3_5_2_1_4_64PdiiiiiS_iiii_param_6,
	.param .u32 _Z28_permutedims_5D_3_5_2_1_4_64PdiiiiiS_iiii_param_7,
	.param .u32 _Z28_permutedims_5D_3_5_2_1_4_64PdiiiiiS_iiii_param_8,
	.param .u32 _Z28_permutedims_5D_3_5_2_1_4_64PdiiiiiS_iiii_param_9,
	.param .u32 _Z28_permutedims_5D_3_5_2_1_4_64PdiiiiiS_iiii_param_10
)
{
	.reg .pred 	%p<3>;
	.reg .b32 	%r<43>;
	.reg .b64 	%rd<9>;
	.reg .b64 	%fd<2>;

	ld.param.u64 	%rd3, [_Z28_permutedims_5D_3_5_2_1_4_64PdiiiiiS_iiii_param_0];
	ld.param.u32 	%r11, [_Z28_permutedims_5D_3_5_2_1_4_64PdiiiiiS_iiii_param_1];
	ld.param.u32 	%r12, [_Z28_permutedims_5D_3_5_2_1_4_64PdiiiiiS_iiii_param_2];
	ld.param.u32 	%r13, [_Z28_permutedims_5D_3_5_2_1_4_64PdiiiiiS_iiii_param_3];
	ld.param.u32 	%r14, [_Z28_permutedims_5D_3_5_2_1_4_64PdiiiiiS_iiii_param_4];
	ld.param.u32 	%r19, [_Z28_permutedims_5D_3_5_2_1_4_64PdiiiiiS_iiii_param_5];
	ld.param.u64 	%rd4, [_Z28_permutedims_5D_3_5_2_1_4_64PdiiiiiS_iiii_param_6];
	ld.param.u32 	%r15, [_Z28_permutedims_5D_3_5_2_1_4_64PdiiiiiS_iiii_param_7];
	ld.param.u32 	%r16, [_Z28_permutedims_5D_3_5_2_1_4_64PdiiiiiS_iiii_param_8];
	ld.param.u32 	%r17, [_Z28_permutedims_5D_3_5_2_1_4_64PdiiiiiS_iiii_param_9];
	ld.param.u32 	%r18, [_Z28_permutedims_5D_3_5_2_1_4_64PdiiiiiS_iiii_param_10];
	mov.u32 	%r20, %tid.x;
	mov.u32 	%r21, %ctaid.x;
	mov.u32 	%r1, %ntid.x;
	mad.lo.s32 	%r42, %r21, %r1, %r20;
	mul.lo.s32 	%r3, %r12, %r11;
	mul.lo.s32 	%r4, %r3, %r13;
	mul.lo.s32 	%r5, %r4, %r14;
	mul.lo.s32 	%r6, %r5, %r19;
	setp.ge.s32 	%p1, %r42, %r6;
	@%p1 bra 	$L__BB276_3;
	mul.lo.s32 	%r7, %r18, %r17;
	mov.u32 	%r22, %nctaid.x;
	mul.lo.s32 	%r8, %r1, %r22;
	cvta.to.global.u64 	%rd1, %rd3;
	cvta.to.global.u64 	%rd2, %rd4;
$L__BB276_2:
	div.s32 	%r23, %r42, %r11;
	mul.lo.s32 	%r24, %r23, %r11;
	sub.s32 	%r25, %r42, %r24;
	rem.s32 	%r26, %r23, %r12;
	mad.lo.s32 	%r27, %r26, %r11, %r25;
	sub.s32 	%r28, %r42, %r27;
	div.s32 	%r29, %r28, %r3;
	rem.s32 	%r30, %r29, %r13;
	mad.lo.s32 	%r31, %r3, %r30, %r27;
	sub.s32 	%r32, %r42, %r31;
	div.s32 	%r33, %r32, %r4;
	rem.s32 	%r34, %r33, %r14;
	mad.lo.s32 	%r35, %r4, %r34, %r31;
	sub.s32 	%r36, %r42, %r35;
	div.s32 	%r37, %r36, %r5;
	mad.lo.s32 	%r38, %r25, %r17, %r26;
	mad.lo.s32 	%r39, %r7, %r34, %r38;
	mad.lo.s32 	%r40, %r39, %r16, %r37;
	mad.lo.s32 	%r41, %r40, %r15, %r30;
	mul.wide.s32 	%rd5, %r42, 8;
	add.s64 	%rd6, %rd1, %rd5;
	ld.global.f64 	%fd1, [%rd6];
	mul.wide.s32 	%rd7, %r41, 8;
	add.s64 	%rd8, %rd2, %rd7;
	st.global.f64 	[%rd8], %fd1;
	add.s32 	%r42, %r42, %r8;
	setp.lt.s32 	%p2, %r42, %r6;
	@%p2 bra 	$L__BB276_2;
$L__BB276_3:
	ret;

}
	// .globl	_Z28_permutedims_5D_3_5_2_4_1_32PfiiiiiS_iiii
.visible .entry _Z28_permutedims_5D_3_5_2_4_1_32PfiiiiiS_iiii(
	.param .u64 .ptr .align 1 _Z28_permutedims_5D_3_5_2_4_1_32PfiiiiiS_iiii_param_0,
	.param .u32 _Z28_permutedims_5D_3_5_2_4_1_32PfiiiiiS_iiii_param_1,
	.param .u32 _Z28_permutedims_5D_3_5_2_4_1_32PfiiiiiS_iiii_param_2,
	.param .u32 _Z28_permutedims_5D_3_5_2_4_1_32PfiiiiiS_iiii_param_3,
	.param .u32 _Z28_permutedims_5D_3_5_2_4_1_32PfiiiiiS_iiii_param_4,
	.param .u32 _Z28_permutedims_5D_3_5_2_4_1_32PfiiiiiS_iiii_param_5,
	.param .u64 .ptr .align 1 _Z28_permutedims_5D_3_5_2_4_1_32PfiiiiiS_iiii_param_6,
	.param .u32 _Z28_permutedims_5D_3_5_2_4_1_32PfiiiiiS_iiii_param_7,
	.param .u32 _Z28_permutedims_5D_3_5_2_4_1_32PfiiiiiS_iiii_param_8,
	.param .u32 _Z28_permutedims_5D_3_5_2_4_1_32PfiiiiiS_iiii_param_9,
	.param .u32 _Z28_permutedims_5D_3_5_2_4_1_32PfiiiiiS_iiii_param_10
)
{
	.reg .pred 	%p<3>;
	.reg .b32 	%r<43>;
	.reg .b32 	%f<2>;
	.reg .b64 	%rd<9>;

	ld.param.u64 	%rd3, [_Z28_permutedims_5D_3_5_2_4_1_32PfiiiiiS_iiii_param_0];
	ld.param.u32 	%r11, [_Z28_permutedims_5D_3_5_2_4_1_32PfiiiiiS_iiii_param_1];
	ld.param.u32 	%r12, [_Z28_permutedims_5D_3_5_2_4_1_32PfiiiiiS_iiii_param_2];
	ld.param.u32 	%r13, [_Z28_permutedims_5D_3_5_2_4_1_32PfiiiiiS_iiii_param_3];
	ld.param.u32 	%r14, [_Z28_permutedims_5D_3_5_2_4_1_32PfiiiiiS_iiii_param_4];
	ld.param.u32 	%r19, [_Z28_permutedims_5D_3_5_2_4_1_32PfiiiiiS_iiii_param_5];
	ld.param.u64 	%rd4, [_Z28_permutedims_5D_3_5_2_4_1_32PfiiiiiS_iiii_param_6];
	ld.param.u32 	%r15, [_Z28_permutedims_5D_3_5_2_4_1_32PfiiiiiS_iiii_param_7];
	ld.param.u32 	%r16, [_Z28_permutedims_5D_3_5_2_4_1_32PfiiiiiS_iiii_param_8];
	ld.param.u32 	%r17, [_Z28_permutedims_5D_3_5_2_4_1_32PfiiiiiS_iiii_param_9];
	ld.param.u32 	%r18, [_Z28_permutedims_5D_3_5_2_4_1_32PfiiiiiS_iiii_param_10];
	mov.u32 	%r20, %tid.x;
	mov.u32 	%r21, %ctaid.x;
	mov.u32 	%r1, %ntid.x;
	mad.lo.s32 	%r42, %r21, %r1, %r20;
	mul.lo.s32 	%r3, %r12, %r11;
	mul.lo.s32 	%r4, %r3, %r13;
	mul.lo.s32 	%r5, %r4, %r14;
	mul.lo.s32 	%r6, %r5, %r19;
	setp.ge.s32 	%p1, %r42, %r6;
	@%p1 bra 	$L__BB277_3;
	mul.lo.s32 	%r7, %r18, %r17;
	mov.u32 	%r22, %nctaid.x;
	mul.lo.s32 	%r8, %r1, %r22;
	cvta.to.global.u64 	%rd1, %rd3;
	cvta.to.global.u64 	%rd2, %rd4;
$L__BB277_2:
	div.s32 	%r23, %r42, %r11;
	mul.lo.s32 	%r24, %r23, %r11;
	sub.s32 	%r25, %r42, %r24;
	rem.s32 	%r26, %r23, %r12;
	mad.lo.s32 	%r27, %r26, %r11, %r25;
	sub.s32 	%r28, %r42, %r27;
	div.s32 	%r29, %r28, %r3;
	rem.s32 	%r30, %r29, %r13;
	mad.lo.s32 	%r31, %r3, %r30, %r27;
	sub.s32 	%r32, %r42, %r31;
	div.s32 	%r33, %r32, %r4;
	rem.s32 	%r34, %r33, %r14;
	mad.lo.s32 	%r35, %r4, %r34, %r31;
	sub.s32 	%r36, %r42, %r35;
	div.s32 	%r37, %r36, %r5;
	mad.lo.s32 	%r38, %r7, %r25, %r26;
	mad.lo.s32 	%r39, %r34, %r17, %r38;
	mad.lo.s32 	%r40, %r39, %r16, %r37;
	mad.lo.s32 	%r41, %r40, %r15, %r30;
	mul.wide.s32 	%rd5, %r42, 4;
	add.s64 	%rd6, %rd1, %rd5;
	ld.global.f32 	%f1, [%rd6];
	mul.wide.s32 	%rd7, %r41, 4;
	add.s64 	%rd8, %rd2, %rd7;
	st.global.f32 	[%rd8], %f1;
	add.s32 	%r42, %r42, %r8;
	setp.lt.s32 	%p2, %r42, %r6;
	@%p2 bra 	$L__BB277_2;
$L__BB277_3:
	ret;

}
	// .globl	_Z28_permutedims_5D_3_5_2_4_1_64PdiiiiiS_iiii
.visible .entry _Z28_permutedims_5D_3_5_2_4_1_64PdiiiiiS_iiii(
	.param .u64 .ptr .align 1 _Z28_permutedims_5D_3_5_2_4_1_64PdiiiiiS_iiii_param_0,
	.param .u32 _Z28_permutedims_5D_3_5_2_4_1_64PdiiiiiS_iiii_param_1,
	.param .u32 _Z28_permutedims_5D_3_5_2_4_1_64PdiiiiiS_iiii_param_2,
	.param .u32 _Z28_permutedims_5D_3_5_2_4_1_64PdiiiiiS_iiii_param_3,
	.param .u32 _Z28_permutedims_5D_3_5_2_4_1_64PdiiiiiS_iiii_param_4,
	.param .u32 _Z28_permutedims_5D_3_5_2_4_1_64PdiiiiiS_iiii_param_5,
	.param .u64 .ptr .align 1 _Z28_permutedims_5D_3_5_2_4_1_64PdiiiiiS_iiii_param_6,
	.param .u32 _Z28_permutedims_5D_3_5_2_4_1_64PdiiiiiS_iiii_param_7,
	.param .u32 _Z28_permutedims_5D_3_5_2_4_1_64PdiiiiiS_iiii_param_8,
	.param .u32 _Z28_permutedims_5D_3_5_2_4_1_64PdiiiiiS_iiii_param_9,
	.param .u32 _Z28_permutedims_5D_3_5_2_4_1_64PdiiiiiS_iiii_param_10
)
{
	.reg .pred 	%p<3>;
	.reg .b32 	%r<43>;
	.reg .b64 	%rd<9>;
	.reg .b64 	%fd<2>;

	ld.param.u64 	%rd3, [_Z28_permutedims_5D_3_5_2_4_1_64PdiiiiiS_iiii_param_0];
	ld.param.u32 	%r11, [_Z28_permutedims_5D_3_5_2_4_1_64PdiiiiiS_iiii_param_1];
	ld.param.u32 	%r12, [_Z28_permutedims_5D_3_5_2_4_1_64PdiiiiiS_iiii_param_2];
	ld.param.u32 	%r13, [_Z28_permutedims_5D_3_5_2_4_1_64PdiiiiiS_iiii_param_3];
	ld.param.u32 	%r14, [_Z28_permutedims_5D_3_5_2_4_1_64PdiiiiiS_iiii_param_4];
	ld.param.u32 	%r19, [_Z28_permutedims_5D_3_5_2_4_1_64PdiiiiiS_iiii_param_5];
	ld.param.u64 	%rd4, [_Z28_permutedims_5D_3_5_2_4_1_64PdiiiiiS_iiii_param_6];
	ld.param.u32 	%r15, [_Z28_permutedims_5D_3_5_2_4_1_64PdiiiiiS_iiii_param_7];
	ld.param.u32 	%r16, [_Z28_permutedims_5D_3_5_2_4_1_64PdiiiiiS_iiii_param_8];
	ld.param.u32 	%r17, [_Z28_permutedims_5D_3_5_2_4_1_64PdiiiiiS_iiii_param_9];
	ld.param.u32 	%r18, [_Z28_permutedims_5D_3_5_2_4_1_64PdiiiiiS_iiii_param_10];
	mov.u32 	%r20, %tid.x;
	mov.u32 	%r21, %ctaid.x;
	mov.u32 	%r1, %ntid.x;
	mad.lo.s32 	%r42, %r21, %r1, %r20;
	mul.lo.s32 	%r3, %r12, %r11;
	mul.lo.s32 	%r4, %r3, %r13;
	mul.lo.s32 	%r5, %r4, %r14;
	mul.lo.s32 	%r6, %r5, %r19;
	setp.ge.s32 	%p1, %r42, %r6;
	@%p1 bra 	$L__BB278_3;
	mul.lo.s32 	%r7, %r18, %r17;
	mov.u32 	%r22, %nctaid.x;
	mul.lo.s32 	%r8, %r1, %r22;
	cvta.to.global.u64 	%rd1, %rd3;
	cvta.to.global.u64 	%rd2, %rd4;
$L__BB278_2:
	div.s32 	%r23, %r42, %r11;
	mul.lo.s32 	%r24, %r23, %r11;
	sub.s32 	%r25, %r42, %r24;
	rem.s32 	%r26, %r23, %r12;
	mad.lo.s32 	%r27, %r26, %r11, %r25;
	sub.s32 	%r28, %r42, %r27;
	div.s32 	%r29, %r28, %r3;
	rem.s32 	%r30, %r29, %r13;
	mad.lo.s32 	%r31, %r3, %r30, %r27;
	sub.s32 	%r32, %r42, %r31;
	div.s32 	%r33, %r32, %r4;
	rem.s32 	%r34, %r33, %r14;
	mad.lo.s32 	%r35, %r4, %r34, %r31;
	sub.s32 	%r36, %r42, %r35;
	div.s32 	%r37, %r36, %r5;
	mad.lo.s32 	%r38, %r7, %r25, %r26;
	mad.lo.s32 	%r39, %r34, %r17, %r38;
	mad.lo.s32 	%r40, %r39, %r16, %r37;
	mad.lo.s32 	%r41, %r40, %r15, %r30;
	mul.wide.s32 	%rd5, %r42, 8;
	add.s64 	%rd6, %rd1, %rd5;
	ld.global.f64 	%fd1, [%rd6];
	mul.wide.s32 	%rd7, %r41, 8;
	add.s64 	%rd8, %rd2, %rd7;
	st.global.f64 	[%rd8], %fd1;
	add.s32 	%r42, %r42, %r8;
	setp.lt.s32 	%p2, %r42, %r6;
	@%p2 bra 	$L__BB278_2;
$L__BB278_3:
	ret;

}
	// .globl	_Z28_permutedims_5D_3_5_4_1_2_32PfiiiiiS_iiii
.visible .entry _Z28_permutedims_5D_3_5_4_1_2_32PfiiiiiS_iiii(
	.param .u64 .ptr .align 1 _Z28_permutedims_5D_3_5_4_1_2_32PfiiiiiS_iiii_param_0,
	.param .u32 _Z28_permutedims_5D_3_5_4_1_2_32PfiiiiiS_iiii_param_1,
	.param .u32 _Z28_permutedims_5D_3_5_4_1_2_32PfiiiiiS_iiii_param_2,
	.param .u32 _Z28_permutedims_5D_3_5_4_1_2_32PfiiiiiS_iiii_param_3,
	.param .u32 _Z28_permutedims_5D_3_5_4_1_2_32PfiiiiiS_iiii_param_4,
	.param .u32 _Z28_permutedims_5D_3_5_4_1_2_32PfiiiiiS_iiii_param_5,
	.param .u64 .ptr .align 1 _Z28_permutedims_5D_3_5_4_1_2_32PfiiiiiS_iiii_param_6,
	.param .u32 _Z28_permutedims_5D_3_5_4_1_2_32PfiiiiiS_iiii_param_7,
	.param .u32 _Z28_permutedims_5D_3_5_4_1_2_32PfiiiiiS_iiii_param_8,
	.param .u32 _Z28_permutedims_5D_3_5_4_1_2_32PfiiiiiS_iiii_param_9,
	.param .u32 _Z28_permutedims_5D_3_5_4_1_2_32PfiiiiiS_iiii_param_10
)
{
	.reg .pred 	%p<3>;
	.reg .b32 	%r<44>;
	.reg .b32 	%f<2>;
	.reg .b64 	%rd<9>;

	ld.param.u64 	%rd3, [_Z28_permutedims_5D_3_5_4_1_2_32PfiiiiiS_iiii_param_0];
	ld.param.u32 	%r11, [_Z28_permutedims_5D_3_5_4_1_2_32PfiiiiiS_iiii_param_1];
	ld.param.u32 	%r12, [_Z28_permutedims_5D_3_5_4_1_2_32PfiiiiiS_iiii_param_2];
	ld.param.u32 	%r13, [_Z28_permutedims_5D_3_5_4_1_2_32PfiiiiiS_iiii_param_3];
	ld.param.u32 	%r14, [_Z28_permutedims_5D_3_5_4_1_2_32PfiiiiiS_iiii_param_4];
	ld.param.u32 	%r19, [_Z28_permutedims_5D_3_5_4_1_2_32PfiiiiiS_iiii_param_5];
	ld.param.u64 	%rd4, [_Z28_permutedims_5D_3_5_4_1_2_32PfiiiiiS_iiii_param_6];
	ld.param.u32 	%r15, [_Z28_permutedims_5D_3_5_4_1_2_32PfiiiiiS_iiii_param_7];
	ld.param.u32 	%r16, [_Z28_permutedims_5D_3_5_4_1_2_32PfiiiiiS_iiii_param_8];
	ld.param.u32 	%r17, [_Z28_permutedims_5D_3_5_4_1_2_32PfiiiiiS_iiii_param_9];
	ld.param.u32 	%r18, [_Z28_permutedims_5D_3_5_4_1_2_32PfiiiiiS_iiii_param_10];
	mov.u32 	%r20, %tid.x;
	mov.u32 	%r21, %ctaid.x;
	mov.u32 	%r1, %ntid.x;
	mad.lo.s32 	%r43, %r21, %r1, %r20;
	mul.lo.s32 	%r3, %r12, %r11;
	mul.lo.s32 	%r4, %r3, %r13;
	mul.lo.s32 	%r5, %r4, %r14;
	mul.lo.s32 	%r6, %r5, %r19;
	setp.ge.s32 	%p1, %r43, %r6;
	@%p1 bra 	$L__BB279_3;
	mul.lo.s32 	%r7, %r18, %r17;
	mov.u32 	%r22, %nctaid.x;
	mul.lo.s32 	%r8, %r1, %r22;
	cvta.to.global.u64 	%rd1, %rd3;
	cvta.to.global.u64 	%rd2, %rd4;
$L__BB279_2:
	div.s32 	%r23, %r43, %r11;
	mul.lo.s32 	%r24, %r23, %r11;
	sub.s32 	%r25, %r43, %r24;
	rem.s32 	%r26, %r23, %r12;
	mad.lo.s32 	%r27, %r26, %r11, %r25;
	sub.s32 	%r28, %r43, %r27;
	div.s32 	%r29, %r28, %r3;
	rem.s32 	%r30, %r29, %r13;
	mad.lo.s32 	%r31, %r3, %r30, %r27;
	sub.s32 	%r32, %r43, %r31;
	div.s32 	%r33, %r32, %r4;
	rem.s32 	%r34, %r33, %r14;
	mad.lo.s32 	%r35, %r4, %r34, %r31;
	sub.s32 	%r36, %r43, %r35;
	div.s32 	%r37, %r36, %r5;
	mul.lo.s32 	%r38, %r25, %r17;
	mad.lo.s32 	%r39, %r7, %r26, %r38;
	add.s32 	%r40, %r39, %r34;
	mad.lo.s32 	%r41, %r40, %r16, %r37;
	mad.lo.s32 	%r42, %r41, %r15, %r30;
	mul.wide.s32 	%rd5, %r43, 4;
	add.s64 	%rd6, %rd1, %rd5;
	ld.global.f32 	%f1, [%rd6];
	mul.wide.s32 	%rd7, %r42, 4;
	add.s64 	%rd8, %rd2, %rd7;
	st.global.f32 	[%rd8], %f1;
	add.s32 	%r43, %r43, %r8;
	setp.lt.s32 	%p2, %r43, %r6;
	@%p2 bra 	$L__BB279_2;
$L__BB279_3:
	ret;

}
	// .globl	_Z28_permutedims_5D_3_5_4_1_2_64PdiiiiiS_iiii
.visible .entry _Z28_permutedims_5D_3_5_4_1_2_64PdiiiiiS_iiii(
	.param .u64 .ptr .align 1 _Z28_permutedims_5D_3_5_4_1_2_64PdiiiiiS_iiii_param_0,
	.param .u32 _Z28_permutedims_5D_3_5_4_1_2_64PdiiiiiS_iiii_param_1,
	.param .u32 _Z28_permutedims_5D_3_5_4_1_2_64PdiiiiiS_iiii_param_2,
	.param .u32 _Z28_permutedims_5D_3_5_4_1_2_64PdiiiiiS_iiii_param_3,
	.param .u32 _Z28_permutedims_5D_3_5_4_1_2_64PdiiiiiS_iiii_param_4,
	.param .u32 _Z28_permutedims_5D_3_5_4_1_2_64PdiiiiiS_iiii_param_5,
	.param .u64 .ptr .align 1 _Z28_permutedims_5D_3_5_4_1_2_64PdiiiiiS_iiii_param_6,
	.param .u32 _Z28_permutedims_5D_3_5_4_1_2_64PdiiiiiS_iiii_param_7,
	.param .u32 _Z28_permutedims_5D_3_5_4_1_2_64PdiiiiiS_iiii_param_8,
	.param .u32 _Z28_permutedims_5D_3_5_4_1_2_64PdiiiiiS_iiii_param_9,
	.param .u32 _Z28_permutedims_5D_3_5_4_1_2_64PdiiiiiS_iiii_param_10
)
{
	.reg .pred 	%p<3>;
	.reg .b32 	%r<44>;
	.reg .b64 	%rd<9>;
	.reg .b64 	%fd<2>;

	ld.param.u64 	%rd3, [_Z28_permutedims_5D_3_5_4_1_2_64PdiiiiiS_iiii_param_0];
	ld.param.u32 	%r11, [_Z28_permutedims_5D_3_5_4_1_2_64PdiiiiiS_iiii_param_1];
	ld.param.u32 	%r12, [_Z28_permutedims_5D_3_5_4_1_2_64PdiiiiiS_iiii_param_2];
	ld.param.u32 	%r13, [_Z28_permutedims_5D_3_5_4_1_2_64PdiiiiiS_iiii_param_3];
	ld.param.u32 	%r14, [_Z28_permutedims_5D_3_5_4_1_2_64PdiiiiiS_iiii_param_4];
	ld.param.u32 	%r19, [_Z28_permutedims_5D_3_5_4_1_2_64PdiiiiiS_iiii_param_5];
	ld.param.u64 	%rd4, [_Z28_permutedims_5D_3_5_4_1_2_64PdiiiiiS_iiii_param_6];
	ld.param.u32 	%r15, [_Z28_permutedims_5D_3_5_4_1_2_64PdiiiiiS_iiii_param_7];
	ld.param.u32 	%r16, [_Z28_permutedims_5D_3_5_4_1_2_64PdiiiiiS_iiii_param_8];
	ld.param.u32 	%r17, [_Z28_permutedims_5D_3_5_4_1_2_64PdiiiiiS_iiii_param_9];
	ld.param.u32 	%r18, [_Z28_permutedims_5D_3_5_4_1_2_64PdiiiiiS_iiii_param_10];
	mov.u32 	%r20, %tid.x;
	mov.u32 	%r21, %ctaid.x;
	mov.u32 	%r1, %ntid.x;
	mad.lo.s32 	%r43, %r21, %r1, %r20;
	mul.lo.s32 	%r3, %r12, %r11;
	mul.lo.s32 	%r4, %r3, %r13;
	mul.lo.s32 	%r5, %r4, %r14;
	mul.lo.s32 	%r6, %r5, %r19;
	setp.ge.s32 	%p1, %r43, %r6;
	@%p1 bra 	$L__BB280_3;
	mul.lo.s32 	%r7, %r18, %r17;
	mov.u32 	%r22, %nctaid.x;
	mul.lo.s32 	%r8, %r1, %r22;
	cvta.to.global.u64 	%rd1, %rd3;
	cvta.to.global.u64 	%rd2, %rd4;
$L__BB280_2:
	div.s32 	%r23, %r43, %r11;
	mul.lo.s32 	%r24, %r23, %r11;
	sub.s32 	%r25, %r43, %r24;
	rem.s32 	%r26, %r23, %r12;
	mad.lo.s32 	%r27, %r26, %r11, %r25;
	sub.s32 	%r28, %r43, %r27;
	div.s32 	%r29, %r28, %r3;
	rem.s32 	%r30, %r29, %r13;
	mad.lo.s32 	%r31, %r3, %r30, %r27;
	sub.s32 	%r32, %r43, %r31;
	div.s32 	%r33, %r32, %r4;
	rem.s32 	%r34, %r33, %r14;
	mad.lo.s32 	%r35, %r4, %r34, %r31;
	sub.s32 	%r36, %r43, %r35;
	div.s32 	%r37, %r36, %r5;
	mul.lo.s32 	%r38, %r25, %r17;
	mad.lo.s32 	%r39, %r7, %r26, %r38;
	add.s32 	%r40, %r39, %r34;
	mad.lo.s32 	%r41, %r40, %r16, %r37;
	mad.lo.s32 	%r42, %r41, %r15, %r30;
	mul.wide.s32 	%rd5, %r43, 8;
	add.s64 	%rd6, %rd1, %rd5;
	ld.global.f64 	%fd1, [%rd6];
	mul.wide.s32 	%rd7, %r42, 8;
	add.s64 	%rd8, %rd2, %rd7;
	st.global.f64 	[%rd8], %fd1;
	add.s32 	%r43, %r43, %r8;
	setp.lt.s32 	%p2, %r43, %r6;
	@%p2 bra 	$L__BB280_2;
$L__BB280_3:
	ret;

}
	// .globl	_Z28_permutedims_5D_3_5_4_2_1_32PfiiiiiS_iiii
.visible .entry _Z28_permutedims_5D_3_5_4_2_1_32PfiiiiiS_iiii(
	.param .u64 .ptr .align 1 _Z28_permutedims_5D_3_5_4_2_1_32PfiiiiiS_iiii_param_0,
	.param .u32 _Z28_permutedims_5D_3_5_4_2_1_32PfiiiiiS_iiii_param_1,
	.param .u32 _Z28_permutedims_5D_3_5_4_2_1_32PfiiiiiS_iiii_param_2,
	.param .u32 _Z28_permutedims_5D_3_5_4_2_1_32PfiiiiiS_iiii_param_3,
	.param .u32 _Z28_permutedims_5D_3_5_4_2_1_32PfiiiiiS_iiii_param_4,
	.param .u32 _Z28_permutedims_5D_3_5_4_2_1_32PfiiiiiS_iiii_param_5,
	.param .u64 .ptr .align 1 _Z28_permutedims_5D_3_5_4_2_1_32PfiiiiiS_iiii_param_6,
	.param .u32 _Z28_permutedims_5D_3_5_4_2_1_32PfiiiiiS_iiii_param_7,
	.param .u32 _Z28_permutedims_5D_3_5_4_2_1_32PfiiiiiS_iiii_param_8,
	.param .u32 _Z28_permutedims_5D_3_5_4_2_1_32PfiiiiiS_iiii_param_9,
	.param .u32 _Z28_permutedims_5D_3_5_4_2_1_32PfiiiiiS_iiii_param_10
)
{
	.reg .pred 	%p<3>;
	.reg .b32 	%r<44>;
	.reg .b32 	%f<2>;
	.reg .b64 	%rd<9>;

	ld.param.u64 	%rd3, [_Z28_permutedims_5D_3_5_4_2_1_32PfiiiiiS_iiii_param_0];
	ld.param.u32 	%r11, [_Z28_permutedims_5D_3_5_4_2_1_32PfiiiiiS_iiii_param_1];
	ld.param.u32 	%r12, [_Z28_permutedims_5D_3_5_4_2_1_32PfiiiiiS_iiii_param_2];
	ld.param.u32 	%r13, [_Z28_permutedims_5D_3_5_4_2_1_32PfiiiiiS_iiii_param_3];
	ld.param.u32 	%r14, [_Z28_permutedims_5D_3_5_4_2_1_32PfiiiiiS_iiii_param_4];
	ld.param.u32 	%r19, [_Z28_permutedims_5D_3_5_4_2_1_32PfiiiiiS_iiii_param_5];
	ld.param.u64 	%rd4, [_Z28_permutedims_5D_3_5_4_2_1_32PfiiiiiS_iiii_param_6];
	ld.param.u32 	%r15, [_Z28_permutedims_5D_3_5_4_2_1_32PfiiiiiS_iiii_param_7];
	ld.param.u32 	%r16, [_Z28_permutedims_5D_3_5_4_2_1_32PfiiiiiS_iiii_param_8];
	ld.param.u32 	%r17, [_Z28_permutedims_5D_3_5_4_2_1_32PfiiiiiS_iiii_param_9];
	ld.param.u32 	%r18, [_Z28_permutedims_5D_3_5_4_2_1_32PfiiiiiS_iiii_param_10];
	mov.u32 	%r20, %tid.x;
	mov.u32 	%r21, %ctaid.x;
	mov.u32 	%r1, %ntid.x;
	mad.lo.s32 	%r43, %r21, %r1, %r20;
	mul.lo.s32 	%r3, %r12, %r11;
	mul.lo.s32 	%r4, %r3, %r13;
	mul.lo.s32 	%r5, %r4, %r14;
	mul.lo.s32 	%r6, %r5, %r19;
	setp.ge.s32 	%p1, %r43, %r6;
	@%p1 bra 	$L__BB281_3;
	mul.lo.s32 	%r7, %r18, %r17;
	mov.u32 	%r22, %nctaid.x;
	mul.lo.s32 	%r8, %r1, %r22;
	cvta.to.global.u64 	%rd1, %rd3;
	cvta.to.global.u64 	%rd2, %rd4;
$L__BB281_2:
	div.s32 	%r23, %r43, %r11;
	mul.lo.s32 	%r24, %r23, %r11;
	sub.s32 	%r25, %r43, %r24;
	rem.s32 	%r26, %r23, %r12;
	mad.lo.s32 	%r27, %r26, %r11, %r25;
	sub.s32 	%r28, %r43, %r27;
	div.s32 	%r29, %r28, %r3;
	rem.s32 	%r30, %r29, %r13;
	mad.lo.s32 	%r31, %r3, %r30, %r27;
	sub.s32 	%r32, %r43, %r31;
	div.s32 	%r33, %r32, %r4;
	rem.s32 	%r34, %r33, %r14;
	mad.lo.s32 	%r35, %r4, %r34, %r31;
	sub.s32 	%r36, %r43, %r35;
	div.s32 	%r37, %r36, %r5;
	mul.lo.s32 	%r38, %r7, %r25;
	mad.lo.s32 	%r39, %r26, %r17, %r38;
	add.s32 	%r40, %r39, %r34;
	mad.lo.s32 	%r41, %r40, %r16, %r37;
	mad.lo.s32 	%r42, %r41, %r15, %r30;
	mul.wide.s32 	%rd5, %r43, 4;
	add.s64 	%rd6, %rd1, %rd5;
	ld.global.f32 	%f1, [%rd6];
	mul.wide.s32 	%rd7, %r42, 4;
	add.s64 	%rd8, %rd2, %rd7;
	st.global.f32 	[%rd8], %f1;
	add.s32 	%r43, %r43, %r8;
	setp.lt.s32 	%p2, %r43, %r6;
	@%p2 bra 	$L__BB281_2;
$L__BB281_3:
	ret;

}
	// .globl	_Z28_permutedims_5D_3_5_4_2_1_64PdiiiiiS_iiii
.visible .entry _Z28_permutedims_5D_3_5_4_2_1_64PdiiiiiS_iiii(
	.param .u64 .ptr .align 1 _Z28_permutedims_5D_3_5_4_2_1_64PdiiiiiS_iiii_param_0,
	.param .u32 _Z28_permutedims_5D_3_5_4_2_1_64PdiiiiiS_iiii_param_1,
	.param .u32 _Z28_permutedims_5D_3_5_4_2_1_64PdiiiiiS_iiii_param_2,
	.param .u32 _Z28_permutedims_5D_3_5_4_2_1_64PdiiiiiS_iiii_param_3,
	.param .u32 _Z28_permutedims_5D_3_5_4_2_1_64PdiiiiiS_iiii_param_4,
	.param .u32 _Z28_permutedims_5D_3_5_4_2_1_64PdiiiiiS_iiii_param_5,
	.param .u64 .ptr .align 1 _Z28_permutedims_5D_3_5_4_2_1_64PdiiiiiS_iiii_param_6,
	.param .u32 _Z28_permutedims_5D_3_5_4_2_1_64PdiiiiiS_iiii_param_7,
	.param .u32 _Z28_permutedims_5D_3_5_4_2_1_64PdiiiiiS_iiii_param_8,
	.param .u32 _Z28_permutedims_5D_3_5_4_2_1_64PdiiiiiS_iiii_param_9,
	.param .u32 _Z28_permutedims_5D_3_5_4_2_1_64PdiiiiiS_iiii_param_10
)
{
	.reg .pred 	%p<3>;
	.reg .b32 	%r<44>;
	.reg .b64 	%rd<9>;
	.reg .b64 	%fd<2>;

	ld.param.u64 	%rd3, [_Z28_permutedims_5D_3_5_4_2_1_64PdiiiiiS_iiii_param_0];
	ld.param.u32 	%r11, [_Z28_permutedims_5D_3_5_4_2_1_64PdiiiiiS_iiii_param_1];
	ld.param.u32 	%r12, [_Z28_permutedims_5D_3_5_4_2_1_64PdiiiiiS_iiii_param_2];
	ld.param.u32 	%r13, [_Z28_permutedims_5D_3_5_4_2_1_64PdiiiiiS_iiii_param_3];
	ld.param.u32 	%r14, [_Z28_permutedims_5D_3_5_4_2_1_64PdiiiiiS_iiii_param_4];
	ld.param.u32 	%r19, [_Z28_permutedims_5D_3_5_4_2_1_64PdiiiiiS_iiii_param_5];
	ld.param.u64 	%rd4, [_Z28_permutedims_5D_3_5_4_2_1_64PdiiiiiS_iiii_param_6];
	ld.param.u32 	%r15, [_Z28_permutedims_5D_3_5_4_2_1_64PdiiiiiS_iiii_param_7];
	ld.param.u32 	%r16, [_Z28_permutedims_5D_3_5_4_2_1_64PdiiiiiS_iiii_param_8];
	ld.param.u32 	%r17, [_Z28_permutedims_5D_3_5_4_2_1_64PdiiiiiS_iiii_param_9];
	ld.param.u32 	%r18, [_Z28_permutedims_5D_3_5_4_2_1_64PdiiiiiS_iiii_param_10];
	mov.u32 	%r20, %tid.x;
	mov.u32 	%r21, %ctaid.x;
	mov.u32 	%r1, %ntid.x;
	mad.lo.s32 	%r43, %r21, %r1, %r20;
	mul.lo.s32 	%r3, %r12, %r11;
	mul.lo.s32 	%r4, %r3, %r13;
	mul.lo.s32 	%r5, %r4, %r14;
	mul.lo.s32 	%r6, %r5, %r19;
	setp.ge.s32 	%p1, %r43, %r6;
	@%p1 bra 	$L__BB282_3;
	mul.lo.s32 	%r7, %r18, %r17;
	mov.u32 	%r22, %nctaid.x;
	mul.lo.s32 	%r8, %r1, %r22;
	cvta.to.global.u64 	%rd1, %rd3;
	cvta.to.global.u64 	%rd2, %rd4;
$L__BB282_2:
	div.s32 	%r23, %r43, %r11;
	mul.lo.s32 	%r24, %r23, %r11;
	sub.s32 	%r25, %r43, %r24;
	rem.s32 	%r26, %r23, %r12;
	mad.lo.s32 	%r27, %r26, %r11, %r25;
	sub.s32 	%r28, %r43, %r27;
	div.s32 	%r29, %r28, %r3;
	rem.s32 	%r30, %r29, %r13;
	mad.lo.s32 	%r31, %r3, %r30, %r27;
	sub.s32 	%r32, %r43, %r31;
	div.s32 	%r33, %r32, %r4;
	rem.s32 	%r34, %r33, %r14;
	mad.lo.s32 	%r35, %r4, %r34, %r31;
	sub.s32 	%r36, %r43, %r35;
	div.s32 	%r37, %r36, %r5;
	mul.lo.s32 	%r38, %r7, %r25;
	mad.lo.s32 	%r39, %r26, %r17, %r38;
	add.s32 	%r40, %r39, %r34;
	mad.lo.s32 	%r41, %r40, %r16, %r37;
	mad.lo.s32 	%r42, %r41, %r15, %r30;
	mul.wide.s32 	%rd5, %r43, 8;
	add.s64 	%rd6, %rd1, %rd5;
	ld.global.f64 	%fd1, [%rd6];
	mul.wide.s32 	%rd7, %r42, 8;
	add.s64 	%rd8, %rd2, %rd7;
	st.global.f64 	[%rd8], %fd1;
	add.s32 	%r43, %r43, %r8;
	setp.lt.s32 	%p2, %r43, %r6;
	@%p2 bra 	$L__BB282_2;
$L__BB282_3:
	ret;

}
	// .globl	_Z28_permutedims_5D_4_1_2_3_5_32PfiiiiiS_iiii
.visible .entry _Z28_permutedims_5D_4_1_2_3_5_32PfiiiiiS_iiii(
	.param .u64 .ptr .align 1 _Z28_permutedims_5D_4_1_2_3_5_32PfiiiiiS_iiii_param_0,
	.param .u32 _Z28_permutedims_5D_4_1_2_3_5_32PfiiiiiS_iiii_param_1,
	.param .u32 _Z28_permutedims_5D_4_1_2_3_5_32PfiiiiiS_iiii_param_2,
	.param .u32 _Z28_permutedims_5D_4_1_2_3_5_32PfiiiiiS_iiii_param_3,
	.param .u32 _Z28_permutedims_5D_4_1_2_3_5_32PfiiiiiS_iiii_param_4,
	.param .u32 _Z28_permutedims_5D_4_1_2_3_5_32PfiiiiiS_iiii_param_5,
	.param .u64 .ptr .align 1 _Z28_permutedims_5D_4_1_2_3_5_32PfiiiiiS_iiii_param_6,
	.param .u32 _Z28_permutedims_5D_4_1_2_3_5_32PfiiiiiS_iiii_param_7,
	.param .u32 _Z28_permutedims_5D_4_1_2_3_5_32PfiiiiiS_iiii_param_8,
	.param .u32 _Z28_permutedims_5D_4_1_2_3_5_32PfiiiiiS_iiii_param_9,
	.param .u32 _Z28_permutedims_5D_4_1_2_3_5_32PfiiiiiS_iiii_param_10
)
{
	.reg .pred 	%p<3>;
	.reg .b32 	%r<43>;
	.reg .b32 	%f<2>;
	.reg .b64 	%rd<9>;

	ld.param.u64 	%rd3, [_Z28_permutedims_5D_4_1_2_3_5_32PfiiiiiS_iiii_param_0];
	ld.param.u32 	%r11, [_Z28_permutedims_5D_4_1_2_3_5_32PfiiiiiS_iiii_param_1];
	ld.param.u32 	%r12, [_Z28_permutedims_5D_4_1_2_3_5_32PfiiiiiS_iiii_param_2];
	ld.param.u32 	%r13, [_Z28_permutedims_5D_4_1_2_3_5_32PfiiiiiS_iiii_param_3];
	ld.param.u32 	%r14, [_Z28_permutedims_5D_4_1_2_3_5_32PfiiiiiS_iiii_param_4];
	ld.param.u32 	%r19, [_Z28_permutedims_5D_4_1_2_3_5_32PfiiiiiS_iiii_param_5];
	ld.param.u64 	%rd4, [_Z28_permutedims_5D_4_1_2_3_5_32PfiiiiiS_iiii_param_6];
	ld.param.u32 	%r15, [_Z28_permutedims_5D_4_1_2_3_5_32PfiiiiiS_iiii_param_7];
	ld.param.u32 	%r16, [_Z28_permutedims_5D_4_1_2_3_5_32PfiiiiiS_iiii_param_8];
	ld.param.u32 	%r17, [_Z28_permutedims_5D_4_1_2_3_5_32PfiiiiiS_iiii_param_9];
	ld.param.u32 	%r18, [_Z28_permutedims_5D_4_1_2_3_5_32PfiiiiiS_iiii_param_10];
	mov.u32 	%r20, %tid.x;
	mov.u32 	%r21, %ctaid.x;
	mov.u32 	%r1, %ntid.x;
	mad.lo.s32 	%r42, %r21, %r1, %r20;
	mul.lo.s32 	%r3, %r12, %r11;
	mul.lo.s32 	%r4, %r3, %r13;
	mul.lo.s32 	%r5, %r4, %r14;
	mul.lo.s32 	%r6, %r5, %r19;
	setp.ge.s32 	%p1, %r42, %r6;
	@%p1 bra 	$L__BB283_3;
	mul.lo.s32 	%r7, %r18, %r17;
	mov.u32 	%r22, %nctaid.x;
	mul.lo.s32 	%r8, %r1, %r22;
	cvta.to.global.u64 	%rd1, %rd3;
	cvta.to.global.u64 	%rd2, %rd4;
$L__BB283_2:
	div.s32 	%r23, %r42, %r11;
	mul.lo.s32 	%r24, %r23, %r11;
	sub.s32 	%r25, %r42, %r24;
	rem.s32 	%r26, %r23, %r12;
	mad.lo.s32 	%r27, %r26, %r11, %r25;
	sub.s32 	%r28, %r42, %r27;
	div.s32 	%r29, %r28, %r3;
	rem.s32 	%r30, %r29, %r13;
	mad.lo.s32 	%r31, %r3, %r30, %r27;
	sub.s32 	%r32, %r42, %r31;
	div.s32 	%r33, %r32, %r4;
	rem.s32 	%r34, %r33, %r14;
	mad.lo.s32 	%r35, %r4, %r34, %r31;
	sub.s32 	%r36, %r42, %r35;
	div.s32 	%r37, %r36, %r5;
	mad.lo.s32 	%r38, %r30, %r17, %r26;
	mad.lo.s32 	%r39, %r7, %r37, %r38;
	mad.lo.s32 	%r40, %r39, %r16, %r25;
	mad.lo.s32 	%r41, %r40, %r15, %r34;
	mul.wide.s32 	%rd5, %r42, 4;
	add.s64 	%rd6, %rd1, %rd5;
	ld.global.f32 	%f1, [%rd6];
	mul.wide.s32 	%rd7, %r41, 4;
	add.s64 	%rd8, %rd2, %rd7;
	st.global.f32 	[%rd8], %f1;
	add.s32 	%r42, %r42, %r8;
	setp.lt.s32 	%p2, %r42, %r6;
	@%p2 bra 	$L__BB283_2;
$L__BB283_3:
	ret;

}
	// .globl	_Z28_permutedims_5D_4_1_2_3_5_64PdiiiiiS_iiii
.visible .entry _Z28_permutedims_5D_4_1_2_3_5_64PdiiiiiS_iiii(
	.param .u64 .ptr .align 1 _Z28_permutedims_5D_4_1_2_3_5_64PdiiiiiS_iiii_param_0,
	.param .u32 _Z28_permutedims_5D_4_1_2_3_5_64PdiiiiiS_iiii_param_1,
	.param .u32 _Z28_permutedims_5D_4_1_2_3_5_64PdiiiiiS_iiii_param_2,
	.param .u32 _Z28_permutedims_5D_4_1_2_3_5_64PdiiiiiS_iiii_param_3,
	.param .u32 _Z28_permutedims_5D_4_1_2_3_5_64PdiiiiiS_iiii_param_4,
	.param .u32 _Z28_permutedims_5D_4_1_2_3_5_64PdiiiiiS_iiii_param_5,
	.param .u64 .ptr .align 1 _Z28_permutedims_5D_4_1_2_3_5_64PdiiiiiS_iiii_param_6,
	.param .u32 _Z28_permutedims_5D_4_1_2_3_5_64PdiiiiiS_iiii_param_7,
	.param .u32 _Z28_permutedims_5D_4_1_2_3_5_64PdiiiiiS_iiii_param_8,
	.param .u32 _Z28_permutedims_5D_4_1_2_3_5_64PdiiiiiS_iiii_param_9,
	.param .u32 _Z28_permutedims_5D_4_1_2_3_5_64PdiiiiiS_iiii_param_10
)
{
	.reg .pred 	%p<3>;
	.reg .b32 	%r<43>;
	.reg .b64 	%rd<9>;
	.reg .b64 	%fd<2>;

	ld.param.u64 	%rd3, [_Z28_permutedims_5D_4_1_2_3_5_64PdiiiiiS_iiii_param_0];
	ld.param.u32 	%r11, [_Z28_permutedims_5D_4_1_2_3_5_64PdiiiiiS_iiii_param_1];
	ld.param.u32 	%r12, [_Z28_permutedims_5D_4_1_2_3_5_64PdiiiiiS_iiii_param_2];
	ld.param.u32 	%r13, [_Z28_permutedims_5D_4_1_2_3_5_64PdiiiiiS_iiii_param_3];
	ld.param.u32 	%r14, [_Z28_permutedims_5D_4_1_2_3_5_64PdiiiiiS_iiii_param_4];
	ld.param.u32 	%r19, [_Z28_permutedims_5D_4_1_2_3_5_64PdiiiiiS_iiii_param_5];
	ld.param.u64 	%rd4, [_Z28_permutedims_5D_4_1_2_3_5_64PdiiiiiS_iiii_param_6];
	ld.param.u32 	%r15, [_Z28_permutedims_5D_4_1_2_3_5_64PdiiiiiS_iiii_param_7];
	ld.param.u32 	%r16, [_Z28_permutedims_5D_4_1_2_3_5_64PdiiiiiS_iiii_param_8];
	ld.param.u32 	%r17, [_Z28_permutedims_5D_4_1_2_3_5_64PdiiiiiS_iiii_param_9];
	ld.param.u32 	%r18, [_Z28_permutedims_5D_4_1_2_3_5_64PdiiiiiS_iiii_param_10];
	mov.u32 	%r20, %tid.x;
	mov.u32 	%r21, %ctaid.x;
	mov.u32 	%r1, %ntid.x;
	mad.lo.s32 	%r42, %r21, %r1, %r20;
	mul.lo.s32 	%r3, %r12, %r11;
	mul.lo.s32 	%r4, %r3, %r13;
	mul.lo.s32 	%r5, %r4, %r14;
	mul.lo.s32 	%r6, %r5, %r19;
	setp.ge.s32 	%p1, %r42, %r6;
	@%p1 bra 	$L__BB284_3;
	mul.lo.s32 	%r7, %r18, %r17;
	mov.u32 	%r22, %nctaid.x;
	mul.lo.s32 	%r8, %r1, %r22;
	cvta.to.global.u64 	%rd1, %rd3;
	cvta.to.global.u64 	%rd2, %rd4;
$L__BB284_2:
	div.s32 	%r23, %r42, %r11;
	mul.lo.s32 	%r24, %r23, %r11;
	sub.s32 	%r25, %r42, %r24;
	rem.s32 	%r26, %r23, %r12;
	mad.lo.s32 	%r27, %r26, %r11, %r25;
	sub.s32 	%r28, %r42, %r27;
	div.s32 	%r29, %r28, %r3;
	rem.s32 	%r30, %r29, %r13;
	mad.lo.s32 	%r31, %r3, %r30, %r27;
	sub.s32 	%r32, %r42, %r31;
	div.s32 	%r33, %r32, %r4;
	rem.s32 	%r34, %r33, %r14;
	mad.lo.s32 	%r35, %r4, %r34, %r31;
	sub.s32 	%r36, %r42, %r35;
	div.s32 	%r37, %r36, %r5;
	mad.lo.s32 	%r38, %r30, %r17, %r26;
	mad.lo.s32 	%r39, %r7, %r37, %r38;
	mad.lo.s32 	%r40, %r39, %r16, %r25;
	mad.lo.s32 	%r41, %r40, %r15, %r34;
	mul.wide.s32 	%rd5, %r42, 8;
	add.s64 	%rd6, %rd1, %rd5;
	ld.global.f64 	%fd1, [%rd6];
	mul.wide.s32 	%rd7, %r41, 8;
	add.s64 	%rd8, %rd2, %rd7;
	st.global.f64 	[%rd8], %fd1;
	add.s32 	%r42, %r42, %r8;
	setp.lt.s32 	%p2, %r42, %r6;
	@%p2 bra 	$L__BB284_2;
$L__BB284_3:
	ret;

}
	// .globl	_Z28_permutedims_5D_4_1_2_5_3_32PfiiiiiS_iiii
.visible .entry _Z28_permutedims_5D_4_1_2_5_3_32PfiiiiiS_iiii(
	.param .u64 .ptr .align 1 _Z28_permutedims_5D_4_1_2_5_3_32PfiiiiiS_iiii_param_0,
	.param .u32 _Z28_permutedims_5D_4_1_2_5_3_32PfiiiiiS_iiii_param_1,
	.param .u32 _Z28_permutedims_5D_4_1_2_5_3_32PfiiiiiS_iiii_param_2,
	.param .u32 _Z28_permutedims_5D_4_1_2_5_3_32PfiiiiiS_iiii_param_3,
	.param .u32 _Z28_permutedims_5D_4_1_2_5_3_32PfiiiiiS_iiii_param_4,
	.param .u32 _Z28_permutedims_5D_4_1_2_5_3_32PfiiiiiS_iiii_param_5,
	.param .u64 .ptr .align 1 _Z28_permutedims_5D_4_1_2_5_3_32PfiiiiiS_iiii_param_6,
	.param .u32 _Z28_permutedims_5D_4_1_2_5_3_32PfiiiiiS_iiii_param_7,
	.param .u32 _Z28_permutedims_5D_4_1_2_5_3_32PfiiiiiS_iiii_param_8,
	.param .u32 _Z28_permutedims_5D_4_1_2_5_3_32PfiiiiiS_iiii_param_9,
	.param .u32 _Z28_permutedims_5D_4_1_2_5_3_32PfiiiiiS_iiii_param_10
)
{
	.reg .pred 	%p<3>;
	.reg .b32 	%r<43>;
	.reg .b32 	%f<2>;
	.reg .b64 	%rd<9>;

	ld.param.u64 	%rd3, [_Z28_permutedims_5D_4_1_2_5_3_32PfiiiiiS_iiii_param_0];
	ld.param.u32 	%r11, [_Z28_permutedims_5D_4_1_2_5_3_32PfiiiiiS_iiii_param_1];
	ld.param.u32 	%r12, [_Z28_permutedims_5D_4_1_2_5_3_32PfiiiiiS_iiii_param_2];
	ld.param.u32 	%r13, [_Z28_permutedims_5D_4_1_2_5_3_32PfiiiiiS_iiii_param_3];
	ld.param.u32 	%r14, [_Z28_permutedims_5D_4_1_2_5_3_32PfiiiiiS_iiii_param_4];
	ld.param.u32 	%r19, [_Z28_permutedims_5D_4_1_2_5_3_32PfiiiiiS_iiii_param_5];
	ld.param.u64 	%rd4, [_Z28_permutedims_5D_4_1_2_5_3_32PfiiiiiS_iiii_param_6];
	ld.param.u32 	%r15, [_Z28_permutedims_5D_4_1_2_5_3_32PfiiiiiS_iiii_param_7];
	ld.param.u32 	%r16, [_Z28_permutedims_5D_4_1_2_5_3_32PfiiiiiS_iiii_param_8];
	ld.param.u32 	%r17, [_Z28_permutedims_5D_4_1_2_5_3_32PfiiiiiS_iiii_param_9];
	ld.param.u32 	%r18, [_Z28_permutedims_5D_4_1_2_5_3_32PfiiiiiS_iiii_param_10];
	mov.u32 	%r20, %tid.x;
	mov.u32 	%r21, %ctaid.x;
	mov.u32 	%r1, %ntid.x;
	mad.lo.s32 	%r42, %r21, %r1, %r20;
	mul.lo.s32 	%r3, %r12, %r11;
	mul.lo.s32 	%r4, %r3, %r13;
	mul.lo.s32 	%r5, %r4, %r14;
	mul.lo.s32 	%r6, %r5, %r19;
	setp.ge.s32 	%p1, %r42, %r6;
	@%p1 bra 	$L__BB285_3;
	mul.lo.s32 	%r7, %r18, %r17;
	mov.u32 	%r22, %nctaid.x;
	mul.lo.s32 	%r8, %r1, %r22;
	cvta.to.global.u64 	%rd1, %rd3;
	cvta.to.global.u64 	%rd2, %rd4;
$L__BB285_2:
	div.s32 	%r23, %r42, %r11;
	mul.lo.s32 	%r24, %r23, %r11;
	sub.s32 	%r25, %r42, %r24;
	rem.s32 	%r26, %r23, %r12;
	mad.lo.s32 	%r27, %r26, %r11, %r25;
	sub.s32 	%r28, %r42, %r27;
	div.s32 	%r29, %r28, %r3;
	rem.s32 	%r30, %r29, %r13;
	mad.lo.s32 	%r31, %r3, %r30, %r27;
	sub.s32 	%r32, %r42, %r31;
	div.s32 	%r33, %r32, %r4;
	rem.s32 	%r34, %r33, %r14;
	mad.lo.s32 	%r35, %r4, %r34, %r31;
	sub.s32 	%r36, %r42, %r35;
	div.s32 	%r37, %r36, %r5;
	mad.lo.s32 	%r38, %r7, %r30, %r26;
	mad.lo.s32 	%r39, %r37, %r17, %r38;
	mad.lo.s32 	%r40, %r39, %r16, %r25;
	mad.lo.s32 	%r41, %r40, %r15, %r34;
	mul.wide.s32 	%rd5, %r42, 4;
	add.s64 	%rd6, %rd1, %rd5;
	ld.global.f32 	%f1, [%rd6];
	mul.wide.s32 	%rd7, %r41, 4;
	add.s64 	%rd8, %rd2, %rd7;
	st.global.f32 	[%rd8], %f1;
	add.s32 	%r42, %r42, %r8;
	setp.lt.s32 	%p2, %r42, %r6;
	@%p2 bra 	$L__BB285_2;
$L__BB285_3:
	ret;

}
	// .globl	_Z28_permutedims_5D_4_1_2_5_3_64PdiiiiiS_iiii
.visible .entry _Z28_permutedims_5D_4_1_2_5_3_64PdiiiiiS_iiii(
	.param .u64 .ptr .align 1 _Z28_permutedims_5D_4_1_2_5_3_64PdiiiiiS_iiii_param_0,
	.param .u32 _Z28_permutedims_5D_4_1_2_5_3_64PdiiiiiS_iiii_param_1,
	.param .u32 _Z28_permutedims_5D_4_1_2_5_3_64PdiiiiiS_iiii_param_2,
	.param .u32 _Z28_permutedims_5D_4_1_2_5_3_64PdiiiiiS_iiii_param_3,
	.param .u32 _Z28_permutedims_5D_4_1_2_5_3_64PdiiiiiS_iiii_param_4,
	.param .u32 _Z28_permutedims_5D_4_1_2_5_3_64PdiiiiiS_iiii_param_5,
	.param .u64 .ptr .align 1 _Z28_permutedims_5D_4_1_2_5_3_64PdiiiiiS_iiii_param_6,
	.param .u32 _Z28_permutedims_5D_4_1_2_5_3_64PdiiiiiS_iiii_param_7,
	.param .u32 _Z28_permutedims_5D_4_1_2_5_3_64PdiiiiiS_iiii_param_8,
	.param .u32 _Z28_permutedims_5D_4_1_2_5_3_64PdiiiiiS_iiii_param_9,
	.param .u32 _Z28_permutedims_5D_4_1_2_5_3_64PdiiiiiS_iiii_param_10
)
{
	.reg .pred 	%p<3>;
	.reg .b32 	%r<43>;
	.reg .b64 	%rd<9>;
	.reg .b64 	%fd<2>;

	ld.param.u64 	%rd3, [_Z28_permutedims_5D_4_1_2_5_3_64PdiiiiiS_iiii_param_0];
	ld.param.u32 	%r11, [_Z28_permutedims_5D_4_1_2_5_3_64PdiiiiiS_iiii_param_1];
	ld.param.u32 	%r12, [_Z28_permutedims_5D_4_1_2_5_3_64PdiiiiiS_iiii_param_2];
	ld.param.u32 	%r13, [_Z28_permutedims_5D_4_1_2_5_3_64PdiiiiiS_iiii_param_3];
	ld.param.u32 	%r14, [_Z28_permutedims_5D_4_1_2_5_3_64PdiiiiiS_iiii_param_4];
	ld.param.u32 	%r19, [_Z28_permutedims_5D_4_1_2_5_3_64PdiiiiiS_iiii_param_5];
	ld.param.u64 	%rd4, [_Z28_permutedims_5D_4_1_2_5_3_64PdiiiiiS_iiii_param_6];
	ld.param.u32 	%r15, [_Z28_permutedims_5D_4_1_2_5_3_64PdiiiiiS_iiii_param_7];
	ld.param.u32 	%r16, [_Z28_permutedims_5D_4_1_2_5_3_64PdiiiiiS_iiii_param_8];
	ld.param.u32 	%r17, [_Z28_permutedims_5D_4_1_2_5_3_64PdiiiiiS_iiii_param_9];
	ld.param.u32 	%r18, [_Z28_permutedims_5D_4_1_2_5_3_64PdiiiiiS_iiii_param_10];
	mov.u32 	%r20, %tid.x;
	mov.u32 	%r21, %ctaid.x;
	mov.u32 	%r1, %ntid.x;
	mad.lo.s32 	%r42, %r21, %r1, %r20;
	mul.lo.s32 	%r3, %r12, %r11;
	mul.lo.s32 	%r4, %r3, %r13;
	mul.lo.s32 	%r5, %r4, %r14;
	mul.lo.s32 	%r6, %r5, %r19;
	setp.ge.s32 	%p1, %r42, %r6;
	@%p1 bra 	$L__BB286_3;
	mul.lo.s32 	%r7, %r18, %r17;
	mov.u32 	%r22, %nctaid.x;
	mul.lo.s32 	%r8, %r1, %r22;
	cvta.to.global.u64 	%rd1, %rd3;
	cvta.to.global.u64 	%rd2, %rd4;
$L__BB286_2:
	div.s32 	%r23, %r42, %r11;
	mul.lo.s32 	%r24, %r23, %r11;
	sub.s32 	%r25, %r42, %r24;
	rem.s32 	%r26, %r23, %r12;
	mad.lo.s32 	%r27, %r26, %r11, %r25;
	sub.s32 	%r28, %r42, %r27;
	div.s32 	%r29, %r28, %r3;
	rem.s32 	%r30, %r29, %r13;
	mad.lo.s32 	%r31, %r3, %r30, %r27;
	sub.s32 	%r32, %r42, %r31;
	div.s32 	%r33, %r32, %r4;
	rem.s32 	%r34, %r33, %r14;
	mad.lo.s32 	%r35, %r4, %r34, %r31;
	sub.s32 	%r36, %r42, %r35;
	div.s32 	%r37, %r36, %r5;
	mad.lo.s32 	%r38, %r7, %r30, %r26;
	mad.lo.s32 	%r39, %r37, %r17, %r38;
	mad.lo.s32 	%r40, %r39, %r16, %r25;
	mad.lo.s32 	%r41, %r40, %r15, %r34;
	mul.wide.s32 	%rd5, %r42, 8;
	add.s64 	%rd6, %rd1, %rd5;
	ld.global.f64 	%fd1, [%rd6];
	mul.wide.s32 	%rd7, %r41, 8;
	add.s64 	%rd8, %rd2, %rd7;
	st.global.f64 	[%rd8], %fd1;
	add.s32 	%r42, %r42, %r8;
	setp.lt.s32 	%p2, %r42, %r6;
	@%p2 bra 	$L__BB286_2;
$L__BB286_3:
	ret;

}
	// .globl	_Z28_permutedims_5D_4_1_3_2_5_32PfiiiiiS_iiii
.visible .entry _Z28_permutedims_5D_4_1_3_2_5_32PfiiiiiS_iiii(
	.param .u64 .ptr .align 1 _Z28_permutedims_5D_4_1_3_2_5_32PfiiiiiS_iiii_param_0,
	.param .u32 _Z28_permutedims_5D_4_1_3_2_5_32PfiiiiiS_iiii_param_1,
	.param .u32 _Z28_permutedims_5D_4_1_3_2_5_32PfiiiiiS_iiii_param_2,
	.param .u32 _Z28_permutedims_5D_4_1_3_2_5_32PfiiiiiS_iiii_param_3,
	.param .u32 _Z28_permutedims_5D_4_1_3_2_5_32PfiiiiiS_iiii_param_4,
	.param .u32 _Z28_permutedims_5D_4_1_3_2_5_32PfiiiiiS_iiii_param_5,
	.param .u64 .ptr .align 1 _Z28_permutedims_5D_4_1_3_2_5_32PfiiiiiS_iiii_param_6,
	.param .u32 _Z28_permutedims_5D_4_1_3_2_5_32PfiiiiiS_iiii_param_7,
	.param .u32 _Z28_permutedims_5D_4_1_3_2_5_32PfiiiiiS_iiii_param_8,
	.param .u32 _Z28_permutedims_5D_4_1_3_2_5_32PfiiiiiS_iiii_param_9,
	.param .u32 _Z28_permutedims_5D_4_1_3_2_5_32PfiiiiiS_iiii_param_10
)
{
	.reg .pred 	%p<3>;
	.reg .b32 	%r<43>;
	.reg .b32 	%f<2>;
	.reg .b64 	%rd<9>;

	ld.param.u64 	%rd3, [_Z28_permutedims_5D_4_1_3_2_5_32PfiiiiiS_iiii_param_0];
	ld.param.u32 	%r11, [_Z28_permutedims_5D_4_1_3_2_5_32PfiiiiiS_iiii_param_1];
	ld.param.u32 	%r12, [_Z28_permutedims_5D_4_1_3_2_5_32PfiiiiiS_iiii_param_2];
	ld.param.u32 	%r13, [_Z28_permutedims_5D_4_1_3_2_5_32PfiiiiiS_iiii_param_3];
	ld.param.u32 	%r14, [_Z28_permutedims_5D_4_1_3_2_5_32PfiiiiiS_iiii_param_4];
	ld.param.u32 	%r19, [_Z28_permutedims_5D_4_1_3_2_5_32PfiiiiiS_iiii_param_5];
	ld.param.u64 	%rd4, [_Z28_permutedims_5D_4_1_3_2_5_32PfiiiiiS_iiii_param_6];
	ld.param.u32 	%r15, [_Z28_permutedims_5D_4_1_3_2_5_32PfiiiiiS_iiii_param_7];
	ld.param.u32 	%r16, [_Z28_permutedims_5D_4_1_3_2_5_32PfiiiiiS_iiii_param_8];
	ld.param.u32 	%r17, [_Z28_permutedims_5D_4_1_3_2_5_32PfiiiiiS_iiii_param_9];
	ld.param.u32 	%r18, [_Z28_permutedims_5D_4_1_3_2_5_32PfiiiiiS_iiii_param_10];
	mov.u32 	%r20, %tid.x;
	mov.u32 	%r21, %ctaid.x;
	mov.u32 	%r1, %ntid.x;
	mad.lo.s32 	%r42, %r21, %r1, %r20;
	mul.lo.s32 	%r3, %r12, %r11;
	mul.lo.s32 	%r4, %r3, %r13;
	mul.lo.s32 	%r5, %r4, %r14;
	mul.lo.s32 	%r6, %r5, %r19;
	setp.ge.s32 	%p1, %r42, %r6;
	@%p1 bra 	$L__BB287_3;
	mul.lo.s32 	%r7, %r18, %r17;
	mov.u32 	%r22, %nctaid.x;
	mul.lo.s32 	%r8, %r1, %r22;
	cvta.to.global.u64 	%rd1, %rd3;
	cvta.to.global.u64 	%rd2, %rd4;
$L__BB287_2:
	div.s32 	%r23, %r42, %r11;
	mul.lo.s32 	%r24, %r23, %r11;
	sub.s32 	%r25, %r42, %r24;
	rem.s32 	%r26, %r23, %r12;
	mad.lo.s32 	%r27, %r26, %r11, %r25;
	sub.s32 	%r28, %r42, %r27;
	div.s32 	%r29, %r28, %r3;
	rem.s32 	%r30, %r29, %r13;
	mad.lo.s32 	%r31, %r3, %r30, %r27;
	sub.s32 	%r32, %r42, %r31;
	div.s32 	%r33, %r32, %r4;
	rem.s32 	%r34, %r33, %r14;
	mad.lo.s32 	%r35, %r4, %r34, %r31;
	sub.s32 	%r36, %r42, %r35;
	div.s32 	%r37, %r36, %r5;
	mad.lo.s32 	%r38, %r26, %r17, %r30;
	mad.lo.s32 	%r39, %r7, %r37, %r38;
	mad.lo.s32 	%r40, %r39, %r16, %r25;
	mad.lo.s32 	%r41, %r40, %r15, %r34;
	mul.wide.s32 	%rd5, %r42, 4;
	add.s64 	%rd6, %rd1, %rd5;
	ld.global.f32 	%f1, [%rd6];
	mul.wide.s32 	%rd7, %r41, 4;
	add.s64 	%rd8, %rd2, %rd7;
	st.global.f32 	[%rd8], %f1;
	add.s32 	%r42, %r42, %r8;
	setp.lt.s32 	%p2, %r42, %r6;
	@%p2 bra 	$L__BB287_2;
$L__BB287_3:
	ret;

}
	// .globl	_Z28_permutedims_5D_4_1_3_2_5_64PdiiiiiS_iiii
.visible .entry _Z28_permutedims_5D_4_1_3_2_5_64PdiiiiiS_iiii(
	.param .u64 .ptr .align 1 _Z28_permutedims_5D_4_1_3_2_5_64PdiiiiiS_iiii_param_0,
	.param .u32 _Z28_permutedims_5D_4_1_3_2_5_64PdiiiiiS_iiii_param_1,
	.param .u32 _Z28_permutedims_5D_4_1_3_2_5_64PdiiiiiS_iiii_param_2,
	.param .u32 _Z28_permutedims_5D_4_1_3_2_5_64PdiiiiiS_iiii_param_3,
	.param .u32 _Z28_permutedims_5D_4_1_3_2_5_64PdiiiiiS_iiii_param_4,
	.param .u32 _Z28_permutedims_5D_4_1_3_2_5_64PdiiiiiS_iiii_param_5,
	.param .u64 .ptr .align 1 _Z28_permutedims_5D_4_1_3_2_5_64PdiiiiiS_iiii_param_6,
	.param .u32 _Z28_permutedims_5D_4_1_3_2_5_64PdiiiiiS_iiii_param_7,
	.param .u32 _Z28_permutedims_5D_4_1_3_2_5_64PdiiiiiS_iiii_param_8,
	.param .u32 _Z28_permutedims_5D_4_1_3_2_5_64PdiiiiiS_iiii_param_9,
	.param .u32 _Z28_permutedims_5D_4_1_3_2_5_64PdiiiiiS_iiii_param_10
)
{
	.reg .pred 	%p<3>;
	.reg .b32 	%r<43>;
	.reg .b64 	%rd<9>;
	.reg .b64 	%fd<2>;

	ld.param.u64 	%rd3, [_Z28_permutedims_5D_4_1_3_2_5_64PdiiiiiS_iiii_param_0];
	ld.param.u32 	%r11, [_Z28_permutedims_5D_4_1_3_2_5_64PdiiiiiS_iiii_param_1];
	ld.param.u32 	%r12, [_Z28_permutedims_5D_4_1_3_2_5_64PdiiiiiS_iiii_param_2];
	ld.param.u32 	%r13, [_Z28_permutedims_5D_4_1_3_2_5_64PdiiiiiS_iiii_param_3];
	ld.param.u32 	%r14, [_Z28_permutedims_5D_4_1_3_2_5_64PdiiiiiS_iiii_param_4];
	ld.param.u32 	%r19, [_Z28_permutedims_5D_4_1_3_2_5_64PdiiiiiS_iiii_param_5];
	ld.param.u64 	%rd4, [_Z28_permutedims_5D_4_1_3_2_5_64PdiiiiiS_iiii_param_6];
	ld.param.u32 	%r15, [_Z28_permutedims_5D_4_1_3_2_5_64PdiiiiiS_iiii_param_7];
	ld.param.u32 	%r16, [_Z28_permutedims_5D_4_1_3_2_5_64PdiiiiiS_iiii_param_8];
	ld.param.u32 	%r17, [_Z28_permutedims_5D_4_1_3_2_5_64PdiiiiiS_iiii_param_9];
	ld.param.u32 	%r18, [_Z28_permutedims_5D_4_1_3_2_5_64PdiiiiiS_iiii_param_10];
	mov.u32 	%r20, %tid.x;
	mov.u32 	%r21, %ctaid.x;
	mov.u32 	%r1, %ntid.x;
	mad.lo.s32 	%r42, %r21, %r1, %r20;
	mul.lo.s32 	%r3, %r12, %r11;
	mul.lo.s32 	%r4, %r3, %r13;
	mul.lo.s32 	%r5, %r4, %r14;
	mul.lo.s32 	%r6, %r5, %r19;
	setp.ge.s32 	%p1, %r42, %r6;
	@%p1 bra 	$L__BB288_3;
	mul.lo.s32 	%r7, %r18, %r17;
	mov.u32 	%r22, %nctaid.x;
	mul.lo.s32 	%r8, %r1, %r22;
	cvta.to.global.u64 	%rd1, %rd3;
	cvta.to.global.u64 	%rd2, %rd4;
$L__BB288_2:
	div.s32 	%r23, %r42, %r11;
	mul.lo.s32 	%r24, %r23, %r11;
	sub.s32 	%r25, %r42, %r24;
	rem.s32 	%r26, %r23, %r12;
	mad.lo.s32 	%r27, %r26, %r11, %r25;
	sub.s32 	%r28, %r42, %r27;
	div.s32 	%r29, %r28, %r3;
	rem.s32 	%r30, %r29, %r13;
	mad.lo.s32 	%r31, %r3, %r30, %r27;
	sub.s32 	%r32, %r42, %r31;
	div.s32 	%r33, %r32, %r4;
	rem.s32 	%r34, %r33, %r14;
	mad.lo.s32 	%r35, %r4, %r34, %r31;
	sub.s32 	%r36, %r42, %r35;
	div.s32 	%r37, %r36, %r5;
	mad.lo.s32 	%r38, %r26, %r17, %r30;
	mad.lo.s32 	%r39, %r7, %r37, %r38;
	mad.lo.s32 	%r40, %r39, %r16, %r25;
	mad.lo.s32 	%r41, %r40, %r15, %r34;
	mul.wide.s32 	%rd5, %r42, 8;
	add.s64 	%rd6, %rd1, %rd5;
	ld.global.f64 	%fd1, [%rd6];
	mul.wide.s32 	%rd7, %r41, 8;
	add.s64 	%rd8, %rd2, %rd7;
	st.global.f64 	[%rd8], %fd1;
	add.s32 	%r42, %r42, %r8;
	setp.lt.s32 	%p2, %r42, %r6;
	@%p2 bra 	$L__BB288_2;
$L__BB288_3:
	ret;

}
	// .globl	_Z28_permutedims_5D_4_1_3_5_2_32PfiiiiiS_iiii
.visible .entry _Z28_permutedims_5D_4_1_3_5_2_32PfiiiiiS_iiii(
	.param .u64 .ptr .align 1 _Z28_permutedims_5D_4_1_3_5_2_32PfiiiiiS_iiii_param_0,
	.param .u32 _Z28_permutedims_5D_4_1_3_5_2_32PfiiiiiS_iiii_param_1,
	.param .u32 _Z28_permutedims_5D_4_1_3_5_2_32PfiiiiiS_iiii_param_2,
	.param .u32 _Z28_permutedims_5D_4_1_3_5_2_32PfiiiiiS_iiii_param_3,
	.param .u32 _Z28_permutedims_5D_4_1_3_5_2_32PfiiiiiS_iiii_param_4,
	.param .u32 _Z28_permutedims_5D_4_1_3_5_2_32PfiiiiiS_iiii_param_5,
	.param .u64 .ptr .align 1 _Z28_permutedims_5D_4_1_3_5_2_32PfiiiiiS_iiii_param_6,
	.param .u32 _Z28_permutedims_5D_4_1_3_5_2_32PfiiiiiS_iiii_param_7,
	.param .u32 _Z28_permutedims_5D_4_1_3_5_2_32PfiiiiiS_iiii_param_8,
	.param .u32 _Z28_permutedims_5D_4_1_3_5_2_32PfiiiiiS_iiii_param_9,
	.param .u32 _Z28_permutedims_5D_4_1_3_5_2_32PfiiiiiS_iiii_param_10
)
{
	.reg .pred 	%p<3>;
	.reg .b32 	%r<43>;
	.reg .b32 	%f<2>;
	.reg .b64 	%rd<9>;

	ld.param.u64 	%rd3, [_Z28_permutedims_5D_4_1_3_5_2_32PfiiiiiS_iiii_param_0];
	ld.param.u32 	%r11, [_Z28_permutedims_5D_4_1_3_5_2_32PfiiiiiS_iiii_param_1];
	ld.param.u32 	%r12, [_Z28_permutedims_5D_4_1_3_5_2_32PfiiiiiS_iiii_param_2];
	ld.param.u32 	%r13, [_Z28_permutedims_5D_4_1_3_5_2_32PfiiiiiS_iiii_param_3];
	ld.param.u32 	%r14, [_Z28_permutedims_5D_4_1_3_5_2_32PfiiiiiS_iiii_param_4];
	ld.param.u32 	%r19, [_Z28_permutedims_5D_4_1_3_5_2_32PfiiiiiS_iiii_param_5];
	ld.param.u64 	%rd4, [_Z28_permutedims_5D_4_1_3_5_2_32PfiiiiiS_iiii_param_6];
	ld.param.u32 	%r15, [_Z28_permutedims_5D_4_1_3_5_2_32PfiiiiiS_iiii_param_7];
	ld.param.u32 	%r16, [_Z28_permutedims_5D_4_1_3_5_2_32PfiiiiiS_iiii_param_8];
	ld.param.u32 	%r17, [_Z28_permutedims_5D_4_1_3_5_2_32PfiiiiiS_iiii_param_9];
	ld.param.u32 	%r18, [_Z28_permutedims_5D_4_1_3_5_2_32PfiiiiiS_iiii_param_10];
	mov.u32 	%r20, %tid.x;
	mov.u32 	%r21, %ctaid.x;
	mov.u32 	%r1, %ntid.x;
	mad.lo.s32 	%r42, %r21, %r1, %r20;
	mul.lo.s32 	%r3, %r12, %r11;
	mul.lo.s32 	%r4, %r3, %r13;
	mul.lo.s32 	%r5, %r4, %r14;
	mul.lo.s32 	%r6, %r5, %r19;
	setp.ge.s32 	%p1, %r42, %r6;
	@%p1 bra 	$L__BB289_3;
	mul.lo.s32 	%r7, %r18, %r17;
	mov.u32 	%r22, %nctaid.x;
	mul.lo.s32 	%r8, %r1, %r22;
	cvta.to.global.u64 	%rd1, %rd3;
	cvta.to.global.u64 	%rd2, %rd4;
$L__BB289_2:
	div.s32 	%r23, %r42, %r11;
	mul.lo.s32 	%r24, %r23, %r11;
	sub.s32 	%r25, %r42, %r24;
	rem.s32 	%r26, %r23, %r12;
	mad.lo.s32 	%r27, %r26, %r11, %r25;
	sub.s32 	%r28, %r42, %r27;
	div.s32 	%r29, %r28, %r3;
	rem.s32 	%r30, %r29, %r13;
	mad.lo.s32 	%r31, %r3, %r30, %r27;
	sub.s32 	%r32, %r42, %r31;
	div.s32 	%r33, %r32, %r4;
	rem.s32 	%r34, %r33, %r14;
	mad.lo.s32 	%r35, %r4, %r34, %r31;
	sub.s32 	%r36, %r42, %r35;
	div.s32 	%r37, %r36, %r5;
	mad.lo.s32 	%r38, %r7, %r26, %r30;
	mad.lo.s32 	%r39, %r37, %r17, %r38;
	mad.lo.s32 	%r40, %r39, %r16, %r25;
	mad.lo.s32 	%r41, %r40, %r15, %r34;
	mul.wide.s32 	%rd5, %r42, 4;
	add.s64 	%rd6, %rd1, %rd5;
	ld.global.f32 	%f1, [%rd6];
	mul.wide.s32 	%rd7, %r41, 4;
	add.s64 	%rd8, %rd2, %rd7;
	st.global.f32 	[%rd8], %f1;
	add.s32 	%r42, %r42, %r8;
	setp.lt.s32 	%p2, %r42, %r6;
	@%p2 bra 	$L__BB289_2;
$L__BB289_3:
	ret;

}
	// .globl	_Z28_permutedims_5D_4_1_3_5_2_64PdiiiiiS_iiii
.visible .entry _Z28_permutedims_5D_4_1_3_5_2_64PdiiiiiS_iiii(
	.param .u64 .ptr .align 1 _Z28_permutedims_5D_4_1_3_5_2_64PdiiiiiS_iiii_param_0,
	.param .u32 _Z28_permutedims_5D_4_1_3_5_2_64PdiiiiiS_iiii_param_1,
	.param .u32 _Z28_permutedims_5D_4_1_3_5_2_64PdiiiiiS_iiii_param_2,
	.param .u32 _Z28_permutedims_5D_4_1_3_5_2_64PdiiiiiS_iiii_param_3,
	.param .u32 _Z28_permutedims_5D_4_1_3_5_2_64PdiiiiiS_iiii_param_4,
	.param .u32 _Z28_permutedims_5D_4_1_3_5_2_64PdiiiiiS_iiii_param_5,
	.param .u64 .ptr .align 1 _Z28_permutedims_5D_4_1_3_5_2_64PdiiiiiS_iiii_param_6,
	.param .u32 _Z28_permutedims_5D_4_1_3_5_2_64PdiiiiiS_iiii_param_7,
	.param .u32 _Z28_permutedims_5D_4_1_3_5_2_64PdiiiiiS_iiii_param_8,
	.param .u32 _Z28_permutedims_5D_4_1_3_5_2_64PdiiiiiS_iiii_param_9,
	.param .u32 _Z28_permutedims_5D_4_1_3_5_2_64PdiiiiiS_iiii_param_10
)
{
	.reg .pred 	%p<3>;
	.reg .b32 	%r<43>;
	.reg .b64 	%rd<9>;
	.reg .b64 	%fd<2>;

	ld.param.u64 	%rd3, [_Z28_permutedims_5D_4_1_3_5_2_64PdiiiiiS_iiii_param_0];
	ld.param.u32 	%r11, [_Z28_permutedims_5D_4_1_3_5_2_64PdiiiiiS_iiii_param_1];
	ld.param.u32 	%r12, [_Z28_permutedims_5D_4_1_3_5_2_64PdiiiiiS_iiii_param_2];
	ld.param.u32 	%r13, [_Z28_permutedims_5D_4_1_3_5_2_64PdiiiiiS_iiii_param_3];
	ld.param.u32 	%r14, [_Z28_permutedims_5D_4_1_3_5_2_64PdiiiiiS_iiii_param_4];
	ld.param.u32 	%r19, [_Z28_permutedims_5D_4_1_3_5_2_64PdiiiiiS_iiii_param_5];
	ld.param.u64 	%rd4, [_Z28_permutedims_5D_4_1_3_5_2_64PdiiiiiS_iiii_param_6];
	ld.param.u32 	%r15, [_Z28_permutedims_5D_4_1_3_5_2_64PdiiiiiS_iiii_param_7];
	ld.param.u32 	%r16, [_Z28_permutedims_5D_4_1_3_5_2_64PdiiiiiS_iiii_param_8];
	ld.param.u32 	%r17, [_Z28_permutedims_5D_4_1_3_5_2_64PdiiiiiS_iiii_param_9];
	ld.param.u32 	%r18, [_Z28_permutedims_5D_4_1_3_5_2_64PdiiiiiS_iiii_param_10];
	mov.u32 	%r20, %tid.x;
	mov.u32 	%r21, %ctaid.x;
	mov.u32 	%r1, %ntid.x;
	mad.lo.s32 	%r42, %r21, %r1, %r20;
	mul.lo.s32 	%r3, %r12, %r11;
	mul.lo.s32 	%r4, %r3, %r13;
	mul.lo.s32 	%r5, %r4, %r14;
	mul.lo.s32 	%r6, %r5, %r19;
	setp.ge.s32 	%p1, %r42, %r6;
	@%p1 bra 	$L__BB290_3;
	mul.lo.s32 	%r7, %r18, %r17;
	mov.u32 	%r22, %nctaid.x;
	mul.lo.s32 	%r8, %r1, %r22;
	cvta.to.global.u64 	%rd1, %rd3;
	cvta.to.global.u64 	%rd2, %rd4;
$L__BB290_2:
	div.s32 	%r23, %r42, %r11;
	mul.lo.s32 	%r24, %r23, %r11;
	sub.s32 	%r25, %r42, %r24;
	rem.s32 	%r26, %r23, %r12;
	mad.lo.s32 	%r27, %r26, %r11, %r25;
	sub.s32 	%r28, %r42, %r27;
	div.s32 	%r29, %r28, %r3;
	rem.s32 	%r30, %r29, %r13;
	mad.lo.s32 	%r31, %r3, %r30, %r27;
	sub.s32 	%r32, %r42, %r31;
	div.s32 	%r33, %r32, %r4;
	rem.s32 	%r34, %r33, %r14;
	mad.lo.s32 	%r35, %r4, %r34, %r31;
	sub.s32 	%r36, %r42, %r35;
	div.s32 	%r37, %r36, %r5;
	mad.lo.s32 	%r38, %r7, %r26, %r30;
	mad.lo.s32 	%r39, %r37, %r17, %r38;
	mad.lo.s32 	%r40, %r39, %r16, %r25;
	mad.lo.s32 	%r41, %r40, %r15, %r34;
	mul.wide.s32 	%rd5, %r42, 8;
	add.s64 	%rd6, %rd1, %rd5;
	ld.global.f64 	%fd1, [%rd6];
	mul.wide.s32 	%rd7, %r41, 8;
	add.s64 	%rd8, %rd2, %rd7;
	st.global.f64 	[%rd8], %fd1;
	add.s32 	%r42, %r42, %r8;
	setp.lt.s32 	%p2, %r42, %r6;
	@%p2 bra 	$L__BB290_2;
$L__BB290_3:
	ret;

}
	// .globl	_Z28_permutedims_5D_4_1_5_2_3_32PfiiiiiS_iiii
.visible .entry _Z28_permutedims_5D_4_1_5_2_3_32PfiiiiiS_iiii(
	.param .u64 .ptr .align 1 _Z28_permutedims_5D_4_1_5_2_3_32PfiiiiiS_iiii_param_0,
	.param .u32 _Z28_permutedims_5D_4_1_5_2_3_32PfiiiiiS_iiii_param_1,
	.param .u32 _Z28_permutedims_5D_4_1_5_2_3_32PfiiiiiS_iiii_param_2,
	.param .u32 _Z28_permutedims_5D_4_1_5_2_3_32PfiiiiiS_iiii_param_3,
	.param .u32 _Z28_permutedims_5D_4_1_5_2_3_32PfiiiiiS_iiii_param_4,
	.param .u32 _Z28_permutedims_5D_4_1_5_2_3_32PfiiiiiS_iiii_param_5,
	.param .u64 .ptr .align 1 _Z28_permutedims_5D_4_1_5_2_3_32PfiiiiiS_iiii_param_6,
	.param .u32 _Z28_permutedims_5D_4_1_5_2_3_32PfiiiiiS_iiii_param_7,
	.param .u32 _Z28_permutedims_5D_4_1_5_2_3_32PfiiiiiS_iiii_param_8,
	.param .u32 _Z28_permutedims_5D_4_1_5_2_3_32PfiiiiiS_iiii_param_9,
	.param .u32 _Z28_permutedims_5D_4_1_5_2_3_32PfiiiiiS_iiii_param_10
)
{
	.reg .pred 	%p<3>;
	.reg .b32 	%r<43>;
	.reg .b32 	%f<2>;
	.reg .b64 	%rd<9>;

	ld.param.u64 	%rd3, [_Z28_permutedims_5D_4_1_5_2_3_32PfiiiiiS_iiii_param_0];
	ld.param.u32 	%r11, [_Z28_permutedims_5D_4_1_5_2_3_32PfiiiiiS_iiii_param_1];
	ld.param.u32 	%r12, [_Z28_permutedims_5D_4_1_5_2_3_32PfiiiiiS_iiii_param_2];
	ld.param.u32 	%r13, [_Z28_permutedims_5D_4_1_5_2_3_32PfiiiiiS_iiii_param_3];
	ld.param.u32 	%r14, [_Z28_permutedims_5D_4_1_5_2_3_32PfiiiiiS_iiii_param_4];
	ld.param.u32 	%r19, [_Z28_permutedims_5D_4_1_5_2_3_32PfiiiiiS_iiii_param_5];
	ld.param.u64 	%rd4, [_Z28_permutedims_5D_4_1_5_2_3_32PfiiiiiS_iiii_param_6];
	ld.param.u32 	%r15, [_Z28_permutedims_5D_4_1_5_2_3_32PfiiiiiS_iiii_param_7];
	ld.param.u32 	%r16, [_Z28_permutedims_5D_4_1_5_2_3_32PfiiiiiS_iiii_param_8];
	ld.param.u32 	%r17, [_Z28_permutedims_5D_4_1_5_2_3_32PfiiiiiS_iiii_param_9];
	ld.param.u32 	%r18, [_Z28_permutedims_5D_4_1_5_2_3_32PfiiiiiS_iiii_param_10];
	mov.u32 	%r20, %tid.x;
	mov.u32 	%r21, %ctaid.x;
	mov.u32 	%r1, %ntid.x;
	mad.lo.s32 	%r42, %r21, %r1, %r20;
	mul.lo.s32 	%r3, %r12, %r11;
	mul.lo.s32 	%r4, %r3, %r13;
	mul.lo.s32 	%r5, %r4, %r14;
	mul.lo.s32 	%r6, %r5, %r19;
	setp.ge.s32 	%p1, %r42, %r6;
	@%p1 bra 	$L__BB291_3;
	mul.lo.s32 	%r7, %r18, %r17;
	mov.u32 	%r22, %nctaid.x;
	mul.lo.s32 	%r8, %r1, %r22;
	cvta.to.global.u64 	%rd1, %rd3;
	cvta.to.global.u64 	%rd2, %rd4;
$L__BB291_2:
	div.s32 	%r23, %r42, %r11;
	mul.lo.s32 	%r24, %r23, %r11;
	sub.s32 	%r25, %r42, %r24;
	rem.s32 	%r26, %r23, %r12;
	mad.lo.s32 	%r27, %r26, %r11, %r25;
	sub.s32 	%r28, %r42, %r27;
	div.s32 	%r29, %r28, %r3;
	rem.s32 	%r30, %r29, %r13;
	mad.lo.s32 	%r31, %r3, %r30, %r27;
	sub.s32 	%r32, %r42, %r31;
	div.s32 	%r33, %r32, %r4;
	rem.s32 	%r34, %r33, %r14;
	mad.lo.s32 	%r35, %r4, %r34, %r31;
	sub.s32 	%r36, %r42, %r35;
	div.s32 	%r37, %r36, %r5;
	mad.lo.s32 	%r38, %r26, %r17, %r37;
	mad.lo.s32 	%r39, %r7, %r30, %r38;
	mad.lo.s32 	%r40, %r39, %r16, %r25;
	mad.lo.s32 	%r41, %r40, %r15, %r34;
	mul.wide.s32 	%rd5, %r42, 4;
	add.s64 	%rd6, %rd1, %rd5;
	ld.global.f32 	%f1, [%rd6];
	mul.wide.s32 	%rd7, %r41, 4;
	add.s64 	%rd8, %rd2, %rd7;
	st.global.f32 	[%rd8], %f1;
	add.s32 	%r42, %r42, %r8;
	setp.lt.s32 	%p2, %r42, %r6;
	@%p2 bra 	$L__BB291_2;
$L__BB291_3:
	ret;

}
	// .globl	_Z28_permutedims_5D_4_1_5_2_3_64PdiiiiiS_iiii
.visible .entry _Z28_permutedims_5D_4_1_5_2_3_64PdiiiiiS_iiii(
	.param .u64 .ptr .align 1 _Z28_permutedims_5D_4_1_5_2_3_64PdiiiiiS_iiii_param_0,
	.param .u32 _Z28_permutedims_5D_4_1_5_2_3_64PdiiiiiS_iiii_param_1,
	.param .u32 _Z28_permutedims_5D_4_1_5_2_3_64PdiiiiiS_iiii_param_2,
	.param .u32 _Z28_permutedims_5D_4_1_5_2_3_64PdiiiiiS_iiii_param_3,
	.param .u32 _Z28_permutedims_5D_4_1_5_2_3_64PdiiiiiS_iiii_param_4,
	.param .u32 _Z28_permutedims_5D_4_1_5_2_3_64PdiiiiiS_iiii_param_5,
	.param .u64 .ptr .align 1 _Z28_permutedims_5D_4_1_5_2_3_64PdiiiiiS_iiii_param_6,
	.param .u32 _Z28_permutedims_5D_4_1_5_2_3_64PdiiiiiS_iiii_param_7,
	.param .u32 _Z28_permutedims_5D_4_1_5_2_3_64PdiiiiiS_iiii_param_8,
	.param .u32 _Z28_permutedims_5D_4_1_5_2_3_64PdiiiiiS_iiii_param_9,
	.param .u32 _Z28_permutedims_5D_4_1_5_2_3_64PdiiiiiS_iiii_param_10
)
{
	.reg .pred 	%p<3>;
	.reg .b32 	%r<43>;
	.reg .b64 	%rd<9>;
	.reg .b64 	%fd<2>;

	ld.param.u64 	%rd3, [_Z28_permutedims_5D_4_1_5_2_3_64PdiiiiiS_iiii_param_0];
	ld.param.u32 	%r11, [_Z28_permutedims_5D_4_1_5_2_3_64PdiiiiiS_iiii_param_1];
	ld.param.u32 	%r12, [_Z28_permutedims_5D_4_1_5_2_3_64PdiiiiiS_iiii_param_2];
	ld.param.u32 	%r13, [_Z28_permutedims_5D_4_1_5_2_3_64PdiiiiiS_iiii_param_3];
	ld.param.u32 	%r14, [_Z28_permutedims_5D_4_1_5_2_3_64PdiiiiiS_iiii_param_4];
	ld.param.u32 	%r19, [_Z28_permutedims_5D_4_1_5_2_3_64PdiiiiiS_iiii_param_5];
	ld.param.u64 	%rd4, [_Z28_permutedims_5D_4_1_5_2_3_64PdiiiiiS_iiii_param_6];
	ld.param.u32 	%r15, [_Z28_permutedims_5D_4_1_5_2_3_64PdiiiiiS_iiii_param_7];
	ld.param.u32 	%r16, [_Z28_permutedims_5D_4_1_5_2_3_64PdiiiiiS_iiii_param_8];
	ld.param.u32 	%r17, [_Z28_permutedims_5D_4_1_5_2_3_64PdiiiiiS_iiii_param_9];
	ld.param.u32 	%r18, [_Z28_permutedims_5D_4_1_5_2_3_64PdiiiiiS_iiii_param_10];
	mov.u32 	%r20, %tid.x;
	mov.u32 	%r21, %ctaid.x;
	mov.u32 	%r1, %ntid.x;
	mad.lo.s32 	%r42, %r21, %r1, %r20;
	mul.lo.s32 	%r3, %r12, %r11;
	mul.lo.s32 	%r4, %r3, %r13;
	mul.lo.s32 	%r5, %r4, %r14;
	mul.lo.s32 	%r6, %r5, %r19;
	setp.ge.s32 	%p1, %r42, %r6;
	@%p1 bra 	$L__BB292_3;
	mul.lo.s32 	%r7, %r18, %r17;
	mov.u32 	%r22, %nctaid.x;
	mul.lo.s32 	%r8, %r1, %r22;
	cvta.to.global.u64 	%rd1, %rd3;
	cvta.to.global.u64 	%rd2, %rd4;
$L__BB292_2:
	div.s32 	%r23, %r42, %r11;
	mul.lo.s32 	%r24, %r23, %r11;
	sub.s32 	%r25, %r42, %r24;
	rem.s32 	%r26, %r23, %r12;
	mad.lo.s32 	%r27, %r26, %r11, %r25;
	sub.s32 	%r28, %r42, %r27;
	div.s32 	%r29, %r28, %r3;
	rem.s32 	%r30, %r29, %r13;
	mad.lo.s32 	%r31, %r3, %r30, %r27;
	sub.s32 	%r32, %r42, %r31;
	div.s32 	%r33, %r32, %r4;
	rem.s32 	%r34, %r33, %r14;
	mad.lo.s32 	%r35, %r4, %r34, %r31;
	sub.s32 	%r36, %r42, %r35;
	div.s32 	%r37, %r36, %r5;
	mad.lo.s32 	%r38, %r26, %r17, %r37;
	mad.lo.s32 	%r39, %r7, %r30, %r38;
	mad.lo.s32 	%r40, %r39, %r16, %r25;
	mad.lo.s32 	%r41, %r40, %r15, %r34;
	mul.wide.s32 	%rd5, %r42, 8;
	add.s64 	%rd6, %rd1, %rd5;
	ld.global.f64 	%fd1, [%rd6];
	mul.wide.s32 	%rd7, %r41, 8;
	add.s64 	%rd8, %rd2, %rd7;
	st.global.f64 	[%rd8], %fd1;
	add.s32 	%r42, %r42, %r8;
	setp.lt.s32 	%p2, %r42, %r6;
	@%p2 bra 	$L__BB292_2;
$L__BB292_3:
	ret;

}
	// .globl	_Z28_permutedims_5D_4_1_5_3_2_32PfiiiiiS_iiii
.visible .entry _Z28_permutedims_5D_4_1_5_3_2_32PfiiiiiS_iiii(
	.param .u64 .ptr .align 1 _Z28_permutedims_5D_4_1_5_3_2_32PfiiiiiS_iiii_param_0,
	.param .u32 _Z28_permutedims_5D_4_1_5_3_2_32PfiiiiiS_iiii_param_1,
	.param .u32 _Z28_permutedims_5D_4_1_5_3_2_32PfiiiiiS_iiii_param_2,
	.param .u32 _Z28_permutedims_5D_4_1_5_3_2_32PfiiiiiS_iiii_param_3,
	.param .u32 _Z28_permutedims_5D_4_1_5_3_2_32PfiiiiiS_iiii_param_4,
	.param .u32 _Z28_permutedims_5D_4_1_5_3_2_32PfiiiiiS_iiii_param_5,
	.param .u64 .ptr .align 1 _Z28_permutedims_5D_4_1_5_3_2_32PfiiiiiS_iiii_param_6,
	.param .u32 _Z28_permutedims_5D_4_1_5_3_2_32PfiiiiiS_iiii_param_7,
	.param .u32 _Z28_permutedims_5D_4_1_5_3_2_32PfiiiiiS_iiii_param_8,
	.param .u32 _Z28_permutedims_5D_4_1_5_3_2_32PfiiiiiS_iiii_param_9,
	.param .u32 _Z28_permutedims_5D_4_1_5_3_2_32PfiiiiiS_iiii_param_10
)
{
	.reg .pred 	%p<3>;
	.reg .b32 	%r<44>;
	.reg .b32 	%f<2>;
	.reg .b64 	%rd<9>;

	ld.param.u64 	%rd3, [_Z28_permutedims_5D_4_1_5_3_2_32PfiiiiiS_iiii_param_0];
	ld.param.u32 	%r11, [_Z28_permutedims_5D_4_1_5_3_2_32PfiiiiiS_iiii_param_1];
	ld.param.u32 	%r12, [_Z28_permutedims_5D_4_1_5_3_2_32PfiiiiiS_iiii_param_2];
	ld.param.u32 	%r13, [_Z28_permutedims_5D_4_1_5_3_2_32PfiiiiiS_iiii_param_3];
	ld.param.u32 	%r14, [_Z28_permutedims_5D_4_1_5_3_2_32PfiiiiiS_iiii_param_4];
	ld.param.u32 	%r19, [_Z28_permutedims_5D_4_1_5_3_2_32PfiiiiiS_iiii_param_5];
	ld.param.u64 	%rd4, [_Z28_permutedims_5D_4_1_5_3_2_32PfiiiiiS_iiii_param_6];
	ld.param.u32 	%r15, [_Z28_permutedims_5D_4_1_5_3_2_32PfiiiiiS_iiii_param_7];
	ld.param.u32 	%r16, [_Z28_permutedims_5D_4_1_5_3_2_32PfiiiiiS_iiii_param_8];
	ld.param.u32 	%r17, [_Z28_permutedims_5D_4_1_5_3_2_32PfiiiiiS_iiii_param_9];
	ld.param.u32 	%r18, [_Z28_permutedims_5D_4_1_5_3_2_32PfiiiiiS_iiii_param_10];
	mov.u32 	%r20, %tid.x;
	mov.u32 	%r21, %ctaid.x;
	mov.u32 	%r1, %ntid.x;
	mad.lo.s32 	%r43, %r21, %r1, %r20;
	mul.lo.s32 	%r3, %r12, %r11;
	mul.lo.s32 	%r4, %r3, %r13;
	mul.lo.s32 	%r5, %r4, %r14;
	mul.lo.s32 	%r6, %r5, %r19;
	setp.ge.s32 	%p1, %r43, %r6;
	@%p1 bra 	$L__BB293_3;
	mul.lo.s32 	%r7, %r18, %r17;
	mov.u32 	%r22, %nctaid.x;
	mul.lo.s32 	%r8, %r1, %r22;
	cvta.to.global.u64 	%rd1, %rd3;
	cvta.to.global.u64 	%rd2, %rd4;
$L__BB293_2:
	div.s32 	%r23, %r43, %r11;
	mul.lo.s32 	%r24, %r23, %r11;
	sub.s32 	%r25, %r43, %r24;
	rem.s32 	%r26, %r23, %r12;
	mad.lo.s32 	%r27, %r26, %r11, %r25;
	sub.s32 	%r28, %r43, %r27;
	div.s32 	%r29, %r28, %r3;
	rem.s32 	%r30, %r29, %r13;
	mad.lo.s32 	%r31, %r3, %r30, %r27;
	sub.s32 	%r32, %r43, %r31;
	div.s32 	%r33, %r32, %r4;
	rem.s32 	%r34, %r33, %r14;
	mad.lo.s32 	%r35, %r4, %r34, %r31;
	sub.s32 	%r36, %r43, %r35;
	div.s32 	%r37, %r36, %r5;
	mul.lo.s32 	%r38, %r7, %r26;
	mad.lo.s32 	%r39, %r30, %r17, %r38;
	add.s32 	%r40, %r39, %r37;
	mad.lo.s32 	%r41, %r40, %r16, %r25;
	mad.lo.s32 	%r42, %r41, %r15, %r34;
	mul.wide.s32 	%rd5, %r43, 4;
	add.s64 	%rd6, %rd1, %rd5;
	ld.global.f32 	%f1, [%rd6];
	mul.wide.s32 	%rd7, %r42, 4;
	add.s64 	%rd8, %rd2, %rd7;
	st.global.f32 	[%rd8], %f1;
	add.s32 	%r43, %r43, %r8;
	setp.lt.s32 	%p2, %r43, %r6;
	@%p2 bra 	$L__BB293_2;
$L__BB293_3:
	ret;

}
	// .globl	_Z28_permutedims_5D_4_1_5_3_2_64PdiiiiiS_iiii
.visible .entry _Z28_permutedims_5D_4_1_5_3_2_64PdiiiiiS_iiii(
	.param .u64 .ptr .align 1 _Z28_permutedims_5D_4_1_5_3_2_64PdiiiiiS_iiii_param_0,
	.param .u32 _Z28_permutedims_5D_4_1_5_3_2_64PdiiiiiS_iiii_param_1,
	.param .u32 _Z28_permutedims_5D_4_1_5_3_2_64PdiiiiiS_iiii_param_2,
	.param .u32 _Z28_permutedims_5D_4_1_5_3_2_64PdiiiiiS_iiii_param_3,
	.param .u32 _Z28_permutedims_5D_4_1_5_3_2_64PdiiiiiS_iiii_param_4,
	.param .u32 _Z28_permutedims_5D_4_1_5_3_2_64PdiiiiiS_iiii_param_5,
	.param .u64 .ptr .align 1 _Z28_permutedims_5D_4_1_5_3_2_64PdiiiiiS_iiii_param_6,
	.param .u32 _Z28_permutedims_5D_4_1_5_3_2_64PdiiiiiS_iiii_param_7,
	.param .u32 _Z28_permutedims_5D_4_1_5_3_2_64PdiiiiiS_iiii_param_8,
	.param .u32 _Z28_permutedims_5D_4_1_5_3_2_64PdiiiiiS_iiii_param_9,
	.param .u32 _Z28_permutedims_5D_4_1_5_3_2_64PdiiiiiS_iiii_param_10
)
{
	.reg .pred 	%p<3>;
	.reg .b32 	%r<44>;
	.reg .b64 	%rd<9>;
	.reg .b64 	%fd<2>;

	ld.param.u64 	%rd3, [_Z28_permutedims_5D_4_1_5_3_2_64PdiiiiiS_iiii_param_0];
	ld.param.u32 	%r11, [_Z28_permutedims_5D_4_1_5_3_2_64PdiiiiiS_iiii_param_1];
	ld.param.u32 	%r12, [_Z28_permutedims_5D_4_1_5_3_2_64PdiiiiiS_iiii_param_2];
	ld.param.u32 	%r13, [_Z28_permutedims_5D_4_1_5_3_2_64PdiiiiiS_iiii_param_3];
	ld.param.u32 	%r14, [_Z28_permutedims_5D_4_1_5_3_2_64PdiiiiiS_iiii_param_4];
	ld.param.u32 	%r19, [_Z28_permutedims_5D_4_1_5_3_2_64PdiiiiiS_iiii_param_5];
	ld.param.u64 	%rd4, [_Z28_permutedims_5D_4_1_5_3_2_64PdiiiiiS_iiii_param_6];
	ld.param.u32 	%r15, [_Z28_permutedims_5D_4_1_5_3_2_64PdiiiiiS_iiii_param_7];
	ld.param.u32 	%r16, [_Z28_permutedims_5D_4_1_5_3_2_64PdiiiiiS_iiii_param_8];
	ld.param.u32 	%r17, [_Z28_permutedims_5D_4_1_5_3_2_64PdiiiiiS_iiii_param_9];
	ld.param.u32 	%r18, [_Z28_permutedims_5D_4_1_5_3_2_64PdiiiiiS_iiii_param_10];
	mov.u32 	%r20, %tid.x;
	mov.u32 	%r21, %ctaid.x;
	mov.u32 	%r1, %ntid.x;
	mad.lo.s32 	%r43, %r21, %r1, %r20;
	mul.lo.s32 	%r3, %r12, %r11;
	mul.lo.s32 	%r4, %r3, %r13;
	mul.lo.s32 	%r5, %r4, %r14;
	mul.lo.s32 	%r6, %r5, %r19;
	setp.ge.s32 	%p1, %r43, %r6;
	@%p1 bra 	$L__BB294_3;
	mul.lo.s32 	%r7, %r18, %r17;
	mov.u32 	%r22, %nctaid.x;
	mul.lo.s32 	%r8, %r1, %r22;
	cvta.to.global.u64 	%rd1, %rd3;
	cvta.to.global.u64 	%rd2, %rd4;
$L__BB294_2:
	div.s32 	%r23, %r43, %r11;
	mul.lo.s32 	%r24, %r23, %r11;
	sub.s32 	%r25, %r43, %r24;
	rem.s32 	%r26, %r23, %r12;
	mad.lo.s32 	%r27, %r26, %r11, %r25;
	sub.s32 	%r28, %r43, %r27;
	div.s32 	%r29, %r28, %r3;
	rem.s32 	%r30, %r29, %r13;
	mad.lo.s32 	%r31, %r3, %r30, %r27;
	sub.s32 	%r32, %r43, %r31;
	div.s32 	%r33, %r32, %r4;
	rem.s32 	%r34, %r33, %r14;
	mad.lo.s32 	%r35, %r4, %r34, %r31;
	sub.s32 	%r36, %r43, %r35;
	div.s32 	%r37, %r36, %r5;
	mul.lo.s32 	%r38, %r7, %r26;
	mad.lo.s32 	%r39, %r30, %r17, %r38;
	add.s32 	%r40, %r39, %r37;
	mad.lo.s32 	%r41, %r40, %r16, %r25;
	mad.lo.s32 	%r42, %r41, %r15, %r34;
	mul.wide.s32 	%rd5, %r43, 8;
	add.s64 	%rd6, %rd1, %rd5;
	ld.global.f64 	%fd1, [%rd6];
	mul.wide.s32 	%rd7, %r42, 8;
	add.s64 	%rd8, %rd2, %rd7;
	st.global.f64 	[%rd8], %fd1;
	add.s32 	%r43, %r43, %r8;
	setp.lt.s32 	%p2, %r43, %r6;
	@%p2 bra 	$L__BB294_2;
$L__BB294_3:
	ret;

}
	// .globl	_Z28_permutedims_5D_4_2_1_3_5_32PfiiiiiS_iiii
.visible .entry _Z28_permutedims_5D_4_2_1_3_5_32PfiiiiiS_iiii(
	.param .u64 .ptr .align 1 _Z28_permutedims_5D_4_2_1_3_5_32PfiiiiiS_iiii_param_0,
	.param .u32 _Z28_permutedims_5D_4_2_1_3_5_32PfiiiiiS_iiii_param_1,
	.param .u32 _Z28_permutedims_5D_4_2_1_3_5_32PfiiiiiS_iiii_param_2,
	.param .u32 _Z28_permutedims_5D_4_2_1_3_5_32PfiiiiiS_iiii_param_3,
	.param .u32 _Z28_permutedims_5D_4_2_1_3_5_32PfiiiiiS_iiii_param_4,
	.param .u32 _Z28_permutedims_5D_4_2_1_3_5_32PfiiiiiS_iiii_param_5,
	.param .u64 .ptr .align 1 _Z28_permutedims_5D_4_2_1_3_5_32PfiiiiiS_iiii_param_6,
	.param .u32 _Z28_permutedims_5D_4_2_1_3_5_32PfiiiiiS_iiii_param_7,
	.param .u32 _Z28_permutedims_5D_4_2_1_3_5_32PfiiiiiS_iiii_param_8,
	.param .u32 _Z28_permutedims_5D_4_2_1_3_5_32PfiiiiiS_iiii_param_9,
	.param .u32 _Z28_permutedims_5D_4_2_1_3_5_32PfiiiiiS_iiii_param_10
)
{
	.reg .pred 	%p<3>;
	.reg .b32 	%r<43>;
	.reg .b32 	%f<2>;
	.reg .b64 	%rd<9>;

	ld.param.u64 	%rd3, [_Z28_permutedims_5D_4_2_1_3_5_32PfiiiiiS_iiii_param_0];
	ld.param.u32 	%r11, [_Z28_permutedims_5D_4_2_1_3_5_32PfiiiiiS_iiii_param_1];
	ld.param.u32 	%r12, [_Z28_permutedims_5D_4_2_1_3_5_32PfiiiiiS_iiii_param_2];
	ld.param.u32 	%r13, [_Z28_permutedims_5D_4_2_1_3_5_32PfiiiiiS_iiii_param_3];
	ld.param.u32 	%r14, [_Z28_permutedims_5D_4_2_1_3_5_32PfiiiiiS_iiii_param_4];
	ld.param.u32 	%r19, [_Z28_permutedims_5D_4_2_1_3_5_32PfiiiiiS_iiii_param_5];
	ld.param.u64 	%rd4, [_Z28_permutedims_5D_4_2_1_3_5_32PfiiiiiS_iiii_param_6];
	ld.param.u32 	%r15, [_Z28_permutedims_5D_4_2_1_3_5_32PfiiiiiS_iiii_param_7];
	ld.param.u32 	%r16, [_Z28_permutedims_5D_4_2_1_3_5_32PfiiiiiS_iiii_param_8];
	ld.param.u32 	%r17, [_Z28_permutedims_5D_4_2_1_3_5_32PfiiiiiS_iiii_param_9];
	ld.param.u32 	%r18, [_Z28_permutedims_5D_4_2_1_3_5_32PfiiiiiS_iiii_param_10];
	mov.u32 	%r20, %tid.x;
	mov.u32 	%r21, %ctaid.x;
	mov.u32 	%r1, %ntid.x;
	mad.lo.s32 	%r42, %r21, %r1, %r20;
	mul.lo.s32 	%r3, %r12, %r11;
	mul.lo.s32 	%r4, %r3, %r13;
	mul.lo.s32 	%r5, %r4, %r14;
	mul.lo.s32 	%r6, %r5, %r19;
	setp.ge.s32 	%p1, %r42, %r6;
	@%p1 bra 	$L__BB295_3;
	mul.lo.s32 	%r7, %r18, %r17;
	mov.u32 	%r22, %nctaid.x;
	mul.lo.s32 	%r8, %r1, %r22;
	cvta.to.global.u64 	%rd1, %rd3;
	cvta.to.global.u64 	%rd2, %rd4;
$L__BB295_2:
	div.s32 	%r23, %r42, %r11;
	mul.lo.s32 	%r24, %r23, %r11;
	sub.s32 	%r25, %r42, %r24;
	rem.s32 	%r26, %r23, %r12;
	mad.lo.s32 	%r27, %r26, %r11, %r25;
	sub.s32 	%r28, %r42, %r27;
	div.s32 	%r29, %r28, %r3;
	rem.s32 	%r30, %r29, %r13;
	mad.lo.s32 	%r31, %r3, %r30, %r27;
	sub.s32 	%r32, %r42, %r31;
	div.s32 	%r33, %r32, %r4;
	rem.s32 	%r34, %r33, %r14;
	mad.lo.s32 	%r35, %r4, %r34, %r31;
	sub.s32 	%r36, %r42, %r35;
	div.s32 	%r37, %r36, %r5;
	mad.lo.s32 	%r38, %r30, %r17, %r25;
	mad.lo.s32 	%r39, %r7, %r37, %r38;
	mad.lo.s32 	%r40, %r39, %r16, %r26;
	mad.lo.s32 	%r41, %r40, %r15, %r34;
	mul.wide.s32 	%rd5, %r42, 4;
	add.s64 	%rd6, %rd1, %rd5;
	ld.global.f32 	%f1, [%rd6];
	mul.wide.s32 	%rd7, %r41, 4;
	add.s64 	%rd8, %rd2, %rd7;
	st.global.f32 	[%rd8], %f1;
	add.s32 	%r42, %r42, %r8;
	setp.lt.s32 	%p2, %r42, %r6;
	@%p2 bra 	$L__BB295_2;
$L__BB295_3:
	ret;

}
	// .globl	_Z28_permutedims_5D_4_2_1_3_5_64PdiiiiiS_iiii
.visible .entry _Z28_permutedims_5D_4_2_1_3_5_64PdiiiiiS_iiii(
	.param .u64 .ptr .align 1 _Z28_permutedims_5D_4_2_1_3_5_64PdiiiiiS_iiii_param_0,
	.param .u32 _Z28_permutedims_5D_4_2_1_3_5_64PdiiiiiS_iiii_param_1,
	.param .u32 _Z28_permutedims_5D_4_2_1_3_5_64PdiiiiiS_iiii_param_2,
	.param .u32 _Z28_permutedims_5D_4_2_1_3_5_64PdiiiiiS_iiii_param_3,
	.param .u32 _Z28_permutedims_5D_4_2_1_3_5_64PdiiiiiS_iiii_param_4,
	.param .u32 _Z28_permutedims_5D_4_2_1_3_5_64PdiiiiiS_iiii_param_5,
	.param .u64 .ptr .align 1 _Z28_permutedims_5D_4_2_1_3_5_64PdiiiiiS_iiii_param_6,
	.param .u32 _Z28_permutedims_5D_4_2_1_3_5_64PdiiiiiS_iiii_param_7,
	.param .u32 _Z28_permutedims_5D_4_2_1_3_5_64PdiiiiiS_iiii_param_8,
	.param .u32 _Z28_permutedims_5D_4_2_1_3_5_64PdiiiiiS_iiii_param_9,
	.param .u32 _Z28_permutedims_5D_4_2_1_3_5_64PdiiiiiS_iiii_param_10
)
{
	.reg .pred 	%p<3>;
	.reg .b32 	%r<43>;
	.reg .b64 	%rd<9>;
	.reg .b64 	%fd<2>;

	ld.param.u64 	%rd3, [_Z28_permutedims_5D_4_2_1_3_5_64PdiiiiiS_iiii_param_0];
	ld.param.u32 	%r11, [_Z28_permutedims_5D_4_2_1_3_5_64PdiiiiiS_iiii_param_1];
	ld.param.u32 	%r12, [_Z28_permutedims_5D_4_2_1_3_5_64PdiiiiiS_iiii_param_2];
	ld.param.u32 	%r13, [_Z28_permutedims_5D_4_2_1_3_5_64PdiiiiiS_iiii_param_3];
	ld.param.u32 	%r14, [_Z28_permutedims_5D_4_2_1_3_5_64PdiiiiiS_iiii_param_4];
	ld.param.u32 	%r19, [_Z28_permutedims_5D_4_2_1_3_5_64PdiiiiiS_iiii_param_5];
	ld.param.u64 	%rd4, [_Z28_permutedims_5D_4_2_1_3_5_64PdiiiiiS_iiii_param_6];
	ld.param.u32 	%r15, [_Z28_permutedims_5D_4_2_1_3_5_64PdiiiiiS_iiii_param_7];
	ld.param.u32 	%r16, [_Z28_permutedims_5D_4_2_1_3_5_64PdiiiiiS_iiii_param_8];
	ld.param.u32 	%r17, [_Z28_permutedims_5D_4_2_1_3_5_64PdiiiiiS_iiii_param_9];
	ld.param.u32 	%r18, [_Z28_permutedims_5D_4_2_1_3_5_64PdiiiiiS_iiii_param_10];
	mov.u32 	%r20, %tid.x;
	mov.u32 	%r21, %ctaid.x;
	mov.u32 	%r1, %ntid.x;
	mad.lo.s32 	%r42, %r21, %r1, %r20;
	mul.lo.s32 	%r3, %r12, %r11;
	mul.lo.s32 	%r4, %r3, %r13;
	mul.lo.s32 	%r5, %r4, %r14;
	mul.lo.s32 	%r6, %r5, %r19;
	setp.ge.s32 	%p1, %r42, %r6;
	@%p1 bra 	$L__BB296_3;
	mul.lo.s32 	%r7, %r18, %r17;
	mov.u32 	%r22, %nctaid.x;
	mul.lo.s32 	%r8, %r1, %r22;
	cvta.to.global.u64 	%rd1, %rd3;
	cvta.to.global.u64 	%rd2, %rd4;
$L__BB296_2:
	div.s32 	%r23, %r42, %r11;
	mul.lo.s32 	%r24, %r23, %r11;
	sub.s32 	%r25, %r42, %r24;
	rem.s32 	%r26, %r23, %r12;
	mad.lo.s32 	%r27, %r26, %r11, %r25;
	sub.s32 	%r28, %r42, %r27;
	div.s32 	%r29, %r28, %r3;
	rem.s32 	%r30, %r29, %r13;
	mad.lo.s32 	%r31, %r3, %r30, %r27;
	sub.s32 	%r32, %r42, %r31;
	div.s32 	%r33, %r32, %r4;
	rem.s32 	%r34, %r33, %r14;
	mad.lo.s32 	%r35, %r4, %r34, %r31;
	sub.s32 	%r36, %r42, %r35;
	div.s32 	%r37, %r36, %r5;
	mad.lo.s32 	%r38, %r30, %r17, %r25;
	mad.lo.s32 	%r39, %r7, %r37, %r38;
	mad.lo.s32 	%r40, %r39, %r16, %r26;
	mad.lo.s32 	%r41, %r40, %r15, %r34;
	mul.wide.s32 	%rd5, %r42, 8;
	add.s64 	%rd6, %rd1, %rd5;
	ld.global.f64 	%fd1, [%rd6];
	mul.wide.s32 	%rd7, %r41, 8;
	add.s64 	%rd8, %rd2, %rd7;
	st.global.f64 	[%rd8], %fd1;
	add.s32 	%r42, %r42, %r8;
	setp.lt.s32 	%p2, %r42, %r6;
	@%p2 bra 	$L__BB296_2;
$L__BB296_3:
	ret;

}
	// .globl	_Z28_permutedims_5D_4_2_1_5_3_32PfiiiiiS_iiii
.visible .entry _Z28_permutedims_5D_4_2_1_5_3_32PfiiiiiS_iiii(
	.param .u64 .ptr .align 1 _Z28_permutedims_5D_4_2_1_5_3_32PfiiiiiS_iiii_param_0,
	.param .u32 _Z28_permutedims_5D_4_2_1_5_3_32PfiiiiiS_iiii_param_1,
	.param .u32 _Z28_permutedims_5D_4_2_1_5_3_32PfiiiiiS_iiii_param_2,
	.param .u32 _Z28_permutedims_5D_4_2_1_5_3_32PfiiiiiS_iiii_param_3,
	.param .u32 _Z28_permutedims_5D_4_2_1_5_3_32PfiiiiiS_iiii_param_4,
	.param .u32 _Z28_permutedims_5D_4_2_1_5_3_32PfiiiiiS_iiii_param_5,
	.param .u64 .ptr .align 1 _Z28_permutedims_5D_4_2_1_5_3_32PfiiiiiS_iiii_param_6,
	.param .u32 _Z28_permutedims_5D_4_2_1_5_3_32PfiiiiiS_iiii_param_7,
	.param .u32 _Z28_permutedims_5D_4_2_1_5_3_32PfiiiiiS_iiii_param_8,
	.param .u32 _Z28_permutedims_5D_4_2_1_5_3_32PfiiiiiS_iiii_param_9,
	.param .u32 _Z28_permutedims_5D_4_2_1_5_3_32PfiiiiiS_iiii_param_10
)
{
	.reg .pred 	%p<3>;
	.reg .b32 	%r<43>;
	.reg .b32 	%f<2>;
	.reg .b64 	%rd<9>;

	ld.param.u64 	%rd3, [_Z28_permutedims_5D_4_2_1_5_3_32PfiiiiiS_iiii_param_0];
	ld.param.u32 	%r11, [_Z28_permutedims_5D_4_2_1_5_3_32PfiiiiiS_iiii_param_1];
	ld.param.u32 	%r12, [_Z28_permutedims_5D_4_2_1_5_3_32PfiiiiiS_iiii_param_2];
	ld.param.u32 	%r13, [_Z28_permutedims_5D_4_2_1_5_3_32PfiiiiiS_iiii_param_3];
	ld.param.u32 	%r14, [_Z28_permutedims_5D_4_2_1_5_3_32PfiiiiiS_iiii_param_4];
	ld.param.u32 	%r19, [_Z28_permutedims_5D_4_2_1_5_3_32PfiiiiiS_iiii_param_5];
	ld.param.u64 	%rd4, [_Z28_permutedims_5D_4_2_1_5_3_32PfiiiiiS_iiii_param_6];
	ld.param.u32 	%r15, [_Z28_permutedims_5D_4_2_1_5_3_32PfiiiiiS_iiii_param_7];
	ld.param.u32 	%r16, [_Z28_permutedims_5D_4_2_1_5_3_32PfiiiiiS_iiii_param_8];
	ld.param.u32 	%r17, [_Z28_permutedims_5D_4_2_1_5_3_32PfiiiiiS_iiii_param_9];
	ld.param.u32 	%r18, [_Z28_permutedims_5D_4_2_1_5_3_32PfiiiiiS_iiii_param_10];
	mov.u32 	%r20, %tid.x;
	mov.u32 	%r21, %ctaid.x;
	mov.u32 	%r1, %ntid.x;
	mad.lo.s32 	%r42, %r21, %r1, %r20;
	mul.lo.s32 	%r3, %r12, %r11;
	mul.lo.s32 	%r4, %r3, %r13;
	mul.lo.s32 	%r5, %r4, %r14;
	mul.lo.s32 	%r6, %r5, %r19;
	setp.ge.s32 	%p1, %r42, %r6;
	@%p1 bra 	$L__BB297_3;
	mul.lo.s32 	%r7, %r18, %r17;
	mov.u32 	%r22, %nctaid.x;
	mul.lo.s32 	%r8, %r1, %r22;
	cvta.to.global.u64 	%rd1, %rd3;
	cvta.to.global.u64 	%rd2, %rd4;
$L__BB297_2:
	div.s32 	%r23, %r42, %r11;
	mul.lo.s32 	%r24, %r23, %r11;
	sub.s32 	%r25, %r42, %r24;
	rem.s32 	%r26, %r23, %r12;
	mad.lo.s32 	%r27, %r26, %r11, %r25;
	sub.s32 	%r28, %r42, %r27;
	div.s32 	%r29, %r28, %r3;
	rem.s32 	%r30, %r29, %r13;
	mad.lo.s32 	%r31, %r3, %r30, %r27;
	sub.s32 	%r32, %r42, %r31;
	div.s32 	%r33, %r32, %r4;
	rem.s32 	%r34, %r33, %r14;
	mad.lo.s32 	%r35, %r4, %r34, %r31;
	sub.s32 	%r36, %r42, %r35;
	div.s32 	%r37, %r36, %r5;
	mad.lo.s32 	%r38, %r7, %r30, %r25;
	mad.lo.s32 	%r39, %r37, %r17, %r38;
	mad.lo.s32 	%r40, %r39, %r16, %r26;
	mad.lo.s32 	%r41, %r40, %r15, %r34;
	mul.wide.s32 	%rd5, %r42, 4;
	add.s64 	%rd6, %rd1, %rd5;
	ld.global.f32 	%f1, [%rd6];
	mul.wide.s32 	%rd7, %r41, 4;
	add.s64 	%rd8, %rd2, %rd7;
	st.global.f32 	[%rd8], %f1;
	add.s32 	%r42, %r42, %r8;
	setp.lt.s32 	%p2, %r42, %r6;
	@%p2 bra 	$L__BB297_2;
$L__BB297_3:
	ret;

}
	// .globl	_Z28_permutedims_5D_4_2_1_5_3_64PdiiiiiS_iiii
.visible .entry _Z28_permutedims_5D_4_2_1_5_3_64PdiiiiiS_iiii(
	.param .u64 .ptr .align 1 _Z28_permutedims_5D_4_2_1_5_3_64PdiiiiiS_iiii_param_0,
	.param .u32 _Z28_permutedims_5D_4_2_1_5_3_64PdiiiiiS_iiii_param_1,
	.param .u32 _Z28_permutedims_5D_4_2_1_5_3_64PdiiiiiS_iiii_param_2,
	.param .u32 _Z28_permutedims_5D_4_2_1_5_3_64PdiiiiiS_iiii_param_3,
	.param .u32 _Z28_permutedims_5D_4_2_1_5_3_64PdiiiiiS_iiii_param_4,
	.param .u32 _Z28_permutedims_5D_4_2_1_5_3_64PdiiiiiS_iiii_param_5,
	.param .u64 .ptr .align 1 _Z28_permutedims_5D_4_2_1_5_3_64PdiiiiiS_iiii_param_6,
	.param .u32 _Z28_permutedims_5D_4_2_1_5_3_64PdiiiiiS_iiii_param_7,
	.param .u32 _Z28_permutedims_5D_4_2_1_5_3_64PdiiiiiS_iiii_param_8,
	.param .u32 _Z28_permutedims_5D_4_2_1_5_3_64PdiiiiiS_iiii_param_9,
	.param .u32 _Z28_permutedims_5D_4_2_1_5_3_64PdiiiiiS_iiii_param_10
)
{
	.reg .pred 	%p<3>;
	.reg .b32 	%r<43>;
	.reg .b64 	%rd<9>;
	.reg .b64 	%fd<2>;

	ld.param.u64 	%rd3, [_Z28_permutedims_5D_4_2_1_5_3_64PdiiiiiS_iiii_param_0];
	ld.param.u32 	%r11, [_Z28_permutedims_5D_4_2_1_5_3_64PdiiiiiS_iiii_param_1];
	ld.param.u32 	%r12, [_Z28_permutedims_5D_4_2_1_5_3_64PdiiiiiS_iiii_param_2];
	ld.param.u32 	%r13, [_Z28_permutedims_5D_4_2_1_5_3_64PdiiiiiS_iiii_param_3];
	ld.param.u32 	%r14, [_Z28_permutedims_5D_4_2_1_5_3_64PdiiiiiS_iiii_param_4];
	ld.param.u32 	%r19, [_Z28_permutedims_5D_4_2_1_5_3_64PdiiiiiS_iiii_param_5];
	ld.param.u64 	%rd4, [_Z28_permutedims_5D_4_2_1_5_3_64PdiiiiiS_iiii_param_6];
	ld.param.u32 	%r15, [_Z28_permutedims_5D_4_2_1_5_3_64PdiiiiiS_iiii_param_7];
	ld.param.u32 	%r16, [_Z28_permutedims_5D_4_2_1_5_3_64PdiiiiiS_iiii_param_8];
	ld.param.u32 	%r17, [_Z28_permutedims_5D_4_2_1_5_3_64PdiiiiiS_iiii_param_9];
	ld.param.u32 	%r18, [_Z28_permutedims_5D_4_2_1_5_3_64PdiiiiiS_iiii_param_10];
	mov.u32 	%r20, %tid.x;
	mov.u32 	%r21, %ctaid.x;
	mov.u32 	%r1, %ntid.x;
	mad.lo.s32 	%r42, %r21, %r1, %r20;
	mul.lo.s32 	%r3, %r12, %r11;
	mul.lo.s32 	%r4, %r3, %r13;
	mul.lo.s32 	%r5, %r4, %r14;
	mul.lo.s32 	%r6, %r5, %r19;
	setp.ge.s32 	%p1, %r42, %r6;
	@%p1 bra 	$L__BB298_3;
	mul.lo.s32 	%r7, %r18, %r17;
	mov.u32 	%r22, %nctaid.x;
	mul.lo.s32 	%r8, %r1, %r22;
	cvta.to.global.u64 	%rd1, %rd3;
	cvta.to.global.u64 	%rd2, %rd4;
$L__BB298_2:
	div.s32 	%r23, %r42, %r11;
	mul.lo.s32 	%r24, %r23, %r11;
	sub.s32 	%r25, %r42, %r24;
	rem.s32 	%r26, %r23, %r12;
	mad.lo.s32 	%r27, %r26, %r11, %r25;
	sub.s32 	%r28, %r42, %r27;
	div.s32 	%r29, %r28, %r3;
	rem.s32 	%r30, %r29, %r13;
	mad.lo.s32 	%r31, %r3, %r30, %r27;
	sub.s32 	%r32, %r42, %r31;
	div.s32 	%r33, %r32, %r4;
	rem.s32 	%r34, %r33, %r14;
	mad.lo.s32 	%r35, %r4, %r34, %r31;
	sub.s32 	%r36, %r42, %r35;
	div.s32 	%r37, %r36, %r5;
	mad.lo.s32 	%r38, %r7, %r30, %r25;
	mad.lo.s32 	%r39, %r37, %r17, %r38;
	mad.lo.s32 	%r40, %r39, %r16, %r26;
	mad.lo.s32 	%r41, %r40, %r15, %r34;
	mul.wide.s32 	%rd5, %r42, 8;
	add.s64 	%rd6, %rd1, %rd5;
	ld.global.f64 	%fd1, [%rd6];
	mul.wide.s32 	%rd7, %r41, 8;
	add.s64 	%rd8, %rd2, %rd7;
	st.global.f64 	[%rd8], %fd1;
	add.s32 	%r42, %r42, %r8;
	setp.lt.s32 	%p2, %r42, %r6;
	@%p2 bra 	$L__BB298_2;
$L__BB298_3:
	ret;

}
	// .globl	_Z28_permutedims_5D_4_2_3_1_5_32PfiiiiiS_iiii
.visible .entry _Z28_permutedims_5D_4_2_3_1_5_32PfiiiiiS_iiii(
	.param .u64 .ptr .align 1 _Z28_permutedims_5D_4_2_3_1_5_32PfiiiiiS_iiii_param_0,
	.param .u32 _Z28_permutedims_5D_4_2_3_1_5_32PfiiiiiS_iiii_param_1,
	.param .u32 _Z28_permutedims_5D_4_2_3_1_5_32PfiiiiiS_iiii_param_2,
	.param .u32 _Z28_permutedims_5D_4_2_3_1_5_32PfiiiiiS_iiii_param_3,
	.param .u32 _Z28_permutedims_5D_4_2_3_1_5_32PfiiiiiS_iiii_param_4,
	.param .u32 _Z28_permutedims_5D_4_2_3_1_5_32PfiiiiiS_iiii_param_5,
	.param .u64 .ptr .align 1 _Z28_permutedims_5D_4_2_3_1_5_32PfiiiiiS_iiii_param_6,
	.param .u32 _Z28_permutedims_5D_4_2_3_1_5_32PfiiiiiS_iiii_param_7,
	.param .u32 _Z28_permutedims_5D_4_2_3_1_5_32PfiiiiiS_iiii_param_8,
	.param .u32 _Z28_permutedims_5D_4_2_3_1_5_32PfiiiiiS_iiii_param_9,
	.param .u32 _Z28_permutedims_5D_4_2_3_1_5_32PfiiiiiS_iiii_param_10
)
{
	.reg .pred 	%p<3>;
	.reg .b32 	%r<43>;
	.reg .b32 	%f<2>;
	.reg .b64 	%rd<9>;

	ld.param.u64 	%rd3, [_Z28_permutedims_5D_4_2_3_1_5_32PfiiiiiS_iiii_param_0];
	ld.param.u32 	%r11, [_Z28_permutedims_5D_4_2_3_1_5_32PfiiiiiS_iiii_param_1];
	ld.param.u32 	%r12, [_Z28_permutedims_5D_4_2_3_1_5_32PfiiiiiS_iiii_param_2];
	ld.param.u32 	%r13, [_Z28_permutedims_5D_4_2_3_1_5_32PfiiiiiS_iiii_param_3];
	ld.param.u32 	%r14, [_Z28_permutedims_5D_4_2_3_1_5_32PfiiiiiS_iiii_param_4];
	ld.param.u32 	%r19, [_Z28_permutedims_5D_4_2_3_1_5_32PfiiiiiS_iiii_param_5];
	ld.param.u64 	%rd4, [_Z28_permutedims_5D_4_2_3_1_5_32PfiiiiiS_iiii_param_6];
	ld.param.u32 	%r15, [_Z28_permutedims_5D_4_2_3_1_5_32PfiiiiiS_iiii_param_7];
	ld.param.u32 	%r16, [_Z28_permutedims_5D_4_2_3_1_5_32PfiiiiiS_iiii_param_8];
	ld.param.u32 	%r17, [_Z28_permutedims_5D_4_2_3_1_5_32PfiiiiiS_iiii_param_9];
	ld.param.u32 	%r18, [_Z28_permutedims_5D_4_2_3_1_5_32PfiiiiiS_iiii_param_10];
	mov.u32 	%r20, %tid.x;
	mov.u32 	%r21, %ctaid.x;
	mov.u32 	%r1, %ntid.x;
	mad.lo.s32 	%r42, %r21, %r1, %r20;
	mul.lo.s32 	%r3, %r12, %r11;
	mul.lo.s32 	%r4, %r3, %r13;
	mul.lo.s32 	%r5, %r4, %r14;
	mul.lo.s32 	%r6, %r5, %r19;
	setp.ge.s32 	%p1, %r42, %r6;
	@%p1 bra 	$L__BB299_3;
	mul.lo.s32 	%r7, %r18, %r17;
	mov.u32 	%r22, %nctaid.x;
	mul.lo.s32 	%r8, %r1, %r22;
	cvta.to.global.u64 	%rd1, %rd3;
	cvta.to.global.u64 	%rd2, %rd4;
$L__BB299_2:
	div.s32 	%r23, %r42, %r11;
	mul.lo.s32 	%r24, %r23, %r11;
	sub.s32 	%r25, %r42, %r24;
	rem.s32 	%r26, %r23, %r12;
	mad.lo.s32 	%r27, %r26, %r11, %r25;
	sub.s32 	%r28, %r42, %r27;
	div.s32 	%r29, %r28, %r3;
	rem.s32 	%r30, %r29, %r13;
	mad.lo.s32 	%r31, %r3, %r30, %r27;
	sub.s32 	%r32, %r42, %r31;
	div.s32 	%r33, %r32, %r4;
	rem.s32 	%r34, %r33, %r14;
	mad.lo.s32 	%r35, %r4, %r34, %r31;
	sub.s32 	%r36, %r42, %r35;
	div.s32 	%r37, %r36, %r5;
	mad.lo.s32 	%r38, %r25, %r17, %r30;
	mad.lo.s32 	%r39, %r7, %r37, %r38;
	mad.lo.s32 	%r40, %r39, %r16, %r26;
	mad.lo.s32 	%r41, %r40, %r15, %r34;
	mul.wide.s32 	%rd5, %r42, 4;
	add.s64 	%rd6, %rd1, %rd5;
	ld.global.f32 	%f1, [%rd6];
	mul.wide.s32 	%rd7, %r41, 4;
	add.s64 	%rd8, %rd2, %rd7;
	st.global.f32 	[%rd8], %f1;
	add.s32 	%r42, %r42, %r8;
	setp.lt.s32 	%p2, %r42, %r6;
	@%p2 bra 	$L__BB299_2;
$L__BB299_3:
	ret;

}
	// .globl	_Z28_permutedims_5D_4_2_3_1_5_64PdiiiiiS_iiii
.visible .entry _Z28_permutedims_5D_4_2_3_1_5_64PdiiiiiS_iiii(
	.param .u64 .ptr .align 1 _Z28_permutedims_5D_4_2_3_1_5_64PdiiiiiS_iiii_param_0,
	.param .u32 _Z28_permutedims_5D_4_2_3_1_5_64PdiiiiiS_iiii_param_1,
	.param .u32 _Z28_permutedims_5D_4_2_3_1_5_64PdiiiiiS_iiii_param_2,
	.param .u32 _Z28_permutedims_5D_4_2_3_1_5_64PdiiiiiS_iiii_param_3,
	.param .u32 _Z28_permutedims_5D_4_2_3_1_5_64PdiiiiiS_iiii_param_4,
	.param .u32 _Z28_permutedims_5D_4_2_3_1_5_64PdiiiiiS_iiii_param_5,
	.param .u64 .ptr .align 1 _Z28_permutedims_5D_4_2_3_1_5_64PdiiiiiS_iiii_param_6,
	.param .u32 _Z28_permutedims_5D_4_2_3_1_5_64PdiiiiiS_iiii_param_7,
	.param .u32 _Z28_permutedims_5D_4_2_3_1_5_64PdiiiiiS_iiii_param_8,
	.param .u32 _Z28_permutedims_5D_4_2_3_1_5_64PdiiiiiS_iiii_param_9,
	.param .u32 _Z28_permutedims_5D_4_2_3_1_5_64PdiiiiiS_iiii_param_10
)
{
	.reg .pred 	%p<3>;
	.reg .b32 	%r<43>;
	.reg .b64 	%rd<9>;
	.reg .b64 	%fd<2>;

	ld.param.u64 	%rd3, [_Z28_permutedims_5D_4_2_3_1_5_64PdiiiiiS_iiii_param_0];
	ld.param.u32 	%r11, [_Z28_permutedims_5D_4_2_3_1_5_64PdiiiiiS_iiii_param_1];
	ld.param.u32 	%r12, [_Z28_permutedims_5D_4_2_3_1_5_64PdiiiiiS_iiii_param_2];
	ld.param.u32 	%r13, [_Z28_permutedims_5D_4_2_3_1_5_64PdiiiiiS_iiii_param_3];
	ld.param.u32 	%r14, [_Z28_permutedims_5D_4_2_3_1_5_64PdiiiiiS_iiii_param_4];
	ld.param.u32 	%r19, [_Z28_permutedims_5D_4_2_3_1_5_64PdiiiiiS_iiii_param_5];
	ld.param.u64 	%rd4, [_Z28_permutedims_5D_4_2_3_1_5_64PdiiiiiS_iiii_param_6];
	ld.param.u32 	%r15, [_Z28_permutedims_5D_4_2_3_1_5_64PdiiiiiS_iiii_param_7];
	ld.param.u32 	%r16, [_Z28_permutedims_5D_4_2_3_1_5_64PdiiiiiS_iiii_param_8];
	ld.param.u32 	%r17, [_Z28_permutedims_5D_4_2_3_1_5_64PdiiiiiS_iiii_param_9];
	ld.param.u32 	%r18, [_Z28_permutedims_5D_4_2_3_1_5_64PdiiiiiS_iiii_param_10];
	mov.u32 	%r20, %tid.x;
	mov.u32 	%r21, %ctaid.x;
	mov.u32 	%r1, %ntid.x;
	mad.lo.s32 	%r42, %r21, %r1, %r20;
	mul.lo.s32 	%r3, %r12, %r11;
	mul.lo.s32 	%r4, %r3, %r13;
	mul.lo.s32 	%r5, %r4, %r14;
	mul.lo.s32 	%r6, %r5, %r19;
	setp.ge.s32 	%p1, %r42, %r6;
	@%p1 bra 	$L__BB300_3;
	mul.lo.s32 	%r7, %r18, %r17;
	mov.u32 	%r22, %nctaid.x;
	mul.lo.s32 	%r8, %r1, %r22;
	cvta.to.global.u64 	%rd1, %rd3;
	cvta.to.global.u64 	%rd2, %rd4;
$L__BB300_2:
	div.s32 	%r23, %r42, %r11;
	mul.lo.s32 	%r24, %r23, %r11;
	sub.s32 	%r25, %r42, %r24;
	rem.s32 	%r26, %r23, %r12;
	mad.lo.s32 	%r27, %r26, %r11, %r25;
	sub.s32 	%r28, %r42, %r27;
	div.s32 	%r29, %r28, %r3;
	rem.s32 	%r30, %r29, %r13;
	mad.lo.s32 	%r31, %r3, %r30, %r27;
	sub.s32 	%r32, %r42, %r31;
	div.s32 	%r33, %r32, %r4;
	rem.s32 	%r34, %r33, %r14;
	mad.lo.s32 	%r35, %r4, %r34, %r31;
	sub.s32 	%r36, %r42, %r35;
	div.s32 	%r37, %r36, %r5;
	mad.lo.s32 	%r38, %r25, %r17, %r30;
	mad.lo.s32 	%r39, %r7, %r37, %r38;
	mad.lo.s32 	%r40, %r39, %r16, %r26;
	mad.lo.s32 	%r41, %r40, %r15, %r34;
	mul.wide.s32 	%rd5, %r42, 8;
	add.s64 	%rd6, %rd1, %rd5;
	ld.global.f64 	%fd1, [%rd6];
	mul.wide.s32 	%rd7, %r41, 8;
	add.s64 	%rd8, %rd2, %rd7;
	st.global.f64 	[%rd8], %fd1;
	add.s32 	%r42, %r42, %r8;
	setp.lt.s32 	%p2, %r42, %r6;
	@%p2 bra 	$L__BB300_2;
$L__BB300_3:
	ret;

}
	// .globl	_Z28_permutedims_5D_4_2_3_5_1_32PfiiiiiS_iiii
.visible .entry _Z28_permutedims_5D_4_2_3_5_1_32PfiiiiiS_iiii(
	.param .u64 .ptr .align 1 _Z28_permutedims_5D_4_2_3_5_1_32PfiiiiiS_iiii_param_0,
	.param .u32 _Z28_permutedims_5D_4_2_3_5_1_32PfiiiiiS_iiii_param_1,
	.param .u32 _Z28_permutedims_5D_4_2_3_5_1_32PfiiiiiS_iiii_param_2,
	.param .u32 _Z28_permutedims_5D_4_2_3_5_1_32PfiiiiiS_iiii_param_3,
	.param .u32 _Z28_permutedims_5D_4_2_3_5_1_32PfiiiiiS_iiii_param_4,
	.param .u32 _Z28_permutedims_5D_4_2_3_5_1_32PfiiiiiS_iiii_param_5,
	.param .u64 .ptr .align 1 _Z28_permutedims_5D_4_2_3_5_1_32PfiiiiiS_iiii_param_6,
	.param .u32 _Z28_permutedims_5D_4_2_3_5_1_32PfiiiiiS_iiii_param_7,
	.param .u32 _Z28_permutedims_5D_4_2_3_5_1_32PfiiiiiS_iiii_param_8,
	.param .u32 _Z28_permutedims_5D_4_2_3_5_1_32PfiiiiiS_iiii_param_9,
	.param .u32 _Z28_permutedims_5D_4_2_3_5_1_32PfiiiiiS_iiii_param_10
)
{
	.reg .pred 	%p<3>;
	.reg .b32 	%r<43>;
	.reg .b32 	%f<2>;
	.reg .b64 	%rd<9>;

	ld.param.u64 	%rd3, [_Z28_permutedims_5D_4_2_3_5_1_32PfiiiiiS_iiii_param_0];
	ld.param.u32 	%r11, [_Z28_permutedims_5D_4_2_3_5_1_32PfiiiiiS_iiii_param_1];
	ld.param.u32 	%r12, [_Z28_permutedims_5D_4_2_3_5_1_32PfiiiiiS_iiii_param_2];
	ld.param.u32 	%r13, [_Z28_permutedims_5D_4_2_3_5_1_32PfiiiiiS_iiii_param_3];
	ld.param.u32 	%r14, [_Z28_permutedims_5D_4_2_3_5_1_32PfiiiiiS_iiii_param_4];
	ld.param.u32 	%r19, [_Z28_permutedims_5D_4_2_3_5_1_32PfiiiiiS_iiii_param_5];
	ld.param.u64 	%rd4, [_Z28_permutedims_5D_4_2_3_5_1_32PfiiiiiS_iiii_param_6];
	ld.param.u32 	%r15, [_Z28_permutedims_5D_4_2_3_5_1_32PfiiiiiS_iiii_param_7];
	ld.param.u32 	%r16, [_Z28_permutedims_5D_4_2_3_5_1_32PfiiiiiS_iiii_param_8];
	ld.param.u32 	%r17, [_Z28_permutedims_5D_4_2_3_5_1_32PfiiiiiS_iiii_param_9];
	ld.param.u32 	%r18, [_Z28_permutedims_5D_4_2_3_5_1_32PfiiiiiS_iiii_param_10];
	mov.u32 	%r20, %tid.x;
	mov.u32 	%r21, %ctaid.x;
	mov.u32 	%r1, %ntid.x;
	mad.lo.s32 	%r42, %r21, %r1, %r20;
	mul.lo.s32 	%r3, %r12, %r11;
	mul.lo.s32 	%r4, %r3, %r13;
	mul.lo.s32 	%r5, %r4, %r14;
	mul.lo.s32 	%r6, %r5, %r19;
	setp.ge.s32 	%p1, %r42, %r6;
	@%p1 bra 	$L__BB301_3;
	mul.lo.s32 	%r7, %r18, %r17;
	mov.u32 	%r22, %nctaid.x;
	mul.lo.s32 	%r8, %r1, %r22;
	cvta.to.global.u64 	%rd1, %rd3;
	cvta.to.global.u64 	%rd2, %rd4;
$L__BB301_2:
	div.s32 	%r23, %r42, %r11;
	mul.lo.s32 	%r24, %r23, %r11;
	sub.s32 	%r25, %r42, %r24;
	rem.s32 	%r26, %r23, %r12;
	mad.lo.s32 	%r27, %r26, %r11, %r25;
	sub.s32 	%r28, %r42, %r27;
	div.s32 	%r29, %r28, %r3;
	rem.s32 	%r30, %r29, %r13;
	mad.lo.s32 	%r31, %r3, %r30, %r27;
	sub.s32 	%r32, %r42, %r31;
	div.s32 	%r33, %r32, %r4;
	rem.s32 	%r34, %r33, %r14;
	mad.lo.s32 	%r35, %r4, %r34, %r31;
	sub.s32 	%r36, %r42, %r35;
	div.s32 	%r37, %r36, %r5;
	mad.lo.s32 	%r38, %r7, %r25, %r30;
	mad.lo.s32 	%r39, %r37, %r17, %r38;
	mad.lo.s32 	%r40, %r39, %r16, %r26;
	mad.lo.s32 	%r41, %r40, %r15, %r34;
	mul.wide.s32 	%rd5, %r42, 4;
	add.s64 	%rd6, %rd1, %rd5;
	ld.global.f32 	%f1, [%rd6];
	mul.wide.s32 	%rd7, %r41, 4;
	add.s64 	%rd8, %rd2, %rd7;
	st.global.f32 	[%rd8], %f1;
	add.s32 	%r42, %r42, %r8;
	setp.lt.s32 	%p2, %r42, %r6;
	@%p2 bra 	$L__BB301_2;
$L__BB301_3:
	ret;

}
	// .globl	_Z28_permutedims_5D_4_2_3_5_1_64PdiiiiiS_iiii
.visible .entry _Z28_permutedims_5D_4_2_3_5_1_64PdiiiiiS_iiii(
	.param .u64 .ptr .align 1 _Z28_permutedims_5D_4_2_3_5_1_64PdiiiiiS_iiii_param_0,
	.param .u32 _Z28_permutedims_5D_4_2_3_5_1_64PdiiiiiS_iiii_param_1,
	.param .u32 _Z28_permutedims_5D_4_2_3_5_1_64PdiiiiiS_iiii_param_2,
	.param .u32 _Z28_permutedims_5D_4_2_3_5_1_64PdiiiiiS_iiii_param_3,
	.param .u32 _Z28_permutedims_5D_4_2_3_5_1_64PdiiiiiS_iiii_param_4,
	.param .u32 _Z28_permutedims_5D_4_2_3_5_1_64PdiiiiiS_iiii_param_5,
	.param .u64 .ptr .align 1 _Z28_permutedims_5D_4_2_3_5_1_64PdiiiiiS_iiii_param_6,
	.param .u32 _Z28_permutedims_5D_4_2_3_5_1_64PdiiiiiS_iiii_param_7,
	.param .u32 _Z28_permutedims_5D_4_2_3_5_1_64PdiiiiiS_iiii_param_8,
	.param .u32 _Z28_permutedims_5D_4_2_3_5_1_64PdiiiiiS_iiii_param_9,
	.param .u32 _Z28_permutedims_5D_4_2_3_5_1_64PdiiiiiS_iiii_param_10
)
{
	.reg .pred 	%p<3>;
	.reg .b32 	%r<43>;
	.reg .b64 	%rd<9>;
	.reg .b64 	%fd<2>;

	ld.param.u64 	%rd3, [_Z28_permutedims_5D_4_2_3_5_1_64PdiiiiiS_iiii_param_0];
	ld.param.u32 	%r11, [_Z28_permutedims_5D_4_2_3_5_1_64PdiiiiiS_iiii_param_1];
	ld.param.u32 	%r12, [_Z28_permutedims_5D_4_2_3_5_1_64PdiiiiiS_iiii_param_2];
	ld.param.u32 	%r13, [_Z28_permutedims_5D_4_2_3_5_1_64PdiiiiiS_iiii_param_3];
	ld.param.u32 	%r14, [_Z28_permutedims_5D_4_2_3_5_1_64PdiiiiiS_iiii_param_4];
	ld.param.u32 	%r19, [_Z28_permutedims_5D_4_2_3_5_1_64PdiiiiiS_iiii_param_5];
	ld.param.u64 	%rd4, [_Z28_permutedims_5D_4_2_3_5_1_64PdiiiiiS_iiii_param_6];
	ld.param.u32 	%r15, [_Z28_permutedims_5D_4_2_3_5_1_64PdiiiiiS_iiii_param_7];
	ld.param.u32 	%r16, [_Z28_permutedims_5D_4_2_3_5_1_64PdiiiiiS_iiii_param_8];
	ld.param.u32 	%r17, [_Z28_permutedims_5D_4_2_3_5_1_64PdiiiiiS_iiii_param_9];
	ld.param.u32 	%r18, [_Z28_permutedims_5D_4_2_3_5_1_64PdiiiiiS_iiii_param_10];
	mov.u32 	%r20, %tid.x;
	mov.u32 	%r21, %ctaid.x;
	mov.u32 	%r1, %ntid.x;
	mad.lo.s32 	%r42, %r21, %r1, %r20;
	mul.lo.s32 	%r3, %r12, %r11;
	mul.lo.s32 	%r4, %r3, %r13;
	mul.lo.s32 	%r5, %r4, %r14;
	mul.lo.s32 	%r6, %r5, %r19;
	setp.ge.s32 	%p1, %r42, %r6;
	@%p1 bra 	$L__BB302_3;
	mul.lo.s32 	%r7, %r18, %r17;
	mov.u32 	%r22, %nctaid.x;
	mul.lo.s32 	%r8, %r1, %r22;
	cvta.to.global.u64 	%rd1, %rd3;
	cvta.to.global.u64 	%rd2, %rd4;
$L__BB302_2:
	div.s32 	%r23, %r42, %r11;
	mul.lo.s32 	%r24, %r23, %r11;
	sub.s32 	%r25, %r42, %r24;
	rem.s32 	%r26, %r23, %r12;
	mad.lo.s32 	%r27, %r26, %r11, %r25;
	sub.s32 	%r28, %r42, %r27;
	div.s32 	%r29, %r28, %r3;
	rem.s32 	%r30, %r29, %r13;
	mad.lo.s32 	%r31, %r3, %r30, %r27;
	sub.s32 	%r32, %r42, %r31;
	div.s32 	%r33, %r32, %r4;
	rem.s32 	%r34, %r33, %r14;
	mad.lo.s32 	%r35, %r4, %r34, %r31;
	sub.s32 	%r36, %r42, %r35;
	div.s32 	%r37, %r36, %r5;
	mad.lo.s32 	%r38, %r7, %r25, %r30;
	mad.lo.s32 	%r39, %r37, %r17, %r38;
	mad.lo.s32 	%r40, %r39, %r16, %r26;
	mad.lo.s32 	%r41, %r40, %r15, %r34;
	mul.wide.s32 	%rd5, %r42, 8;
	add.s64 	%rd6, %rd1, %rd5;
	ld.global.f64 	%fd1, [%rd6];
	mul.wide.s32 	%rd7, %r41, 8;
	add.s64 	%rd8, %rd2, %rd7;
	st.global.f64 	[%rd8], %fd1;
	add.s32 	%r42, %r42, %r8;
	setp.lt.s32 	%p2, %r42, %r6;
	@%p2 bra 	$L__BB302_2;
$L__BB302_3:
	ret;

}
	// .globl	_Z28_permutedims_5D_4_2_5_1_3_32PfiiiiiS_iiii
.visible .entry _Z28_permutedims_5D_4_2_5_1_3_32PfiiiiiS_iiii(
	.param .u64 .ptr .align 1 _Z28_permutedims_5D_4_2_5_1_3_32PfiiiiiS_iiii_param_0,
	.param .u32 _Z28_permutedims_5D_4_2_5_1_3_32PfiiiiiS_iiii_param_1,
	.param .u32 _Z28_permutedims_5D_4_2_5_1_3_32PfiiiiiS_iiii_param_2,
	.param .u32 _Z28_permutedims_5D_4_2_5_1_3_32PfiiiiiS_iiii_param_3,
	.param .u32 _Z28_permutedims_5D_4_2_5_1_3_32PfiiiiiS_iiii_param_4,
	.param .u32 _Z28_permutedims_5D_4_2_5_1_3_32PfiiiiiS_iiii_param_5,
	.param .u64 .ptr .align 1 _Z28_permutedims_5D_4_2_5_1_3_32PfiiiiiS_iiii_param_6,
	.param .u32 _Z28_permutedims_5D_4_2_5_1_3_32PfiiiiiS_iiii_param_7,
	.param .u32 _Z28_permutedims_5D_4_2_5_1_3_32PfiiiiiS_iiii_param_8,
	.param .u32 _Z28_permutedims_5D_4_2_5_1_3_32PfiiiiiS_iiii_param_9,
	.param .u32 _Z28_permutedims_5D_4_2_5_1_3_32PfiiiiiS_iiii_param_10
)
{
	.reg .pred 	%p<3>;
	.reg .b32 	%r<43>;
	.reg .b32 	%f<2>;
	.reg .b64 	%rd<9>;

	ld.param.u64 	%rd3, [_Z28_permutedims_5D_4_2_5_1_3_32PfiiiiiS_iiii_param_0];
	ld.param.u32 	%r11, [_Z28_permutedims_5D_4_2_5_1_3_32PfiiiiiS_iiii_param_1];
	ld.param.u32 	%r12, [_Z28_permutedims_5D_4_2_5_1_3_32PfiiiiiS_iiii_param_2];
	ld.param.u32 	%r13, [_Z28_permutedims_5D_4_2_5_1_3_32PfiiiiiS_iiii_param_3];
	ld.param.u32 	%r14, [_Z28_permutedims_5D_4_2_5_1_3_32PfiiiiiS_iiii_param_4];
	ld.param.u32 	%r19, [_Z28_permutedims_5D_4_2_5_1_3_32PfiiiiiS_iiii_param_5];
	ld.param.u64 	%rd4, [_Z28_permutedims_5D_4_2_5_1_3_32PfiiiiiS_iiii_param_6];
	ld.param.u32 	%r15, [_Z28_permutedims_5D_4_2_5_1_3_32PfiiiiiS_iiii_param_7];
	ld.param.u32 	%r16, [_Z28_permutedims_5D_4_2_5_1_3_32PfiiiiiS_iiii_param_8];
	ld.param.u32 	%r17, [_Z28_permutedims_5D_4_2_5_1_3_32PfiiiiiS_iiii_param_9];
	ld.param.u32 	%r18, [_Z28_permutedims_5D_4_2_5_1_3_32PfiiiiiS_iiii_param_10];
	mov.u32 	%r20, %tid.x;
	mov.u32 	%r21, %ctaid.x;
	mov.u32 	%r1, %ntid.x;
	mad.lo.s32 	%r42, %r21, %r1, %r20;
	mul.lo.s32 	%r3, %r12, %r11;
	mul.lo.s32 	%r4, %r3, %r13;
	mul.lo.s32 	%r5, %r4, %r14;
	mul.lo.s32 	%r6, %r5, %r19;
	setp.ge.s32 	%p1, %r42, %r6;
	@%p1 bra 	$L__BB303_3;
	mul.lo.s32 	%r7, %r18, %r17;
	mov.u32 	%r22, %nctaid.x;
	mul.lo.s32 	%r8, %r1, %r22;
	cvta.to.global.u64 	%rd1, %rd3;
	cvta.to.global.u64 	%rd2, %rd4;
$L__BB303_2:
	div.s32 	%r23, %r42, %r11;
	mul.lo.s32 	%r24, %r23, %r11;
	sub.s32 	%r25, %r42, %r24;
	rem.s32 	%r26, %r23, %r12;
	mad.lo.s32 	%r27, %r26, %r11, %r25;
	sub.s32 	%r28, %r42, %r27;
	div.s32 	%r29, %r28, %r3;
	rem.s32 	%r30, %r29, %r13;
	mad.lo.s32 	%r31, %r3, %r30, %r27;
	sub.s32 	%r32, %r42, %r31;
	div.s32 	%r33, %r32, %r4;
	rem.s32 	%r34, %r33, %r14;
	mad.lo.s32 	%r35, %r4, %r34, %r31;
	sub.s32 	%r36, %r42, %r35;
	div.s32 	%r37, %r36, %r5;
	mad.lo.s32 	%r38, %r25, %r17, %r37;
	mad.lo.s32 	%r39, %r7, %r30, %r38;
	mad.lo.s32 	%r40, %r39, %r16, %r26;
	mad.lo.s32 	%r41, %r40, %r15, %r34;
	mul.wide.s32 	%rd5, %r42, 4;
	add.s64 	%rd6, %rd1, %rd5;
	ld.global.f32 	%f1, [%rd6];
	mul.wide.s32 	%rd7, %r41, 4;
	add.s64 	%rd8, %rd2, %rd7;
	st.global.f32 	[%rd8], %f1;
	add.s32 	%r42, %r42, %r8;
	setp.lt.s32 	%p2, %r42, %r6;
	@%p2 bra 	$L__BB303_2;
$L__BB303_3:
	ret;

}
	// .globl	_Z28_permutedims_5D_4_2_5_1_3_64PdiiiiiS_iiii
.visible .entry _Z28_permutedims_5D_4_2_5_1_3_64PdiiiiiS_iiii(
	.param .u64 .ptr .align 1 _Z28_permutedims_5D_4_2_5_1_3_64PdiiiiiS_iiii_param_0,
	.param .u32 _Z28_permutedims_5D_4_2_5_1_3_64PdiiiiiS_iiii_param_1,
	.param .u32 _Z28_permutedims_5D_4_2_5_1_3_64PdiiiiiS_iiii_param_2,
	.param .u32 _Z28_permutedims_5D_4_2_5_1_3_64PdiiiiiS_iiii_param_3,
	.param .u32 _Z28_permutedims_5D_4_2_5_1_3_64PdiiiiiS_iiii_param_4,
	.param .u32 _Z28_permutedims_5D_4_2_5_1_3_64PdiiiiiS_iiii_param_5,
	.param .u64 .ptr .align 1 _Z28_permutedims_5D_4_2_5_1_3_64PdiiiiiS_iiii_param_6,
	.param .u32 _Z28_permutedims_5D_4_2_5_1_3_64PdiiiiiS_iiii_param_7,
	.param .u32 _Z28_permutedims_5D_4_2_5_1_3_64PdiiiiiS_iiii_param_8,
	.param .u32 _Z28_permutedims_5D_4_2_5_1_3_64PdiiiiiS_iiii_param_9,
	.param .u32 _Z28_permutedims_5D_4_2_5_1_3_64PdiiiiiS_iiii_param_10
)
{
	.reg .pred 	%p<3>;
	.reg .b32 	%r<43>;
	.reg .b64 	%rd<9>;
	.reg .b64 	%fd<2>;

	ld.param.u64 	%rd3, [_Z28_permutedims_5D_4_2_5_1_3_64PdiiiiiS_iiii_param_0];
	ld.param.u32 	%r11, [_Z28_permutedims_5D_4_2_5_1_3_64PdiiiiiS_iiii_param_1];
	ld.param.u32 	%r12, [_Z28_permutedims_5D_4_2_5_1_3_64PdiiiiiS_iiii_param_2];
	ld.param.u32 	%r13, [_Z28_permutedims_5D_4_2_5_1_3_64PdiiiiiS_iiii_param_3];
	ld.param.u32 	%r14, [_Z28_permutedims_5D_4_2_5_1_3_64PdiiiiiS_iiii_param_4];
	ld.param.u32 	%r19, [_Z28_permutedims_5D_4_2_5_1_3_64PdiiiiiS_iiii_param_5];
	ld.param.u64 	%rd4, [_Z28_permutedims_5D_4_2_5_1_3_64PdiiiiiS_iiii_param_6];
	ld.param.u32 	%r15, [_Z28_permutedims_5D_4_2_5_1_3_64PdiiiiiS_iiii_param_7];
	ld.param.u32 	%r16, [_Z28_permutedims_5D_4_2_5_1_3_64PdiiiiiS_iiii_param_8];
	ld.param.u32 	%r17, [_Z28_permutedims_5D_4_2_5_1_3_64PdiiiiiS_iiii_param_9];
	ld.param.u32 	%r18, [_Z28_permutedims_5D_4_2_5_1_3_64PdiiiiiS_iiii_param_10];
	mov.u32 	%r20, %tid.x;
	mov.u32 	%r21, %ctaid.x;
	mov.u32 	%r1, %ntid.x;
	mad.lo.s32 	%r42, %r21, %r1, %r20;
	mul.lo.s32 	%r3, %r12, %r11;
	mul.lo.s32 	%r4, %r3, %r13;
	mul.lo.s32 	%r5, %r4, %r14;
	mul.lo.s32 	%r6, %r5, %r19;
	setp.ge.s32 	%p1, %r42, %r6;
	@%p1 bra 	$L__BB304_3;
	mul.lo.s32 	%r7, %r18, %r17;
	mov.u32 	%r22, %nctaid.x;
	mul.lo.s32 	%r8, %r1, %r22;
	cvta.to.global.u64 	%rd1, %rd3;
	cvta.to.global.u64 	%rd2, %rd4;
$L__BB304_2:
	div.s32 	%r23, %r42, %r11;
	mul.lo.s32 	%r24, %r23, %r11;
	sub.s32 	%r25, %r42, %r24;
	rem.s32 	%r26, %r23, %r12;
	mad.lo.s32 	%r27, %r26, %r11, %r25;
	sub.s32 	%r28, %r42, %r27;
	div.s32 	%r29, %r28, %r3;
	rem.s32 	%r30, %r29, %r13;
	mad.lo.s32 	%r31, %r3, %r30, %r27;
	sub.s32 	%r32, %r42, %r31;
	div.s32 	%r33, %r32, %r4;
	rem.s32 	%r34, %r33, %r14;
	mad.lo.s32 	%r35, %r4, %r34, %r31;
	sub.s32 	%r36, %r42, %r35;
	div.s32 	%r37, %r36, %r5;
	mad.lo.s32 	%r38, %r25, %r17, %r37;
	mad.lo.s32 	%r39, %r7, %r30, %r38;
	mad.lo.s32 	%r40, %r39, %r16, %r26;
	mad.lo.s32 	%r41, %r40, %r15, %r34;
	mul.wide.s32 	%rd5, %r42, 8;
	add.s64 	%rd6, %rd1, %rd5;
	ld.global.f64 	%fd1, [%rd6];
	mul.wide.s32 	%rd7, %r41, 8;
	add.s64 	%rd8, %rd2, %rd7;
	st.global.f64 	[%rd8], %fd1;
	add.s32 	%r42, %r42, %r8;
	setp.lt.s32 	%p2, %r42, %r6;
	@%p2 bra 	$L__BB304_2;
$L__BB304_3:
	ret;

}
	// .globl	_Z28_permutedims_5D_4_2_5_3_1_32PfiiiiiS_iiii
.visible .entry _Z28_permutedims_5D_4_2_5_3_1_32PfiiiiiS_iiii(
	.param .u64 .ptr .align 1 _Z28_permutedims_5D_4_2_5_3_1_32PfiiiiiS_iiii_param_0,
	.param .u32 _Z28_permutedims_5D_4_2_5_3_1_32PfiiiiiS_iiii_param_1,
	.param .u32 _Z28_permutedims_5D_4_2_5_3_1_32PfiiiiiS_iiii_param_2,
	.param .u32 _Z28_permutedims_5D_4_2_5_3_1_32PfiiiiiS_iiii_param_3,
	.param .u32 _Z28_permutedims_5D_4_2_5_3_1_32PfiiiiiS_iiii_param_4,
	.param .u32 _Z28_permutedims_5D_4_2_5_3_1_32PfiiiiiS_iiii_param_5,
	.param .u64 .ptr .align 1 _Z28_permutedims_5D_4_2_5_3_1_32PfiiiiiS_iiii_param_6,
	.param .u32 _Z28_permutedims_5D_4_2_5_3_1_32PfiiiiiS_iiii_param_7,
	.param .u32 _Z28_permutedims_5D_4_2_5_3_1_32PfiiiiiS_iiii_param_8,
	.param .u32 _Z28_permutedims_5D_4_2_5_3_1_32PfiiiiiS_iiii_param_9,
	.param .u32 _Z28_permutedims_5D_4_2_5_3_1_32PfiiiiiS_iiii_param_10
)
{
	.reg .pred 	%p<3>;
	.reg .b32 	%r<44>;
	.reg .b32 	%f<2>;
	.reg .b64 	%rd<9>;

	ld.param.u64 	%rd3, [_Z28_permutedims_5D_4_2_5_3_1_32PfiiiiiS_iiii_param_0];
	ld.param.u32 	%r11, [_Z28_permutedims_5D_4_2_5_3_1_32PfiiiiiS_iiii_param_1];
	ld.param.u32 	%r12, [_Z28_permutedims_5D_4_2_5_3_1_32PfiiiiiS_iiii_param_2];
	ld.param.u32 	%r13, [_Z28_permutedims_5D_4_2_5_3_1_32PfiiiiiS_iiii_param_3];
	ld.param.u32 	%r14, [_Z28_permutedims_5D_4_2_5_3_1_32PfiiiiiS_iiii_param_4];
	ld.param.u32 	%r19, [_Z28_permutedims_5D_4_2_5_3_1_32PfiiiiiS_iiii_param_5];
	ld.param.u64 	%rd4, [_Z28_permutedims_5D_4_2_5_3_1_32PfiiiiiS_iiii_param_6];
	ld.param.u32 	%r15, [_Z28_permutedims_5D_4_2_5_3_1_32PfiiiiiS_iiii_param_7];
	ld.param.u32 	%r16, [_Z28_permutedims_5D_4_2_5_3_1_32PfiiiiiS_iiii_param_8];
	ld.param.u32 	%r17, [_Z28_permutedims_5D_4_2_5_3_1_32PfiiiiiS_iiii_param_9];
	ld.param.u32 	%r18, [_Z28_permutedims_5D_4_2_5_3_1_32PfiiiiiS_iiii_param_10];
	mov.u32 	%r20, %tid.x;
	mov.u32 	%r21, %ctaid.x;
	mov.u32 	%r1, %ntid.x;
	mad.lo.s32 	%r43, %r21, %r1, %r20;
	mul.lo.s32 	%r3, %r12, %r11;
	mul.lo.s32 	%r4, %r3, %r13;
	mul.lo.s32 	%r5, %r4, %r14;
	mul.lo.s32 	%r6, %r5, %r19;
	setp.ge.s32 	%p1, %r43, %r6;
	@%p1 bra 	$L__BB305_3;
	mul.lo.s32 	%r7, %r18, %r17;
	mov.u32 	%r22, %nctaid.x;
	mul.lo.s32 	%r8, %r1, %r22;
	cvta.to.global.u64 	%rd1, %rd3;
	cvta.to.global.u64 	%rd2, %rd4;
$L__BB305_2:
	div.s32 	%r23, %r43, %r11;
	mul.lo.s32 	%r24, %r23, %r11;
	sub.s32 	%r25, %r43, %r24;
	rem.s32 	%r26, %r23, %r12;
	mad.lo.s32 	%r27, %r26, %r11, %r25;
	sub.s32 	%r28, %r43, %r27;
	div.s32 	%r29, %r28, %r3;
	rem.s32 	%r30, %r29, %r13;
	mad.lo.s32 	%r31, %r3, %r30, %r27;
	sub.s32 	%r32, %r43, %r31;
	div.s32 	%r33, %r32, %r4;
	rem.s32 	%r34, %r33, %r14;
	mad.lo.s32 	%r35, %r4, %r34, %r31;
	sub.s32 	%r36, %r43, %r35;
	div.s32 	%r37, %r36, %r5;
	mul.lo.s32 	%r38, %r7, %r25;
	mad.lo.s32 	%r39, %r30, %r17, %r38;
	add.s32 	%r40, %r39, %r37;
	mad.lo.s32 	%r41, %r40, %r16, %r26;
	mad.lo.s32 	%r42, %r41, %r15, %r34;
	mul.wide.s32 	%rd5, %r43, 4;
	add.s64 	%rd6, %rd1, %rd5;
	ld.global.f32 	%f1, [%rd6];
	mul.wide.s32 	%rd7, %r42, 4;
	add.s64 	%rd8, %rd2, %rd7;
	st.global.f32 	[%rd8], %f1;
	add.s32 	%r43, %r43, %r8;
	setp.lt.s32 	%p2, %r43, %r6;
	@%p2 bra 	$L__BB305_2;
$L__BB305_3:
	ret;

}
	// .globl	_Z28_permutedims_5D_4_2_5_3_1_64PdiiiiiS_iiii
.visible .entry _Z28_permutedims_5D_4_2_5_3_1_64PdiiiiiS_iiii(
	.param .u64 .ptr .align 1 _Z28_permutedims_5D_4_2_5_3_1_64PdiiiiiS_iiii_param_0,
	.param .u32 _Z28_permutedims_5D_4_2_5_3_1_64PdiiiiiS_iiii_param_1,
	.param .u32 _Z28_permutedims_5D_4_2_5_3_1_64PdiiiiiS_iiii_param_2,
	.param .u32 _Z28_permutedims_5D_4_2_5_3_1_64PdiiiiiS_iiii_param_3,
	.param .u32 _Z28_permutedims_5D_4_2_5_3_1_64PdiiiiiS_iiii_param_4,
	.param .u32 _Z28_permutedims_5D_4_2_5_3_1_64PdiiiiiS_iiii_param_5,
	.param .u64 .ptr .align 1 _Z28_permutedims_5D_4_2_5_3_1_64PdiiiiiS_iiii_param_6,
	.param .u32 _Z28_permutedims_5D_4_2_5_3_1_64PdiiiiiS_iiii_param_7,
	.param .u32 _Z28_permutedims_5D_4_2_5_3_1_64PdiiiiiS_iiii_param_8,
	.param .u32 _Z28_permutedims_5D_4_2_5_3_1_64PdiiiiiS_iiii_param_9,
	.param .u32 _Z28_permutedims_5D_4_2_5_3_1_64PdiiiiiS_iiii_param_10
)
{
	.reg .pred 	%p<3>;
	.reg .b32 	%r<44>;
	.reg .b64 	%rd<9>;
	.reg .b64 	%fd<2>;

	ld.param.u64 	%rd3, [_Z28_permutedims_5D_4_2_5_3_1_64PdiiiiiS_iiii_param_0];
	ld.param.u32 	%r11, [_Z28_permutedims_5D_4_2_5_3_1_64PdiiiiiS_iiii_param_1];
	ld.param.u32 	%r12, [_Z28_permutedims_5D_4_2_5_3_1_64PdiiiiiS_iiii_param_2];
	ld.param.u32 	%r13, [_Z28_permutedims_5D_4_2_5_3_1_64PdiiiiiS_iiii_param_3];
	ld.param.u32 	%r14, [_Z28_permutedims_5D_4_2_5_3_1_64PdiiiiiS_iiii_param_4];
	ld.param.u32 	%r19, [_Z28_permutedims_5D_4_2_5_3_1_64PdiiiiiS_iiii_param_5];
	ld.param.u64 	%rd4, [_Z28_permutedims_5D_4_2_5_3_1_64PdiiiiiS_iiii_param_6];
	ld.param.u32 	%r15, [_Z28_permutedims_5D_4_2_5_3_1_64PdiiiiiS_iiii_param_7];
	ld.param.u32 	%r16, [_Z28_permutedims_5D_4_2_5_3_1_64PdiiiiiS_iiii_param_8];
	ld.param.u32 	%r17, [_Z28_permutedims_5D_4_2_5_3_1_64PdiiiiiS_iiii_param_9];
	ld.param.u32 	%r18, [_Z28_permutedims_5D_4_2_5_3_1_64PdiiiiiS_iiii_param_10];
	mov.u32 	%r20, %tid.x;
	mov.u32 	%r21, %ctaid.x;
	mov.u32 	%r1, %ntid.x;
	mad.lo.s32 	%r43, %r21, %r1, %r20;
	mul.lo.s32 	%r3, %r12, %r11;
	mul.lo.s32 	%r4, %r3, %r13;
	mul.lo.s32 	%r5, %r4, %r14;
	mul.lo.s32 	%r6, %r5, %r19;
	setp.ge.s32 	%p1, %r43, %r6;
	@%p1 bra 	$L__BB306_3;
	mul.lo.s32 	%r7, %r18, %r17;
	mov.u32 	%r22, %nctaid.x;
	mul.lo.s32 	%r8, %r1, %r22;
	cvta.to.global.u64 	%rd1, %rd3;
	cvta.to.global.u64 	%rd2, %rd4;
$L__BB306_2:
	div.s32 	%r23, %r43, %r11;
	mul.lo.s32 	%r24, %r23, %r11;
	sub.s32 	%r25, %r43, %r24;
	rem.s32 	%r26, %r23, %r12;
	mad.lo.s32 	%r27, %r26, %r11, %r25;
	sub.s32 	%r28, %r43, %r27;
	div.s32 	%r29, %r28, %r3;
	rem.s32 	%r30, %r29, %r13;
	mad.lo.s32 	%r31, %r3, %r30, %r27;
	sub.s32 	%r32, %r43, %r31;
	div.s32 	%r33, %r32, %r4;
	rem.s32 	%r34, %r33, %r14;
	mad.lo.s32 	%r35, %r4, %r34, %r31;
	sub.s32 	%r36, %r43, %r35;
	div.s32 	%r37, %r36, %r5;
	mul.lo.s32 	%r38, %r7, %r25;
	mad.lo.s32 	%r39, %r30, %r17, %r38;
	add.s32 	%r40, %r39, %r37;
	mad.lo.s32 	%r41, %r40, %r16, %r26;
	mad.lo.s32 	%r42, %r41, %r15, %r34;
	mul.wide.s32 	%rd5, %r43, 8;
	add.s64 	%rd6, %rd1, %rd5;
	ld.global.f64 	%fd1, [%rd6];
	mul.wide.s32 	%rd7, %r42, 8;
	add.s64 	%rd8, %rd2, %rd7;
	st.global.f64 	[%rd8], %fd1;
	add.s32 	%r43, %r43, %r8;
	setp.lt.s32 	%p2, %r43, %r6;
	@%p2 bra 	$L__BB306_2;
$L__BB306_3:
	ret;

}
	// .globl	_Z28_permutedims_5D_4_3_1_2_5_32PfiiiiiS_iiii
.visible .entry _Z28_permutedims_5D_4_3_1_2_5_32PfiiiiiS_iiii(
	.param .u64 .ptr .align 1 _Z28_permutedims_5D_4_3_1_2_5_32PfiiiiiS_iiii_param_0,
	.param .u32 _Z28_permutedims_5D_4_3_1_2_5_32PfiiiiiS_iiii_param_1,
	.param .u32 _Z28_permutedims_5D_4_3_1_2_5_32PfiiiiiS_iiii_param_2,
	.param .u32 _Z28_permutedims_5D_4_3_1_2_5_32PfiiiiiS_iiii_param_3,
	.param .u32 _Z28_permutedims_5D_4_3_1_2_5_32PfiiiiiS_iiii_param_4,
	.param .u32 _Z28_permutedims_5D_4_3_1_2_5_32PfiiiiiS_iiii_param_5,
	.param .u64 .ptr .align 1 _Z28_permutedims_5D_4_3_1_2_5_32PfiiiiiS_iiii_param_6,
	.param .u32 _Z28_permutedims_5D_4_3_1_2_5_32PfiiiiiS_iiii_param_7,
	.param .u32 _Z28_permutedims_5D_4_3_1_2_5_32PfiiiiiS_iiii_param_8,
	.param .u32 _Z28_permutedims_5D_4_3_1_2_5_32PfiiiiiS_iiii_param_9,
	.param .u32 _Z28_permutedims_5D_4_3_1_2_5_32PfiiiiiS_iiii_param_10
)
{
	.reg .pred 	%p<3>;
	.reg .b32 	%r<43>;
	.reg .b32 	%f<2>;
	.reg .b64 	%rd<9>;

	ld.param.u64 	%rd3, [_Z28_permutedims_5D_4_3_1_2_5_32PfiiiiiS_iiii_param_0];
	ld.param.u32 	%r11, [_Z28_permutedims_5D_4_3_1_2_5_32PfiiiiiS_iiii_param_1];
	ld.param.u32 	%r12, [_Z28_permutedims_5D_4_3_1_2_5_32PfiiiiiS_iiii_param_2];
	ld.param.u32 	%r13, [_Z28_permutedims_5D_4_3_1_2_5_32PfiiiiiS_iiii_param_3];
	ld.param.u32 	%r14, [_Z28_permutedims_5D_4_3_1_2_5_32PfiiiiiS_iiii_param_4];
	ld.param.u32 	%r19, [_Z28_permutedims_5D_4_3_1_2_5_32PfiiiiiS_iiii_param_5];
	ld.param.u64 	%rd4, [_Z28_permutedims_5D_4_3_1_2_5_32PfiiiiiS_iiii_param_6];
	ld.param.u32 	%r15, [_Z28_permutedims_5D_4_3_1_2_5_32PfiiiiiS_iiii_param_7];
	ld.param.u32 	%r16, [_Z28_permutedims_5D_4_3_1_2_5_32PfiiiiiS_iiii_param_8];
	ld.param.u32 	%r17, [_Z28_permutedims_5D_4_3_1_2_5_32PfiiiiiS_iiii_param_9];
	ld.param.u32 	%r18, [_Z28_permutedims_5D_4_3_1_2_5_32PfiiiiiS_iiii_param_10];
	mov.u32 	%r20, %tid.x;
	mov.u32 	%r21, %ctaid.x;
	mov.u32 	%r1, %ntid.x;
	mad.lo.s32 	%r42, %r21, %r1, %r20;
	mul.lo.s32 	%r3, %r12, %r11;
	mul.lo.s32 	%r4, %r3, %r13;
	mul.lo.s32 	%r5, %r4, %r14;
	mul.lo.s32 	%r6, %r5, %r19;
	setp.ge.s32 	%p1, %r42, %r6;
	@%p1 bra 	$L__BB307_3;
	mul.lo.s32 	%r7, %r18, %r17;
	mov.u32 	%r22, %nctaid.x;
	mul.lo.s32 	%r8, %r1, %r22;
	cvta.to.global.u64 	%rd1, %rd3;
	cvta.to.global.u64 	%rd2, %rd4;
$L__BB307_2:
	div.s32 	%r23, %r42, %r11;
	mul.lo.s32 	%r24, %r23, %r11;
	sub.s32 	%r25, %r42, %r24;
	rem.s32 	%r26, %r23, %r12;
	mad.lo.s32 	%r27, %r26, %r11, %r25;
	sub.s32 	%r28, %r42, %r27;
	div.s32 	%r29, %r28, %r3;
	rem.s32 	%r30, %r29, %r13;
	mad.lo.s32 	%r31, %r3, %r30, %r27;
	sub.s32 	%r32, %r42, %r31;
	div.s32 	%r33, %r32, %r4;
	rem.s32 	%r34, %r33, %r14;
	mad.lo.s32 	%r35, %r4, %r34, %r31;
	sub.s32 	%r36, %r42, %r35;
	div.s32 	%r37, %r36, %r5;
	mad.lo.s32 	%r38, %r26, %r17, %r25;
	mad.lo.s32 	%r39, %r7, %r37, %r38;
	mad.lo.s32 	%r40, %r39, %r16, %r30;
	mad.lo.s32 	%r41, %r40, %r15, %r34;
	mul.wide.s32 	%rd5, %r42, 4;
	add.s64 	%rd6, %rd1, %rd5;
	ld.global.f32 	%f1, [%rd6];
	mul.wide.s32 	%rd7, %r41, 4;
	add.s64 	%rd8, %rd2, %rd7;
	st.global.f32 	[%rd8], %f1;
	add.s32 	%r42, %r42, %r8;
	setp.lt.s32 	%p2, %r42, %r6;
	@%p2 bra 	$L__BB307_2;
$L__BB307_3:
	ret;

}
	// .globl	_Z28_permutedims_5D_4_3_1_2_5_64PdiiiiiS_iiii
.visible .entry _Z28_permutedims_5D_4_3_1_2_5_64PdiiiiiS_iiii(
	.param .u64 .ptr .align 1 _Z28_permutedims_5D_4_3_1_2_5_64PdiiiiiS_iiii_param_0,
	.param .u32 _Z28_permutedims_5D_4_3_1_2_5_64PdiiiiiS_iiii_param_1,
	.param .u32 _Z28_permutedims_5D_4_3_1_2_5_64PdiiiiiS_iiii_param_2,
	.param .u32 _Z28_permutedims_5D_4_3_1_2_5_64PdiiiiiS_iiii_param_3,
	.param .u32 _Z28_permutedims_5D_4_3_1_2_5_64PdiiiiiS_iiii_param_4,
	.param .u32 _Z28_permutedims_5D_4_3_1_2_5_64PdiiiiiS_iiii_param_5,
	.param .u64 .ptr .align 1 _Z28_permutedims_5D_4_3_1_2_5_64PdiiiiiS_iiii_param_6,
	.param .u32 _Z28_permutedims_5D_4_3_1_2_5_64PdiiiiiS_iiii_param_7,
	.param .u32 _Z28_permutedims_5D_4_3_1_2_5_64PdiiiiiS_iiii_param_8,
	.param .u32 _Z28_permutedims_5D_4_3_1_2_5_64PdiiiiiS_iiii_param_9,
	.param .u32 _Z28_permutedims_5D_4_3_1_2_5_64PdiiiiiS_iiii_param_10
)
{
	.reg .pred 	%p<3>;
	.reg .b32 	%r<43>;
	.reg .b64 	%rd<9>;
	.reg .b64 	%fd<2>;

	ld.param.u64 	%rd3, [_Z28_permutedims_5D_4_3_1_2_5_64PdiiiiiS_iiii_param_0];
	ld.param.u32 	%r11, [_Z28_permutedims_5D_4_3_1_2_5_64PdiiiiiS_iiii_param_1];
	ld.param.u32 	%r12, [_Z28_permutedims_5D_4_3_1_2_5_64PdiiiiiS_iiii_param_2];
	ld.param.u32 	%r13, [_Z28_permutedims_5D_4_3_1_2_5_64PdiiiiiS_iiii_param_3];
	ld.param.u32 	%r14, [_Z28_permutedims_5D_4_3_1_2_5_64PdiiiiiS_iiii_param_4];
	ld.param.u32 	%r19, [_Z28_permutedims_5D_4_3_1_2_5_64PdiiiiiS_iiii_param_5];
	ld.param.u64 	%rd4, [_Z28_permutedims_5D_4_3_1_2_5_64PdiiiiiS_iiii_param_6];
	ld.param.u32 	%r15, [_Z28_permutedims_5D_4_3_1_2_5_64PdiiiiiS_iiii_param_7];
	ld.param.u32 	%r16, [_Z28_permutedims_5D_4_3_1_2_5_64PdiiiiiS_iiii_param_8];
	ld.param.u32 	%r17, [_Z28_permutedims_5D_4_3_1_2_5_64PdiiiiiS_iiii_param_9];
	ld.param.u32 	%r18, [_Z28_permutedims_5D_4_3_1_2_5_64PdiiiiiS_iiii_param_10];
	mov.u32 	%r20, %tid.x;
	mov.u32 	%r21, %ctaid.x;
	mov.u32 	%r1, %ntid.x;
	mad.lo.s32 	%r42, %r21, %r1, %r20;
	mul.lo.s32 	%r3, %r12, %r11;
	mul.lo.s32 	%r4, %r3, %r13;
	mul.lo.s32 	%r5, %r4, %r14;
	mul.lo.s32 	%r6, %r5, %r19;
	setp.ge.s32 	%p1, %r42, %r6;
	@%p1 bra 	$L__BB308_3;
	mul.lo.s32 	%r7, %r18, %r17;
	mov.u32 	%r22, %nctaid.x;
	mul.lo.s32 	%r8, %r1, %r22;
	cvta.to.global.u64 	%rd1, %rd3;
	cvta.to.global.u64 	%rd2, %rd4;
$L__BB308_2:
	div.s32 	%r23, %r42, %r11;
	mul.lo.s32 	%r24, %r23, %r11;
	sub.s32 	%r25, %r42, %r24;
	rem.s32 	%r26, %r23, %r12;
	mad.lo.s32 	%r27, %r26, %r11, %r25;
	sub.s32 	%r28, %r42, %r27;
	div.s32 	%r29, %r28, %r3;
	rem.s32 	%r30, %r29, %r13;
	mad.lo.s32 	%r31, %r3, %r30, %r27;
	sub.s32 	%r32, %r42, %r31;
	div.s32 	%r33, %r32, %r4;
	rem.s32 	%r34, %r33, %r14;
	mad.lo.s32 	%r35, %r4, %r34, %r31;
	sub.s32 	%r36, %r42, %r35;
	div.s32 	%r37, %r36, %r5;
	mad.lo.s32 	%r38, %r26, %r17, %r25;
	mad.lo.s32 	%r39, %r7, %r37, %r38;
	mad.lo.s32 	%r40, %r39, %r16, %r30;
	mad.lo.s32 	%r41, %r40, %r15, %r34;
	mul.wide.s32 	%rd5, %r42, 8;
	add.s64 	%rd6, %rd1, %rd5;
	ld.global.f64 	%fd1, [%rd6];
	mul.wide.s32 	%rd7, %r41, 8;
	add.s64 	%rd8, %rd2, %rd7;
	st.global.f64 	[%rd8], %fd1;
	add.s32 	%r42, %r42, %r8;
	setp.lt.s32 	%p2, %r42, %r6;
	@%p2 bra 	$L__BB308_2;
$L__BB308_3:
	ret;

}
	// .globl	_Z28_permutedims_5D_4_3_1_5_2_32PfiiiiiS_iiii
.visible .entry _Z28_permutedims_5D_4_3_1_5_2_32PfiiiiiS_iiii(
	.param .u64 .ptr .align 1 _Z28_permutedims_5D_4_3_1_5_2_32PfiiiiiS_iiii_param_0,
	.param .u32 _Z28_permutedims_5D_4_3_1_5_2_32PfiiiiiS_iiii_param_1,
	.param .u32 _Z28_permutedims_5D_4_3_1_5_2_32PfiiiiiS_iiii_param_2,
	.param .u32 _Z28_permutedims_5D_4_3_1_5_2_32PfiiiiiS_iiii_param_3,
	.param .u32 _Z28_permutedims_5D_4_3_1_5_2_32PfiiiiiS_iiii_param_4,
	.param .u32 _Z28_permutedims_5D_4_3_1_5_2_32PfiiiiiS_iiii_param_5,
	.param .u64 .ptr .align 1 _Z28_permutedims_5D_4_3_1_5_2_32PfiiiiiS_iiii_param_6,
	.param .u32 _Z28_permutedims_5D_4_3_1_5_2_32PfiiiiiS_iiii_param_7,
	.param .u32 _Z28_permutedims_5D_4_3_1_5_2_32PfiiiiiS_iiii_param_8,
	.param .u32 _Z28_permutedims_5D_4_3_1_5_2_32PfiiiiiS_iiii_param_9,
	.param .u32 _Z28_permutedims_5D_4_3_1_5_2_32PfiiiiiS_iiii_param_10
)
{
	.reg .pred 	%p<3>;
	.reg .b32 	%r<43>;
	.reg .b32 	%f<2>;
	.reg .b64 	%rd<9>;

	ld.param.u64 	%rd3, [_Z28_permutedims_5D_4_3_1_5_2_32PfiiiiiS_iiii_param_0];
	ld.param.u32 	%r11, [_Z28_permutedims_5D_4_3_1_5_2_32PfiiiiiS_iiii_param_1];
	ld.param.u32 	%r12, [_Z28_permutedims_5D_4_3_1_5_2_32PfiiiiiS_iiii_param_2];
	ld.param.u32 	%r13, [_Z28_permutedims_5D_4_3_1_5_2_32PfiiiiiS_iiii_param_3];
	ld.param.u32 	%r14, [_Z28_permutedims_5D_4_3_1_5_2_32PfiiiiiS_iiii_param_4];
	ld.param.u32 	%r19, [_Z28_permutedims_5D_4_3_1_5_2_32PfiiiiiS_iiii_param_5];
	ld.param.u64 	%rd4, [_Z28_permutedims_5D_4_3_1_5_2_32PfiiiiiS_iiii_param_6];
	ld.param.u32 	%r15, [_Z28_permutedims_5D_4_3_1_5_2_32PfiiiiiS_iiii_param_7];
	ld.param.u32 	%r16, [_Z28_permutedims_5D_4_3_1_5_2_32PfiiiiiS_iiii_param_8];
	ld.param.u32 	%r17, [_Z28_permutedims_5D_4_3_1_5_2_32PfiiiiiS_iiii_param_9];
	ld.param.u32 	%r18, [_Z28_permutedims_5D_4_3_1_5_2_32PfiiiiiS_iiii_param_10];
	mov.u32 	%r20, %tid.x;
	mov.u32 	%r21, %ctaid.x;
	mov.u32 	%r1, %ntid.x;
	mad.lo.s32 	%r42, %r21, %r1, %r20;
	mul.lo.s32 	%r3, %r12, %r11;
	mul.lo.s32 	%r4, %r3, %r13;
	mul.lo.s32 	%r5, %r4, %r14;
	mul.lo.s32 	%r6, %r5, %r19;
	setp.ge.s32 	%p1, %r42, %r6;
	@%p1 bra 	$L__BB309_3;
	mul.lo.s32 	%r7, %r18, %r17;
	mov.u32 	%r22, %nctaid.x;
	mul.lo.s32 	%r8, %r1, %r22;
	cvta.to.global.u64 	%rd1, %rd3;
	cvta.to.global.u64 	%rd2, %rd4;
$L__BB309_2:
	div.s32 	%r23, %r42, %r11;
	mul.lo.s32 	%r24, %r23, %r11;
	sub.s32 	%r25, %r42, %r24;
	rem.s32 	%r26, %r23, %r12;
	mad.lo.s32 	%r27, %r26, %r11, %r25;
	sub.s32 	%r28, %r42, %r27;
	div.s32 	%r29, %r28, %r3;
	rem.s32 	%r30, %r29, %r13;
	mad.lo.s32 	%r31, %r3, %r30, %r27;
	sub.s32 	%r32, %r42, %r31;
	div.s32 	%r33, %r32, %r4;
	rem.s32 	%r34, %r33, %r14;
	mad.lo.s32 	%r35, %r4, %r34, %r31;
	sub.s32 	%r36, %r42, %r35;
	div.s32 	%r37, %r36, %r5;
	mad.lo.s32 	%r38, %r7, %r26, %r25;
	mad.lo.s32 	%r39, %r37, %r17, %r38;
	mad.lo.s32 	%r40, %r39, %r16, %r30;
	mad.lo.s32 	%r41, %r40, %r15, %r34;
	mul.wide.s32 	%rd5, %r42, 4;
	add.s64 	%rd6, %rd1, %rd5;
	ld.global.f32 	%f1, [%rd6];
	mul.wide.s32 	%rd7, %r41, 4;
	add.s64 	%rd8, %rd2, %rd7;
	st.global.f32 	[%rd8], %f1;
	add.s32 	%r42, %r42, %r8;
	setp.lt.s32 	%p2, %r42, %r6;
	@%p2 bra 	$L__BB309_2;
$L__BB309_3:
	ret;

}
	// .globl	_Z28_permutedims_5D_4_3_1_5_2_64PdiiiiiS_iiii
.visible .entry _Z28_permutedims_5D_4_3_1_5_2_64PdiiiiiS_iiii(
	.param .u64 .ptr .align 1 _Z28_permutedims_5D_4_3_1_5_2_64PdiiiiiS_iiii_param_0,
	.param .u32 _Z28_permutedims_5D_4_3_1_5_2_64PdiiiiiS_iiii_param_1,
	.param .u32 _Z28_permutedims_5D_4_3_1_5_2_64PdiiiiiS_iiii_param_2,
	.param .u32 _Z28_permutedims_5D_4_3_1_5_2_64PdiiiiiS_iiii_param_3,
	.param .u32 _Z28_permutedims_5D_4_3_1_5_2_64PdiiiiiS_iiii_param_4,
	.param .u32 _Z28_permutedims_5D_4_3_1_5_2_64PdiiiiiS_iiii_param_5,
	.param .u64 .ptr .align 1 _Z28_permutedims_5D_4_3_1_5_2_64PdiiiiiS_iiii_param_6,
	.param .u32 _Z28_permutedims_5D_4_3_1_5_2_64PdiiiiiS_iiii_param_7,
	.param .u32 _Z28_permutedims_5D_4_3_1_5_2_64PdiiiiiS_iiii_param_8,
	.param .u32 _Z28_permutedims_5D_4_3_1_5_2_64PdiiiiiS_iiii_param_9,
	.param .u32 _Z28_permutedims_5D_4_3_1_5_2_64PdiiiiiS_iiii_param_10
)
{
	.reg .pred 	%p<3>;
	.reg .b32 	%r<43>;
	.reg .b64 	%rd<9>;
	.reg .b64 	%fd<2>;

	ld.param.u64 	%rd3, [_Z28_permutedims_5D_4_3_1_5_2_64PdiiiiiS_iiii_param_0];
	ld.param.u32 	%r11, [_Z28_permutedims_5D_4_3_1_5_2_64PdiiiiiS_iiii_param_1];
	ld.param.u32 	%r12, [_Z28_permutedims_5D_4_3_1_5_2_64PdiiiiiS_iiii_param_2];
	ld.param.u32 	%r13, [_Z28_permutedims_5D_4_3_1_5_2_64PdiiiiiS_iiii_param_3];
	ld.param.u32 	%r14, [_Z28_permutedims_5D_4_3_1_5_2_64PdiiiiiS_iiii_param_4];
	ld.param.u32 	%r19, [_Z28_permutedims_5D_4_3_1_5_2_64PdiiiiiS_iiii_param_5];
	ld.param.u64 	%rd4, [_Z28_permutedims_5D_4_3_1_5_2_64PdiiiiiS_iiii_param_6];
	ld.param.u32 	%r15, [_Z28_permutedims_5D_4_3_1_5_2_64PdiiiiiS_iiii_param_7];
	ld.param.u32 	%r16, [_Z28_permutedims_5D_4_3_1_5_2_64PdiiiiiS_iiii_param_8];
	ld.param.u32 	%r17, [_Z28_permutedims_5D_4_3_1_5_2_64PdiiiiiS_iiii_param_9];
	ld.param.u32 	%r18, [_Z28_permutedims_5D_4_3_1_5_2_64PdiiiiiS_iiii_param_10];
	mov.u32 	%r20, %tid.x;
	mov.u32 	%r21, %ctaid.x;
	mov.u32 	%r1, %ntid.x;
	mad.lo.s32 	%r42, %r21, %r1, %r20;
	mul.lo.s32 	%r3, %r12, %r11;
	mul.lo.s32 	%r4, %r3, %r13;
	mul.lo.s32 	%r5, %r4, %r14;
	mul.lo.s32 	%r6, %r5, %r19;
	setp.ge.s32 	%p1, %r42, %r6;
	@%p1 bra 	$L__BB310_3;
	mul.lo.s32 	%r7, %r18, %r17;
	mov.u32 	%r22, %nctaid.x;
	mul.lo.s32 	%r8, %r1, %r22;
	cvta.to.global.u64 	%rd1, %rd3;
	cvta.to.global.u64 	%rd2, %rd4;
$L__BB310_2:
	div.s32 	%r23, %r42, %r11;
	mul.lo.s32 	%r24, %r23, %r11;
	sub.s32 	%r25, %r42, %r24;
	rem.s32 	%r26, %r23, %r12;
	mad.lo.s32 	%r27, %r26, %r11, %r25;
	sub.s32 	%r28, %r42, %r27;
	div.s32 	%r29, %r28, %r3;
	rem.s32 	%r30, %r29, %r13;
	mad.lo.s32 	%r31, %r3, %r30, %r27;
	sub.s32 	%r32, %r42, %r31;
	div.s32 	%r33, %r32, %r4;
	rem.s32 	%r34, %r33, %r14;
	mad.lo.s32 	%r35, %r4, %r34, %r31;
	sub.s32 	%r36, %r42, %r35;
	div.s32 	%r37, %r36, %r5;
	mad.lo.s32 	%r38, %r7, %r26, %r25;
	mad.lo.s32 	%r39, %r37, %r17, %r38;
	mad.lo.s32 	%r40, %r39, %r16, %r30;
	mad.lo.s32 	%r41, %r40, %r15, %r34;
	mul.wide.s32 	%rd5, %r42, 8;
	add.s64 	%rd6, %rd1, %rd5;
	ld.global.f64 	%fd1, [%rd6];
	mul.wide.s32 	%rd7, %r41, 8;
	add.s64 	%rd8, %rd2, %rd7;
	st.global.f64 	[%rd8], %fd1;
	add.s32 	%r42, %r42, %r8;
	setp.lt.s32 	%p2, %r42, %r6;
	@%p2 bra 	$L__BB310_2;
$L__BB310_3:
	ret;

}
	// .globl	_Z28_permutedims_5D_4_3_2_1_5_32PfiiiiiS_iiii
.visible .entry _Z28_permutedims_5D_4_3_2_1_5_32PfiiiiiS_iiii(
	.param .u64 .ptr .align 1 _Z28_permutedims_5D_4_3_2_1_5_32PfiiiiiS_iiii_param_0,
	.param .u32 _Z28_permutedims_5D_4_3_2_1_5_32PfiiiiiS_iiii_param_1,
	.param .u32 _Z28_permutedims_5D_4_3_2_1_5_32PfiiiiiS_iiii_param_2,
	.param .u32 _Z28_permutedims_5D_4_3_2_1_5_32PfiiiiiS_iiii_param_3,
	.param .u32 _Z28_permutedims_5D_4_3_2_1_5_32PfiiiiiS_iiii_param_4,
	.param .u32 _Z28_permutedims_5D_4_3_2_1_5_32PfiiiiiS_iiii_param_5,
	.param .u64 .ptr .align 1 _Z28_permutedims_5D_4_3_2_1_5_32PfiiiiiS_iiii_param_6,
	.param .u32 _Z28_permutedims_5D_4_3_2_1_5_32PfiiiiiS_iiii_param_7,
	.param .u32 _Z28_permutedims_5D_4_3_2_1_5_32PfiiiiiS_iiii_param_8,
	.param .u32 _Z28_permutedims_5D_4_3_2_1_5_32PfiiiiiS_iiii_param_9,
	.param .u32 _Z28_permutedims_5D_4_3_2_1_5_32PfiiiiiS_iiii_param_10
)
{
	.reg .pred 	%p<3>;
	.reg .b32 	%r<43>;
	.reg .b32 	%f<2>;
	.reg .b64 	%rd<9>;

	ld.param.u64 	%rd3, [_Z28_permutedims_5D_4_3_2_1_5_32PfiiiiiS_iiii_param_0];
	ld.param.u32 	%r11, [_Z28_permutedims_5D_4_3_2_1_5_32PfiiiiiS_iiii_param_1];
	ld.param.u32 	%r12, [_Z28_permutedims_5D_4_3_2_1_5_32PfiiiiiS_iiii_param_2];
	ld.param.u32 	%r13, [_Z28_permutedims_5D_4_3_2_1_5_32PfiiiiiS_iiii_param_3];
	ld.param.u32 	%r14, [_Z28_permutedims_5D_4_3_2_1_5_32PfiiiiiS_iiii_param_4];
	ld.param.u32 	%r19, [_Z28_permutedims_5D_4_3_2_1_5_32PfiiiiiS_iiii_param_5];
	ld.param.u64 	%rd4, [_Z28_permutedims_5D_4_3_2_1_5_32PfiiiiiS_iiii_param_6];
	ld.param.u32 	%r15, [_Z28_permutedims_5D_4_3_2_1_5_32PfiiiiiS_iiii_param_7];
	ld.param.u32 	%r16, [_Z28_permutedims_5D_4_3_2_1_5_32PfiiiiiS_iiii_param_8];
	ld.param.u32 	%r17, [_Z28_permutedims_5D_4_3_2_1_5_32PfiiiiiS_iiii_param_9];
	ld.param.u32 	%r18, [_Z28_permutedims_5D_4_3_2_1_5_32PfiiiiiS_iiii_param_10];
	mov.u32 	%r20, %tid.x;
	mov.u32 	%r21, %ctaid.x;
	mov.u32 	%r1, %ntid.x;
	mad.lo.s32 	%r42, %r21, %r1, %r20;
	mul.lo.s32 	%r3, %r12, %r11;
	mul.lo.s32 	%r4, %r3, %r13;
	mul.lo.s32 	%r5, %r4, %r14;
	mul.lo.s32 	%r6, %r5, %r19;
	setp.ge.s32 	%p1, %r42, %r6;
	@%p1 bra 	$L__BB311_3;
	mul.lo.s32 	%r7, %r18, %r17;
	mov.u32 	%r22, %nctaid.x;
	mul.lo.s32 	%r8, %r1, %r22;
	cvta.to.global.u64 	%rd1, %rd3;
	cvta.to.global.u64 	%rd2, %rd4;
$L__BB311_2:
	div.s32 	%r23, %r42, %r11;
	mul.lo.s32 	%r24, %r23, %r11;
	sub.s32 	%r25, %r42, %r24;
	rem.s32 	%r26, %r23, %r12;
	mad.lo.s32 	%r27, %r26, %r11, %r25;
	sub.s32 	%r28, %r42, %r27;
	div.s32 	%r29, %r28, %r3;
	rem.s32 	%r30, %r29, %r13;
	mad.lo.s32 	%r31, %r3, %r30, %r27;
	sub.s32 	%r32, %r42, %r31;
	div.s32 	%r33, %r32, %r4;
	rem.s32 	%r34, %r33, %r14;
	mad.lo.s32 	%r35, %r4, %r34, %r31;
	sub.s32 	%r36, %r42, %r35;
	div.s32 	%r37, %r36, %r5;
	mad.lo.s32 	%r38, %r25, %r17, %r26;
	mad.lo.s32 	%r39, %r7, %r37, %r38;
	mad.lo.s32 	%r40, %r39, %r16, %r30;
	mad.lo.s32 	%r41, %r40, %r15, %r34;
	mul.wide.s32 	%rd5, %r42, 4;
	add.s64 	%rd6, %rd1, %rd5;
	ld.global.f32 	%f1, [%rd6];
	mul.wide.s32 	%rd7, %r41, 4;
	add.s64 	%rd8, %rd2, %rd7;
	st.global.f32 	[%rd8], %f1;
	add.s32 	%r42, %r42, %r8;
	setp.lt.s32 	%p2, %r42, %r6;
	@%p2 bra 	$L__BB311_2;
$L__BB311_3:
	ret;

}
	// .globl	_Z28_permutedims_5D_4_3_2_1_5_64PdiiiiiS_iiii
.visible .entry _Z28_permutedims_5D_4_3_2_1_5_64PdiiiiiS_iiii(
	.param .u64 .ptr .align 1 _Z28_permutedims_5D_4_3_2_1_5_64PdiiiiiS_iiii_param_0,
	.param .u32 _Z28_permutedims_5D_4_3_2_1_5_64PdiiiiiS_iiii_param_1,
	.param .u32 _Z28_permutedims_5D_4_3_2_1_5_64PdiiiiiS_iiii_param_2,
	.param .u32 _Z28_permutedims_5D_4_3_2_1_5_64PdiiiiiS_iiii_param_3,
	.param .u32 _Z28_permutedims_5D_4_3_2_1_5_64PdiiiiiS_iiii_param_4,
	.param .u32 _Z28_permutedims_5D_4_3_2_1_5_64PdiiiiiS_iiii_param_5,
	.param .u64 .ptr .align 1 _Z28_permutedims_5D_4_3_2_1_5_64PdiiiiiS_iiii_param_6,
	.param .u32 _Z28_permutedims_5D_4_3_2_1_5_64PdiiiiiS_iiii_param_7,
	.param .u32 _Z28_permutedims_5D_4_3_2_1_5_64PdiiiiiS_iiii_param_8,
	.param .u32 _Z28_permutedims_5D_4_3_2_1_5_64PdiiiiiS_iiii_param_9,
	.param .u32 _Z28_permutedims_5D_4_3_2_1_5_64PdiiiiiS_iiii_param_10
)
{
	.reg .pred 	%p<3>;
	.reg .b32 	%r<43>;
	.reg .b64 	%rd<9>;
	.reg .b64 	%fd<2>;

	ld.param.u64 	%rd3, [_Z28_permutedims_5D_4_3_2_1_5_64PdiiiiiS_iiii_param_0];
	ld.param.u32 	%r11, [_Z28_permutedims_5D_4_3_2_1_5_64PdiiiiiS_iiii_param_1];
	ld.param.u32 	%r12, [_Z28_permutedims_5D_4_3_2_1_5_64PdiiiiiS_iiii_param_2];
	ld.param.u32 	%r13, [_Z28_permutedims_5D_4_3_2_1_5_64PdiiiiiS_iiii_param_3];
	ld.param.u32 	%r14, [_Z28_permutedims_5D_4_3_2_1_5_64PdiiiiiS_iiii_param_4];
	ld.param.u32 	%r19, [_Z28_permutedims_5D_4_3_2_1_5_64PdiiiiiS_iiii_param_5];
	ld.param.u64 	%rd4, [_Z28_permutedims_5D_4_3_2_1_5_64PdiiiiiS_iiii_param_6];
	ld.param.u32 	%r15, [_Z28_permutedims_5D_4_3_2_1_5_64PdiiiiiS_iiii_param_7];
	ld.param.u32 	%r16, [_Z28_permutedims_5D_4_3_2_1_5_64PdiiiiiS_iiii_param_8];
	ld.param.u32 	%r17, [_Z28_permutedims_5D_4_3_2_1_5_64PdiiiiiS_iiii_param_9];
	ld.param.u32 	%r18, [_Z28_permutedims_5D_4_3_2_1_5_64PdiiiiiS_iiii_param_10];
	mov.u32 	%r20, %tid.x;
	mov.u32 	%r21, %ctaid.x;
	mov.u32 	%r1, %ntid.x;
	mad.lo.s32 	%r42, %r21, %r1, %r20;
	mul.lo.s32 	%r3, %r12, %r11;
	mul.lo.s32 	%r4, %r3, %r13;
	mul.lo.s32 	%r5, %r4, %r14;
	mul.lo.s32 	%r6, %r5, %r19;
	setp.ge.s32 	%p1, %r42, %r6;
	@%p1 bra 	$L__BB312_3;
	mul.lo.s32 	%r7, %r18, %r17;
	mov.u32 	%r22, %nctaid.x;
	mul.lo.s32 	%r8, %r1, %r22;
	cvta.to.global.u64 	%rd1, %rd3;
	cvta.to.global.u64 	%rd2, %rd4;
$L__BB312_2:
	div.s32 	%r23, %r42, %r11;
	mul.lo.s32 	%r24, %r23, %r11;
	sub.s32 	%r25, %r42, %r24;
	rem.s32 	%r26, %r23, %r12;
	mad.lo.s32 	%r27, %r26, %r11, %r25;
	sub.s32 	%r28, %r42, %r27;
	div.s32 	%r29, %r28, %r3;
	rem.s32 	%r30, %r29, %r13;
	mad.lo.s32 	%r31, %r3, %r30, %r27;
	sub.s32 	%r32, %r42, %r31;
	div.s32 	%r33, %r32, %r4;
	rem.s32 	%r34, %r33, %r14;
	mad.lo.s32 	%r35, %r4, %r34, %r31;
	sub.s32 	%r36, %r42, %r35;
	div.s32 	%r37, %r36, %r5;
	mad.lo.s32 	%r38, %r25, %r17, %r26;
	mad.lo.s32 	%r39, %r7, %r37, %r38;
	mad.lo.s32 	%r40, %r39, %r16, %r30;
	mad.lo.s32 	%r41, %r40, %r15, %r34;
	mul.wide.s32 	%rd5, %r42, 8;
	add.s64 	%rd6, %rd1, %rd5;
	ld.global.f64 	%fd1, [%rd6];
	mul.wide.s32 	%rd7, %r41, 8;
	add.s64 	%rd8, %rd2, %rd7;
	st.global.f64 	[%rd8], %fd1;
	add.s32 	%r42, %r42, %r8;
	setp.lt.s32 	%p2, %r42, %r6;
	@%p2 bra 	$L__BB312_2;
$L__BB312_3:
	ret;

}
	// .globl	_Z28_permutedims_5D_4_3_2_5_1_32PfiiiiiS_iiii
.visible .entry _Z28_permutedims_5D_4_3_2_5_1_32PfiiiiiS_iiii(
	.param .u64 .ptr .align 1 _Z28_permutedims_5D_4_3_2_5_1_32PfiiiiiS_iiii_param_0,
	.param .u32 _Z28_permutedims_5D_4_3_2_5_1_32PfiiiiiS_iiii_param_1,
	.param .u32 _Z28_permutedims_5D_4_3_2_5_1_32PfiiiiiS_iiii_param_2,
	.param .u32 _Z28_permutedims_5D_4_3_2_5_1_32PfiiiiiS_iiii_param_3,
	.param .u32 _Z28_permutedims_5D_4_3_2_5_1_32PfiiiiiS_iiii_param_4,
	.param .u32 _Z28_permutedims_5D_4_3_2_5_1_32PfiiiiiS_iiii_param_5,
	.param .u64 .ptr .align 1 _Z28_permutedims_5D_4_3_2_5_1_32PfiiiiiS_iiii_param_6,
	.param .u32 _Z28_permutedims_5D_4_3_2_5_1_32PfiiiiiS_iiii_param_7,
	.param .u32 _Z28_permutedims_5D_4_3_2_5_1_32PfiiiiiS_iiii_param_8,
	.param .u32 _Z28_permutedims_5D_4_3_2_5_1_32PfiiiiiS_iiii_param_9,
	.param .u32 _Z28_permutedims_5D_4_3_2_5_1_32PfiiiiiS_iiii_param_10
)
{
	.reg .pred 	%p<3>;
	.reg .b32 	%r<43>;
	.reg .b32 	%f<2>;
	.reg .b64 	%rd<9>;

	ld.param.u64 	%rd3, [_Z28_permutedims_5D_4_3_2_5_1_32PfiiiiiS_iiii_param_0];
	ld.param.u32 	%r11, [_Z28_permutedims_5D_4_3_2_5_1_32PfiiiiiS_iiii_param_1];
	ld.param.u32 	%r12, [_Z28_permutedims_5D_4_3_2_5_1_32PfiiiiiS_iiii_param_2];
	ld.param.u32 	%r13, [_Z28_permutedims_5D_4_3_2_5_1_32PfiiiiiS_iiii_param_3];
	ld.param.u32 	%r14, [_Z28_permutedims_5D_4_3_2_5_1_32PfiiiiiS_iiii_param_4];
	ld.param.u32 	%r19, [_Z28_permutedims_5D_4_3_2_5_1_32PfiiiiiS_iiii_param_5];
	ld.param.u64 	%rd4, [_Z28_permutedims_5D_4_3_2_5_1_32PfiiiiiS_iiii_param_6];
	ld.param.u32 	%r15, [_Z28_permutedims_5D_4_3_2_5_1_32PfiiiiiS_iiii_param_7];
	ld.param.u32 	%r16, [_Z28_permutedims_5D_4_3_2_5_1_32PfiiiiiS_iiii_param_8];
	ld.param.u32 	%r17, [_Z28_permutedims_5D_4_3_2_5_1_32PfiiiiiS_iiii_param_9];
	ld.param.u32 	%r18, [_Z28_permutedims_5D_4_3_2_5_1_32PfiiiiiS_iiii_param_10];
	mov.u32 	%r20, %tid.x;
	mov.u32 	%r21, %ctaid.x;
	mov.u32 	%r1, %ntid.x;
	mad.lo.s32 	%r42, %r21, %r1, %r20;
	mul.lo.s32 	%r3, %r12, %r11;
	mul.lo.s32 	%r4, %r3, %r13;
	mul.lo.s32 	%r5, %r4, %r14;
	mul.lo.s32 	%r6, %r5, %r19;
	setp.ge.s32 	%p1, %r42, %r6;
	@%p1 bra 	$L__BB313_3;
	mul.lo.s32 	%r7, %r18, %r17;
	mov.u32 	%r22, %nctaid.x;
	mul.lo.s32 	%r8, %r1, %r22;
	cvta.to.global.u64 	%rd1, %rd3;
	cvta.to.global.u64 	%rd2, %rd4;
$L__BB313_2:
	div.s32 	%r23, %r42, %r11;
	mul.lo.s32 	%r24, %r23, %r11;
	sub.s32 	%r25, %r42, %r24;
	rem.s32 	%r26, %r23, %r12;
	mad.lo.s32 	%r27, %r26, %r11, %r25;
	sub.s32 	%r28, %r42, %r27;
	div.s32 	%r29, %r28, %r3;
	rem.s32 	%r30, %r29, %r13;
	mad.lo.s32 	%r31, %r3, %r30, %r27;
	sub.s32 	%r32, %r42, %r31;
	div.s32 	%r33, %r32, %r4;
	rem.s32 	%r34, %r33, %r14;
	mad.lo.s32 	%r35, %r4, %r34, %r31;
	sub.s32 	%r36, %r42, %r35;
	div.s32 	%r37, %r36, %r5;
	mad.lo.s32 	%r38, %r7, %r25, %r26;
	mad.lo.s32 	%r39, %r37, %r17, %r38;
	mad.lo.s32 	%r40, %r39, %r16, %r30;
	mad.lo.s32 	%r41, %r40, %r15, %r34;
	mul.wide.s32 	%rd5, %r42, 4;
	add.s64 	%rd6, %rd1, %rd5;
	ld.global.f32 	%f1, [%rd6];
	mul.wide.s32 	%rd7, %r41, 4;
	add.s64 	%rd8, %rd2, %rd7;
	st.global.f32 	[%rd8], %f1;
	add.s32 	%r42, %r42, %r8;
	setp.lt.s32 	%p2, %r42, %r6;
	@%p2 bra 	$L__BB313_2;
$L__BB313_3:
	ret;

}
	// .globl	_Z28_permutedims_5D_4_3_2_5_1_64PdiiiiiS_iiii
.visible .entry _Z28_permutedims_5D_4_3_2_5_1_64PdiiiiiS_iiii(
	.param .u64 .ptr .align 1 _Z28_permutedims_5D_4_3_2_5_1_64PdiiiiiS_iiii_param_0,
	.param .u32 _Z28_permutedims_5D_4_3_2_5_1_64PdiiiiiS_iiii_param_1,
	.param .u32 _Z28_permutedims_5D_4_3_2_5_1_64PdiiiiiS_iiii_param_2,
	.param .u32 _Z28_permutedims_5D_4_3_2_5_1_64PdiiiiiS_iiii_param_3,
	.param .u32 _Z28_permutedims_5D_4_3_2_5_1_64PdiiiiiS_iiii_param_4,
	.param .u32 _Z28_permutedims_5D_4_3_2_5_1_64PdiiiiiS_iiii_param_5,
	.param .u64 .ptr .align 1 _Z28_permutedims_5D_4_3_2_5_1_64PdiiiiiS_iiii_param_6,
	.param .u32 _Z28_permutedims_5D_4_3_2_5_1_64PdiiiiiS_iiii_param_7,
	.param .u32 _Z28_permutedims_5D_4_3_2_5_1_64PdiiiiiS_iiii_param_8,
	.param .u32 _Z28_permutedims_5D_4_3_2_5_1_64PdiiiiiS_iiii_param_9,
	.param .u32 _Z28_permutedims_5D_4_3_2_5_1_64PdiiiiiS_iiii_param_10
)
{
	.reg .pred 	%p<3>;
	.reg .b32 	%r<43>;
	.reg .b64 	%rd<9>;
	.reg .b64 	%fd<2>;

	ld.param.u64 	%rd3, [_Z28_permutedims_5D_4_3_2_5_1_64PdiiiiiS_iiii_param_0];
	ld.param.u32 	%r11, [_Z28_permutedims_5D_4_3_2_5_1_64PdiiiiiS_iiii_param_1];
	ld.param.u32 	%r12, [_Z28_permutedims_5D_4_3_2_5_1_64PdiiiiiS_iiii_param_2];
	ld.param.u32 	%r13, [_Z28_permutedims_5D_4_3_2_5_1_64PdiiiiiS_iiii_param_3];
	ld.param.u32 	%r14, [_Z28_permutedims_5D_4_3_2_5_1_64PdiiiiiS_iiii_param_4];
	ld.param.u32 	%r19, [_Z28_permutedims_5D_4_3_2_5_1_64PdiiiiiS_iiii_param_5];
	ld.param.u64 	%rd4, [_Z28_permutedims_5D_4_3_2_5_1_64PdiiiiiS_iiii_param_6];
	ld.param.u32 	%r15, [_Z28_permutedims_5D_4_3_2_5_1_64PdiiiiiS_iiii_param_7];
	ld.param.u32 	%r16, [_Z28_permutedims_5D_4_3_2_5_1_64PdiiiiiS_iiii_param_8];
	ld.param.u32 	%r17, [_Z28_permutedims_5D_4_3_2_5_1_64PdiiiiiS_iiii_param_9];
	ld.param.u32 	%r18, [_Z28_permutedims_5D_4_3_2_5_1_64PdiiiiiS_iiii_param_10];
	mov.u32 	%r20, %tid.x;
	mov.u32 	%r21, %ctaid.x;
	mov.u32 	%r1, %ntid.x;
	mad.lo.s32 	%r42, %r21, %r1, %r20;
	mul.lo.s32 	%r3, %r12, %r11;
	mul.lo.s32 	%r4, %r3, %r13;
	mul.lo.s32 	%r5, %r4, %r14;
	mul.lo.s32 	%r6, %r5, %r19;
	setp.ge.s32 	%p1, %r42, %r6;
	@%p1 bra 	$L__BB314_3;
	mul.lo.s32 	%r7, %r18, %r17;
	mov.u32 	%r22, %nctaid.x;
	mul.lo.s32 	%r8, %r1, %r22;
	cvta.to.global.u64 	%rd1, %rd3;
	cvta.to.global.u64 	%rd2, %rd4;
$L__BB314_2:
	div.s32 	%r23, %r42, %r11;
	mul.lo.s32 	%r24, %r23, %r11;
	sub.s32 	%r25, %r42, %r24;
	rem.s32 	%r26, %r23, %r12;
	mad.lo.s32 	%r27, %r26, %r11, %r25;
	sub.s32 	%r28, %r42, %r27;
	div.s32 	%r29, %r28, %r3;
	rem.s32 	%r30, %r29, %r13;
	mad.lo.s32 	%r31, %r3, %r30, %r27;
	sub.s32 	%r32, %r42, %r31;
	div.s32 	%r33, %r32, %r4;
	rem.s32 	%r34, %r33, %r14;
	mad.lo.s32 	%r35, %r4, %r34, %r31;
	sub.s32 	%r36, %r42, %r35;
	div.s32 	%r37, %r36, %r5;
	mad.lo.s32 	%r38, %r7, %r25, %r26;
	mad.lo.s32 	%r39, %r37, %r17, %r38;
	mad.lo.s32 	%r40, %r39, %r16, %r30;
	mad.lo.s32 	%r41, %r40, %r15, %r34;
	mul.wide.s32 	%rd5, %r42, 8;
	add.s64 	%rd6, %rd1, %rd5;
	ld.global.f64 	%fd1, [%rd6];
	mul.wide.s32 	%rd7, %r41, 8;
	add.s64 	%rd8, %rd2, %rd7;
	st.global.f64 	[%rd8], %fd1;
	add.s32 	%r42, %r42, %r8;
	setp.lt.s32 	%p2, %r42, %r6;
	@%p2 bra 	$L__BB314_2;
$L__BB314_3:
	ret;

}
	// .globl	_Z28_permutedims_5D_4_3_5_1_2_32PfiiiiiS_iiii
.visible .entry _Z28_permutedims_5D_4_3_5_1_2_32PfiiiiiS_iiii(
	.param .u64 .ptr .align 1 _Z28_permutedims_5D_4_3_5_1_2_32PfiiiiiS_iiii_param_0,
	.param .u32 _Z28_permutedims_5D_4_3_5_1_2_32PfiiiiiS_iiii_param_1,
	.param .u32 _Z28_permutedims_5D_4_3_5_1_2_32PfiiiiiS_iiii_param_2,
	.param .u32 _Z28_permutedims_5D_4_3_5_1_2_32PfiiiiiS_iiii_param_3,
	.param .u32 _Z28_permutedims_5D_4_3_5_1_2_32PfiiiiiS_iiii_param_4,
	.param .u32 _Z28_permutedims_5D_4_3_5_1_2_32PfiiiiiS_iiii_param_5,
	.param .u64 .ptr .align 1 _Z28_permutedims_5D_4_3_5_1_2_32PfiiiiiS_iiii_param_6,
	.param .u32 _Z28_permutedims_5D_4_3_5_1_2_32PfiiiiiS_iiii_param_7,
	.param .u32 _Z28_permutedims_5D_4_3_5_1_2_32PfiiiiiS_iiii_param_8,
	.param .u32 _Z28_permutedims_5D_4_3_5_1_2_32PfiiiiiS_iiii_param_9,
	.param .u32 _Z28_permutedims_5D_4_3_5_1_2_32PfiiiiiS_iiii_param_10
)
{
	.reg .pred 	%p<3>;
	.reg .b32 	%r<44>;
	.reg .b32 	%f<2>;
	.reg .b64 	%rd<9>;

	ld.param.u64 	%rd3, [_Z28_permutedims_5D_4_3_5_1_2_32PfiiiiiS_iiii_param_0];
	ld.param.u32 	%r11, [_Z28_permutedims_5D_4_3_5_1_2_32PfiiiiiS_iiii_param_1];
	ld.param.u32 	%r12, [_Z28_permutedims_5D_4_3_5_1_2_32PfiiiiiS_iiii_param_2];
	ld.param.u32 	%r13, [_Z28_permutedims_5D_4_3_5_1_2_32PfiiiiiS_iiii_param_3];
	ld.param.u32 	%r14, [_Z28_permutedims_5D_4_3_5_1_2_32PfiiiiiS_iiii_param_4];
	ld.param.u32 	%r19, [_Z28_permutedims_5D_4_3_5_1_2_32PfiiiiiS_iiii_param_5];
	ld.param.u64 	%rd4, [_Z28_permutedims_5D_4_3_5_1_2_32PfiiiiiS_iiii_param_6];
	ld.param.u32 	%r15, [_Z28_permutedims_5D_4_3_5_1_2_32PfiiiiiS_iiii_param_7];
	ld.param.u32 	%r16, [_Z28_permutedims_5D_4_3_5_1_2_32PfiiiiiS_iiii_param_8];
	ld.param.u32 	%r17, [_Z28_permutedims_5D_4_3_5_1_2_32PfiiiiiS_iiii_param_9];
	ld.param.u32 	%r18, [_Z28_permutedims_5D_4_3_5_1_2_32PfiiiiiS_iiii_param_10];
	mov.u32 	%r20, %tid.x;
	mov.u32 	%r21, %ctaid.x;
	mov.u32 	%r1, %ntid.x;
	mad.lo.s32 	%r43, %r21, %r1, %r20;
	mul.lo.s32 	%r3, %r12, %r11;
	mul.lo.s32 	%r4, %r3, %r13;
	mul.lo.s32 	%r5, %r4, %r14;
	mul.lo.s32 	%r6, %r5, %r19;
	setp.ge.s32 	%p1, %r43, %r6;
	@%p1 bra 	$L__BB315_3;
	mul.lo.s32 	%r7, %r18, %r17;
	mov.u32 	%r22, %nctaid.x;
	mul.lo.s32 	%r8, %r1, %r22;
	cvta.to.global.u64 	%rd1, %rd3;
	cvta.to.global.u64 	%rd2, %rd4;
$L__BB315_2:
	div.s32 	%r23, %r43, %r11;
	mul.lo.s32 	%r24, %r23, %r11;
	sub.s32 	%r25, %r43, %r24;
	rem.s32 	%r26, %r23, %r12;
	mad.lo.s32 	%r27, %r26, %r11, %r25;
	sub.s32 	%r28, %r43, %r27;
	div.s32 	%r29, %r28, %r3;
	rem.s32 	%r30, %r29, %r13;
	mad.lo.s32 	%r31, %r3, %r30, %r27;
	sub.s32 	%r32, %r43, %r31;
	div.s32 	%r33, %r32, %r4;
	rem.s32 	%r34, %r33, %r14;
	mad.lo.s32 	%r35, %r4, %r34, %r31;
	sub.s32 	%r36, %r43, %r35;
	div.s32 	%r37, %r36, %r5;
	mul.lo.s32 	%r38, %r25, %r17;
	mad.lo.s32 	%r39, %r7, %r26, %r38;
	add.s32 	%r40, %r39, %r37;
	mad.lo.s32 	%r41, %r40, %r16, %r30;
	mad.lo.s32 	%r42, %r41, %r15, %r34;
	mul.wide.s32 	%rd5, %r43, 4;
	add.s64 	%rd6, %rd1, %rd5;
	ld.global.f32 	%f1, [%rd6];
	mul.wide.s32 	%rd7, %r42, 4;
	add.s64 	%rd8, %rd2, %rd7;
	st.global.f32 	[%rd8], %f1;
	add.s32 	%r43, %r43, %r8;
	setp.lt.s32 	%p2, %r43, %r6;
	@%p2 bra 	$L__BB315_2;
$L__BB315_3:
	ret;

}
	// .globl	_Z28_permutedims_5D_4_3_5_1_2_64PdiiiiiS_iiii
.visible .entry _Z28_permutedims_5D_4_3_5_1_2_64PdiiiiiS_iiii(
	.param .u64 .ptr .align 1 _Z28_permutedims_5D_4_3_5_1_2_64PdiiiiiS_iiii_param_0,
	.param .u32 _Z28_permutedims_5D_4_3_5_1_2_64PdiiiiiS_iiii_param_1,
	.param .u32 _Z28_permutedims_5D_4_3_5_1_2_64PdiiiiiS_iiii_param_2,
	.param .u32 _Z28_permutedims_5D_4_3_5_1_2_64PdiiiiiS_iiii_param_3,
	.param .u32 _Z28_permutedims_5D_4_3_5_1_2_64PdiiiiiS_iiii_param_4,
	.param .u32 _Z28_permutedims_5D_4_3_5_1_2_64PdiiiiiS_iiii_param_5,
	.param .u64 .ptr .align 1 _Z28_permutedims_5D_4_3_5_1_2_64PdiiiiiS_iiii_param_6,
	.param .u32 _Z28_permutedims_5D_4_3_5_1_2_64PdiiiiiS_iiii_param_7,
	.param .u32 _Z28_permutedims_5D_4_3_5_1_2_64PdiiiiiS_iiii_param_8,
	.param .u32 _Z28_permutedims_5D_4_3_5_1_2_64PdiiiiiS_iiii_param_9,
	.param .u32 _Z28_permutedims_5D_4_3_5_1_2_64PdiiiiiS_iiii_param_10
)
{
	.reg .pred 	%p<3>;
	.reg .b32 	%r<44>;
	.reg .b64 	%rd<9>;
	.reg .b64 	%fd<2>;

	ld.param.u64 	%rd3, [_Z28_permutedims_5D_4_3_5_1_2_64PdiiiiiS_iiii_param_0];
	ld.param.u32 	%r11, [_Z28_permutedims_5D_4_3_5_1_2_64PdiiiiiS_iiii_param_1];
	ld.param.u32 	%r12, [_Z28_permutedims_5D_4_3_5_1_2_64PdiiiiiS_iiii_param_2];
	ld.param.u32 	%r13, [_Z28_permutedims_5D_4_3_5_1_2_64PdiiiiiS_iiii_param_3];
	ld.param.u32 	%r14, [_Z28_permutedims_5D_4_3_5_1_2_64PdiiiiiS_iiii_param_4];
	ld.param.u32 	%r19, [_Z28_permutedims_5D_4_3_5_1_2_64PdiiiiiS_iiii_param_5];
	ld.param.u64 	%rd4, [_Z28_permutedims_5D_4_3_5_1_2_64PdiiiiiS_iiii_param_6];
	ld.param.u32 	%r15, [_Z28_permutedims_5D_4_3_5_1_2_64PdiiiiiS_iiii_param_7];
	ld.param.u32 	%r16, [_Z28_permutedims_5D_4_3_5_1_2_64PdiiiiiS_iiii_param_8];
	ld.param.u32 	%r17, [_Z28_permutedims_5D_4_3_5_1_2_64PdiiiiiS_iiii_param_9];
	ld.param.u32 	%r18, [_Z28_permutedims_5D_4_3_5_1_2_64PdiiiiiS_iiii_param_10];
	mov.u32 	%r20, %tid.x;
	mov.u32 	%r21, %ctaid.x;
	mov.u32 	%r1, %ntid.x;
	mad.lo.s32 	%r43, %r21, %r1, %r20;
	mul.lo.s32 	%r3, %r12, %r11;
	mul.lo.s32 	%r4, %r3, %r13;
	mul.lo.s32 	%r5, %r4, %r14;
	mul.lo.s32 	%r6, %r5, %r19;
	setp.ge.s32 	%p1, %r43, %r6;
	@%p1 bra 	$L__BB316_3;
	mul.lo.s32 	%r7, %r18, %r17;
	mov.u32 	%r22, %nctaid.x;
	mul.lo.s32 	%r8, %r1, %r22;
	cvta.to.global.u64 	%rd1, %rd3;
	cvta.to.global.u64 	%rd2, %rd4;
$L__BB316_2:
	div.s32 	%r23, %r43, %r11;
	mul.lo.s32 	%r24, %r23, %r11;
	sub.s32 	%r25, %r43, %r24;
	rem.s32 	%r26, %r23, %r12;
	mad.lo.s32 	%r27, %r26, %r11, %r25;
	sub.s32 	%r28, %r43, %r27;
	div.s32 	%r29, %r28, %r3;
	rem.s32 	%r30, %r29, %r13;
	mad.lo.s32 	%r31, %r3, %r30, %r27;
	sub.s32 	%r32, %r43, %r31;
	div.s32 	%r33, %r32, %r4;
	rem.s32 	%r34, %r33, %r14;
	mad.lo.s32 	%r35, %r4, %r34, %r31;
	sub.s32 	%r36, %r43, %r35;
	div.s32 	%r37, %r36, %r5;
	mul.lo.s32 	%r38, %r25, %r17;
	mad.lo.s32 	%r39, %r7, %r26, %r38;
	add.s32 	%r40, %r39, %r37;
	mad.lo.s32 	%r41, %r40, %r16, %r30;
	mad.lo.s32 	%r42, %r41, %r15, %r34;
	mul.wide.s32 	%rd5, %r43, 8;
	add.s64 	%rd6, %rd1, %rd5;
	ld.global.f64 	%fd1, [%rd6];
	mul.wide.s32 	%rd7, %r42, 8;
	add.s64 	%rd8, %rd2, %rd7;
	st.global.f64 	[%rd8], %fd1;
	add.s32 	%r43, %r43, %r8;
	setp.lt.s32 	%p2, %r43, %r6;
	@%p2 bra 	$L__BB316_2;
$L__BB316_3:
	ret;

}
	// .globl	_Z28_permutedims_5D_4_3_5_2_1_32PfiiiiiS_iiii
.visible .entry _Z28_permutedims_5D_4_3_5_2_1_32PfiiiiiS_iiii(
	.param .u64 .ptr .align 1 _Z28_permutedims_5D_4_3_5_2_1_32PfiiiiiS_iiii_param_0,
	.param .u32 _Z28_permutedims_5D_4_3_5_2_1_32PfiiiiiS_iiii_param_1,
	.param .u32 _Z28_permutedims_5D_4_3_5_2_1_32PfiiiiiS_iiii_param_2,
	.param .u32 _Z28_permutedims_5D_4_3_5_2_1_32PfiiiiiS_iiii_param_3,
	.param .u32 _Z28_permutedims_5D_4_3_5_2_1_32PfiiiiiS_iiii_param_4,
	.param .u32 _Z28_permutedims_5D_4_3_5_2_1_32PfiiiiiS_iiii_param_5,
	.param .u64 .ptr .align 1 _Z28_permutedims_5D_4_3_5_2_1_32PfiiiiiS_iiii_param_6,
	.param .u32 _Z28_permutedims_5D_4_3_5_2_1_32PfiiiiiS_iiii_param_7,
	.param .u32 _Z28_permutedims_5D_4_3_5_2_1_32PfiiiiiS_iiii_param_8,
	.param .u32 _Z28_permutedims_5D_4_3_5_2_1_32PfiiiiiS_iiii_param_9,
	.param .u32 _Z28_permutedims_5D_4_3_5_2_1_32PfiiiiiS_iiii_param_10
)
{
	.reg .pred 	%p<3>;
	.reg .b32 	%r<44>;
	.reg .b32 	%f<2>;
	.reg .b64 	%rd<9>;

	ld.param.u64 	%rd3, [_Z28_permutedims_5D_4_3_5_2_1_32PfiiiiiS_iiii_param_0];
	ld.param.u32 	%r11, [_Z28_permutedims_5D_4_3_5_2_1_32PfiiiiiS_iiii_param_1];
	ld.param.u32 	%r12, [_Z28_permutedims_5D_4_3_5_2_1_32PfiiiiiS_iiii_param_2];
	ld.param.u32 	%r13, [_Z28_permutedims_5D_4_3_5_2_1_32PfiiiiiS_iiii_param_3];
	ld.param.u32 	%r14, [_Z28_permutedims_5D_4_3_5_2_1_32PfiiiiiS_iiii_param_4];
	ld.param.u32 	%r19, [_Z28_permutedims_5D_4_3_5_2_1_32PfiiiiiS_iiii_param_5];
	ld.param.u64 	%rd4, [_Z28_permutedims_5D_4_3_5_2_1_32PfiiiiiS_iiii_param_6];
	ld.param.u32 	%r15, [_Z28_permutedims_5D_4_3_5_2_1_32PfiiiiiS_iiii_param_7];
	ld.param.u32 	%r16, [_Z28_permutedims_5D_4_3_5_2_1_32PfiiiiiS_iiii_param_8];
	ld.param.u32 	%r17, [_Z28_permutedims_5D_4_3_5_2_1_32PfiiiiiS_iiii_param_9];
	ld.param.u32 	%r18, [_Z28_permutedims_5D_4_3_5_2_1_32PfiiiiiS_iiii_param_10];
	mov.u32 	%r20, %tid.x;
	mov.u32 	%r21, %ctaid.x;
	mov.u32 	%r1, %ntid.x;
	mad.lo.s32 	%r43, %r21, %r1, %r20;
	mul.lo.s32 	%r3, %r12, %r11;
	mul.lo.s32 	%r4, %r3, %r13;
	mul.lo.s32 	%r5, %r4, %r14;
	mul.lo.s32 	%r6, %r5, %r19;
	setp.ge.s32 	%p1, %r43, %r6;
	@%p1 bra 	$L__BB317_3;
	mul.lo.s32 	%r7, %r18, %r17;
	mov.u32 	%r22, %nctaid.x;
	mul.lo.s32 	%r8, %r1, %r22;
	cvta.to.global.u64 	%rd1, %rd3;
	cvta.to.global.u64 	%rd2, %rd4;
$L__BB317_2:
	div.s32 	%r23, %r43, %r11;
	mul.lo.s32 	%r24, %r23, %r11;
	sub.s32 	%r25, %r43, %r24;
	rem.s32 	%r26, %r23, %r12;
	mad.lo.s32 	%r27, %r26, %r11, %r25;
	sub.s32 	%r28, %r43, %r27;
	div.s32 	%r29, %r28, %r3;
	rem.s32 	%r30, %r29, %r13;
	mad.lo.s32 	%r31, %r3, %r30, %r27;
	sub.s32 	%r32, %r43, %r31;
	div.s32 	%r33, %r32, %r4;
	rem.s32 	%r34, %r33, %r14;
	mad.lo.s32 	%r35, %r4, %r34, %r31;
	sub.s32 	%r36, %r43, %r35;
	div.s32 	%r37, %r36, %r5;
	mul.lo.s32 	%r38, %r7, %r25;
	mad.lo.s32 	%r39, %r26, %r17, %r38;
	add.s32 	%r40, %r39, %r37;
	mad.lo.s32 	%r41, %r40, %r16, %r30;
	mad.lo.s32 	%r42, %r41, %r15, %r34;
	mul.wide.s32 	%rd5, %r43, 4;
	add.s64 	%rd6, %rd1, %rd5;
	ld.global.f32 	%f1, [%rd6];
	mul.wide.s32 	%rd7, %r42, 4;
	add.s64 	%rd8, %rd2, %rd7;
	st.global.f32 	[%rd8], %f1;
	add.s32 	%r43, %r43, %r8;
	setp.lt.s32 	%p2, %r43, %r6;
	@%p2 bra 	$L__BB317_2;
$L__BB317_3:
	ret;

}
	// .globl	_Z28_permutedims_5D_4_3_5_2_1_64PdiiiiiS_iiii
.visible .entry _Z28_permutedims_5D_4_3_5_2_1_64PdiiiiiS_iiii(
	.param .u64 .ptr .align 1 _Z28_permutedims_5D_4_3_5_2_1_64PdiiiiiS_iiii_param_0,
	.param .u32 _Z28_permutedims_5D_4_3_5_2_1_64PdiiiiiS_iiii_param_1,
	.param .u32 _Z28_permutedims_5D_4_3_5_2_1_64PdiiiiiS_iiii_param_2,
	.param .u32 _Z28_permutedims_5D_4_3_5_2_1_64PdiiiiiS_iiii_param_3,
	.param .u32 _Z28_permutedims_5D_4_3_5_2_1_64PdiiiiiS_iiii_param_4,
	.param .u32 _Z28_permutedims_5D_4_3_5_2_1_64PdiiiiiS_iiii_param_5,
	.param .u64 .ptr .align 1 _Z28_permutedims_5D_4_3_5_2_1_64PdiiiiiS_iiii_param_6,
	.param .u32 _Z28_permutedims_5D_4_3_5_2_1_64PdiiiiiS_iiii_param_7,
	.param .u32 _Z28_permutedims_5D_4_3_5_2_1_64PdiiiiiS_iiii_param_8,
	.param .u32 _Z28_permutedims_5D_4_3_5_2_1_64PdiiiiiS_iiii_param_9,
	.param .u32 _Z28_permutedims_5D_4_3_5_2_1_64PdiiiiiS_iiii_param_10
)
{
	.reg .pred 	%p<3>;
	.reg .b32 	%r<44>;
	.reg .b64 	%rd<9>;
	.reg .b64 	%fd<2>;

	ld.param.u64 	%rd3, [_Z28_permutedims_5D_4_3_5_2_1_64PdiiiiiS_iiii_param_0];
	ld.param.u32 	%r11, [_Z28_permutedims_5D_4_3_5_2_1_64PdiiiiiS_iiii_param_1];
	ld.param.u32 	%r12, [_Z28_permutedims_5D_4_3_5_2_1_64PdiiiiiS_iiii_param_2];
	ld.param.u32 	%r13, [_Z28_permutedims_5D_4_3_5_2_1_64PdiiiiiS_iiii_param_3];
	ld.param.u32 	%r14, [_Z28_permutedims_5D_4_3_5_2_1_64PdiiiiiS_iiii_param_4];
	ld.param.u32 	%r19, [_Z28_permutedims_5D_4_3_5_2_1_64PdiiiiiS_iiii_param_5];
	ld.param.u64 	%rd4, [_Z28_permutedims_5D_4_3_5_2_1_64PdiiiiiS_iiii_param_6];
	ld.param.u32 	%r15, [_Z28_permutedims_5D_4_3_5_2_1_64PdiiiiiS_iiii_param_7];
	ld.param.u32 	%r16, [_Z28_permutedims_5D_4_3_5_2_1_64PdiiiiiS_iiii_param_8];
	ld.param.u32 	%r17, [_Z28_permutedims_5D_4_3_5_2_1_64PdiiiiiS_iiii_param_9];
	ld.param.u32 	%r18, [_Z28_permutedims_5D_4_3_5_2_1_64PdiiiiiS_iiii_param_10];
	mov.u32 	%r20, %tid.x;
	mov.u32 	%r21, %ctaid.x;
	mov.u32 	%r1, %ntid.x;
	mad.lo.s32 	%r43, %r21, %r1, %r20;
	mul.lo.s32 	%r3, %r12, %r11;
	mul.lo.s32 	%r4, %r3, %r13;
	mul.lo.s32 	%r5, %r4, %r14;
	mul.lo.s32 	%r6, %r5, %r19;
	setp.ge.s32 	%p1, %r43, %r6;
	@%p1 bra 	$L__BB318_3;
	mul.lo.s32 	%r7, %r18, %r17;
	mov.u32 	%r22, %nctaid.x;
	mul.lo.s32 	%r8, %r1, %r22;
	cvta.to.global.u64 	%rd1, %rd3;
	cvta.to.global.u64 	%rd2, %rd4;
$L__BB318_2:
	div.s32 	%r23, %r43, %r11;
	mul.lo.s32 	%r24, %r23, %r11;
	sub.s32 	%r25, %r43, %r24;
	rem.s32 	%r26, %r23, %r12;
	mad.lo.s32 	%r27, %r26, %r11, %r25;
	sub.s32 	%r28, %r43, %r27;
	div.s32 	%r29, %r28, %r3;
	rem.s32 	%r30, %r29, %r13;
	mad.lo.s32 	%r31, %r3, %r30, %r27;
	sub.s32 	%r32, %r43, %r31;
	div.s32 	%r33, %r32, %r4;
	rem.s32 	%r34, %r33, %r14;
	mad.lo.s32 	%r35, %r4, %r34, %r31;
	sub.s32 	%r36, %r43, %r35;
	div.s32 	%r37, %r36, %r5;
	mul.lo.s32 	%r38, %r7, %r25;
	mad.lo.s32 	%r39, %r26, %r17, %r38;
	add.s32 	%r40, %r39, %r37;
	mad.lo.s32 	%r41, %r40, %r16, %r30;
	mad.lo.s32 	%r42, %r41, %r15, %r34;
	mul.wide.s32 	%rd5, %r43, 8;
	add.s64 	%rd6, %rd1, %rd5;
	ld.global.f64 	%fd1, [%rd6];
	mul.wide.s32 	%rd7, %r42, 8;
	add.s64 	%rd8, %rd2, %rd7;
	st.global.f64 	[%rd8], %fd1;
	add.s32 	%r43, %r43, %r8;
	setp.lt.s32 	%p2, %r43, %r6;
	@%p2 bra 	$L__BB318_2;
$L__BB318_3:
	ret;

}
	// .globl	_Z28_permutedims_5D_4_5_1_2_3_32PfiiiiiS_iiii
.visible .entry _Z28_permutedims_5D_4_5_1_2_3_32PfiiiiiS_iiii(
	.param .u64 .ptr .align 1 _Z28_permutedims_5D_4_5_1_2_3_32PfiiiiiS_iiii_param_0,
	.param .u32 _Z28_permutedims_5D_4_5_1_2_3_32PfiiiiiS_iiii_param_1,
	.param .u32 _Z28_permutedims_5D_4_5_1_2_3_32PfiiiiiS_iiii_param_2,
	.param .u32 _Z28_permutedims_5D_4_5_1_2_3_32PfiiiiiS_iiii_param_3,
	.param .u32 _Z28_permutedims_5D_4_5_1_2_3_32PfiiiiiS_iiii_param_4,
	.param .u32 _Z28_permutedims_5D_4_5_1_2_3_32PfiiiiiS_iiii_param_5,
	.param .u64 .ptr .align 1 _Z28_permutedims_5D_4_5_1_2_3_32PfiiiiiS_iiii_param_6,
	.param .u32 _Z28_permutedims_5D_4_5_1_2_3_32PfiiiiiS_iiii_param_7,
	.param .u32 _Z28_permutedims_5D_4_5_1_2_3_32PfiiiiiS_iiii_param_8,
	.param .u32 _Z28_permutedims_5D_4_5_1_2_3_32PfiiiiiS_iiii_param_9,
	.param .u32 _Z28_permutedims_5D_4_5_1_2_3_32PfiiiiiS_iiii_param_10
)
{
	.reg .pred 	%p<3>;
	.reg .b32 	%r<43>;
	.reg .b32 	%f<2>;
	.reg .b64 	%rd<9>;

	ld.param.u64 	%rd3, [_Z28_permutedims_5D_4_5_1_2_3_32PfiiiiiS_iiii_param_0];
	ld.param.u32 	%r11, [_Z28_permutedims_5D_4_5_1_2_3_32PfiiiiiS_iiii_param_1];
	ld.param.u32 	%r12, [_Z28_permutedims_5D_4_5_1_2_3_32PfiiiiiS_iiii_param_2];
	ld.param.u32 	%r13, [_Z28_permutedims_5D_4_5_1_2_3_32PfiiiiiS_iiii_param_3];
	ld.param.u32 	%r14, [_Z28_permutedims_5D_4_5_1_2_3_32PfiiiiiS_iiii_param_4];
	ld.param.u32 	%r19, [_Z28_permutedims_5D_4_5_1_2_3_32PfiiiiiS_iiii_param_5];
	ld.param.u64 	%rd4, [_Z28_permutedims_5D_4_5_1_2_3_32PfiiiiiS_iiii_param_6];
	ld.param.u32 	%r15, [_Z28_permutedims_5D_4_5_1_2_3_32PfiiiiiS_iiii_param_7];
	ld.param.u32 	%r16, [_Z28_permutedims_5D_4_5_1_2_3_32PfiiiiiS_iiii_param_8];
	ld.param.u32 	%r17, [_Z28_permutedims_5D_4_5_1_2_3_32PfiiiiiS_iiii_param_9];
	ld.param.u32 	%r18, [_Z28_permutedims_5D_4_5_1_2_3_32PfiiiiiS_iiii_param_10];
	mov.u32 	%r20, %tid.x;
	mov.u32 	%r21, %ctaid.x;
	mov.u32 	%r1, %ntid.x;
	mad.lo.s32 	%r42, %r21, %r1, %r20;
	mul.lo.s32 	%r3, %r12, %r11;
	mul.lo.s32 	%r4, %r3, %r13;
	mul.lo.s32 	%r5, %r4, %r14;
	mul.lo.s32 	%r6, %r5, %r19;
	setp.ge.s32 	%p1, %r42, %r6;
	@%p1 bra 	$L__BB319_3;
	mul.lo.s32 	%r7, %r18, %r17;
	mov.u32 	%r22, %nctaid.x;
	mul.lo.s32 	%r8, %r1, %r22;
	cvta.to.global.u64 	%rd1, %rd3;
	cvta.to.global.u64 	%rd2, %rd4;
$L__BB319_2:
	div.s32 	%r23, %r42, %r11;
	mul.lo.s32 	%r24, %r23, %r11;
	sub.s32 	%r25, %r42, %r24;
	rem.s32 	%r26, %r23, %r12;
	mad.lo.s32 	%r27, %r26, %r11, %r25;
	sub.s32 	%r28, %r42, %r27;
	div.s32 	%r29, %r28, %r3;
	rem.s32 	%r30, %r29, %r13;
	mad.lo.s32 	%r31, %r3, %r30, %r27;
	sub.s32 	%r32, %r42, %r31;
	div.s32 	%r33, %r32, %r4;
	rem.s32 	%r34, %r33, %r14;
	mad.lo.s32 	%r35, %r4, %r34, %r31;
	sub.s32 	%r36, %r42, %r35;
	div.s32 	%r37, %r36, %r5;
	mad.lo.s32 	%r38, %r26, %r17, %r25;
	mad.lo.s32 	%r39, %r7, %r30, %r38;
	mad.lo.s32 	%r40, %r39, %r16, %r37;
	mad.lo.s32 	%r41, %r40, %r15, %r34;
	mul.wide.s32 	%rd5, %r42, 4;
	add.s64 	%rd6, %rd1, %rd5;
	ld.global.f32 	%f1, [%rd6];
	mul.wide.s32 	%rd7, %r41, 4;
	add.s64 	%rd8, %rd2, %rd7;
	st.global.f32 	[%rd8], %f1;
	add.s32 	%r42, %r42, %r8;
	setp.lt.s32 	%p2, %r42, %r6;
	@%p2 bra 	$L__BB319_2;
$L__BB319_3:
	ret;

}
	// .globl	_Z28_permutedims_5D_4_5_1_2_3_64PdiiiiiS_iiii
.visible .entry _Z28_permutedims_5D_4_5_1_2_3_64PdiiiiiS_iiii(
	.param .u64 .ptr .align 1 _Z28_permutedims_5D_4_5_1_2_3_64PdiiiiiS_iiii_param_0,
	.param .u32 _Z28_permutedims_5D_4_5_1_2_3_64PdiiiiiS_iiii_param_1,
	.param .u32 _Z28_permutedims_5D_4_5_1_2_3_64PdiiiiiS_iiii_param_2,
	.param .u32 _Z28_permutedims_5D_4_5_1_2_3_64PdiiiiiS_iiii_param_3,
	.param .u32 _Z28_permutedims_5D_4_5_1_2_3_64PdiiiiiS_iiii_param_4,
	.param .u32 _Z28_permutedims_5D_4_5_1_2_3_64PdiiiiiS_iiii_param_5,
	.param .u64 .ptr .align 1 _Z28_permutedims_5D_4_5_1_2_3_64PdiiiiiS_iiii_param_6,
	.param .u32 _Z28_permutedims_5D_4_5_1_2_3_64PdiiiiiS_iiii_param_7,
	.param .u32 _Z28_permutedims_5D_4_5_1_2_3_64PdiiiiiS_iiii_param_8,
	.param .u32 _Z28_permutedims_5D_4_5_1_2_3_64PdiiiiiS_iiii_param_9,
	.param .u32 _Z28_permutedims_5D_4_5_1_2_3_64PdiiiiiS_iiii_param_10
)
{
	.reg .pred 	%p<3>;
	.reg .b32 	%r<43>;
	.reg .b64 	%rd<9>;
	.reg .b64 	%fd<2>;

	ld.param.u64 	%rd3, [_Z28_permutedims_5D_4_5_1_2_3_64PdiiiiiS_iiii_param_0];
	ld.param.u32 	%r11, [_Z28_permutedims_5D_4_5_1_2_3_64PdiiiiiS_iiii_param_1];
	ld.param.u32 	%r12, [_Z28_permutedims_5D_4_5_1_2_3_64PdiiiiiS_iiii_param_2];
	ld.param.u32 	%r13, [_Z28_permutedims_5D_4_5_1_2_3_64PdiiiiiS_iiii_param_3];
	ld.param.u32 	%r14, [_Z28_permutedims_5D_4_5_1_2_3_64PdiiiiiS_iiii_param_4];
	ld.param.u32 	%r19, [_Z28_permutedims_5D_4_5_1_2_3_64PdiiiiiS_iiii_param_5];
	ld.param.u64 	%rd4, [_Z28_permutedims_5D_4_5_1_2_3_64PdiiiiiS_iiii_param_6];
	ld.param.u32 	%r15, [_Z28_permutedims_5D_4_5_1_2_3_64PdiiiiiS_iiii_param_7];
	ld.param.u32 	%r16, [_Z28_permutedims_5D_4_5_1_2_3_64PdiiiiiS_iiii_param_8];
	ld.param.u32 	%r17, [_Z28_permutedims_5D_4_5_1_2_3_64PdiiiiiS_iiii_param_9];
	ld.param.u32 	%r18, [_Z28_permutedims_5D_4_5_1_2_3_64PdiiiiiS_iiii_param_10];
	mov.u32 	%r20, %tid.x;
	mov.u32 	%r21, %ctaid.x;
	mov.u32 	%r1, %ntid.x;
	mad.lo.s32 	%r42, %r21, %r1, %r20;
	mul.lo.s32 	%r3, %r12, %r11;
	mul.lo.s32 	%r4, %r3, %r13;
	mul.lo.s32 	%r5, %r4, %r14;
	mul.lo.s32 	%r6, %r5, %r19;
	setp.ge.s32 	%p1, %r42, %r6;
	@%p1 bra 	$L__BB320_3;
	mul.lo.s32 	%r7, %r18, %r17;
	mov.u32 	%r22, %nctaid.x;
	mul.lo.s32 	%r8, %r1, %r22;
	cvta.to.global.u64 	%rd1, %rd3;
	cvta.to.global.u64 	%rd2, %rd4;
$L__BB320_2:
	div.s32 	%r23, %r42, %r11;
	mul.lo.s32 	%r24, %r23, %r11;
	sub.s32 	%r25, %r42, %r24;
	rem.s32 	%r26, %r23, %r12;
	mad.lo.s32 	%r27, %r26, %r11, %r25;
	sub.s32 	%r28, %r42, %r27;
	div.s32 	%r29, %r28, %r3;
	rem.s32 	%r30, %r29, %r13;
	mad.lo.s32 	%r31, %r3, %r30, %r27;
	sub.s32 	%r32, %r42, %r31;
	div.s32 	%r33, %r32, %r4;
	rem.s32 	%r34, %r33, %r14;
	mad.lo.s32 	%r35, %r4, %r34, %r31;
	sub.s32 	%r36, %r42, %r35;
	div.s32 	%r37, %r36, %r5;
	mad.lo.s32 	%r38, %r26, %r17, %r25;
	mad.lo.s32 	%r39, %r7, %r30, %r38;
	mad.lo.s32 	%r40, %r39, %r16, %r37;
	mad.lo.s32 	%r41, %r40, %r15, %r34;
	mul.wide.s32 	%rd5, %r42, 8;
	add.s64 	%rd6, %rd1, %rd5;
	ld.global.f64 	%fd1, [%rd6];
	mul.wide.s32 	%rd7, %r41, 8;
	add.s64 	%rd8, %rd2, %rd7;
	st.global.f64 	[%rd8], %fd1;
	add.s32 	%r42, %r42, %r8;
	setp.lt.s32 	%p2, %r42, %r6;
	@%p2 bra 	$L__BB320_2;
$L__BB320_3:
	ret;

}
	// .globl	_Z28_permutedims_5D_4_5_1_3_2_32PfiiiiiS_iiii
.visible .entry _Z28_permutedims_5D_4_5_1_3_2_32PfiiiiiS_iiii(
	.param .u64 .ptr .align 1 _Z28_permutedims_5D_4_5_1_3_2_32PfiiiiiS_iiii_param_0,
	.param .u32 _Z28_permutedims_5D_4_5_1_3_2_32PfiiiiiS_iiii_param_1,
	.param .u32 _Z28_permutedims_5D_4_5_1_3_2_32PfiiiiiS_iiii_param_2,
	.param .u32 _Z28_permutedims_5D_4_5_1_3_2_32PfiiiiiS_iiii_param_3,
	.param .u32 _Z28_permutedims_5D_4_5_1_3_2_32PfiiiiiS_iiii_param_4,
	.param .u32 _Z28_permutedims_5D_4_5_1_3_2_32PfiiiiiS_iiii_param_5,
	.param .u64 .ptr .align 1 _Z28_permutedims_5D_4_5_1_3_2_32PfiiiiiS_iiii_param_6,
	.param .u32 _Z28_permutedims_5D_4_5_1_3_2_32PfiiiiiS_iiii_param_7,
	.param .u32 _Z28_permutedims_5D_4_5_1_3_2_32PfiiiiiS_iiii_param_8,
	.param .u32 _Z28_permutedims_5D_4_5_1_3_2_32PfiiiiiS_iiii_param_9,
	.param .u32 _Z28_permutedims_5D_4_5_1_3_2_32PfiiiiiS_iiii_param_10
)
{
	.reg .pred 	%p<3>;
	.reg .b32 	%r<43>;
	.reg .b32 	%f<2>;
	.reg .b64 	%rd<9>;

	ld.param.u64 	%rd3, [_Z28_permutedims_5D_4_5_1_3_2_32PfiiiiiS_iiii_param_0];
	ld.param.u32 	%r11, [_Z28_permutedims_5D_4_5_1_3_2_32PfiiiiiS_iiii_param_1];
	ld.param.u32 	%r12, [_Z28_permutedims_5D_4_5_1_3_2_32PfiiiiiS_iiii_param_2];
	ld.param.u32 	%r13, [_Z28_permutedims_5D_4_5_1_3_2_32PfiiiiiS_iiii_param_3];
	ld.param.u32 	%r14, [_Z28_permutedims_5D_4_5_1_3_2_32PfiiiiiS_iiii_param_4];
	ld.param.u32 	%r19, [_Z28_permutedims_5D_4_5_1_3_2_32PfiiiiiS_iiii_param_5];
	ld.param.u64 	%rd4, [_Z28_permutedims_5D_4_5_1_3_2_32PfiiiiiS_iiii_param_6];
	ld.param.u32 	%r15, [_Z28_permutedims_5D_4_5_1_3_2_32PfiiiiiS_iiii_param_7];
	ld.param.u32 	%r16, [_Z28_permutedims_5D_4_5_1_3_2_32PfiiiiiS_iiii_param_8];
	ld.param.u32 	%r17, [_Z28_permutedims_5D_4_5_1_3_2_32PfiiiiiS_iiii_param_9];
	ld.param.u32 	%r18, [_Z28_permutedims_5D_4_5_1_3_2_32PfiiiiiS_iiii_param_10];
	mov.u32 	%r20, %tid.x;
	mov.u32 	%r21, %ctaid.x;
	mov.u32 	%r1, %ntid.x;
	mad.lo.s32 	%r42, %r21, %r1, %r20;
	mul.lo.s32 	%r3, %r12, %r11;
	mul.lo.s32 	%r4, %r3, %r13;
	mul.lo.s32 	%r5, %r4, %r14;
	mul.lo.s32 	%r6, %r5, %r19;
	setp.ge.s32 	%p1, %r42, %r6;
	@%p1 bra 	$L__BB321_3;
	mul.lo.s32 	%r7, %r18, %r17;
	mov.u32 	%r22, %nctaid.x;
	mul.lo.s32 	%r8, %r1, %r22;
	cvta.to.global.u64 	%rd1, %rd3;
	cvta.to.global.u64 	%rd2, %rd4;
$L__BB321_2:
	div.s32 	%r23, %r42, %r11;
	mul.lo.s32 	%r24, %r23, %r11;
	sub.s32 	%r25, %r42, %r24;
	rem.s32 	%r26, %r23, %r12;
	mad.lo.s32 	%r27, %r26, %r11, %r25;
	sub.s32 	%r28, %r42, %r27;
	div.s32 	%r29, %r28, %r3;
	rem.s32 	%r30, %r29, %r13;
	mad.lo.s32 	%r31, %r3, %r30, %r27;
	sub.s32 	%r32, %r42, %r31;
	div.s32 	%r33, %r32, %r4;
	rem.s32 	%r34, %r33, %r14;
	mad.lo.s32 	%r35, %r4, %r34, %r31;
	sub.s32 	%r36, %r42, %r35;
	div.s32 	%r37, %r36, %r5;
	mad.lo.s32 	%r38, %r7, %r26, %r25;
	mad.lo.s32 	%r39, %r30, %r17, %r38;
	mad.lo.s32 	%r40, %r39, %r16, %r37;
	mad.lo.s32 	%r41, %r40, %r15, %r34;
	mul.wide.s32 	%rd5, %r42, 4;
	add.s64 	%rd6, %rd1, %rd5;
	ld.global.f32 	%f1, [%rd6];
	mul.wide.s32 	%rd7, %r41, 4;
	add.s64 	%rd8, %rd2, %rd7;
	st.global.f32 	[%rd8], %f1;
	add.s32 	%r42, %r42, %r8;
	setp.lt.s32 	%p2, %r42, %r6;
	@%p2 bra 	$L__BB321_2;
$L__BB321_3:
	ret;

}
	// .globl	_Z28_permutedims_5D_4_5_1_3_2_64PdiiiiiS_iiii
.visible .entry _Z28_permutedims_5D_4_5_1_3_2_64PdiiiiiS_iiii(
	.param .u64 .ptr .align 1 _Z28_permutedims_5D_4_5_1_3_2_64PdiiiiiS_iiii_param_0,
	.param .u32 _Z28_permutedims_5D_4_5_1_3_2_64PdiiiiiS_iiii_param_1,
	.param .u32 _Z28_permutedims_5D_4_5_1_3_2_64PdiiiiiS_iiii_param_2,
	.param .u32 _Z28_permutedims_5D_4_5_1_3_2_64PdiiiiiS_iiii_param_3,
	.param .u32 _Z28_permutedims_5D_4_5_1_3_2_64PdiiiiiS_iiii_param_4,
	.param .u32 _Z28_permutedims_5D_4_5_1_3_2_64PdiiiiiS_iiii_param_5,
	.param .u64 .ptr .align 1 _Z28_permutedims_5D_4_5_1_3_2_64PdiiiiiS_iiii_param_6,
	.param .u32 _Z28_permutedims_5D_4_5_1_3_2_64PdiiiiiS_iiii_param_7,
	.param .u32 _Z28_permutedims_5D_4_5_1_3_2_64PdiiiiiS_iiii_param_8,
	.param .u32 _Z28_permutedims_5D_4_5_1_3_2_64PdiiiiiS_iiii_param_9,
	.param .u32 _Z28_permutedims_5D_4_5_1_3_2_64PdiiiiiS_iiii_param_10
)
{
	.reg .pred 	%p<3>;
	.reg .b32 	%r<43>;
	.reg .b64 	%rd<9>;
	.reg .b64 	%fd<2>;

	ld.param.u64 	%rd3, [_Z28_permutedims_5D_4_5_1_3_2_64PdiiiiiS_iiii_param_0];
	ld.param.u32 	%r11, [_Z28_permutedims_5D_4_5_1_3_2_64PdiiiiiS_iiii_param_1];
	ld.param.u32 	%r12, [_Z28_permutedims_5D_4_5_1_3_2_64PdiiiiiS_iiii_param_2];
	ld.param.u32 	%r13, [_Z28_permutedims_5D_4_5_1_3_2_64PdiiiiiS_iiii_param_3];
	ld.param.u32 	%r14, [_Z28_permutedims_5D_4_5_1_3_2_64PdiiiiiS_iiii_param_4];
	ld.param.u32 	%r19, [_Z28_permutedims_5D_4_5_1_3_2_64PdiiiiiS_iiii_param_5];
	ld.param.u64 	%rd4, [_Z28_permutedims_5D_4_5_1_3_2_64PdiiiiiS_iiii_param_6];
	ld.param.u32 	%r15, [_Z28_permutedims_5D_4_5_1_3_2_64PdiiiiiS_iiii_param_7];
	ld.param.u32 	%r16, [_Z28_permutedims_5D_4_5_1_3_2_64PdiiiiiS_iiii_param_8];
	ld.param.u32 	%r17, [_Z28_permutedims_5D_4_5_1_3_2_64PdiiiiiS_iiii_param_9];
	ld.param.u32 	%r18, [_Z28_permutedims_5D_4_5_1_3_2_64PdiiiiiS_iiii_param_10];
	mov.u32 	%r20, %tid.x;
	mov.u32 	%r21, %ctaid.x;
	mov.u32 	%r1, %ntid.x;
	mad.lo.s32 	%r42, %r21, %r1, %r20;
	mul.lo.s32 	%r3, %r12, %r11;
	mul.lo.s32 	%r4, %r3, %r13;
	mul.lo.s32 	%r5, %r4, %r14;
	mul.lo.s32 	%r6, %r5, %r19;
	setp.ge.s32 	%p1, %r42, %r6;
	@%p1 bra 	$L__BB322_3;
	mul.lo.s32 	%r7, %r18, %r17;
	mov.u32 	%r22, %nctaid.x;
	mul.lo.s32 	%r8, %r1, %r22;
	cvta.to.global.u64 	%rd1, %rd3;
	cvta.to.global.u64 	%rd2, %rd4;
$L__BB322_2:
	div.s32 	%r23, %r42, %r11;
	mul.lo.s32 	%r24, %r23, %r11;
	sub.s32 	%r25, %r42, %r24;
	rem.s32 	%r26, %r23, %r12;
	mad.lo.s32 	%r27, %r26, %r11, %r25;
	sub.s32 	%r28, %r42, %r27;
	div.s32 	%r29, %r28, %r3;
	rem.s32 	%r30, %r29, %r13;
	mad.lo.s32 	%r31, %r3, %r30, %r27;
	sub.s32 	%r32, %r42, %r31;
	div.s32 	%r33, %r32, %r4;
	rem.s32 	%r34, %r33, %r14;
	mad.lo.s32 	%r35, %r4, %r34, %r31;
	sub.s32 	%r36, %r42, %r35;
	div.s32 	%r37, %r36, %r5;
	mad.lo.s32 	%r38, %r7, %r26, %r25;
	mad.lo.s32 	%r39, %r30, %r17, %r38;
	mad.lo.s32 	%r40, %r39, %r16, %r37;
	mad.lo.s32 	%r41, %r40, %r15, %r34;
	mul.wide.s32 	%rd5, %r42, 8;
	add.s64 	%rd6, %rd1, %rd5;
	ld.global.f64 	%fd1, [%rd6];
	mul.wide.s32 	%rd7, %r41, 8;
	add.s64 	%rd8, %rd2, %rd7;
	st.global.f64 	[%rd8], %fd1;
	add.s32 	%r42, %r42, %r8;
	setp.lt.s32 	%p2, %r42, %r6;
	@%p2 bra 	$L__BB322_2;
$L__BB322_3:
	ret;

}
	// .globl	_Z28_permutedims_5D_4_5_2_1_3_32PfiiiiiS_iiii
.visible .entry _Z28_permutedims_5D_4_5_2_1_3_32PfiiiiiS_iiii(
	.param .u64 .ptr .align 1 _Z28_permutedims_5D_4_5_2_1_3_32PfiiiiiS_iiii_param_0,
	.param .u32 _Z28_permutedims_5D_4_5_2_1_3_32PfiiiiiS_iiii_param_1,
	.param .u32 _Z28_permutedims_5D_4_5_2_1_3_32PfiiiiiS_iiii_param_2,
	.param .u32 _Z28_permutedims_5D_4_5_2_1_3_32PfiiiiiS_iiii_param_3,
	.param .u32 _Z28_permutedims_5D_4_5_2_1_3_32PfiiiiiS_iiii_param_4,
	.param .u32 _Z28_permutedims_5D_4_5_2_1_3_32PfiiiiiS_iiii_param_5,
	.param .u64 .ptr .align 1 _Z28_permutedims_5D_4_5_2_1_3_32PfiiiiiS_iiii_param_6,
	.param .u32 _Z28_permutedims_5D_4_5_2_1_3_32PfiiiiiS_iiii_param_7,
	.param .u32 _Z28_permutedims_5D_4_5_2_1_3_32PfiiiiiS_iiii_param_8,
	.param .u32 _Z28_permutedims_5D_4_5_2_1_3_32PfiiiiiS_iiii_param_9,
	.param .u32 _Z28_permutedims_5D_4_5_2_1_3_32PfiiiiiS_iiii_param_10
)
{
	.reg .pred 	%p<3>;
	.reg .b32 	%r<43>;
	.reg .b32 	%f<2>;
	.reg .b64 	%rd<9>;

	ld.param.u64 	%rd3, [_Z28_permutedims_5D_4_5_2_1_3_32PfiiiiiS_iiii_param_0];
	ld.param.u32 	%r11, [_Z28_permutedims_5D_4_5_2_1_3_32PfiiiiiS_iiii_param_1];
	ld.param.u32 	%r12, [_Z28_permutedims_5D_4_5_2_1_3_32PfiiiiiS_iiii_param_2];
	ld.param.u32 	%r13, [_Z28_permutedims_5D_4_5_2_1_3_32PfiiiiiS_iiii_param_3];
	ld.param.u32 	%r14, [_Z28_permutedims_5D_4_5_2_1_3_32PfiiiiiS_iiii_param_4];
	ld.param.u32 	%r19, [_Z28_permutedims_5D_4_5_2_1_3_32PfiiiiiS_iiii_param_5];
	ld.param.u64 	%rd4, [_Z28_permutedims_5D_4_5_2_1_3_32PfiiiiiS_iiii_param_6];
	ld.param.u32 	%r15, [_Z28_permutedims_5D_4_5_2_1_3_32PfiiiiiS_iiii_param_7];
	ld.param.u32 	%r16, [_Z28_permutedims_5D_4_5_2_1_3_32PfiiiiiS_iiii_param_8];
	ld.param.u32 	%r17, [_Z28_permutedims_5D_4_5_2_1_3_32PfiiiiiS_iiii_param_9];
	ld.param.u32 	%r18, [_Z28_permutedims_5D_4_5_2_1_3_32PfiiiiiS_iiii_param_10];
	mov.u32 	%r20, %tid.x;
	mov.u32 	%r21, %ctaid.x;
	mov.u32 	%r1, %ntid.x;
	mad.lo.s32 	%r42, %r21, %r1, %r20;
	mul.lo.s32 	%r3, %r12, %r11;
	mul.lo.s32 	%r4, %r3, %r13;
	mul.lo.s32 	%r5, %r4, %r14;
	mul.lo.s32 	%r6, %r5, %r19;
	setp.ge.s32 	%p1, %r42, %r6;
	@%p1 bra 	$L__BB323_3;
	mul.lo.s32 	%r7, %r18, %r17;
	mov.u32 	%r22, %nctaid.x;
	mul.lo.s32 	%r8, %r1, %r22;
	cvta.to.global.u64 	%rd1, %rd3;
	cvta.to.global.u64 	%rd2, %rd4;
$L__BB323_2:
	div.s32 	%r23, %r42, %r11;
	mul.lo.s32 	%r24, %r23, %r11;
	sub.s32 	%r25, %r42, %r24;
	rem.s32 	%r26, %r23, %r12;
	mad.lo.s32 	%r27, %r26, %r11, %r25;
	sub.s32 	%r28, %r42, %r27;
	div.s32 	%r29, %r28, %r3;
	rem.s32 	%r30, %r29, %r13;
	mad.lo.s32 	%r31, %r3, %r30, %r27;
	sub.s32 	%r32, %r42, %r31;
	div.s32 	%r33, %r32, %r4;
	rem.s32 	%r34, %r33, %r14;
	mad.lo.s32 	%r35, %r4, %r34, %r31;
	sub.s32 	%r36, %r42, %r35;
	div.s32 	%r37, %r36, %r5;
	mad.lo.s32 	%r38, %r25, %r17, %r26;
	mad.lo.s32 	%r39, %r7, %r30, %r38;
	mad.lo.s32 	%r40, %r39, %r16, %r37;
	mad.lo.s32 	%r41, %r40, %r15, %r34;
	mul.wide.s32 	%rd5, %r42, 4;
	add.s64 	%rd6, %rd1, %rd5;
	ld.global.f32 	%f1, [%rd6];
	mul.wide.s32 	%rd7, %r41, 4;
	add.s64 	%rd8, %rd2, %rd7;
	st.global.f32 	[%rd8], %f1;
	add.s32 	%r42, %r42, %r8;
	setp.lt.s32 	%p2, %r42, %r6;
	@%p2 bra 	$L__BB323_2;
$L__BB323_3:
	ret;

}
	// .globl	_Z28_permutedims_5D_4_5_2_1_3_64PdiiiiiS_iiii
.visible .entry _Z28_permutedims_5D_4_5_2_1_3_64PdiiiiiS_iiii(
	.param .u64 .ptr .align 1 _Z28_permutedims_5D_4_5_2_1_3_64PdiiiiiS_iiii_param_0,
	.param .u32 _Z28_permutedims_5D_4_5_2_1_3_64PdiiiiiS_iiii_param_1,
	.param .u32 _Z28_permutedims_5D_4_5_2_1_3_64PdiiiiiS_iiii_param_2,
	.param .u32 _Z28_permutedims_5D_4_5_2_1_3_64PdiiiiiS_iiii_param_3,
	.param .u32 _Z28_permutedims_5D_4_5_2_1_3_64PdiiiiiS_iiii_param_4,
	.param .u32 _Z28_permutedims_5D_4_5_2_1_3_64PdiiiiiS_iiii_param_5,
	.param .u64 .ptr .align 1 _Z28_permutedims_5D_4_5_2_1_3_64PdiiiiiS_iiii_param_6,
	.param .u32 _Z28_permutedims_5D_4_5_2_1_3_64PdiiiiiS_iiii_param_7,
	.param .u32 _Z28_permutedims_5D_4_5_2_1_3_64PdiiiiiS_iiii_param_8,
	.param .u32 _Z28_permutedims_5D_4_5_2_1_3_64PdiiiiiS_iiii_param_9,
	.param .u32 _Z28_permutedims_5D_4_5_2_1_3_64PdiiiiiS_iiii_param_10
)
{
	.reg .pred 	%p<3>;
	.reg .b32 	%r<43>;
	.reg .b64 	%rd<9>;
	.reg .b64 	%fd<2>;

	ld.param.u64 	%rd3, [_Z28_permutedims_5D_4_5_2_1_3_64PdiiiiiS_iiii_param_0];
	ld.param.u32 	%r11, [_Z28_permutedims_5D_4_5_2_1_3_64PdiiiiiS_iiii_param_1];
	ld.param.u32 	%r12, [_Z28_permutedims_5D_4_5_2_1_3_64PdiiiiiS_iiii_param_2];
	ld.param.u32 	%r13, [_Z28_permutedims_5D_4_5_2_1_3_64PdiiiiiS_iiii_param_3];
	ld.param.u32 	%r14, [_Z28_permutedims_5D_4_5_2_1_3_64PdiiiiiS_iiii_param_4];
	ld.param.u32 	%r19, [_Z28_permutedims_5D_4_5_2_1_3_64PdiiiiiS_iiii_param_5];
	ld.param.u64 	%rd4, [_Z28_permutedims_5D_4_5_2_1_3_64PdiiiiiS_iiii_param_6];
	ld.param.u32 	%r15, [_Z28_permutedims_5D_4_5_2_1_3_64PdiiiiiS_iiii_param_7];
	ld.param.u32 	%r16, [_Z28_permutedims_5D_4_5_2_1_3_64PdiiiiiS_iiii_param_8];
	ld.param.u32 	%r17, [_Z28_permutedims_5D_4_5_2_1_3_64PdiiiiiS_iiii_param_9];
	ld.param.u32 	%r18, [_Z28_permutedims_5D_4_5_2_1_3_64PdiiiiiS_iiii_param_10];
	mov.u32 	%r20, %tid.x;
	mov.u32 	%r21, %ctaid.x;
	mov.u32 	%r1, %ntid.x;
	mad.lo.s32 	%r42, %r21, %r1, %r20;
	mul.lo.s32 	%r3, %r12, %r11;
	mul.lo.s32 	%r4, %r3, %r13;
	mul.lo.s32 	%r5, %r4, %r14;
	mul.lo.s32 	%r6, %r5, %r19;
	setp.ge.s32 	%p1, %r42, %r6;
	@%p1 bra 	$L__BB324_3;
	mul.lo.s32 	%r7, %r18, %r17;
	mov.u32 	%r22, %nctaid.x;
	mul.lo.s32 	%r8, %r1, %r22;
	cvta.to.global.u64 	%rd1, %rd3;
	cvta.to.global.u64 	%rd2, %rd4;
$L__BB324_2:
	div.s32 	%r23, %r42, %r11;
	mul.lo.s32 	%r24, %r23, %r11;
	sub.s32 	%r25, %r42, %r24;
	rem.s32 	%r26, %r23, %r12;
	mad.lo.s32 	%r27, %r26, %r11, %r25;
	sub.s32 	%r28, %r42, %r27;
	div.s32 	%r29, %r28, %r3;
	rem.s32 	%r30, %r29, %r13;
	mad.lo.s32 	%r31, %r3, %r30, %r27;
	sub.s32 	%r32, %r42, %r31;
	div.s32 	%r33, %r32, %r4;
	rem.s32 	%r34, %r33, %r14;
	mad.lo.s32 	%r35, %r4, %r34, %r31;
	sub.s32 	%r36, %r42, %r35;
	div.s32 	%r37, %r36, %r5;
	mad.lo.s32 	%r38, %r25, %r17, %r26;
	mad.lo.s32 	%r39, %r7, %r30, %r38;
	mad.lo.s32 	%r40, %r39, %r16, %r37;
	mad.lo.s32 	%r41, %r40, %r15, %r34;
	mul.wide.s32 	%rd5, %r42, 8;
	add.s64 	%rd6, %rd1, %rd5;
	ld.global.f64 	%fd1, [%rd6];
	mul.wide.s32 	%rd7, %r41, 8;
	add.s64 	%rd8, %rd2, %rd7;
	st.global.f64 	[%rd8], %fd1;
	add.s32 	%r42, %r42, %r8;
	setp.lt.s32 	%p2, %r42, %r6;
	@%p2 bra 	$L__BB324_2;
$L__BB324_3:
	ret;

}
	// .globl	_Z28_permutedims_5D_4_5_2_3_1_32PfiiiiiS_iiii
.visible .entry _Z28_permutedims_5D_4_5_2_3_1_32PfiiiiiS_iiii(
	.param .u64 .ptr .align 1 _Z28_permutedims_5D_4_5_2_3_1_32PfiiiiiS_iiii_param_0,
	.param .u32 _Z28_permutedims_5D_4_5_2_3_1_32PfiiiiiS_iiii_param_1,
	.param .u32 _Z28_permutedims_5D_4_5_2_3_1_32PfiiiiiS_iiii_param_2,
	.param .u32 _Z28_permutedims_5D_4_5_2_3_1_32PfiiiiiS_iiii_param_3,
	.param .u32 _Z28_permutedims_5D_4_5_2_3_1_32PfiiiiiS_iiii_param_4,
	.param .u32 _Z28_permutedims_5D_4_5_2_3_1_32PfiiiiiS_iiii_param_5,
	.param .u64 .ptr .align 1 _Z28_permutedims_5D_4_5_2_3_1_32PfiiiiiS_iiii_param_6,
	.param .u32 _Z28_permutedims_5D_4_5_2_3_1_32PfiiiiiS_iiii_param_7,
	.param .u32 _Z28_permutedims_5D_4_5_2_3_1_32PfiiiiiS_iiii_param_8,
	.param .u32 _Z28_permutedims_5D_4_5_2_3_1_32PfiiiiiS_iiii_param_9,
	.param .u32 _Z28_permutedims_5D_4_5_2_3_1_32PfiiiiiS_iiii_param_10
)
{
	.reg .pred 	%p<3>;
	.reg .b32 	%r<43>;
	.reg .b32 	%f<2>;
	.reg .b64 	%rd<9>;

	ld.param.u64 	%rd3, [_Z28_permutedims_5D_4_5_2_3_1_32PfiiiiiS_iiii_param_0];
	ld.param.u32 	%r11, [_Z28_permutedims_5D_4_5_2_3_1_32PfiiiiiS_iiii_param_1];
	ld.param.u32 	%r12, [_Z28_permutedims_5D_4_5_2_3_1_32PfiiiiiS_iiii_param_2];
	ld.param.u32 	%r13, [_Z28_permutedims_5D_4_5_2_3_1_32PfiiiiiS_iiii_param_3];
	ld.param.u32 	%r14, [_Z28_permutedims_5D_4_5_2_3_1_32PfiiiiiS_iiii_param_4];
	ld.param.u32 	%r19, [_Z28_permutedims_5D_4_5_2_3_1_32PfiiiiiS_iiii_param_5];
	ld.param.u64 	%rd4, [_Z28_permutedims_5D_4_5_2_3_1_32PfiiiiiS_iiii_param_6];
	ld.param.u32 	%r15, [_Z28_permutedims_5D_4_5_2_3_1_32PfiiiiiS_iiii_param_7];
	ld.param.u32 	%r16, [_Z28_permutedims_5D_4_5_2_3_1_32PfiiiiiS_iiii_param_8];
	ld.param.u32 	%r17, [_Z28_permutedims_5D_4_5_2_3_1_32PfiiiiiS_iiii_param_9];
	ld.param.u32 	%r18, [_Z28_permutedims_5D_4_5_2_3_1_32PfiiiiiS_iiii_param_10];
	mov.u32 	%r20, %tid.x;
	mov.u32 	%r21, %ctaid.x;
	mov.u32 	%r1, %ntid.x;
	mad.lo.s32 	%r42, %r21, %r1, %r20;
	mul.lo.s32 	%r3, %r12, %r11;
	mul.lo.s32 	%r4, %r3, %r13;
	mul.lo.s32 	%r5, %r4, %r14;
	mul.lo.s32 	%r6, %r5, %r19;
	setp.ge.s32 	%p1, %r42, %r6;
	@%p1 bra 	$L__BB325_3;
	mul.lo.s32 	%r7, %r18, %r17;
	mov.u32 	%r22, %nctaid.x;
	mul.lo.s32 	%r8, %r1, %r22;
	cvta.to.global.u64 	%rd1, %rd3;
	cvta.to.global.u64 	%rd2, %rd4;
$L__BB325_2:
	div.s32 	%r23, %r42, %r11;
	mul.lo.s32 	%r24, %r23, %r11;
	sub.s32 	%r25, %r42, %r24;
	rem.s32 	%r26, %r23, %r12;
	mad.lo.s32 	%r27, %r26, %r11, %r25;
	sub.s32 	%r28, %r42, %r27;
	div.s32 	%r29, %r28, %r3;
	rem.s32 	%r30, %r29, %r13;
	mad.lo.s32 	%r31, %r3, %r30, %r27;
	sub.s32 	%r32, %r42, %r31;
	div.s32 	%r33, %r32, %r4;
	rem.s32 	%r34, %r33, %r14;
	mad.lo.s32 	%r35, %r4, %r34, %r31;
	sub.s32 	%r36, %r42, %r35;
	div.s32 	%r37, %r36, %r5;
	mad.lo.s32 	%r38, %r7, %r25, %r26;
	mad.lo.s32 	%r39, %r30, %r17, %r38;
	mad.lo.s32 	%r40, %r39, %r16, %r37;
	mad.lo.s32 	%r41, %r40, %r15, %r34;
	mul.wide.s32 	%rd5, %r42, 4;
	add.s64 	%rd6, %rd1, %rd5;
	ld.global.f32 	%f1, [%rd6];
	mul.wide.s32 	%rd7, %r41, 4;
	add.s64 	%rd8, %rd2, %rd7;
	st.global.f32 	[%rd8], %f1;
	add.s32 	%r42, %r42, %r8;
	setp.lt.s32 	%p2, %r42, %r6;
	@%p2 bra 	$L__BB325_2;
$L__BB325_3:
	ret;

}
	// .globl	_Z28_permutedims_5D_4_5_2_3_1_64PdiiiiiS_iiii
.visible .entry _Z28_permutedims_5D_4_5_2_3_1_64PdiiiiiS_iiii(
	.param .u64 .ptr .align 1 _Z28_permutedims_5D_4_5_2_3_1_64PdiiiiiS_iiii_param_0,
	.param .u32 _Z28_permutedims_5D_4_5_2_3_1_64PdiiiiiS_iiii_param_1,
	.param .u32 _Z28_permutedims_5D_4_5_2_3_1_64PdiiiiiS_iiii_param_2,
	.param .u32 _Z28_permutedims_5D_4_5_2_3_1_64PdiiiiiS_iiii_param_3,
	.param .u32 _Z28_permutedims_5D_4_5_2_3_1_64PdiiiiiS_iiii_param_4,
	.param .u32 _Z28_permutedims_5D_4_5_2_3_1_64PdiiiiiS_iiii_param_5,
	.param .u64 .ptr .align 1 _Z28_permutedims_5D_4_5_2_3_1_64PdiiiiiS_iiii_param_6,
	.param .u32 _Z28_permutedims_5D_4_5_2_3_1_64PdiiiiiS_iiii_param_7,
	.param .u32 _Z28_permutedims_5D_4_5_2_3_1_64PdiiiiiS_iiii_param_8,
	.param .u32 _Z28_permutedims_5D_4_5_2_3_1_64PdiiiiiS_iiii_param_9,
	.param .u32 _Z28_permutedims_5D_4_5_2_3_1_64PdiiiiiS_iiii_param_10
)
{
	.reg .pred 	%p<3>;
	.reg .b32 	%r<43>;
	.reg .b64 	%rd<9>;
	.reg .b64 	%fd<2>;

	ld.param.u64 	%rd3, [_Z28_permutedims_5D_4_5_2_3_1_64PdiiiiiS_iiii_param_0];
	ld.param.u32 	%r11, [_Z28_permutedims_5D_4_5_2_3_1_64PdiiiiiS_iiii_param_1];
	ld.param.u32 	%r12, [_Z28_permutedims_5D_4_5_2_3_1_64PdiiiiiS_iiii_param_2];
	ld.param.u32 	%r13, [_Z28_permutedims_5D_4_5_2_3_1_64PdiiiiiS_iiii_param_3];
	ld.param.u32 	%r14, [_Z28_permutedims_5D_4_5_2_3_1_64PdiiiiiS_iiii_param_4];
	ld.param.u32 	%r19, [_Z28_permutedims_5D_4_5_2_3_1_64PdiiiiiS_iiii_param_5];
	ld.param.u64 	%rd4, [_Z28_permutedims_5D_4_5_2_3_1_64PdiiiiiS_iiii_param_6];
	ld.param.u32 	%r15, [_Z28_permutedims_5D_4_5_2_3_1_64PdiiiiiS_iiii_param_7];
	ld.param.u32 	%r16, [_Z28_permutedims_5D_4_5_2_3_1_64PdiiiiiS_iiii_param_8];
	ld.param.u32 	%r17, [_Z28_permutedims_5D_4_5_2_3_1_64PdiiiiiS_iiii_param_9];
	ld.param.u32 	%r18, [_Z28_permutedims_5D_4_5_2_3_1_64PdiiiiiS_iiii_param_10];
	mov.u32 	%r20, %tid.x;
	mov.u32 	%r21, %ctaid.x;
	mov.u32 	%r1, %ntid.x;
	mad.lo.s32 	%r42, %r21, %r1, %r20;
	mul.lo.s32 	%r3, %r12, %r11;
	mul.lo.s32 	%r4, %r3, %r13;
	mul.lo.s32 	%r5, %r4, %r14;
	mul.lo.s32 	%r6, %r5, %r19;
	setp.ge.s32 	%p1, %r42, %r6;
	@%p1 bra 	$L__BB326_3;
	mul.lo.s32 	%r7, %r18, %r17;
	mov.u32 	%r22, %nctaid.x;
	mul.lo.s32 	%r8, %r1, %r22;
	cvta.to.global.u64 	%rd1, %rd3;
	cvta.to.global.u64 	%rd2, %rd4;
$L__BB326_2:
	div.s32 	%r23, %r42, %r11;
	mul.lo.s32 	%r24, %r23, %r11;
	sub.s32 	%r25, %r42, %r24;
	rem.s32 	%r26, %r23, %r12;
	mad.lo.s32 	%r27, %r26, %r11, %r25;
	sub.s32 	%r28, %r42, %r27;
	div.s32 	%r29, %r28, %r3;
	rem.s32 	%r30, %r29, %r13;
	mad.lo.s32 	%r31, %r3, %r30, %r27;
	sub.s32 	%r32, %r42, %r31;
	div.s32 	%r33, %r32, %r4;
	rem.s32 	%r34, %r33, %r14;
	mad.lo.s32 	%r35, %r4, %r34, %r31;
	sub.s32 	%r36, %r42, %r35;
	div.s32 	%r37, %r36, %r5;
	mad.lo.s32 	%r38, %r7, %r25, %r26;
	mad.lo.s32 	%r39, %r30, %r17, %r38;
	mad.lo.s32 	%r40, %r39, %r16, %r37;
	mad.lo.s32 	%r41, %r40, %r15, %r34;
	mul.wide.s32 	%rd5, %r42, 8;
	add.s64 	%rd6, %rd1, %rd5;
	ld.global.f64 	%fd1, [%rd6];
	mul.wide.s32 	%rd7, %r41, 8;
	add.s64 	%rd8, %rd2, %rd7;
	st.global.f64 	[%rd8], %fd1;
	add.s32 	%r42, %r42, %r8;
	setp.lt.s32 	%p2, %r42, %r6;
	@%p2 bra 	$L__BB326_2;
$L__BB326_3:
	ret;

}
	// .globl	_Z28_permutedims_5D_4_5_3_1_2_32PfiiiiiS_iiii
.visible .entry _Z28_permutedims_5D_4_5_3_1_2_32PfiiiiiS_iiii(
	.param .u64 .ptr .align 1 _Z28_permutedims_5D_4_5_3_1_2_32PfiiiiiS_iiii_param_0,
	.param .u32 _Z28_permutedims_5D_4_5_3_1_2_32PfiiiiiS_iiii_param_1,
	.param .u32 _Z28_permutedims_5D_4_5_3_1_2_32PfiiiiiS_iiii_param_2,
	.param .u32 _Z28_permutedims_5D_4_5_3_1_2_32PfiiiiiS_iiii_param_3,
	.param .u32 _Z28_permutedims_5D_4_5_3_1_2_32PfiiiiiS_iiii_param_4,
	.param .u32 _Z28_permutedims_5D_4_5_3_1_2_32PfiiiiiS_iiii_param_5,
	.param .u64 .ptr .align 1 _Z28_permutedims_5D_4_5_3_1_2_32PfiiiiiS_iiii_param_6,
	.param .u32 _Z28_permutedims_5D_4_5_3_1_2_32PfiiiiiS_iiii_param_7,
	.param .u32 _Z28_permutedims_5D_4_5_3_1_2_32PfiiiiiS_iiii_param_8,
	.param .u32 _Z28_permutedims_5D_4_5_3_1_2_32PfiiiiiS_iiii_param_9,
	.param .u32 _Z28_permutedims_5D_4_5_3_1_2_32PfiiiiiS_iiii_param_10
)
{
	.reg .pred 	%p<3>;
	.reg .b32 	%r<43>;
	.reg .b32 	%f<2>;
	.reg .b64 	%rd<9>;

	ld.param.u64 	%rd3, [_Z28_permutedims_5D_4_5_3_1_2_32PfiiiiiS_iiii_param_0];
	ld.param.u32 	%r11, [_Z28_permutedims_5D_4_5_3_1_2_32PfiiiiiS_iiii_param_1];
	ld.param.u32 	%r12, [_Z28_permutedims_5D_4_5_3_1_2_32PfiiiiiS_iiii_param_2];
	ld.param.u32 	%r13, [_Z28_permutedims_5D_4_5_3_1_2_32PfiiiiiS_iiii_param_3];
	ld.param.u32 	%r14, [_Z28_permutedims_5D_4_5_3_1_2_32PfiiiiiS_iiii_param_4];
	ld.param.u32 	%r19, [_Z28_permutedims_5D_4_5_3_1_2_32PfiiiiiS_iiii_param_5];
	ld.param.u64 	%rd4, [_Z28_permutedims_5D_4_5_3_1_2_32PfiiiiiS_iiii_param_6];
	ld.param.u32 	%r15, [_Z28_permutedims_5D_4_5_3_1_2_32PfiiiiiS_iiii_param_7];
	ld.param.u32 	%r16, [_Z28_permutedims_5D_4_5_3_1_2_32PfiiiiiS_iiii_param_8];
	ld.param.u32 	%r17, [_Z28_permutedims_5D_4_5_3_1_2_32PfiiiiiS_iiii_param_9];
	ld.param.u32 	%r18, [_Z28_permutedims_5D_4_5_3_1_2_32PfiiiiiS_iiii_param_10];
	mov.u32 	%r20, %tid.x;
	mov.u32 	%r21, %ctaid.x;
	mov.u32 	%r1, %ntid.x;
	mad.lo.s32 	%r42, %r21, %r1, %r20;
	mul.lo.s32 	%r3, %r12, %r11;
	mul.lo.s32 	%r4, %r3, %r13;
	mul.lo.s32 	%r5, %r4, %r14;
	mul.lo.s32 	%r6, %r5, %r19;
	setp.ge.s32 	%p1, %r42, %r6;
	@%p1 bra 	$L__BB327_3;
	mul.lo.s32 	%r7, %r18, %r17;
	mov.u32 	%r22, %nctaid.x;
	mul.lo.s32 	%r8, %r1, %r22;
	cvta.to.global.u64 	%rd1, %rd3;
	cvta.to.global.u64 	%rd2, %rd4;
$L__BB327_2:
	div.s32 	%r23, %r42, %r11;
	mul.lo.s32 	%r24, %r23, %r11;
	sub.s32 	%r25, %r42, %r24;
	rem.s32 	%r26, %r23, %r12;
	mad.lo.s32 	%r27, %r26, %r11, %r25;
	sub.s32 	%r28, %r42, %r27;
	div.s32 	%r29, %r28, %r3;
	rem.s32 	%r30, %r29, %r13;
	mad.lo.s32 	%r31, %r3, %r30, %r27;
	sub.s32 	%r32, %r42, %r31;
	div.s32 	%r33, %r32, %r4;
	rem.s32 	%r34, %r33, %r14;
	mad.lo.s32 	%r35, %r4, %r34, %r31;
	sub.s32 	%r36, %r42, %r35;
	div.s32 	%r37, %r36, %r5;
	mad.lo.s32 	%r38, %r25, %r17, %r30;
	mad.lo.s32 	%r39, %r7, %r26, %r38;
	mad.lo.s32 	%r40, %r39, %r16, %r37;
	mad.lo.s32 	%r41, %r40, %r15, %r34;
	mul.wide.s32 	%rd5, %r42, 4;
	add.s64 	%rd6, %rd1, %rd5;
	ld.global.f32 	%f1, [%rd6];
	mul.wide.s32 	%rd7, %r41, 4;
	add.s64 	%rd8, %rd2, %rd7;
	st.global.f32 	[%rd8], %f1;
	add.s32 	%r42, %r42, %r8;
	setp.lt.s32 	%p2, %r42, %r6;
	@%p2 bra 	$L__BB327_2;
$L__BB327_3:
	ret;

}
	// .globl	_Z28_permutedims_5D_4_5_3_1_2_64PdiiiiiS_iiii
.visible .entry _Z28_permutedims_5D_4_5_3_1_2_64PdiiiiiS_iiii(
	.param .u64 .ptr .align 1 _Z28_permutedims_5D_4_5_3_1_2_64PdiiiiiS_iiii_param_0,
	.param .u32 _Z28_permutedims_5D_4_5_3_1_2_64PdiiiiiS_iiii_param_1,
	.param .u32 _Z28_permutedims_5D_4_5_3_1_2_64PdiiiiiS_iiii_param_2,
	.param .u32 _Z28_permutedims_5D_4_5_3_1_2_64PdiiiiiS_iiii_param_3,
	.param .u32 _Z28_permutedims_5D_4_5_3_1_2_64PdiiiiiS_iiii_param_4,
	.param .u32 _Z28_permutedims_5D_4_5_3_1_2_64PdiiiiiS_iiii_param_5,
	.param .u64 .ptr .align 1 _Z28_permutedims_5D_4_5_3_1_2_64PdiiiiiS_iiii_param_6,
	.param .u32 _Z28_permutedims_5D_4_5_3_1_2_64PdiiiiiS_iiii_param_7,
	.param .u32 _Z28_permutedims_5D_4_5_3_1_2_64PdiiiiiS_iiii_param_8,
	.param .u32 _Z28_permutedims_5D_4_5_3_1_2_64PdiiiiiS_iiii_param_9,
	.param .u32 _Z28_permutedims_5D_4_5_3_1_2_64PdiiiiiS_iiii_param_10
)
{
	.reg .pred 	%p<3>;
	.reg .b32 	%r<43>;
	.reg .b64 	%rd<9>;
	.reg .b64 	%fd<2>;

	ld.param.u64 	%rd3, [_Z28_permutedims_5D_4_5_3_1_2_64PdiiiiiS_iiii_param_0];
	ld.param.u32 	%r11, [_Z28_permutedims_5D_4_5_3_1_2_64PdiiiiiS_iiii_param_1];
	ld.param.u32 	%r12, [_Z28_permutedims_5D_4_5_3_1_2_64PdiiiiiS_iiii_param_2];
	ld.param.u32 	%r13, [_Z28_permutedims_5D_4_5_3_1_2_64PdiiiiiS_iiii_param_3];
	ld.param.u32 	%r14, [_Z28_permutedims_5D_4_5_3_1_2_64PdiiiiiS_iiii_param_4];
	ld.param.u32 	%r19, [_Z28_permutedims_5D_4_5_3_1_2_64PdiiiiiS_iiii_param_5];
	ld.param.u64 	%rd4, [_Z28_permutedims_5D_4_5_3_1_2_64PdiiiiiS_iiii_param_6];
	ld.param.u32 	%r15, [_Z28_permutedims_5D_4_5_3_1_2_64PdiiiiiS_iiii_param_7];
	ld.param.u32 	%r16, [_Z28_permutedims_5D_4_5_3_1_2_64PdiiiiiS_iiii_param_8];
	ld.param.u32 	%r17, [_Z28_permutedims_5D_4_5_3_1_2_64PdiiiiiS_iiii_param_9];
	ld.param.u32 	%r18, [_Z28_permutedims_5D_4_5_3_1_2_64PdiiiiiS_iiii_param_10];
	mov.u32 	%r20, %tid.x;
	mov.u32 	%r21, %ctaid.x;
	mov.u32 	%r1, %ntid.x;
	mad.lo.s32 	%r42, %r21, %r1, %r20;
	mul.lo.s32 	%r3, %r12, %r11;
	mul.lo.s32 	%r4, %r3, %r13;
	mul.lo.s32 	%r5, %r4, %r14;
	mul.lo.s32 	%r6, %r5, %r19;
	setp.ge.s32 	%p1, %r42, %r6;
	@%p1 bra 	$L__BB328_3;
	mul.lo.s32 	%r7, %r18, %r17;
	mov.u32 	%r22, %nctaid.x;
	mul.lo.s32 	%r8, %r1, %r22;
	cvta.to.global.u64 	%rd1, %rd3;
	cvta.to.global.u64 	%rd2, %rd4;
$L__BB328_2:
	div.s32 	%r23, %r42, %r11;
	mul.lo.s32 	%r24, %r23, %r11;
	sub.s32 	%r25, %r42, %r24;
	rem.s32 	%r26, %r23, %r12;
	mad.lo.s32 	%r27, %r26, %r11, %r25;
	sub.s32 	%r28, %r42, %r27;
	div.s32 	%r29, %r28, %r3;
	rem.s32 	%r30, %r29, %r13;
	mad.lo.s32 	%r31, %r3, %r30, %r27;
	sub.s32 	%r32, %r42, %r31;
	div.s32 	%r33, %r32, %r4;
	rem.s32 	%r34, %r33, %r14;
	mad.lo.s32 	%r35, %r4, %r34, %r31;
	sub.s32 	%r36, %r42, %r35;
	div.s32 	%r37, %r36, %r5;
	mad.lo.s32 	%r38, %r25, %r17, %r30;
	mad.lo.s32 	%r39, %r7, %r26, %r38;
	mad.lo.s32 	%r40, %r39, %r16, %r37;
	mad.lo.s32 	%r41, %r40, %r15, %r34;
	mul.wide.s32 	%rd5, %r42, 8;
	add.s64 	%rd6, %rd1, %rd5;
	ld.global.f64 	%fd1, [%rd6];
	mul.wide.s32 	%rd7, %r41, 8;
	add.s64 	%rd8, %rd2, %rd7;
	st.global.f64 	[%rd8], %fd1;
	add.s32 	%r42, %r42, %r8;
	setp.lt.s32 	%p2, %r42, %r6;
	@%p2 bra 	$L__BB328_2;
$L__BB328_3:
	ret;

}
	// .globl	_Z28_permutedims_5D_4_5_3_2_1_32PfiiiiiS_iiii
.visible .entry _Z28_permutedims_5D_4_5_3_2_1_32PfiiiiiS_iiii(
	.param .u64 .ptr .align 1 _Z28_permutedims_5D_4_5_3_2_1_32PfiiiiiS_iiii_param_0,
	.param .u32 _Z28_permutedims_5D_4_5_3_2_1_32PfiiiiiS_iiii_param_1,
	.param .u32 _Z28_permutedims_5D_4_5_3_2_1_32PfiiiiiS_iiii_param_2,
	.param .u32 _Z28_permutedims_5D_4_5_3_2_1_32PfiiiiiS_iiii_param_3,
	.param .u32 _Z28_permutedims_5D_4_5_3_2_1_32PfiiiiiS_iiii_param_4,
	.param .u32 _Z28_permutedims_5D_4_5_3_2_1_32PfiiiiiS_iiii_param_5,
	.param .u64 .ptr .align 1 _Z28_permutedims_5D_4_5_3_2_1_32PfiiiiiS_iiii_param_6,
	.param .u32 _Z28_permutedims_5D_4_5_3_2_1_32PfiiiiiS_iiii_param_7,
	.param .u32 _Z28_permutedims_5D_4_5_3_2_1_32PfiiiiiS_iiii_param_8,
	.param .u32 _Z28_permutedims_5D_4_5_3_2_1_32PfiiiiiS_iiii_param_9,
	.param .u32 _Z28_permutedims_5D_4_5_3_2_1_32PfiiiiiS_iiii_param_10
)
{
	.reg .pred 	%p<3>;
	.reg .b32 	%r<43>;
	.reg .b32 	%f<2>;
	.reg .b64 	%rd<9>;

	ld.param.u64 	%rd3, [_Z28_permutedims_5D_4_5_3_2_1_32PfiiiiiS_iiii_param_0];
	ld.param.u32 	%r11, [_Z28_permutedims_5D_4_5_3_2_1_32PfiiiiiS_iiii_param_1];
	ld.param.u32 	%r12, [_Z28_permutedims_5D_4_5_3_2_1_32PfiiiiiS_iiii_param_2];
	ld.param.u32 	%r13, [_Z28_permutedims_5D_4_5_3_2_1_32PfiiiiiS_iiii_param_3];
	ld.param.u32 	%r14, [_Z28_permutedims_5D_4_5_3_2_1_32PfiiiiiS_iiii_param_4];
	ld.param.u32 	%r19, [_Z28_permutedims_5D_4_5_3_2_1_32PfiiiiiS_iiii_param_5];
	ld.param.u64 	%rd4, [_Z28_permutedims_5D_4_5_3_2_1_32PfiiiiiS_iiii_param_6];
	ld.param.u32 	%r15, [_Z28_permutedims_5D_4_5_3_2_1_32PfiiiiiS_iiii_param_7];
	ld.param.u32 	%r16, [_Z28_permutedims_5D_4_5_3_2_1_32PfiiiiiS_iiii_param_8];
	ld.param.u32 	%r17, [_Z28_permutedims_5D_4_5_3_2_1_32PfiiiiiS_iiii_param_9];
	ld.param.u32 	%r18, [_Z28_permutedims_5D_4_5_3_2_1_32PfiiiiiS_iiii_param_10];
	mov.u32 	%r20, %tid.x;
	mov.u32 	%r21, %ctaid.x;
	mov.u32 	%r1, %ntid.x;
	mad.lo.s32 	%r42, %r21, %r1, %r20;
	mul.lo.s32 	%r3, %r12, %r11;
	mul.lo.s32 	%r4, %r3, %r13;
	mul.lo.s32 	%r5, %r4, %r14;
	mul.lo.s32 	%r6, %r5, %r19;
	setp.ge.s32 	%p1, %r42, %r6;
	@%p1 bra 	$L__BB329_3;
	mul.lo.s32 	%r7, %r18, %r17;
	mov.u32 	%r22, %nctaid.x;
	mul.lo.s32 	%r8, %r1, %r22;
	cvta.to.global.u64 	%rd1, %rd3;
	cvta.to.global.u64 	%rd2, %rd4;
$L__BB329_2:
	div.s32 	%r23, %r42, %r11;
	mul.lo.s32 	%r24, %r23, %r11;
	sub.s32 	%r25, %r42, %r24;
	rem.s32 	%r26, %r23, %r12;
	mad.lo.s32 	%r27, %r26, %r11, %r25;
	sub.s32 	%r28, %r42, %r27;
	div.s32 	%r29, %r28, %r3;
	rem.s32 	%r30, %r29, %r13;
	mad.lo.s32 	%r31, %r3, %r30, %r27;
	sub.s32 	%r32, %r42, %r31;
	div.s32 	%r33, %r32, %r4;
	rem.s32 	%r34, %r33, %r14;
	mad.lo.s32 	%r35, %r4, %r34, %r31;
	sub.s32 	%r36, %r42, %r35;
	div.s32 	%r37, %r36, %r5;
	mad.lo.s32 	%r38, %r7, %r25, %r30;
	mad.lo.s32 	%r39, %r26, %r17, %r38;
	mad.lo.s32 	%r40, %r39, %r16, %r37;
	mad.lo.s32 	%r41, %r40, %r15, %r34;
	mul.wide.s32 	%rd5, %r42, 4;
	add.s64 	%rd6, %rd1, %rd5;
	ld.global.f32 	%f1, [%rd6];
	mul.wide.s32 	%rd7, %r41, 4;
	add.s64 	%rd8, %rd2, %rd7;
	st.global.f32 	[%rd8], %f1;
	add.s32 	%r42, %r42, %r8;
	setp.lt.s32 	%p2, %r42, %r6;
	@%p2 bra 	$L__BB329_2;
$L__BB329_3:
	ret;

}
	// .globl	_Z28_permutedims_5D_4_5_3_2_1_64PdiiiiiS_iiii
.visible .entry _Z28_permutedims_5D_4_5_3_2_1_64PdiiiiiS_iiii(
	.param .u64 .ptr .align 1 _Z28_permutedims_5D_4_5_3_2_1_64PdiiiiiS_iiii_param_0,
	.param .u32 _Z28_permutedims_5D_4_5_3_2_1_64PdiiiiiS_iiii_param_1,
	.param .u32 _Z28_permutedims_5D_4_5_3_2_1_64PdiiiiiS_iiii_param_2,
	.param .u32 _Z28_permutedims_5D_4_5_3_2_1_64PdiiiiiS_iiii_param_3,
	.param .u32 _Z28_permutedims_5D_4_5_3_2_1_64PdiiiiiS_iiii_param_4,
	.param .u32 _Z28_permutedims_5D_4_5_3_2_1_64PdiiiiiS_iiii_param_5,
	.param .u64 .ptr .align 1 _Z28_permutedims_5D_4_5_3_2_1_64PdiiiiiS_iiii_param_6,
	.param .u32 _Z28_permutedims_5D_4_5_3_2_1_64PdiiiiiS_iiii_param_7,
	.param .u32 _Z28_permutedims_5D_4_5_3_2_1_64PdiiiiiS_iiii_param_8,
	.param .u32 _Z28_permutedims_5D_4_5_3_2_1_64PdiiiiiS_iiii_param_9,
	.param .u32 _Z28_permutedims_5D_4_5_3_2_1_64PdiiiiiS_iiii_param_10
)
{
	.reg .pred 	%p<3>;
	.reg .b32 	%r<43>;
	.reg .b64 	%rd<9>;
	.reg .b64 	%fd<2>;

	ld.param.u64 	%rd3, [_Z28_permutedims_5D_4_5_3_2_1_64PdiiiiiS_iiii_param_0];
	ld.param.u32 	%r11, [_Z28_permutedims_5D_4_5_3_2_1_64PdiiiiiS_iiii_param_1];
	ld.param.u32 	%r12, [_Z28_permutedims_5D_4_5_3_2_1_64PdiiiiiS_iiii_param_2];
	ld.param.u32 	%r13, [_Z28_permutedims_5D_4_5_3_2_1_64PdiiiiiS_iiii_param_3];
	ld.param.u32 	%r14, [_Z28_permutedims_5D_4_5_3_2_1_64PdiiiiiS_iiii_param_4];
	ld.param.u32 	%r19, [_Z28_permutedims_5D_4_5_3_2_1_64PdiiiiiS_iiii_param_5];
	ld.param.u64 	%rd4, [_Z28_permutedims_5D_4_5_3_2_1_64PdiiiiiS_iiii_param_6];
	ld.param.u32 	%r15, [_Z28_permutedims_5D_4_5_3_2_1_64PdiiiiiS_iiii_param_7];
	ld.param.u32 	%r16, [_Z28_permutedims_5D_4_5_3_2_1_64PdiiiiiS_iiii_param_8];
	ld.param.u32 	%r17, [_Z28_permutedims_5D_4_5_3_2_1_64PdiiiiiS_iiii_param_9];
	ld.param.u32 	%r18, [_Z28_permutedims_5D_4_5_3_2_1_64PdiiiiiS_iiii_param_10];
	mov.u32 	%r20, %tid.x;
	mov.u32 	%r21, %ctaid.x;
	mov.u32 	%r1, %ntid.x;
	mad.lo.s32 	%r42, %r21, %r1, %r20;
	mul.lo.s32 	%r3, %r12, %r11;
	mul.lo.s32 	%r4, %r3, %r13;
	mul.lo.s32 	%r5, %r4, %r14;
	mul.lo.s32 	%r6, %r5, %r19;
	setp.ge.s32 	%p1, %r42, %r6;
	@%p1 bra 	$L__BB330_3;
	mul.lo.s32 	%r7, %r18, %r17;
	mov.u32 	%r22, %nctaid.x;
	mul.lo.s32 	%r8, %r1, %r22;
	cvta.to.global.u64 	%rd1, %rd3;
	cvta.to.global.u64 	%rd2, %rd4;
$L__BB330_2:
	div.s32 	%r23, %r42, %r11;
	mul.lo.s32 	%r24, %r23, %r11;
	sub.s32 	%r25, %r42, %r24;
	rem.s32 	%r26, %r23, %r12;
	mad.lo.s32 	%r27, %r26, %r11, %r25;
	sub.s32 	%r28, %r42, %r27;
	div.s32 	%r29, %r28, %r3;
	rem.s32 	%r30, %r29, %r13;
	mad.lo.s32 	%r31, %r3, %r30, %r27;
	sub.s32 	%r32, %r42, %r31;
	div.s32 	%r33, %r32, %r4;
	rem.s32 	%r34, %r33, %r14;
	mad.lo.s32 	%r35, %r4, %r34, %r31;
	sub.s32 	%r36, %r42, %r35;
	div.s32 	%r37, %r36, %r5;
	mad.lo.s32 	%r38, %r7, %r25, %r30;
	mad.lo.s32 	%r39, %r26, %r17, %r38;
	mad.lo.s32 	%r40, %r39, %r16, %r37;
	mad.lo.s32 	%r41, %r40, %r15, %r34;
	mul.wide.s32 	%rd5, %r42, 8;
	add.s64 	%rd6, %rd1, %rd5;
	ld.global.f64 	%fd1, [%rd6];
	mul.wide.s32 	%rd7, %r41, 8;
	add.s64 	%rd8, %rd2, %rd7;
	st.global.f64 	[%rd8], %fd1;
	add.s32 	%r42, %r42, %r8;
	setp.lt.s32 	%p2, %r42, %r6;
	@%p2 bra 	$L__BB330_2;
$L__BB330_3:
	ret;

}
	// .globl	_Z28_permutedims_5D_5_1_2_3_4_32PfiiiiiS_iiii
.visible .entry _Z28_permutedims_5D_5_1_2_3_4_32PfiiiiiS_iiii(
	.param .u64 .ptr .align 1 _Z28_permutedims_5D_5_1_2_3_4_32PfiiiiiS_iiii_param_0,
	.param .u32 _Z28_permutedims_5D_5_1_2_3_4_32PfiiiiiS_iiii_param_1,
	.param .u32 _Z28_permutedims_5D_5_1_2_3_4_32PfiiiiiS_iiii_param_2,
	.param .u32 _Z28_permutedims_5D_5_1_2_3_4_32PfiiiiiS_iiii_param_3,
	.param .u32 _Z28_permutedims_5D_5_1_2_3_4_32PfiiiiiS_iiii_param_4,
	.param .u32 _Z28_permutedims_5D_5_1_2_3_4_32PfiiiiiS_iiii_param_5,
	.param .u64 .ptr .align 1 _Z28_permutedims_5D_5_1_2_3_4_32PfiiiiiS_iiii_param_6,
	.param .u32 _Z28_permutedims_5D_5_1_2_3_4_32PfiiiiiS_iiii_param_7,
	.param .u32 _Z28_permutedims_5D_5_1_2_3_4_32PfiiiiiS_iiii_param_8,
	.param .u32 _Z28_permutedims_5D_5_1_2_3_4_32PfiiiiiS_iiii_param_9,
	.param .u32 _Z28_permutedims_5D_5_1_2_3_4_32PfiiiiiS_iiii_param_10
)
{
	.reg .pred 	%p<3>;
	.reg .b32 	%r<43>;
	.reg .b32 	%f<2>;
	.reg .b64 	%rd<9>;

	ld.param.u64 	%rd3, [_Z28_permutedims_5D_5_1_2_3_4_32PfiiiiiS_iiii_param_0];
	ld.param.u32 	%r11, [_Z28_permutedims_5D_5_1_2_3_4_32PfiiiiiS_iiii_param_1];
	ld.param.u32 	%r12, [_Z28_permutedims_5D_5_1_2_3_4_32PfiiiiiS_iiii_param_2];
	ld.param.u32 	%r13, [_Z28_permutedims_5D_5_1_2_3_4_32PfiiiiiS_iiii_param_3];
	ld.param.u32 	%r14, [_Z28_permutedims_5D_5_1_2_3_4_32PfiiiiiS_iiii_param_4];
	ld.param.u32 	%r19, [_Z28_permutedims_5D_5_1_2_3_4_32PfiiiiiS_iiii_param_5];
	ld.param.u64 	%rd4, [_Z28_permutedims_5D_5_1_2_3_4_32PfiiiiiS_iiii_param_6];
	ld.param.u32 	%r15, [_Z28_permutedims_5D_5_1_2_3_4_32PfiiiiiS_iiii_param_7];
	ld.param.u32 	%r16, [_Z28_permutedims_5D_5_1_2_3_4_32PfiiiiiS_iiii_param_8];
	ld.param.u32 	%r17, [_Z28_permutedims_5D_5_1_2_3_4_32PfiiiiiS_iiii_param_9];
	ld.param.u32 	%r18, [_Z28_permutedims_5D_5_1_2_3_4_32PfiiiiiS_iiii_param_10];
	mov.u32 	%r20, %tid.x;
	mov.u32 	%r21, %ctaid.x;
	mov.u32 	%r1, %ntid.x;
	mad.lo.s32 	%r42, %r21, %r1, %r20;
	mul.lo.s32 	%r3, %r12, %r11;
	mul.lo.s32 	%r4, %r3, %r13;
	mul.lo.s32 	%r5, %r4, %r14;
	mul.lo.s32 	%r6, %r5, %r19;
	setp.ge.s32 	%p1, %r42, %r6;
	@%p1 bra 	$L__BB331_3;
	mul.lo.s32 	%r7, %r18, %r17;
	mov.u32 	%r22, %nctaid.x;
	mul.lo.s32 	%r8, %r1, %r22;
	cvta.to.global.u64 	%rd1, %rd3;
	cvta.to.global.u64 	%rd2, %rd4;
$L__BB331_2:
	div.s32 	%r23, %r42, %r11;
	mul.lo.s32 	%r24, %r23, %r11;
	sub.s32 	%r25, %r42, %r24;
	rem.s32 	%r26, %r23, %r12;
	mad.lo.s32 	%r27, %r26, %r11, %r25;
	sub.s32 	%r28, %r42, %r27;
	div.s32 	%r29, %r28, %r3;
	rem.s32 	%r30, %r29, %r13;
	mad.lo.s32 	%r31, %r3, %r30, %r27;
	sub.s32 	%r32, %r42, %r31;
	div.s32 	%r33, %r32, %r4;
	rem.s32 	%r34, %r33, %r14;
	mad.lo.s32 	%r35, %r4, %r34, %r31;
	sub.s32 	%r36, %r42, %r35;
	div.s32 	%r37, %r36, %r5;
	mad.lo.s32 	%r38, %r30, %r17, %r26;
	mad.lo.s32 	%r39, %r7, %r34, %r38;
	mad.lo.s32 	%r40, %r39, %r16, %r25;
	mad.lo.s32 	%r41, %r40, %r15, %r37;
	mul.wide.s32 	%rd5, %r42, 4;
	add.s64 	%rd6, %rd1, %rd5;
	ld.global.f32 	%f1, [%rd6];
	mul.wide.s32 	%rd7, %r41, 4;
	add.s64 	%rd8, %rd2, %rd7;
	st.global.f32 	[%rd8], %f1;
	add.s32 	%r42, %r42, %r8;
	setp.lt.s32 	%p2, %r42, %r6;
	@%p2 bra 	$L__BB331_2;
$L__BB331_3:
	ret;

}
	// .globl	_Z28_permutedims_5D_5_1_2_3_4_64PdiiiiiS_iiii
.visible .entry _Z28_permutedims_5D_5_1_2_3_4_64PdiiiiiS_iiii(
	.param .u64 .ptr .align 1 _Z28_permutedims_5D_5_1_2_3_4_64PdiiiiiS_iiii_param_0,
	.param .u32 _Z28_permutedims_5D_5_1_2_3_4_64PdiiiiiS_iiii_param_1,
	.param .u32 _Z28_permutedims_5D_5_1_2_3_4_64PdiiiiiS_iiii_param_2,
	.param .u32 _Z28_permutedims_5D_5_1_2_3_4_64PdiiiiiS_iiii_param_3,
	.param .u32 _Z28_permutedims_5D_5_1_2_3_4_64PdiiiiiS_iiii_param_4,
	.param .u32 _Z28_permutedims_5D_5_1_2_3_4_64PdiiiiiS_iiii_param_5,
	.param .u64 .ptr .align 1 _Z28_permutedims_5D_5_1_2_3_4_64PdiiiiiS_iiii_param_6,
	.param .u32 _Z28_permutedims_5D_5_1_2_3_4_64PdiiiiiS_iiii_param_7,
	.param .u32 _Z28_permutedims_5D_5_1_2_3_4_64PdiiiiiS_iiii_param_8,
	.param .u32 _Z28_permutedims_5D_5_1_2_3_4_64PdiiiiiS_iiii_param_9,
	.param .u32 _Z28_permutedims_5D_5_1_2_3_4_64PdiiiiiS_iiii_param_10
)
{
	.reg .pred 	%p<3>;
	.reg .b32 	%r<43>;
	.reg .b64 	%rd<9>;
	.reg .b64 	%fd<2>;

	ld.param.u64 	%rd3, [_Z28_permutedims_5D_5_1_2_3_4_64PdiiiiiS_iiii_param_0];
	ld.param.u32 	%r11, [_Z28_permutedims_5D_5_1_2_3_4_64PdiiiiiS_iiii_param_1];
	ld.param.u32 	%r12, [_Z28_permutedims_5D_5_1_2_3_4_64PdiiiiiS_iiii_param_2];
	ld.param.u32 	%r13, [_Z28_permutedims_5D_5_1_2_3_4_64PdiiiiiS_iiii_param_3];
	ld.param.u32 	%r14, [_Z28_permutedims_5D_5_1_2_3_4_64PdiiiiiS_iiii_param_4];
	ld.param.u32 	%r19, [_Z28_permutedims_5D_5_1_2_3_4_64PdiiiiiS_iiii_param_5];
	ld.param.u64 	%rd4, [_Z28_permutedims_5D_5_1_2_3_4_64PdiiiiiS_iiii_param_6];
	ld.param.u32 	%r15, [_Z28_permutedims_5D_5_1_2_3_4_64PdiiiiiS_iiii_param_7];
	ld.param.u32 	%r16, [_Z28_permutedims_5D_5_1_2_3_4_64PdiiiiiS_iiii_param_8];
	ld.param.u32 	%r17, [_Z28_permutedims_5D_5_1_2_3_4_64PdiiiiiS_iiii_param_9];
	ld.param.u32 	%r18, [_Z28_permutedims_5D_5_1_2_3_4_64PdiiiiiS_iiii_param_10];
	mov.u32 	%r20, %tid.x;
	mov.u32 	%r21, %ctaid.x;
	mov.u32 	%r1, %ntid.x;
	mad.lo.s32 	%r42, %r21, %r1, %r20;
	mul.lo.s32 	%r3, %r12, %r11;
	mul.lo.s32 	%r4, %r3, %r13;
	mul.lo.s32 	%r5, %r4, %r14;
	mul.lo.s32 	%r6, %r5, %r19;
	setp.ge.s32 	%p1, %r42, %r6;
	@%p1 bra 	$L__BB332_3;
	mul.lo.s32 	%r7, %r18, %r17;
	mov.u32 	%r22, %nctaid.x;
	mul.lo.s32 	%r8, %r1, %r22;
	cvta.to.global.u64 	%rd1, %rd3;
	cvta.to.global.u64 	%rd2, %rd4;
$L__BB332_2:
	div.s32 	%r23, %r42, %r11;
	mul.lo.s32 	%r24, %r23, %r11;
	sub.s32 	%r25, %r42, %r24;
	rem.s32 	%r26, %r23, %r12;
	mad.lo.s32 	%r27, %r26, %r11, %r25;
	sub.s32 	%r28, %r42, %r27;
	div.s32 	%r29, %r28, %r3;
	rem.s32 	%r30, %r29, %r13;
	mad.lo.s32 	%r31, %r3, %r30, %r27;
	sub.s32 	%r32, %r42, %r31;
	div.s32 	%r33, %r32, %r4;
	rem.s32 	%r34, %r33, %r14;
	mad.lo.s32 	%r35, %r4, %r34, %r31;
	sub.s32 	%r36, %r42, %r35;
	div.s32 	%r37, %r36, %r5;
	mad.lo.s32 	%r38, %r30, %r17, %r26;
	mad.lo.s32 	%r39, %r7, %r34, %r38;
	mad.lo.s32 	%r40, %r39, %r16, %r25;
	mad.lo.s32 	%r41, %r40, %r15, %r37;
	mul.wide.s32 	%rd5, %r42, 8;
	add.s64 	%rd6, %rd1, %rd5;
	ld.global.f64 	%fd1, [%rd6];
	mul.wide.s32 	%rd7, %r41, 8;
	add.s64 	%rd8, %rd2, %rd7;
	st.global.f64 	[%rd8], %fd1;
	add.s32 	%r42, %r42, %r8;
	setp.lt.s32 	%p2, %r42, %r6;
	@%p2 bra 	$L__BB332_2;
$L__BB332_3:
	ret;

}
	// .globl	_Z28_permutedims_5D_5_1_2_4_3_32PfiiiiiS_iiii
.visible .entry _Z28_permutedims_5D_5_1_2_4_3_32PfiiiiiS_iiii(
	.param .u64 .ptr .align 1 _Z28_permutedims_5D_5_1_2_4_3_32PfiiiiiS_iiii_param_0,
	.param .u32 _Z28_permutedims_5D_5_1_2_4_3_32PfiiiiiS_iiii_param_1,
	.param .u32 _Z28_permutedims_5D_5_1_2_4_3_32PfiiiiiS_iiii_param_2,
	.param .u32 _Z28_permutedims_5D_5_1_2_4_3_32PfiiiiiS_iiii_param_3,
	.param .u32 _Z28_permutedims_5D_5_1_2_4_3_32PfiiiiiS_iiii_param_4,
	.param .u32 _Z28_permutedims_5D_5_1_2_4_3_32PfiiiiiS_iiii_param_5,
	.param .u64 .ptr .align 1 _Z28_permutedims_5D_5_1_2_4_3_32PfiiiiiS_iiii_param_6,
	.param .u32 _Z28_permutedims_5D_5_1_2_4_3_32PfiiiiiS_iiii_param_7,
	.param .u32 _Z28_permutedims_5D_5_1_2_4_3_32PfiiiiiS_iiii_param_8,
	.param .u32 _Z28_permutedims_5D_5_1_2_4_3_32PfiiiiiS_iiii_param_9,
	.param .u32 _Z28_permutedims_5D_5_1_2_4_3_32PfiiiiiS_iiii_param_10
)
{
	.reg .pred 	%p<3>;
	.reg .b32 	%r<43>;
	.reg .b32 	%f<2>;
	.reg .b64 	%rd<9>;

	ld.param.u64 	%rd3, [_Z28_permutedims_5D_5_1_2_4_3_32PfiiiiiS_iiii_param_0];
	ld.param.u32 	%r11, [_Z28_permutedims_5D_5_1_2_4_3_32PfiiiiiS_iiii_param_1];
	ld.param.u32 	%r12, [_Z28_permutedims_5D_5_1_2_4_3_32PfiiiiiS_iiii_param_2];
	ld.param.u32 	%r13, [_Z28_permutedims_5D_5_1_2_4_3_32PfiiiiiS_iiii_param_3];
	ld.param.u32 	%r14, [_Z28_permutedims_5D_5_1_2_4_3_32PfiiiiiS_iiii_param_4];
	ld.param.u32 	%r19, [_Z28_permutedims_5D_5_1_2_4_3_32PfiiiiiS_iiii_param_5];
	ld.param.u64 	%rd4, [_Z28_permutedims_5D_5_1_2_4_3_32PfiiiiiS_iiii_param_6];
	ld.param.u32 	%r15, [_Z28_permutedims_5D_5_1_2_4_3_32PfiiiiiS_iiii_param_7];
	ld.param.u32 	%r16, [_Z28_permutedims_5D_5_1_2_4_3_32PfiiiiiS_iiii_param_8];
	ld.param.u32 	%r17, [_Z28_permutedims_5D_5_1_2_4_3_32PfiiiiiS_iiii_param_9];
	ld.param.u32 	%r18, [_Z28_permutedims_5D_5_1_2_4_3_32PfiiiiiS_iiii_param_10];
	mov.u32 	%r20, %tid.x;
	mov.u32 	%r21, %ctaid.x;
	mov.u32 	%r1, %ntid.x;
	mad.lo.s32 	%r42, %r21, %r1, %r20;
	mul.lo.s32 	%r3, %r12, %r11;
	mul.lo.s32 	%r4, %r3, %r13;
	mul.lo.s32 	%r5, %r4, %r14;
	mul.lo.s32 	%r6, %r5, %r19;
	setp.ge.s32 	%p1, %r42, %r6;
	@%p1 bra 	$L__BB333_3;
	mul.lo.s32 	%r7, %r18, %r17;
	mov.u32 	%r22, %nctaid.x;
	mul.lo.s32 	%r8, %r1, %r22;
	cvta.to.global.u64 	%rd1, %rd3;
	cvta.to.global.u64 	%rd2, %rd4;
$L__BB333_2:
	div.s32 	%r23, %r42, %r11;
	mul.lo.s32 	%r24, %r23, %r11;
	sub.s32 	%r25, %r42, %r24;
	rem.s32 	%r26, %r23, %r12;
	mad.lo.s32 	%r27, %r26, %r11, %r25;
	sub.s32 	%r28, %r42, %r27;
	div.s32 	%r29, %r28, %r3;
	rem.s32 	%r30, %r29, %r13;
	mad.lo.s32 	%r31, %r3, %r30, %r27;
	sub.s32 	%r32, %r42, %r31;
	div.s32 	%r33, %r32, %r4;
	rem.s32 	%r34, %r33, %r14;
	mad.lo.s32 	%r35, %r4, %r34, %r31;
	sub.s32 	%r36, %r42, %r35;
	div.s32 	%r37, %r36, %r5;
	mad.lo.s32 	%r38, %r7, %r30, %r26;
	mad.lo.s32 	%r39, %r34, %r17, %r38;
	mad.lo.s32 	%r40, %r39, %r16, %r25;
	mad.lo.s32 	%r41, %r40, %r15, %r37;
	mul.wide.s32 	%rd5, %r42, 4;
	add.s64 	%rd6, %rd1, %rd5;
	ld.global.f32 	%f1, [%rd6];
	mul.wide.s32 	%rd7, %r41, 4;
	add.s64 	%rd8, %rd2, %rd7;
	st.global.f32 	[%rd8], %f1;
	add.s32 	%r42, %r42, %r8;
	setp.lt.s32 	%p2, %r42, %r6;
	@%p2 bra 	$L__BB333_2;
$L__BB333_3:
	ret;

}
	// .globl	_Z28_permutedims_5D_5_1_2_4_3_64PdiiiiiS_iiii
.visible .entry _Z28_permutedims_5D_5_1_2_4_3_64PdiiiiiS_iiii(
	.param .u64 .ptr .align 1 _Z28_permutedims_5D_5_1_2_4_3_64PdiiiiiS_iiii_param_0,
	.param .u32 _Z28_permutedims_5D_5_1_2_4_3_64PdiiiiiS_iiii_param_1,
	.param .u32 _Z28_permutedims_5D_5_1_2_4_3_64PdiiiiiS_iiii_param_2,
	.param .u32 _Z28_permutedims_5D_5_1_2_4_3_64PdiiiiiS_iiii_param_3,
	.param .u32 _Z28_permutedims_5D_5_1_2_4_3_64PdiiiiiS_iiii_param_4,
	.param .u32 _Z28_permutedims_5D_5_1_2_4_3_64PdiiiiiS_iiii_param_5,
	.param .u64 .ptr .align 1 _Z28_permutedims_5D_5_1_2_4_3_64PdiiiiiS_iiii_param_6,
	.param .u32 _Z28_permutedims_5D_5_1_2_4_3_64PdiiiiiS_iiii_param_7,
	.param .u32 _Z28_permutedims_5D_5_1_2_4_3_64PdiiiiiS_iiii_param_8,
	.param .u32 _Z28_permutedims_5D_5_1_2_4_3_64PdiiiiiS_iiii_param_9,
	.param .u32 _Z28_permutedims_5D_5_1_2_4_3_64PdiiiiiS_iiii_param_10
)
{
	.reg .pred 	%p<3>;
	.reg .b32 	%r<43>;
	.reg .b64 	%rd<9>;
	.reg .b64 	%fd<2>;

	ld.param.u64 	%rd3, [_Z28_permutedims_5D_5_1_2_4_3_64PdiiiiiS_iiii_param_0];
	ld.param.u32 	%r11, [_Z28_permutedims_5D_5_1_2_4_3_64PdiiiiiS_iiii_param_1];
	ld.param.u32 	%r12, [_Z28_permutedims_5D_5_1_2_4_3_64PdiiiiiS_iiii_param_2];
	ld.param.u32 	%r13, [_Z28_permutedims_5D_5_1_2_4_3_64PdiiiiiS_iiii_param_3];
	ld.param.u32 	%r14, [_Z28_permutedims_5D_5_1_2_4_3_64PdiiiiiS_iiii_param_4];
	ld.param.u32 	%r19, [_Z28_permutedims_5D_5_1_2_4_3_64PdiiiiiS_iiii_param_5];
	ld.param.u64 	%rd4, [_Z28_permutedims_5D_5_1_2_4_3_64PdiiiiiS_iiii_param_6];
	ld.param.u32 	%r15, [_Z28_permutedims_5D_5_1_2_4_3_64PdiiiiiS_iiii_param_7];
	ld.param.u32 	%r16, [_Z28_permutedims_5D_5_1_2_4_3_64PdiiiiiS_iiii_param_8];
	ld.param.u32 	%r17, [_Z28_permutedims_5D_5_1_2_4_3_64PdiiiiiS_iiii_param_9];
	ld.param.u32 	%r18, [_Z28_permutedims_5D_5_1_2_4_3_64PdiiiiiS_iiii_param_10];
	mov.u32 	%r20, %tid.x;
	mov.u32 	%r21, %ctaid.x;
	mov.u32 	%r1, %ntid.x;
	mad.lo.s32 	%r42, %r21, %r1, %r20;
	mul.lo.s32 	%r3, %r12, %r11;
	mul.lo.s32 	%r4, %r3, %r13;
	mul.lo.s32 	%r5, %r4, %r14;
	mul.lo.s32 	%r6, %r5, %r19;
	setp.ge.s32 	%p1, %r42, %r6;
	@%p1 bra 	$L__BB334_3;
	mul.lo.s32 	%r7, %r18, %r17;
	mov.u32 	%r22, %nctaid.x;
	mul.lo.s32 	%r8, %r1, %r22;
	cvta.to.global.u64 	%rd1, %rd3;
	cvta.to.global.u64 	%rd2, %rd4;
$L__BB334_2:
	div.s32 	%r23, %r42, %r11;
	mul.lo.s32 	%r24, %r23, %r11;
	sub.s32 	%r25, %r42, %r24;
	rem.s32 	%r26, %r23, %r12;
	mad.lo.s32 	%r27, %r26, %r11, %r25;
	sub.s32 	%r28, %r42, %r27;
	div.s32 	%r29, %r28, %r3;
	rem.s32 	%r30, %r29, %r13;
	mad.lo.s32 	%r31, %r3, %r30, %r27;
	sub.s32 	%r32, %r42, %r31;
	div.s32 	%r33, %r32, %r4;
	rem.s32 	%r34, %r33, %r14;
	mad.lo.s32 	%r35, %r4, %r34, %r31;
	sub.s32 	%r36, %r42, %r35;
	div.s32 	%r37, %r36, %r5;
	mad.lo.s32 	%r38, %r7, %r30, %r26;
	mad.lo.s32 	%r39, %r34, %r17, %r38;
	mad.lo.s32 	%r40, %r39, %r16, %r25;
	mad.lo.s32 	%r41, %r40, %r15, %r37;
	mul.wide.s32 	%rd5, %r42, 8;
	add.s64 	%rd6, %rd1, %rd5;
	ld.global.f64 	%fd1, [%rd6];
	mul.wide.s32 	%rd7, %r41, 8;
	add.s64 	%rd8, %rd2, %rd7;
	st.global.f64 	[%rd8], %fd1;
	add.s32 	%r42, %r42, %r8;
	setp.lt.s32 	%p2, %r42, %r6;
	@%p2 bra 	$L__BB334_2;
$L__BB334_3:
	ret;

}
	// .globl	_Z28_permutedims_5D_5_1_3_2_4_32PfiiiiiS_iiii
.visible .entry _Z28_permutedims_5D_5_1_3_2_4_32PfiiiiiS_iiii(
	.param .u64 .ptr .align 1 _Z28_permutedims_5D_5_1_3_2_4_32PfiiiiiS_iiii_param_0,
	.param .u32 _Z28_permutedims_5D_5_1_3_2_4_32PfiiiiiS_iiii_param_1,
	.param .u32 _Z28_permutedims_5D_5_1_3_2_4_32PfiiiiiS_iiii_param_2,
	.param .u32 _Z28_permutedims_5D_5_1_3_2_4_32PfiiiiiS_iiii_param_3,
	.param .u32 _Z28_permutedims_5D_5_1_3_2_4_32PfiiiiiS_iiii_param_4,
	.param .u32 _Z28_permutedims_5D_5_1_3_2_4_32PfiiiiiS_iiii_param_5,
	.param .u64 .ptr .align 1 _Z28_permutedims_5D_5_1_3_2_4_32PfiiiiiS_iiii_param_6,
	.param .u32 _Z28_permutedims_5D_5_1_3_2_4_32PfiiiiiS_iiii_param_7,
	.param .u32 _Z28_permutedims_5D_5_1_3_2_4_32PfiiiiiS_iiii_param_8,
	.param .u32 _Z28_permutedims_5D_5_1_3_2_4_32PfiiiiiS_iiii_param_9,
	.param .u32 _Z28_permutedims_5D_5_1_3_2_4_32PfiiiiiS_iiii_param_10
)
{
	.reg .pred 	%p<3>;
	.reg .b32 	%r<43>;
	.reg .b32 	%f<2>;
	.reg .b64 	%rd<9>;

	ld.param.u64 	%rd3, [_Z28_permutedims_5D_5_1_3_2_4_32PfiiiiiS_iiii_param_0];
	ld.param.u32 	%r11, [_Z28_permutedims_5D_5_1_3_2_4_32PfiiiiiS_iiii_param_1];
	ld.param.u32 	%r12, [_Z28_permutedims_5D_5_1_3_2_4_32PfiiiiiS_iiii_param_2];
	ld.param.u32 	%r13, [_Z28_permutedims_5D_5_1_3_2_4_32PfiiiiiS_iiii_param_3];
	ld.param.u32 	%r14, [_Z28_permutedims_5D_5_1_3_2_4_32PfiiiiiS_iiii_param_4];
	ld.param.u32 	%r19, [_Z28_permutedims_5D_5_1_3_2_4_32PfiiiiiS_iiii_param_5];
	ld.param.u64 	%rd4, [_Z28_permutedims_5D_5_1_3_2_4_32PfiiiiiS_iiii_param_6];
	ld.param.u32 	%r15, [_Z28_permutedims_5D_5_1_3_2_4_32PfiiiiiS_iiii_param_7];
	ld.param.u32 	%r16, [_Z28_permutedims_5D_5_1_3_2_4_32PfiiiiiS_iiii_param_8];
	ld.param.u32 	%r17, [_Z28_permutedims_5D_5_1_3_2_4_32PfiiiiiS_iiii_param_9];
	ld.param.u32 	%r18, [_Z28_permutedims_5D_5_1_3_2_4_32PfiiiiiS_iiii_param_10];
	mov.u32 	%r20, %tid.x;
	mov.u32 	%r21, %ctaid.x;
	mov.u32 	%r1, %ntid.x;
	mad.lo.s32 	%r42, %r21, %r1, %r20;
	mul.lo.s32 	%r3, %r12, %r11;
	mul.lo.s32 	%r4, %r3, %r13;
	mul.lo.s32 	%r5, %r4, %r14;
	mul.lo.s32 	%r6, %r5, %r19;
	setp.ge.s32 	%p1, %r42, %r6;
	@%p1 bra 	$L__BB335_3;
	mul.lo.s32 	%r7, %r18, %r17;
	mov.u32 	%r22, %nctaid.x;
	mul.lo.s32 	%r8, %r1, %r22;
	cvta.to.global.u64 	%rd1, %rd3;
	cvta.to.global.u64 	%rd2, %rd4;
$L__BB335_2:
	div.s32 	%r23, %r42, %r11;
	mul.lo.s32 	%r24, %r23, %r11;
	sub.s32 	%r25, %r42, %r24;
	rem.s32 	%r26, %r23, %r12;
	mad.lo.s32 	%r27, %r26, %r11, %r25;
	sub.s32 	%r28, %r42, %r27;
	div.s32 	%r29, %r28, %r3;
	rem.s32 	%r30, %r29, %r13;
	mad.lo.s32 	%r31, %r3, %r30, %r27;
	sub.s32 	%r32, %r42, %r31;
	div.s32 	%r33, %r32, %r4;
	rem.s32 	%r34, %r33, %r14;
	mad.lo.s32 	%r35, %r4, %r34, %r31;
	sub.s32 	%r36, %r42, %r35;
	div.s32 	%r37, %r36, %r5;
	mad.lo.s32 	%r38, %r26, %r17, %r30;
	mad.lo.s32 	%r39, %r7, %r34, %r38;
	mad.lo.s32 	%r40, %r39, %r16, %r25;
	mad.lo.s32 	%r41, %r40, %r15, %r37;
	mul.wide.s32 	%rd5, %r42, 4;
	add.s64 	%rd6, %rd1, %rd5;
	ld.global.f32 	%f1, [%rd6];
	mul.wide.s32 	%rd7, %r41, 4;
	add.s64 	%rd8, %rd2, %rd7;
	st.global.f32 	[%rd8], %f1;
	add.s32 	%r42, %r42, %r8;
	setp.lt.s32 	%p2, %r42, %r6;
	@%p2 bra 	$L__BB335_2;
$L__BB335_3:
	ret;

}
	// .globl	_Z28_permutedims_5D_5_1_3_2_4_64PdiiiiiS_iiii
.visible .entry _Z28_permutedims_5D_5_1_3_2_4_64PdiiiiiS_iiii(
	.param .u64 .ptr .align 1 _Z28_permutedims_5D_5_1_3_2_4_64PdiiiiiS_iiii_param_0,
	.param .u32 _Z28_permutedims_5D_5_1_3_2_4_64PdiiiiiS_iiii_param_1,
	.param .u32 _Z28_permutedims_5D_5_1_3_2_4_64PdiiiiiS_iiii_param_2,
	.param .u32 _Z28_permutedims_5D_5_1_3_2_4_64PdiiiiiS_iiii_param_3,
	.param .u32 _Z28_permutedims_5D_5_1_3_2_4_64PdiiiiiS_iiii_param_4,
	.param .u32 _Z28_permutedims_5D_5_1_3_2_4_64PdiiiiiS_iiii_param_5,
	.param .u64 .ptr .align 1 _Z28_permutedims_5D_5_1_3_2_4_64PdiiiiiS_iiii_param_6,
	.param .u32 _Z28_permutedims_5D_5_1_3_2_4_64PdiiiiiS_iiii_param_7,
	.param .u32 _Z28_permutedims_5D_5_1_3_2_4_64PdiiiiiS_iiii_param_8,
	.param .u32 _Z28_permutedims_5D_5_1_3_2_4_64PdiiiiiS_iiii_param_9,
	.param .u32 _Z28_permutedims_5D_5_1_3_2_4_64PdiiiiiS_iiii_param_10
)
{
	.reg .pred 	%p<3>;
	.reg .b32 	%r<43>;
	.reg .b64 	%rd<9>;
	.reg .b64 	%fd<2>;

	ld.param.u64 	%rd3, [_Z28_permutedims_5D_5_1_3_2_4_64PdiiiiiS_iiii_param_0];
	ld.param.u32 	%r11, [_Z28_permutedims_5D_5_1_3_2_4_64PdiiiiiS_iiii_param_1];
	ld.param.u32 	%r12, [_Z28_permutedims_5D_5_1_3_2_4_64PdiiiiiS_iiii_param_2];
	ld.param.u32 	%r13, [_Z28_permutedims_5D_5_1_3_2_4_64PdiiiiiS_iiii_param_3];
	ld.param.u32 	%r14, [_Z28_permutedims_5D_5_1_3_2_4_64PdiiiiiS_iiii_param_4];
	ld.param.u32 	%r19, [_Z28_permutedims_5D_5_1_3_2_4_64PdiiiiiS_iiii_param_5];
	ld.param.u64 	%rd4, [_Z28_permutedims_5D_5_1_3_2_4_64PdiiiiiS_iiii_param_6];
	ld.param.u32 	%r15, [_Z28_permutedims_5D_5_1_3_2_4_64PdiiiiiS_iiii_param_7];
	ld.param.u32 	%r16, [_Z28_permutedims_5D_5_1_3_2_4_64PdiiiiiS_iiii_param_8];
	ld.param.u32 	%r17, [_Z28_permutedims_5D_5_1_3_2_4_64PdiiiiiS_iiii_param_9];
	ld.param.u32 	%r18, [_Z28_permutedims_5D_5_1_3_2_4_64PdiiiiiS_iiii_param_10];
	mov.u32 	%r20, %tid.x;
	mov.u32 	%r21, %ctaid.x;
	mov.u32 	%r1, %ntid.x;
	mad.lo.s32 	%r42, %r21, %r1, %r20;
	mul.lo.s32 	%r3, %r12, %r11;
	mul.lo.s32 	%r4, %r3, %r13;
	mul.lo.s32 	%r5, %r4, %r14;
	mul.lo.s32 	%r6, %r5, %r19;
	setp.ge.s32 	%p1, %r42, %r6;
	@%p1 bra 	$L__BB336_3;
	mul.lo.s32 	%r7, %r18, %r17;
	mov.u32 	%r22, %nctaid.x;
	mul.lo.s32 	%r8, %r1, %r22;
	cvta.to.global.u64 	%rd1, %rd3;
	cvta.to.global.u64 	%rd2, %rd4;
$L__BB336_2:
	div.s32 	%r23, %r42, %r11;
	mul.lo.s32 	%r24, %r23, %r11;
	sub.s32 	%r25, %r42, %r24;
	rem.s32 	%r26, %r23, %r12;
	mad.lo.s32 	%r27, %r26, %r11, %r25;
	sub.s32 	%r28, %r42, %r27;
	div.s32 	%r29, %r28, %r3;
	rem.s32 	%r30, %r29, %r13;
	mad.lo.s32 	%r31, %r3, %r30, %r27;
	sub.s32 	%r32, %r42, %r31;
	div.s32 	%r33, %r32, %r4;
	rem.s32 	%r34, %r33, %r14;
	mad.lo.s32 	%r35, %r4, %r34, %r31;
	sub.s32 	%r36, %r42, %r35;
	div.s32 	%r37, %r36, %r5;
	mad.lo.s32 	%r38, %r26, %r17, %r30;
	mad.lo.s32 	%r39, %r7, %r34, %r38;
	mad.lo.s32 	%r40, %r39, %r16, %r25;
	mad.lo.s32 	%r41, %r40, %r15, %r37;
	mul.wide.s32 	%rd5, %r42, 8;
	add.s64 	%rd6, %rd1, %rd5;
	ld.global.f64 	%fd1, [%rd6];
	mul.wide.s32 	%rd7, %r41, 8;
	add.s64 	%rd8, %rd2, %rd7;
	st.global.f64 	[%rd8], %fd1;
	add.s32 	%r42, %r42, %r8;
	setp.lt.s32 	%p2, %r42, %r6;
	@%p2 bra 	$L__BB336_2;
$L__BB336_3:
	ret;

}
	// .globl	_Z28_permutedims_5D_5_1_3_4_2_32PfiiiiiS_iiii
.visible .entry _Z28_permutedims_5D_5_1_3_4_2_32PfiiiiiS_iiii(
	.param .u64 .ptr .align 1 _Z28_permutedims_5D_5_1_3_4_2_32PfiiiiiS_iiii_param_0,
	.param .u32 _Z28_permutedims_5D_5_1_3_4_2_32PfiiiiiS_iiii_param_1,
	.param .u32 _Z28_permutedims_5D_5_1_3_4_2_32PfiiiiiS_iiii_param_2,
	.param .u32 _Z28_permutedims_5D_5_1_3_4_2_32PfiiiiiS_iiii_param_3,
	.param .u32 _Z28_permutedims_5D_5_1_3_4_2_32PfiiiiiS_iiii_param_4,
	.param .u32 _Z28_permutedims_5D_5_1_3_4_2_32PfiiiiiS_iiii_param_5,
	.param .u64 .ptr .align 1 _Z28_permutedims_5D_5_1_3_4_2_32PfiiiiiS_iiii_param_6,
	.param .u32 _Z28_permutedims_5D_5_1_3_4_2_32PfiiiiiS_iiii_param_7,
	.param .u32 _Z28_permutedims_5D_5_1_3_4_2_32PfiiiiiS_iiii_param_8,
	.param .u32 _Z28_permutedims_5D_5_1_3_4_2_32PfiiiiiS_iiii_param_9,
	.param .u32 _Z28_permutedims_5D_5_1_3_4_2_32PfiiiiiS_iiii_param_10
)
{
	.reg .pred 	%p<3>;
	.reg .b32 	%r<43>;
	.reg .b32 	%f<2>;
	.reg .b64 	%rd<9>;

	ld.param.u64 	%rd3, [_Z28_permutedims_5D_5_1_3_4_2_32PfiiiiiS_iiii_param_0];
	ld.param.u32 	%r11, [_Z28_permutedims_5D_5_1_3_4_2_32PfiiiiiS_iiii_param_1];
	ld.param.u32 	%r12, [_Z28_permutedims_5D_5_1_3_4_2_32PfiiiiiS_iiii_param_2];
	ld.param.u32 	%r13, [_Z28_permutedims_5D_5_1_3_4_2_32PfiiiiiS_iiii_param_3];
	ld.param.u32 	%r14, [_Z28_permutedims_5D_5_1_3_4_2_32PfiiiiiS_iiii_param_4];
	ld.param.u32 	%r19, [_Z28_permutedims_5D_5_1_3_4_2_32PfiiiiiS_iiii_param_5];
	ld.param.u64 	%rd4, [_Z28_permutedims_5D_5_1_3_4_2_32PfiiiiiS_iiii_param_6];
	ld.param.u32 	%r15, [_Z28_permutedims_5D_5_1_3_4_2_32PfiiiiiS_iiii_param_7];
	ld.param.u32 	%r16, [_Z28_permutedims_5D_5_1_3_4_2_32PfiiiiiS_iiii_param_8];
	ld.param.u32 	%r17, [_Z28_permutedims_5D_5_1_3_4_2_32PfiiiiiS_iiii_param_9];
	ld.param.u32 	%r18, [_Z28_permutedims_5D_5_1_3_4_2_32PfiiiiiS_iiii_param_10];
	mov.u32 	%r20, %tid.x;
	mov.u32 	%r21, %ctaid.x;
	mov.u32 	%r1, %ntid.x;
	mad.lo.s32 	%r42, %r21, %r1, %r20;
	mul.lo.s32 	%r3, %r12, %r11;
	mul.lo.s32 	%r4, %r3, %r13;
	mul.lo.s32 	%r5, %r4, %r14;
	mul.lo.s32 	%r6, %r5, %r19;
	setp.ge.s32 	%p1, %r42, %r6;
	@%p1 bra 	$L__BB337_3;
	mul.lo.s32 	%r7, %r18, %r17;
	mov.u32 	%r22, %nctaid.x;
	mul.lo.s32 	%r8, %r1, %r22;
	cvta.to.global.u64 	%rd1, %rd3;
	cvta.to.global.u64 	%rd2, %rd4;
$L__BB337_2:
	div.s32 	%r23, %r42, %r11;
	mul.lo.s32 	%r24, %r23, %r11;
	sub.s32 	%r25, %r42, %r24;
	rem.s32 	%r26, %r23, %r12;
	mad.lo.s32 	%r27, %r26, %r11, %r25;
	sub.s32 	%r28, %r42, %r27;
	div.s32 	%r29, %r28, %r3;
	rem.s32 	%r30, %r29, %r13;
	mad.lo.s32 	%r31, %r3, %r30, %r27;
	sub.s32 	%r32, %r42, %r31;
	div.s32 	%r33, %r32, %r4;
	rem.s32 	%r34, %r33, %r14;
	mad.lo.s32 	%r35, %r4, %r34, %r31;
	sub.s32 	%r36, %r42, %r35;
	div.s32 	%r37, %r36, %r5;
	mad.lo.s32 	%r38, %r7, %r26, %r30;
	mad.lo.s32 	%r39, %r34, %r17, %r38;
	mad.lo.s32 	%r40, %r39, %r16, %r25;
	mad.lo.s32 	%r41, %r40, %r15, %r37;
	mul.wide.s32 	%rd5, %r42, 4;
	add.s64 	%rd6, %rd1, %rd5;
	ld.global.f32 	%f1, [%rd6];
	mul.wide.s32 	%rd7, %r41, 4;
	add.s64 	%rd8, %rd2, %rd7;
	st.global.f32 	[%rd8], %f1;
	add.s32 	%r42, %r42, %r8;
	setp.lt.s32 	%p2, %r42, %r6;
	@%p2 bra 	$L__BB337_2;
$L__BB337_3:
	ret;

}
	// .globl	_Z28_permutedims_5D_5_1_3_4_2_64PdiiiiiS_iiii
.visible .entry _Z28_permutedims_5D_5_1_3_4_2_64PdiiiiiS_iiii(
	.param .u64 .ptr .align 1 _Z28_permutedims_5D_5_1_3_4_2_64PdiiiiiS_iiii_param_0,
	.param .u32 _Z28_permutedims_5D_5_1_3_4_2_64PdiiiiiS_iiii_param_1,
	.param .u32 _Z28_permutedims_5D_5_1_3_4_2_64PdiiiiiS_iiii_param_2,
	.param .u32 _Z28_permutedims_5D_5_1_3_4_2_64PdiiiiiS_iiii_param_3,
	.param .u32 _Z28_permutedims_5D_5_1_3_4_2_64PdiiiiiS_iiii_param_4,
	.param .u32 _Z28_permutedims_5D_5_1_3_4_2_64PdiiiiiS_iiii_param_5,
	.param .u64 .ptr .align 1 _Z28_permutedims_5D_5_1_3_4_2_64PdiiiiiS_iiii_param_6,
	.param .u32 _Z28_permutedims_5D_5_1_3_4_2_64PdiiiiiS_iiii_param_7,
	.param .u32 _Z28_permutedims_5D_5_1_3_4_2_64PdiiiiiS_iiii_param_8,
	.param .u32 _Z28_permutedims_5D_5_1_3_4_2_64PdiiiiiS_iiii_param_9,
	.param .u32 _Z28_permutedims_5D_5_1_3_4_2_64PdiiiiiS_iiii_param_10
)
{
	.reg .pred 	%p<3>;
	.reg .b32 	%r<43>;
	.reg .b64 	%rd<9>;
	.reg .b64 	%fd<2>;

	ld.param.u64 	%rd3, [_Z28_permutedims_5D_5_1_3_4_2_64PdiiiiiS_iiii_param_0];
	ld.param.u32 	%r11, [_Z28_permutedims_5D_5_1_3_4_2_64PdiiiiiS_iiii_param_1];
	ld.param.u32 	%r12, [_Z28_permutedims_5D_5_1_3_4_2_64PdiiiiiS_iiii_param_2];
	ld.param.u32 	%r13, [_Z28_permutedims_5D_5_1_3_4_2_64PdiiiiiS_iiii_param_3];
	ld.param.u32 	%r14, [_Z28_permutedims_5D_5_1_3_4_2_64PdiiiiiS_iiii_param_4];
	ld.param.u32 	%r19, [_Z28_permutedims_5D_5_1_3_4_2_64PdiiiiiS_iiii_param_5];
	ld.param.u64 	%rd4, [_Z28_permutedims_5D_5_1_3_4_2_64PdiiiiiS_iiii_param_6];
	ld.param.u32 	%r15, [_Z28_permutedims_5D_5_1_3_4_2_64PdiiiiiS_iiii_param_7];
	ld.param.u32 	%r16, [_Z28_permutedims_5D_5_1_3_4_2_64PdiiiiiS_iiii_param_8];
	ld.param.u32 	%r17, [_Z28_permutedims_5D_5_1_3_4_2_64PdiiiiiS_iiii_param_9];
	ld.param.u32 	%r18, [_Z28_permutedims_5D_5_1_3_4_2_64PdiiiiiS_iiii_param_10];
	mov.u32 	%r20, %tid.x;
	mov.u32 	%r21, %ctaid.x;
	mov.u32 	%r1, %ntid.x;
	mad.lo.s32 	%r42, %r21, %r1, %r20;
	mul.lo.s32 	%r3, %r12, %r11;
	mul.lo.s32 	%r4, %r3, %r13;
	mul.lo.s32 	%r5, %r4, %r14;
	mul.lo.s32 	%r6, %r5, %r19;
	setp.ge.s32 	%p1, %r42, %r6;
	@%p1 bra 	$L__BB338_3;
	mul.lo.s32 	%r7, %r18, %r17;
	mov.u32 	%r22, %nctaid.x;
	mul.lo.s32 	%r8, %r1, %r22;
	cvta.to.global.u64 	%rd1, %rd3;
	cvta.to.global.u64 	%rd2, %rd4;
$L__BB338_2:
	div.s32 	%r23, %r42, %r11;
	mul.lo.s32 	%r24, %r23, %r11;
	sub.s32 	%r25, %r42, %r24;
	rem.s32 	%r26, %r23, %r12;
	mad.lo.s32 	%r27, %r26, %r11, %r25;
	sub.s32 	%r28, %r42, %r27;
	div.s32 	%r29, %r28, %r3;
	rem.s32 	%r30, %r29, %r13;
	mad.lo.s32 	%r31, %r3, %r30, %r27;
	sub.s32 	%r32, %r42, %r31;
	div.s32 	%r33, %r32, %r4;
	rem.s32 	%r34, %r33, %r14;
	mad.lo.s32 	%r35, %r4, %r34, %r31;
	sub.s32 	%r36, %r42, %r35;
	div.s32 	%r37, %r36, %r5;
	mad.lo.s32 	%r38, %r7, %r26, %r30;
	mad.lo.s32 	%r39, %r34, %r17, %r38;
	mad.lo.s32 	%r40, %r39, %r16, %r25;
	mad.lo.s32 	%r41, %r40, %r15, %r37;
	mul.wide.s32 	%rd5, %r42, 8;
	add.s64 	%rd6, %rd1, %rd5;
	ld.global.f64 	%fd1, [%rd6];
	mul.wide.s32 	%rd7, %r41, 8;
	add.s64 	%rd8, %rd2, %rd7;
	st.global.f64 	[%rd8], %fd1;
	add.s32 	%r42, %r42, %r8;
	setp.lt.s32 	%p2, %r42, %r6;
	@%p2 bra 	$L__BB338_2;
$L__BB338_3:
	ret;

}
	// .globl	_Z28_permutedims_5D_5_1_4_2_3_32PfiiiiiS_iiii
.visible .entry _Z28_permutedims_5D_5_1_4_2_3_32PfiiiiiS_iiii(
	.param .u64 .ptr .align 1 _Z28_permutedims_5D_5_1_4_2_3_32PfiiiiiS_iiii_param_0,
	.param .u32 _Z28_permutedims_5D_5_1_4_2_3_32PfiiiiiS_iiii_param_1,
	.param .u32 _Z28_permutedims_5D_5_1_4_2_3_32PfiiiiiS_iiii_param_2,
	.param .u32 _Z28_permutedims_5D_5_1_4_2_3_32PfiiiiiS_iiii_param_3,
	.param .u32 _Z28_permutedims_5D_5_1_4_2_3_32PfiiiiiS_iiii_param_4,
	.param .u32 _Z28_permutedims_5D_5_1_4_2_3_32PfiiiiiS_iiii_param_5,
	.param .u64 .ptr .align 1 _Z28_permutedims_5D_5_1_4_2_3_32PfiiiiiS_iiii_param_6,
	.param .u32 _Z28_permutedims_5D_5_1_4_2_3_32PfiiiiiS_iiii_param_7,
	.param .u32 _Z28_permutedims_5D_5_1_4_2_3_32PfiiiiiS_iiii_param_8,
	.param .u32 _Z28_permutedims_5D_5_1_4_2_3_32PfiiiiiS_iiii_param_9,
	.param .u32 _Z28_permutedims_5D_5_1_4_2_3_32PfiiiiiS_iiii_param_10
)
{
	.reg .pred 	%p<3>;
	.reg .b32 	%r<43>;
	.reg .b32 	%f<2>;
	.reg .b64 	%rd<9>;

	ld.param.u64 	%rd3, [_Z28_permutedims_5D_5_1_4_2_3_32PfiiiiiS_iiii_param_0];
	ld.param.u32 	%r11, [_Z28_permutedims_5D_5_1_4_2_3_32PfiiiiiS_iiii_param_1];
	ld.param.u32 	%r12, [_Z28_permutedims_5D_5_1_4_2_3_32PfiiiiiS_iiii_param_2];
	ld.param.u32 	%r13, [_Z28_permutedims_5D_5_1_4_2_3_32PfiiiiiS_iiii_param_3];
	ld.param.u32 	%r14, [_Z28_permutedims_5D_5_1_4_2_3_32PfiiiiiS_iiii_param_4];
	ld.param.u32 	%r19, [_Z28_permutedims_5D_5_1_4_2_3_32PfiiiiiS_iiii_param_5];
	ld.param.u64 	%rd4, [_Z28_permutedims_5D_5_1_4_2_3_32PfiiiiiS_iiii_param_6];
	ld.param.u32 	%r15, [_Z28_permutedims_5D_5_1_4_2_3_32PfiiiiiS_iiii_param_7];
	ld.param.u32 	%r16, [_Z28_permutedims_5D_5_1_4_2_3_32PfiiiiiS_iiii_param_8];
	ld.param.u32 	%r17, [_Z28_permutedims_5D_5_1_4_2_3_32PfiiiiiS_iiii_param_9];
	ld.param.u32 	%r18, [_Z28_permutedims_5D_5_1_4_2_3_32PfiiiiiS_iiii_param_10];
	mov.u32 	%r20, %tid.x;
	mov.u32 	%r21, %ctaid.x;
	mov.u32 	%r1, %ntid.x;
	mad.lo.s32 	%r42, %r21, %r1, %r20;
	mul.lo.s32 	%r3, %r12, %r11;
	mul.lo.s32 	%r4, %r3, %r13;
	mul.lo.s32 	%r5, %r4, %r14;
	mul.lo.s32 	%r6, %r5, %r19;
	setp.ge.s32 	%p1, %r42, %r6;
	@%p1 bra 	$L__BB339_3;
	mul.lo.s32 	%r7, %r18, %r17;
	mov.u32 	%r22, %nctaid.x;
	mul.lo.s32 	%r8, %r1, %r22;
	cvta.to.global.u64 	%rd1, %rd3;
	cvta.to.global.u64 	%rd2, %rd4;
$L__BB339_2:
	div.s32 	%r23, %r42, %r11;
	mul.lo.s32 	%r24, %r23, %r11;
	sub.s32 	%r25, %r42, %r24;
	rem.s32 	%r26, %r23, %r12;
	mad.lo.s32 	%r27, %r26, %r11, %r25;
	sub.s32 	%r28, %r42, %r27;
	div.s32 	%r29, %r28, %r3;
	rem.s32 	%r30, %r29, %r13;
	mad.lo.s32 	%r31, %r3, %r30, %r27;
	sub.s32 	%r32, %r42, %r31;
	div.s32 	%r33, %r32, %r4;
	rem.s32 	%r34, %r33, %r14;
	mad.lo.s32 	%r35, %r4, %r34, %r31;
	sub.s32 	%r36, %r42, %r35;
	div.s32 	%r37, %r36, %r5;
	mad.lo.s32 	%r38, %r26, %r17, %r34;
	mad.lo.s32 	%r39, %r7, %r30, %r38;
	mad.lo.s32 	%r40, %r39, %r16, %r25;
	mad.lo.s32 	%r41, %r40, %r15, %r37;
	mul.wide.s32 	%rd5, %r42, 4;
	add.s64 	%rd6, %rd1, %rd5;
	ld.global.f32 	%f1, [%rd6];
	mul.wide.s32 	%rd7, %r41, 4;
	add.s64 	%rd8, %rd2, %rd7;
	st.global.f32 	[%rd8], %f1;
	add.s32 	%r42, %r42, %r8;
	setp.lt.s32 	%p2, %r42, %r6;
	@%p2 bra 	$L__BB339_2;
$L__BB339_3:
	ret;

}
	// .globl	_Z28_permutedims_5D_5_1_4_2_3_64PdiiiiiS_iiii
.visible .entry _Z28_permutedims_5D_5_1_4_2_3_64PdiiiiiS_iiii(
	.param .u64 .ptr .align 1 _Z28_permutedims_5D_5_1_4_2_3_64PdiiiiiS_iiii_param_0,
	.param .u32 _Z28_permutedims_5D_5_1_4_2_3_64PdiiiiiS_iiii_param_1,
	.param .u32 _Z28_permutedims_5D_5_1_4_2_3_64PdiiiiiS_iiii_param_2,
	.param .u32 _Z28_permutedims_5D_5_1_4_2_3_64PdiiiiiS_iiii_param_3,
	.param .u32 _Z28_permutedims_5D_5_1_4_2_3_64PdiiiiiS_iiii_param_4,
	.param .u32 _Z28_permutedims_5D_5_1_4_2_3_64PdiiiiiS_iiii_param_5,
	.param .u64 .ptr .align 1 _Z28_permutedims_5D_5_1_4_2_3_64PdiiiiiS_iiii_param_6,
	.param .u32 _Z28_permutedims_5D_5_1_4_2_3_64PdiiiiiS_iiii_param_7,
	.param .u32 _Z28_permutedims_5D_5_1_4_2_3_64PdiiiiiS_iiii_param_8,
	.param .u32 _Z28_permutedims_5D_5_1_4_2_3_64PdiiiiiS_iiii_param_9,
	.param .u32 _Z28_permutedims_5D_5_1_4_2_3_64PdiiiiiS_iiii_param_10
)
{
	.reg .pred 	%p<3>;
	.reg .b32 	%r<43>;
	.reg .b64 	%rd<9>;
	.reg .b64 	%fd<2>;

	ld.param.u64 	%rd3, [_Z28_permutedims_5D_5_1_4_2_3_64PdiiiiiS_iiii_param_0];
	ld.param.u32 	%r11, [_Z28_permutedims_5D_5_1_4_2_3_64PdiiiiiS_iiii_param_1];
	ld.param.u32 	%r12, [_Z28_permutedims_5D_5_1_4_2_3_64PdiiiiiS_iiii_param_2];
	ld.param.u32 	%r13, [_Z28_permutedims_5D_5_1_4_2_3_64PdiiiiiS_iiii_param_3];
	ld.param.u32 	%r14, [_Z28_permutedims_5D_5_1_4_2_3_64PdiiiiiS_iiii_param_4];
	ld.param.u32 	%r19, [_Z28_permutedims_5D_5_1_4_2_3_64PdiiiiiS_iiii_param_5];
	ld.param.u64 	%rd4, [_Z28_permutedims_5D_5_1_4_2_3_64PdiiiiiS_iiii_param_6];
	ld.param.u32 	%r15, [_Z28_permutedims_5D_5_1_4_2_3_64PdiiiiiS_iiii_param_7];
	ld.param.u32 	%r16, [_Z28_permutedims_5D_5_1_4_2_3_64PdiiiiiS_iiii_param_8];
	ld.param.u32 	%r17, [_Z28_permutedims_5D_5_1_4_2_3_64PdiiiiiS_iiii_param_9];
	ld.param.u32 	%r18, [_Z28_permutedims_5D_5_1_4_2_3_64PdiiiiiS_iiii_param_10];
	mov.u32 	%r20, %tid.x;
	mov.u32 	%r21, %ctaid.x;
	mov.u32 	%r1, %ntid.x;
	mad.lo.s32 	%r42, %r21, %r1, %r20;
	mul.lo.s32 	%r3, %r12, %r11;
	mul.lo.s32 	%r4, %r3, %r13;
	mul.lo.s32 	%r5, %r4, %r14;
	mul.lo.s32 	%r6, %r5, %r19;
	setp.ge.s32 	%p1, %r42, %r6;
	@%p1 bra 	$L__BB340_3;
	mul.lo.s32 	%r7, %r18, %r17;
	mov.u32 	%r22, %nctaid.x;
	mul.lo.s32 	%r8, %r1, %r22;
	cvta.to.global.u64 	%rd1, %rd3;
	cvta.to.global.u64 	%rd2, %rd4;
$L__BB340_2:
	div.s32 	%r23, %r42, %r11;
	mul.lo.s32 	%r24, %r23, %r11;
	sub.s32 	%r25, %r42, %r24;
	rem.s32 	%r26, %r23, %r12;
	mad.lo.s32 	%r27, %r26, %r11, %r25;
	sub.s32 	%r28, %r42, %r27;
	div.s32 	%r29, %r28, %r3;
	rem.s32 	%r30, %r29, %r13;
	mad.lo.s32 	%r31, %r3, %r30, %r27;
	sub.s32 	%r32, %r42, %r31;
	div.s32 	%r33, %r32, %r4;
	rem.s32 	%r34, %r33, %r14;
	mad.lo.s32 	%r35, %r4, %r34, %r31;
	sub.s32 	%r36, %r42, %r35;
	div.s32 	%r37, %r36, %r5;
	mad.lo.s32 	%r38, %r26, %r17, %r34;
	mad.lo.s32 	%r39, %r7, %r30, %r38;
	mad.lo.s32 	%r40, %r39, %r16, %r25;
	mad.lo.s32 	%r41, %r40, %r15, %r37;
	mul.wide.s32 	%rd5, %r42, 8;
	add.s64 	%rd6, %rd1, %rd5;
	ld.global.f64 	%fd1, [%rd6];
	mul.wide.s32 	%rd7, %r41, 8;
	add.s64 	%rd8, %rd2, %rd7;
	st.global.f64 	[%rd8], %fd1;
	add.s32 	%r42, %r42, %r8;
	setp.lt.s32 	%p2, %r42, %r6;
	@%p2 bra 	$L__BB340_2;
$L__BB340_3:
	ret;

}
	// .globl	_Z28_permutedims_5D_5_1_4_3_2_32PfiiiiiS_iiii
.visible .entry _Z28_permutedims_5D_5_1_4_3_2_32PfiiiiiS_iiii(
	.param .u64 .ptr .align 1 _Z28_permutedims_5D_5_1_4_3_2_32PfiiiiiS_iiii_param_0,
	.param .u32 _Z28_permutedims_5D_5_1_4_3_2_32PfiiiiiS_iiii_param_1,
	.param .u32 _Z28_permutedims_5D_5_1_4_3_2_32PfiiiiiS_iiii_param_2,
	.param .u32 _Z28_permutedims_5D_5_1_4_3_2_32PfiiiiiS_iiii_param_3,
	.param .u32 _Z28_permutedims_5D_5_1_4_3_2_32PfiiiiiS_iiii_param_4,
	.param .u32 _Z28_permutedims_5D_5_1_4_3_2_32PfiiiiiS_iiii_param_5,
	.param .u64 .ptr .align 1 _Z28_permutedims_5D_5_1_4_3_2_32PfiiiiiS_iiii_param_6,
	.param .u32 _Z28_permutedims_5D_5_1_4_3_2_32PfiiiiiS_iiii_param_7,
	.param .u32 _Z28_permutedims_5D_5_1_4_3_2_32PfiiiiiS_iiii_param_8,
	.param .u32 _Z28_permutedims_5D_5_1_4_3_2_32PfiiiiiS_iiii_param_9,
	.param .u32 _Z28_permutedims_5D_5_1_4_3_2_32PfiiiiiS_iiii_param_10
)
{
	.reg .pred 	%p<3>;
	.reg .b32 	%r<43>;
	.reg .b32 	%f<2>;
	.reg .b64 	%rd<9>;

	ld.param.u64 	%rd3, [_Z28_permutedims_5D_5_1_4_3_2_32PfiiiiiS_iiii_param_0];
	ld.param.u32 	%r11, [_Z28_permutedims_5D_5_1_4_3_2_32PfiiiiiS_iiii_param_1];
	ld.param.u32 	%r12, [_Z28_permutedims_5D_5_1_4_3_2_32PfiiiiiS_iiii_param_2];
	ld.param.u32 	%r13, [_Z28_permutedims_5D_5_1_4_3_2_32PfiiiiiS_iiii_param_3];
	ld.param.u32 	%r14, [_Z28_permutedims_5D_5_1_4_3_2_32PfiiiiiS_iiii_param_4];
	ld.param.u32 	%r19, [_Z28_permutedims_5D_5_1_4_3_2_32PfiiiiiS_iiii_param_5];
	ld.param.u64 	%rd4, [_Z28_permutedims_5D_5_1_4_3_2_32PfiiiiiS_iiii_param_6];
	ld.param.u32 	%r15, [_Z28_permutedims_5D_5_1_4_3_2_32PfiiiiiS_iiii_param_7];
	ld.param.u32 	%r16, [_Z28_permutedims_5D_5_1_4_3_2_32PfiiiiiS_iiii_param_8];
	ld.param.u32 	%r17, [_Z28_permutedims_5D_5_1_4_3_2_32PfiiiiiS_iiii_param_9];
	ld.param.u32 	%r18, [_Z28_permutedims_5D_5_1_4_3_2_32PfiiiiiS_iiii_param_10];
	mov.u32 	%r20, %tid.x;
	mov.u32 	%r21, %ctaid.x;
	mov.u32 	%r1, %ntid.x;
	mad.lo.s32 	%r42, %r21, %r1, %r20;
	mul.lo.s32 	%r3, %r12, %r11;
	mul.lo.s32 	%r4, %r3, %r13;
	mul.lo.s32 	%r5, %r4, %r14;
	mul.lo.s32 	%r6, %r5, %r19;
	setp.ge.s32 	%p1, %r42, %r6;
	@%p1 bra 	$L__BB341_3;
	mul.lo.s32 	%r7, %r18, %r17;
	mov.u32 	%r22, %nctaid.x;
	mul.lo.s32 	%r8, %r1, %r22;
	cvta.to.global.u64 	%rd1, %rd3;
	cvta.to.global.u64 	%rd2, %rd4;
$L__BB341_2:
	div.s32 	%r23, %r42, %r11;
	mul.lo.s32 	%r24, %r23, %r11;
	sub.s32 	%r25, %r42, %r24;
	rem.s32 	%r26, %r23, %r12;
	mad.lo.s32 	%r27, %r26, %r11, %r25;
	sub.s32 	%r28, %r42, %r27;
	div.s32 	%r29, %r28, %r3;
	rem.s32 	%r30, %r29, %r13;
	mad.lo.s32 	%r31, %r3, %r30, %r27;
	sub.s32 	%r32, %r42, %r31;
	div.s32 	%r33, %r32, %r4;
	rem.s32 	%r34, %r33, %r14;
	mad.lo.s32 	%r35, %r4, %r34, %r31;
	sub.s32 	%r36, %r42, %r35;
	div.s32 	%r37, %r36, %r5;
	mad.lo.s32 	%r38, %r7, %r26, %r34;
	mad.lo.s32 	%r39, %r30, %r17, %r38;
	mad.lo.s32 	%r40, %r39, %r16, %r25;
	mad.lo.s32 	%r41, %r40, %r15, %r37;
	mul.wide.s32 	%rd5, %r42, 4;
	add.s64 	%rd6, %rd1, %rd5;
	ld.global.f32 	%f1, [%rd6];
	mul.wide.s32 	%rd7, %r41, 4;
	add.s64 	%rd8, %rd2, %rd7;
	st.global.f32 	[%rd8], %f1;
	add.s32 	%r42, %r42, %r8;
	setp.lt.s32 	%p2, %r42, %r6;
	@%p2 bra 	$L__BB341_2;
$L__BB341_3:
	ret;

}
	// .globl	_Z28_permutedims_5D_5_1_4_3_2_64PdiiiiiS_iiii
.visible .entry _Z28_permutedims_5D_5_1_4_3_2_64PdiiiiiS_iiii(
	.param .u64 .ptr .align 1 _Z28_permutedims_5D_5_1_4_3_2_64PdiiiiiS_iiii_param_0,
	.param .u32 _Z28_permutedims_5D_5_1_4_3_2_64PdiiiiiS_iiii_param_1,
	.param .u32 _Z28_permutedims_5D_5_1_4_3_2_64PdiiiiiS_iiii_param_2,
	.param .u32 _Z28_permutedims_5D_5_1_4_3_2_64PdiiiiiS_iiii_param_3,
	.param .u32 _Z28_permutedims_5D_5_1_4_3_2_64PdiiiiiS_iiii_param_4,
	.param .u32 _Z28_permutedims_5D_5_1_4_3_2_64PdiiiiiS_iiii_param_5,
	.param .u64 .ptr .align 1 _Z28_permutedims_5D_5_1_4_3_2_64PdiiiiiS_iiii_param_6,
	.param .u32 _Z28_permutedims_5D_5_1_4_3_2_64PdiiiiiS_iiii_param_7,
	.param .u32 _Z28_permutedims_5D_5_1_4_3_2_64PdiiiiiS_iiii_param_8,
	.param .u32 _Z28_permutedims_5D_5_1_4_3_2_64PdiiiiiS_iiii_param_9,
	.param .u32 _Z28_permutedims_5D_5_1_4_3_2_64PdiiiiiS_iiii_param_10
)
{
	.reg .pred 	%p<3>;
	.reg .b32 	%r<43>;
	.reg .b64 	%rd<9>;
	.reg .b64 	%fd<2>;

	ld.param.u64 	%rd3, [_Z28_permutedims_5D_5_1_4_3_2_64PdiiiiiS_iiii_param_0];
	ld.param.u32 	%r11, [_Z28_permutedims_5D_5_1_4_3_2_64PdiiiiiS_iiii_param_1];
	ld.param.u32 	%r12, [_Z28_permutedims_5D_5_1_4_3_2_64PdiiiiiS_iiii_param_2];
	ld.param.u32 	%r13, [_Z28_permutedims_5D_5_1_4_3_2_64PdiiiiiS_iiii_param_3];
	ld.param.u32 	%r14, [_Z28_permutedims_5D_5_1_4_3_2_64PdiiiiiS_iiii_param_4];
	ld.param.u32 	%r19, [_Z28_permutedims_5D_5_1_4_3_2_64PdiiiiiS_iiii_param_5];
	ld.param.u64 	%rd4, [_Z28_permutedims_5D_5_1_4_3_2_64PdiiiiiS_iiii_param_6];
	ld.param.u32 	%r15, [_Z28_permutedims_5D_5_1_4_3_2_64PdiiiiiS_iiii_param_7];
	ld.param.u32 	%r16, [_Z28_permutedims_5D_5_1_4_3_2_64PdiiiiiS_iiii_param_8];
	ld.param.u32 	%r17, [_Z28_permutedims_5D_5_1_4_3_2_64PdiiiiiS_iiii_param_9];
	ld.param.u32 	%r18, [_Z28_permutedims_5D_5_1_4_3_2_64PdiiiiiS_iiii_param_10];
	mov.u32 	%r20, %tid.x;
	mov.u32 	%r21, %ctaid.x;
	mov.u32 	%r1, %ntid.x;
	mad.lo.s32 	%r42, %r21, %r1, %r20;
	mul.lo.s32 	%r3, %r12, %r11;
	mul.lo.s32 	%r4, %r3, %r13;
	mul.lo.s32 	%r5, %r4, %r14;
	mul.lo.s32 	%r6, %r5, %r19;
	setp.ge.s32 	%p1, %r42, %r6;
	@%p1 bra 	$L__BB342_3;
	mul.lo.s32 	%r7, %r18, %r17;
	mov.u32 	%r22, %nctaid.x;
	mul.lo.s32 	%r8, %r1, %r22;
	cvta.to.global.u64 	%rd1, %rd3;
	cvta.to.global.u64 	%rd2, %rd4;
$L__BB342_2:
	div.s32 	%r23, %r42, %r11;
	mul.lo.s32 	%r24, %r23, %r11;
	sub.s32 	%r25, %r42, %r24;
	rem.s32 	%r26, %r23, %r12;
	mad.lo.s32 	%r27, %r26, %r11, %r25;
	sub.s32 	%r28, %r42, %r27;
	div.s32 	%r29, %r28, %r3;
	rem.s32 	%r30, %r29, %r13;
	mad.lo.s32 	%r31, %r3, %r30, %r27;
	sub.s32 	%r32, %r42, %r31;
	div.s32 	%r33, %r32, %r4;
	rem.s32 	%r34, %r33, %r14;
	mad.lo.s32 	%r35, %r4, %r34, %r31;
	sub.s32 	%r36, %r42, %r35;
	div.s32 	%r37, %r36, %r5;
	mad.lo.s32 	%r38, %r7, %r26, %r34;
	mad.lo.s32 	%r39, %r30, %r17, %r38;
	mad.lo.s32 	%r40, %r39, %r16, %r25;
	mad.lo.s32 	%r41, %r40, %r15, %r37;
	mul.wide.s32 	%rd5, %r42, 8;
	add.s64 	%rd6, %rd1, %rd5;
	ld.global.f64 	%fd1, [%rd6];
	mul.wide.s32 	%rd7, %r41, 8;
	add.s64 	%rd8, %rd2, %rd7;
	st.global.f64 	[%rd8], %fd1;
	add.s32 	%r42, %r42, %r8;
	setp.lt.s32 	%p2, %r42, %r6;
	@%p2 bra 	$L__BB342_2;
$L__BB342_3:
	ret;

}
	// .globl	_Z28_permutedims_5D_5_2_1_3_4_32PfiiiiiS_iiii
.visible .entry _Z28_permutedims_5D_5_2_1_3_4_32PfiiiiiS_iiii(
	.param .u64 .ptr .align 1 _Z28_permutedims_5D_5_2_1_3_4_32PfiiiiiS_iiii_param_0,
	.param .u32 _Z28_permutedims_5D_5_2_1_3_4_32PfiiiiiS_iiii_param_1,
	.param .u32 _Z28_permutedims_5D_5_2_1_3_4_32PfiiiiiS_iiii_param_2,
	.param .u32 _Z28_permutedims_5D_5_2_1_3_4_32PfiiiiiS_iiii_param_3,
	.param .u32 _Z28_permutedims_5D_5_2_1_3_4_32PfiiiiiS_iiii_param_4,
	.param .u32 _Z28_permutedims_5D_5_2_1_3_4_32PfiiiiiS_iiii_param_5,
	.param .u64 .ptr .align 1 _Z28_permutedims_5D_5_2_1_3_4_32PfiiiiiS_iiii_param_6,
	.param .u32 _Z28_permutedims_5D_5_2_1_3_4_32PfiiiiiS_iiii_param_7,
	.param .u32 _Z28_permutedims_5D_5_2_1_3_4_32PfiiiiiS_iiii_param_8,
	.param .u32 _Z28_permutedims_5D_5_2_1_3_4_32PfiiiiiS_iiii_param_9,
	.param .u32 _Z28_permutedims_5D_5_2_1_3_4_32PfiiiiiS_iiii_param_10
)
{
	.reg .pred 	%p<3>;
	.reg .b32 	%r<43>;
	.reg .b32 	%f<2>;
	.reg .b64 	%rd<9>;

	ld.param.u64 	%rd3, [_Z28_permutedims_5D_5_2_1_3_4_32PfiiiiiS_iiii_param_0];
	ld.param.u32 	%r11, [_Z28_permutedims_5D_5_2_1_3_4_32PfiiiiiS_iiii_param_1];
	ld.param.u32 	%r12, [_Z28_permutedims_5D_5_2_1_3_4_32PfiiiiiS_iiii_param_2];
	ld.param.u32 	%r13, [_Z28_permutedims_5D_5_2_1_3_4_32PfiiiiiS_iiii_param_3];
	ld.param.u32 	%r14, [_Z28_permutedims_5D_5_2_1_3_4_32PfiiiiiS_iiii_param_4];
	ld.param.u32 	%r19, [_Z28_permutedims_5D_5_2_1_3_4_32PfiiiiiS_iiii_param_5];
	ld.param.u64 	%rd4, [_Z28_permutedims_5D_5_2_1_3_4_32PfiiiiiS_iiii_param_6];
	ld.param.u32 	%r15, [_Z28_permutedims_5D_5_2_1_3_4_32PfiiiiiS_iiii_param_7];
	ld.param.u32 	%r16, [_Z28_permutedims_5D_5_2_1_3_4_32PfiiiiiS_iiii_param_8];
	ld.param.u32 	%r17, [_Z28_permutedims_5D_5_2_1_3_4_32PfiiiiiS_iiii_param_9];
	ld.param.u32 	%r18, [_Z28_permutedims_5D_5_2_1_3_4_32PfiiiiiS_iiii_param_10];
	mov.u32 	%r20, %tid.x;
	mov.u32 	%r21, %ctaid.x;
	mov.u32 	%r1, %ntid.x;
	mad.lo.s32 	%r42, %r21, %r1, %r20;
	mul.lo.s32 	%r3, %r12, %r11;
	mul.lo.s32 	%r4, %r3, %r13;
	mul.lo.s32 	%r5, %r4, %r14;
	mul.lo.s32 	%r6, %r5, %r19;
	setp.ge.s32 	%p1, %r42, %r6;
	@%p1 bra 	$L__BB343_3;
	mul.lo.s32 	%r7, %r18, %r17;
	mov.u32 	%r22, %nctaid.x;
	mul.lo.s32 	%r8, %r1, %r22;
	cvta.to.global.u64 	%rd1, %rd3;
	cvta.to.global.u64 	%rd2, %rd4;
$L__BB343_2:
	div.s32 	%r23, %r42, %r11;
	mul.lo.s32 	%r24, %r23, %r11;
	sub.s32 	%r25, %r42, %r24;
	rem.s32 	%r26, %r23, %r12;
	mad.lo.s32 	%r27, %r26, %r11, %r25;
	sub.s32 	%r28, %r42, %r27;
	div.s32 	%r29, %r28, %r3;
	rem.s32 	%r30, %r29, %r13;
	mad.lo.s32 	%r31, %r3, %r30, %r27;
	sub.s32 	%r32, %r42, %r31;
	div.s32 	%r33, %r32, %r4;
	rem.s32 	%r34, %r33, %r14;
	mad.lo.s32 	%r35, %r4, %r34, %r31;
	sub.s32 	%r36, %r42, %r35;
	div.s32 	%r37, %r36, %r5;
	mad.lo.s32 	%r38, %r30, %r17, %r25;
	mad.lo.s32 	%r39, %r7, %r34, %r38;
	mad.lo.s32 	%r40, %r39, %r16, %r26;
	mad.lo.s32 	%r41, %r40, %r15, %r37;
	mul.wide.s32 	%rd5, %r42, 4;
	add.s64 	%rd6, %rd1, %rd5;
	ld.global.f32 	%f1, [%rd6];
	mul.wide.s32 	%rd7, %r41, 4;
	add.s64 	%rd8, %rd2, %rd7;
	st.global.f32 	[%rd8], %f1;
	add.s32 	%r42, %r42, %r8;
	setp.lt.s32 	%p2, %r42, %r6;
	@%p2 bra 	$L__BB343_2;
$L__BB343_3:
	ret;

}
	// .globl	_Z28_permutedims_5D_5_2_1_3_4_64PdiiiiiS_iiii
.visible .entry _Z28_permutedims_5D_5_2_1_3_4_64PdiiiiiS_iiii(
	.param .u64 .ptr .align 1 _Z28_permutedims_5D_5_2_1_3_4_64PdiiiiiS_iiii_param_0,
	.param .u32 _Z28_permutedims_5D_5_2_1_3_4_64PdiiiiiS_iiii_param_1,
	.param .u32 _Z28_permutedims_5D_5_2_1_3_4_64PdiiiiiS_iiii_param_2,
	.param .u32 _Z28_permutedims_5D_5_2_1_3_4_64PdiiiiiS_iiii_param_3,
	.param .u32 _Z28_permutedims_5D_5_2_1_3_4_64PdiiiiiS_iiii_param_4,
	.param .u32 _Z28_permutedims_5D_5_2_1_3_4_64PdiiiiiS_iiii_param_5,
	.param .u64 .ptr .align 1 _Z28_permutedims_5D_5_2_1_3_4_64PdiiiiiS_iiii_param_6,
	.param .u32 _Z28_permutedims_5D_5_2_1_3_4_64PdiiiiiS_iiii_param_7,
	.param .u32 _Z28_permutedims_5D_5_2_1_3_4_64PdiiiiiS_iiii_param_8,
	.param .u32 _Z28_permutedims_5D_5_2_1_3_4_64PdiiiiiS_iiii_param_9,
	.param .u32 _Z28_permutedims_5D_5_2_1_3_4_64PdiiiiiS_iiii_param_10
)
{
	.reg .pred 	%p<3>;
	.reg .b32 	%r<43>;
	.reg .b64 	%rd<9>;
	.reg .b64 	%fd<2>;

	ld.param.u64 	%rd3, [_Z28_permutedims_5D_5_2_1_3_4_64PdiiiiiS_iiii_param_0];
	ld.param.u32 	%r11, [_Z28_permutedims_5D_5_2_1_3_4_64PdiiiiiS_iiii_param_1];
	ld.param.u32 	%r12, [_Z28_permutedims_5D_5_2_1_3_4_64PdiiiiiS_iiii_param_2];
	ld.param.u32 	%r13, [_Z28_permutedims_5D_5_2_1_3_4_64PdiiiiiS_iiii_param_3];
	ld.param.u32 	%r14, [_Z28_permutedims_5D_5_2_1_3_4_64PdiiiiiS_iiii_param_4];
	ld.param.u32 	%r19, [_Z28_permutedims_5D_5_2_1_3_4_64PdiiiiiS_iiii_param_5];
	ld.param.u64 	%rd4, [_Z28_permutedims_5D_5_2_1_3_4_64PdiiiiiS_iiii_param_6];
	ld.param.u32 	%r15, [_Z28_permutedims_5D_5_2_1_3_4_64PdiiiiiS_iiii_param_7];
	ld.param.u32 	%r16, [_Z28_permutedims_5D_5_2_1_3_4_64PdiiiiiS_iiii_param_8];
	ld.param.u32 	%r17, [_Z28_permutedims_5D_5_2_1_3_4_64PdiiiiiS_iiii_param_9];
	ld.param.u32 	%r18, [_Z28_permutedims_5D_5_2_1_3_4_64PdiiiiiS_iiii_param_10];
	mov.u32 	%r20, %tid.x;
	mov.u32 	%r21, %ctaid.x;
	mov.u32 	%r1, %ntid.x;
	mad.lo.s32 	%r42, %r21, %r1, %r20;
	mul.lo.s32 	%r3, %r12, %r11;
	mul.lo.s32 	%r4, %r3, %r13;
	mul.lo.s32 	%r5, %r4, %r14;
	mul.lo.s32 	%r6, %r5, %r19;
	setp.ge.s32 	%p1, %r42, %r6;
	@%p1 bra 	$L__BB344_3;
	mul.lo.s32 	%r7, %r18, %r17;
	mov.u32 	%r22, %nctaid.x;
	mul.lo.s32 	%r8, %r1, %r22;
	cvta.to.global.u64 	%rd1, %rd3;
	cvta.to.global.u64 	%rd2, %rd4;
$L__BB344_2:
	div.s32 	%r23, %r42, %r11;
	mul.lo.s32 	%r24, %r23, %r11;
	sub.s32 	%r25, %r42, %r24;
	rem.s32 	%r26, %r23, %r12;
	mad.lo.s32 	%r27, %r26, %r11, %r25;
	sub.s32 	%r28, %r42, %r27;
	div.s32 	%r29, %r28, %r3;
	rem.s32 	%r30, %r29, %r13;
	mad.lo.s32 	%r31, %r3, %r30, %r27;
	sub.s32 	%r32, %r42, %r31;
	div.s32 	%r33, %r32, %r4;
	rem.s32 	%r34, %r33, %r14;
	mad.lo.s32 	%r35, %r4, %r34, %r31;
	sub.s32 	%r36, %r42, %r35;
	div.s32 	%r37, %r36, %r5;
	mad.lo.s32 	%r38, %r30, %r17, %r25;
	mad.lo.s32 	%r39, %r7, %r34, %r38;
	mad.lo.s32 	%r40, %r39, %r16, %r26;
	mad.lo.s32 	%r41, %r40, %r15, %r37;
	mul.wide.s32 	%rd5, %r42, 8;
	add.s64 	%rd6, %rd1, %rd5;
	ld.global.f64 	%fd1, [%rd6];
	mul.wide.s32 	%rd7, %r41, 8;
	add.s64 	%rd8, %rd2, %rd7;
	st.global.f64 	[%rd8], %fd1;
	add.s32 	%r42, %r42, %r8;
	setp.lt.s32 	%p2, %r42, %r6;
	@%p2 bra 	$L__BB344_2;
$L__BB344_3:
	ret;

}
	// .globl	_Z28_permutedims_5D_5_2_1_4_3_32PfiiiiiS_iiii
.visible .entry _Z28_permutedims_5D_5_2_1_4_3_32PfiiiiiS_iiii(
	.param .u64 .ptr .align 1 _Z28_permutedims_5D_5_2_1_4_3_32PfiiiiiS_iiii_param_0,
	.param .u32 _Z28_permutedims_5D_5_2_1_4_3_32PfiiiiiS_iiii_param_1,
	.param .u32 _Z28_permutedims_5D_5_2_1_4_3_32PfiiiiiS_iiii_param_2,
	.param .u32 _Z28_permutedims_5D_5_2_1_4_3_32PfiiiiiS_iiii_param_3,
	.param .u32 _Z28_permutedims_5D_5_2_1_4_3_32PfiiiiiS_iiii_param_4,
	.param .u32 _Z28_permutedims_5D_5_2_1_4_3_32PfiiiiiS_iiii_param_5,
	.param .u64 .ptr .align 1 _Z28_permutedims_5D_5_2_1_4_3_32PfiiiiiS_iiii_param_6,
	.param .u32 _Z28_permutedims_5D_5_2_1_4_3_32PfiiiiiS_iiii_param_7,
	.param .u32 _Z28_permutedims_5D_5_2_1_4_3_32PfiiiiiS_iiii_param_8,
	.param .u32 _Z28_permutedims_5D_5_2_1_4_3_32PfiiiiiS_iiii_param_9,
	.param .u32 _Z28_permutedims_5D_5_2_1_4_3_32PfiiiiiS_iiii_param_10
)
{
	.reg .pred 	%p<3>;
	.reg .b32 	%r<43>;
	.reg .b32 	%f<2>;
	.reg .b64 	%rd<9>;

	ld.param.u64 	%rd3, [_Z28_permutedims_5D_5_2_1_4_3_32PfiiiiiS_iiii_param_0];
	ld.param.u32 	%r11, [_Z28_permutedims_5D_5_2_1_4_3_32PfiiiiiS_iiii_param_1];
	ld.param.u32 	%r12, [_Z28_permutedims_5D_5_2_1_4_3_32PfiiiiiS_iiii_param_2];
	ld.param.u32 	%r13, [_Z28_permutedims_5D_5_2_1_4_3_32PfiiiiiS_iiii_param_3];
	ld.param.u32 	%r14, [_Z28_permutedims_5D_5_2_1_4_3_32PfiiiiiS_iiii_param_4];
	ld.param.u32 	%r19, [_Z28_permutedims_5D_5_2_1_4_3_32PfiiiiiS_iiii_param_5];
	ld.param.u64 	%rd4, [_Z28_permutedims_5D_5_2_1_4_3_32PfiiiiiS_iiii_param_6];
	ld.param.u32 	%r15, [_Z28_permutedims_5D_5_2_1_4_3_32PfiiiiiS_iiii_param_7];
	ld.param.u32 	%r16, [_Z28_permutedims_5D_5_2_1_4_3_32PfiiiiiS_iiii_param_8];
	ld.param.u32 	%r17, [_Z28_permutedims_5D_5_2_1_4_3_32PfiiiiiS_iiii_param_9];
	ld.param.u32 	%r18, [_Z28_permutedims_5D_5_2_1_4_3_32PfiiiiiS_iiii_param_10];
	mov.u32 	%r20, %tid.x;
	mov.u32 	%r21, %ctaid.x;
	mov.u32 	%r1, %ntid.x;
	mad.lo.s32 	%r42, %r21, %r1, %r20;
	mul.lo.s32 	%r3, %r12, %r11;
	mul.lo.s32 	%r4, %r3, %r13;
	mul.lo.s32 	%r5, %r4, %r14;
	mul.lo.s32 	%r6, %r5, %r19;
	setp.ge.s32 	%p1, %r42, %r6;
	@%p1 bra 	$L__BB345_3;
	mul.lo.s32 	%r7, %r18, %r17;
	mov.u32 	%r22, %nctaid.x;
	mul.lo.s32 	%r8, %r1, %r22;
	cvta.to.global.u64 	%rd1, %rd3;
	cvta.to.global.u64 	%rd2, %rd4;
$L__BB345_2:
	div.s32 	%r23, %r42, %r11;
	mul.lo.s32 	%r24, %r23, %r11;
	sub.s32 	%r25, %r42, %r24;
	rem.s32 	%r26, %r23, %r12;
	mad.lo.s32 	%r27, %r26, %r11, %r25;
	sub.s32 	%r28, %r42, %r27;
	div.s32 	%r29, %r28, %r3;
	rem.s32 	%r30, %r29, %r13;
	mad.lo.s32 	%r31, %r3, %r30, %r27;
	sub.s32 	%r32, %r42, %r31;
	div.s32 	%r33, %r32, %r4;
	rem.s32 	%r34, %r33, %r14;
	mad.lo.s32 	%r35, %r4, %r34, %r31;
	sub.s32 	%r36, %r42, %r35;
	div.s32 	%r37, %r36, %r5;
	mad.lo.s32 	%r38, %r7, %r30, %r25;
	mad.lo.s32 	%r39, %r34, %r17, %r38;
	mad.lo.s32 	%r40, %r39, %r16, %r26;
	mad.lo.s32 	%r41, %r40, %r15, %r37;
	mul.wide.s32 	%rd5, %r42, 4;
	add.s64 	%rd6, %rd1, %rd5;
	ld.global.f32 	%f1, [%rd6];
	mul.wide.s32 	%rd7, %r41, 4;
	add.s64 	%rd8, %rd2, %rd7;
	st.global.f32 	[%rd8], %f1;
	add.s32 	%r42, %r42, %r8;
	setp.lt.s32 	%p2, %r42, %r6;
	@%p2 bra 	$L__BB345_2;
$L__BB345_3:
	ret;

}
	// .globl	_Z28_permutedims_5D_5_2_1_4_3_64PdiiiiiS_iiii
.visible .entry _Z28_permutedims_5D_5_2_1_4_3_64PdiiiiiS_iiii(
	.param .u64 .ptr .align 1 _Z28_permutedims_5D_5_2_1_4_3_64PdiiiiiS_iiii_param_0,
	.param .u32 _Z28_permutedims_5D_5_2_1_4_3_64PdiiiiiS_iiii_param_1,
	.param .u32 _Z28_permutedims_5D_5_2_1_4_3_64PdiiiiiS_iiii_param_2,
	.param .u32 _Z28_permutedims_5D_5_2_1_4_3_64PdiiiiiS_iiii_param_3,
	.param .u32 _Z28_permutedims_5D_5_2_1_4_3_64PdiiiiiS_iiii_param_4,
	.param .u32 _Z28_permutedims_5D_5_2_1_4_3_64PdiiiiiS_iiii_param_5,
	.param .u64 .ptr .align 1 _Z28_permutedims_5D_5_2_1_4_3_64PdiiiiiS_iiii_param_6,
	.param .u32 _Z28_permutedims_5D_5_2_1_4_3_64PdiiiiiS_iiii_param_7,
	.param .u32 _Z28_permutedims_5D_5_2_1_4_3_64PdiiiiiS_iiii_param_8,
	.param .u32 _Z28_permutedims_5D_5_2_1_4_3_64PdiiiiiS_iiii_param_9,
	.param .u32 _Z28_permutedims_5D_5_2_1_4_3_64PdiiiiiS_iiii_param_10
)
{
	.reg .pred 	%p<3>;
	.reg .b32 	%r<43>;
	.reg .b64 	%rd<9>;
	.reg .b64 	%fd<2>;

	ld.param.u64 	%rd3, [_Z28_permutedims_5D_5_2_1_4_3_64PdiiiiiS_iiii_param_0];
	ld.param.u32 	%r11, [_Z28_permutedims_5D_5_2_1_4_3_64PdiiiiiS_iiii_param_1];
	ld.param.u32 	%r12, [_Z28_permutedims_5D_5_2_1_4_3_64PdiiiiiS_iiii_param_2];
	ld.param.u32 	%r13, [_Z28_permutedims_5D_5_2_1_4_3_64PdiiiiiS_iiii_param_3];
	ld.param.u32 	%r14, [_Z28_permutedims_5D_5_2_1_4_3_64PdiiiiiS_iiii_param_4];
	ld.param.u32 	%r19, [_Z28_permutedims_5D_5_2_1_4_3_64PdiiiiiS_iiii_param_5];
	ld.param.u64 	%rd4, [_Z28_permutedims_5D_5_2_1_4_3_64PdiiiiiS_iiii_param_6];
	ld.param.u32 	%r15, [_Z28_permutedims_5D_5_2_1_4_3_64PdiiiiiS_iiii_param_7];
	ld.param.u32 	%r16, [_Z28_permutedims_5D_5_2_1_4_3_64PdiiiiiS_iiii_param_8];
	ld.param.u32 	%r17, [_Z28_permutedims_5D_5_2_1_4_3_64PdiiiiiS_iiii_param_9];
	ld.param.u32 	%r18, [_Z28_permutedims_5D_5_2_1_4_3_64PdiiiiiS_iiii_param_10];
	mov.u32 	%r20, %tid.x;
	mov.u32 	%r21, %ctaid.x;
	mov.u32 	%r1, %ntid.x;
	mad.lo.s32 	%r42, %r21, %r1, %r20;
	mul.lo.s32 	%r3, %r12, %r11;
	mul.lo.s32 	%r4, %r3, %r13;
	mul.lo.s32 	%r5, %r4, %r14;
	mul.lo.s32 	%r6, %r5, %r19;
	setp.ge.s32 	%p1, %r42, %r6;
	@%p1 bra 	$L__BB346_3;
	mul.lo.s32 	%r7, %r18, %r17;
	mov.u32 	%r22, %nctaid.x;
	mul.lo.s32 	%r8, %r1, %r22;
	cvta.to.global.u64 	%rd1, %rd3;
	cvta.to.global.u64 	%rd2, %rd4;
$L__BB346_2:
	div.s32 	%r23, %r42, %r11;
	mul.lo.s32 	%r24, %r23, %r11;
	sub.s32 	%r25, %r42, %r24;
	rem.s32 	%r26, %r23, %r12;
	mad.lo.s32 	%r27, %r26, %r11, %r25;
	sub.s32 	%r28, %r42, %r27;
	div.s32 	%r29, %r28, %r3;
	rem.s32 	%r30, %r29, %r13;
	mad.lo.s32 	%r31, %r3, %r30, %r27;
	sub.s32 	%r32, %r42, %r31;
	div.s32 	%r33, %r32, %r4;
	rem.s32 	%r34, %r33, %r14;
	mad.lo.s32 	%r35, %r4, %r34, %r31;
	sub.s32 	%r36, %r42, %r35;
	div.s32 	%r37, %r36, %r5;
	mad.lo.s32 	%r38, %r7, %r30, %r25;
	mad.lo.s32 	%r39, %r34, %r17, %r38;
	mad.lo.s32 	%r40, %r39, %r16, %r26;
	mad.lo.s32 	%r41, %r40, %r15, %r37;
	mul.wide.s32 	%rd5, %r42, 8;
	add.s64 	%rd6, %rd1, %rd5;
	ld.global.f64 	%fd1, [%rd6];
	mul.wide.s32 	%rd7, %r41, 8;
	add.s64 	%rd8, %rd2, %rd7;
	st.global.f64 	[%rd8], %fd1;
	add.s32 	%r42, %r42, %r8;
	setp.lt.s32 	%p2, %r42, %r6;
	@%p2 bra 	$L__BB346_2;
$L__BB346_3:
	ret;

}
	// .globl	_Z28_permutedims_5D_5_2_3_1_4_32PfiiiiiS_iiii
.visible .entry _Z28_permutedims_5D_5_2_3_1_4_32PfiiiiiS_iiii(
	.param .u64 .ptr .align 1 _Z28_permutedims_5D_5_2_3_1_4_32PfiiiiiS_iiii_param_0,
	.param .u32 _Z28_permutedims_5D_5_2_3_1_4_32PfiiiiiS_iiii_param_1,
	.param .u32 _Z28_permutedims_5D_5_2_3_1_4_32PfiiiiiS_iiii_param_2,
	.param .u32 _Z28_permutedims_5D_5_2_3_1_4_32PfiiiiiS_iiii_param_3,
	.param .u32 _Z28_permutedims_5D_5_2_3_1_4_32PfiiiiiS_iiii_param_4,
	.param .u32 _Z28_permutedims_5D_5_2_3_1_4_32PfiiiiiS_iiii_param_5,
	.param .u64 .ptr .align 1 _Z28_permutedims_5D_5_2_3_1_4_32PfiiiiiS_iiii_param_6,
	.param .u32 _Z28_permutedims_5D_5_2_3_1_4_32PfiiiiiS_iiii_param_7,
	.param .u32 _Z28_permutedims_5D_5_2_3_1_4_32PfiiiiiS_iiii_param_8,
	.param .u32 _Z28_permutedims_5D_5_2_3_1_4_32PfiiiiiS_iiii_param_9,
	.param .u32 _Z28_permutedims_5D_5_2_3_1_4_32PfiiiiiS_iiii_param_10
)
{
	.reg .pred 	%p<3>;
	.reg .b32 	%r<43>;
	.reg .b32 	%f<2>;
	.reg .b64 	%rd<9>;

	ld.param.u64 	%rd3, [_Z28_permutedims_5D_5_2_3_1_4_32PfiiiiiS_iiii_param_0];
	ld.param.u32 	%r11, [_Z28_permutedims_5D_5_2_3_1_4_32PfiiiiiS_iiii_param_1];
	ld.param.u32 	%r12, [_Z28_permutedims_5D_5_2_3_1_4_32PfiiiiiS_iiii_param_2];
	ld.param.u32 	%r13, [_Z28_permutedims_5D_5_2_3_1_4_32PfiiiiiS_iiii_param_3];
	ld.param.u32 	%r14, [_Z28_permutedims_5D_5_2_3_1_4_32PfiiiiiS_iiii_param_4];
	ld.param.u32 	%r19, [_Z28_permutedims_5D_5_2_3_1_4_32PfiiiiiS_iiii_param_5];
	ld.param.u64 	%rd4, [_Z28_permutedims_5D_5_2_3_1_4_32PfiiiiiS_iiii_param_6];
	ld.param.u32 	%r15, [_Z28_permutedims_5D_5_2_3_1_4_32PfiiiiiS_iiii_param_7];
	ld.param.u32 	%r16, [_Z28_permutedims_5D_5_2_3_1_4_32PfiiiiiS_iiii_param_8];
	ld.param.u32 	%r17, [_Z28_permutedims_5D_5_2_3_1_4_32PfiiiiiS_iiii_param_9];
	ld.param.u32 	%r18, [_Z28_permutedims_5D_5_2_3_1_4_32PfiiiiiS_iiii_param_10];
	mov.u32 	%r20, %tid.x;
	mov.u32 	%r21, %ctaid.x;
	mov.u32 	%r1, %ntid.x;
	mad.lo.s32 	%r42, %r21, %r1, %r20;
	mul.lo.s32 	%r3, %r12, %r11;
	mul.lo.s32 	%r4, %r3, %r13;
	mul.lo.s32 	%r5, %r4, %r14;
	mul.lo.s32 	%r6, %r5, %r19;
	setp.ge.s32 	%p1, %r42, %r6;
	@%p1 bra 	$L__BB347_3;
	mul.lo.s32 	%r7, %r18, %r17;
	mov.u32 	%r22, %nctaid.x;
	mul.lo.s32 	%r8, %r1, %r22;
	cvta.to.global.u64 	%rd1, %rd3;
	cvta.to.global.u64 	%rd2, %rd4;
$L__BB347_2:
	div.s32 	%r23, %r42, %r11;
	mul.lo.s32 	%r24, %r23, %r11;
	sub.s32 	%r25, %r42, %r24;
	rem.s32 	%r26, %r23, %r12;
	mad.lo.s32 	%r27, %r26, %r11, %r25;
	sub.s32 	%r28, %r42, %r27;
	div.s32 	%r29, %r28, %r3;
	rem.s32 	%r30, %r29, %r13;
	mad.lo.s32 	%r31, %r3, %r30, %r27;
	sub.s32 	%r32, %r42, %r31;
	div.s32 	%r33, %r32, %r4;
	rem.s32 	%r34, %r33, %r14;
	mad.lo.s32 	%r35, %r4, %r34, %r31;
	sub.s32 	%r36, %r42, %r35;
	div.s32 	%r37, %r36, %r5;
	mad.lo.s32 	%r38, %r25, %r17, %r30;
	mad.lo.s32 	%r39, %r7, %r34, %r38;
	mad.lo.s32 	%r40, %r39, %r16, %r26;
	mad.lo.s32 	%r41, %r40, %r15, %r37;
	mul.wide.s32 	%rd5, %r42, 4;
	add.s64 	%rd6, %rd1, %rd5;
	ld.global.f32 	%f1, [%rd6];
	mul.wide.s32 	%rd7, %r41, 4;
	add.s64 	%rd8, %rd2, %rd7;
	st.global.f32 	[%rd8], %f1;
	add.s32 	%r42, %r42, %r8;
	setp.lt.s32 	%p2, %r42, %r6;
	@%p2 bra 	$L__BB347_2;
$L__BB347_3:
	ret;

}
	// .globl	_Z28_permutedims_5D_5_2_3_1_4_64PdiiiiiS_iiii
.visible .entry _Z28_permutedims_5D_5_2_3_1_4_64PdiiiiiS_iiii(
	.param .u64 .ptr .align 1 _Z28_permutedims_5D_5_2_3_1_4_64PdiiiiiS_iiii_param_0,
	.param .u32 _Z28_permutedims_5D_5_2_3_1_4_64PdiiiiiS_iiii_param_1,
	.param .u32 _Z28_permutedims_5D_5_2_3_1_4_64PdiiiiiS_iiii_param_2,
	.param .u32 _Z28_permutedims_5D_5_2_3_1_4_64PdiiiiiS_iiii_param_3,
	.param .u32 _Z28_permutedims_5D_5_2_3_1_4_64PdiiiiiS_iiii_param_4,
	.param .u32 _Z28_permutedims_5D_5_2_3_1_4_64PdiiiiiS_iiii_param_5,
	.param .u64 .ptr .align 1 _Z28_permutedims_5D_5_2_3_1_4_64PdiiiiiS_iiii_param_6,
	.param .u32 _Z28_permutedims_5D_5_2_3_1_4_64PdiiiiiS_iiii_param_7,
	.param .u32 _Z28_permutedims_5D_5_2_3_1_4_64PdiiiiiS_iiii_param_8,
	.param .u32 _Z28_permutedims_5D_5_2_3_1_4_64PdiiiiiS_iiii_param_9,
	.param .u32 _Z28_permutedims_5D_5_2_3_1_4_64PdiiiiiS_iiii_param_10
)
{
	.reg .pred 	%p<3>;
	.reg .b32 	%r<43>;
	.reg .b64 	%rd<9>;
	.reg .b64 	%fd<2>;

	ld.param.u64 	%rd3, [_Z28_permutedims_5D_5_2_3_1_4_64PdiiiiiS_iiii_param_0];
	ld.param.u32 	%r11, [_Z28_permutedims_5D_5_2_3_1_4_64PdiiiiiS_iiii_param_1];
	ld.param.u32 	%r12, [_Z28_permutedims_5D_5_2_3_1_4_64PdiiiiiS_iiii_param_2];
	ld.param.u32 	%r13, [_Z28_permutedims_5D_5_2_3_1_4_64PdiiiiiS_iiii_param_3];
	ld.param.u32 	%r14, [_Z28_permutedims_5D_5_2_3_1_4_64PdiiiiiS_iiii_param_4];
	ld.param.u32 	%r19, [_Z28_permutedims_5D_5_2_3_1_4_64PdiiiiiS_iiii_param_5];
	ld.param.u64 	%rd4, [_Z28_permutedims_5D_5_2_3_1_4_64PdiiiiiS_iiii_param_6];
	ld.param.u32 	%r15, [_Z28_permutedims_5D_5_2_3_1_4_64PdiiiiiS_iiii_param_7];
	ld.param.u32 	%r16, [_Z28_permutedims_5D_5_2_3_1_4_64PdiiiiiS_iiii_param_8];
	ld.param.u32 	%r17, [_Z28_permutedims_5D_5_2_3_1_4_64PdiiiiiS_iiii_param_9];
	ld.param.u32 	%r18, [_Z28_permutedims_5D_5_2_3_1_4_64PdiiiiiS_iiii_param_10];
	mov.u32 	%r20, %tid.x;
	mov.u32 	%r21, %ctaid.x;
	mov.u32 	%r1, %ntid.x;
	mad.lo.s32 	%r42, %r21, %r1, %r20;
	mul.lo.s32 	%r3, %r12, %r11;
	mul.lo.s32 	%r4, %r3, %r13;
	mul.lo.s32 	%r5, %r4, %r14;
	mul.lo.s32 	%r6, %r5, %r19;
	setp.ge.s32 	%p1, %r42, %r6;
	@%p1 bra 	$L__BB348_3;
	mul.lo.s32 	%r7, %r18, %r17;
	mov.u32 	%r22, %nctaid.x;
	mul.lo.s32 	%r8, %r1, %r22;
	cvta.to.global.u64 	%rd1, %rd3;
	cvta.to.global.u64 	%rd2, %rd4;
$L__BB348_2:
	div.s32 	%r23, %r42, %r11;
	mul.lo.s32 	%r24, %r23, %r11;
	sub.s32 	%r25, %r42, %r24;
	rem.s32 	%r26, %r23, %r12;
	mad.lo.s32 	%r27, %r26, %r11, %r25;
	sub.s32 	%r28, %r42, %r27;
	div.s32 	%r29, %r28, %r3;
	rem.s32 	%r30, %r29, %r13;
	mad.lo.s32 	%r31, %r3, %r30, %r27;
	sub.s32 	%r32, %r42, %r31;
	div.s32 	%r33, %r32, %r4;
	rem.s32 	%r34, %r33, %r14;
	mad.lo.s32 	%r35, %r4, %r34, %r31;
	sub.s32 	%r36, %r42, %r35;
	div.s32 	%r37, %r36, %r5;
	mad.lo.s32 	%r38, %r25, %r17, %r30;
	mad.lo.s32 	%r39, %r7, %r34, %r38;
	mad.lo.s32 	%r40, %r39, %r16, %r26;
	mad.lo.s32 	%r41, %r40, %r15, %r37;
	mul.wide.s32 	%rd5, %r42, 8;
	add.s64 	%rd6, %rd1, %rd5;
	ld.global.f64 	%fd1, [%rd6];
	mul.wide.s32 	%rd7, %r41, 8;
	add.s64 	%rd8, %rd2, %rd7;
	st.global.f64 	[%rd8], %fd1;
	add.s32 	%r42, %r42, %r8;
	setp.lt.s32 	%p2, %r42, %r6;
	@%p2 bra 	$L__BB348_2;
$L__BB348_3:
	ret;

}
	// .globl	_Z28_permutedims_5D_5_2_3_4_1_32PfiiiiiS_iiii
.visible .entry _Z28_permutedims_5D_5_2_3_4_1_32PfiiiiiS_iiii(
	.param .u64 .ptr .align 1 _Z28_permutedims_5D_5_2_3_4_1_32PfiiiiiS_iiii_param_0,
	.param .u32 _Z28_permutedims_5D_5_2_3_4_1_32PfiiiiiS_iiii_param_1,
	.param .u32 _Z28_permutedims_5D_5_2_3_4_1_32PfiiiiiS_iiii_param_2,
	.param .u32 _Z28_permutedims_5D_5_2_3_4_1_32PfiiiiiS_iiii_param_3,
	.param .u32 _Z28_permutedims_5D_5_2_3_4_1_32PfiiiiiS_iiii_param_4,
	.param .u32 _Z28_permutedims_5D_5_2_3_4_1_32PfiiiiiS_iiii_param_5,
	.param .u64 .ptr .align 1 _Z28_permutedims_5D_5_2_3_4_1_32PfiiiiiS_iiii_param_6,
	.param .u32 _Z28_permutedims_5D_5_2_3_4_1_32PfiiiiiS_iiii_param_7,
	.param .u32 _Z28_permutedims_5D_5_2_3_4_1_32PfiiiiiS_iiii_param_8,
	.param .u32 _Z28_permutedims_5D_5_2_3_4_1_32PfiiiiiS_iiii_param_9,
	.param .u32 _Z28_permutedims_5D_5_2_3_4_1_32PfiiiiiS_iiii_param_10
)
{
	.reg .pred 	%p<3>;
	.reg .b32 	%r<43>;
	.reg .b32 	%f<2>;
	.reg .b64 	%rd<9>;

	ld.param.u64 	%rd3, [_Z28_permutedims_5D_5_2_3_4_1_32PfiiiiiS_iiii_param_0];
	ld.param.u32 	%r11, [_Z28_permutedims_5D_5_2_3_4_1_32PfiiiiiS_iiii_param_1];
	ld.param.u32 	%r12, [_Z28_permutedims_5D_5_2_3_4_1_32PfiiiiiS_iiii_param_2];
	ld.param.u32 	%r13, [_Z28_permutedims_5D_5_2_3_4_1_32PfiiiiiS_iiii_param_3];
	ld.param.u32 	%r14, [_Z28_permutedims_5D_5_2_3_4_1_32PfiiiiiS_iiii_param_4];
	ld.param.u32 	%r19, [_Z28_permutedims_5D_5_2_3_4_1_32PfiiiiiS_iiii_param_5];
	ld.param.u64 	%rd4, [_Z28_permutedims_5D_5_2_3_4_1_32PfiiiiiS_iiii_param_6];
	ld.param.u32 	%r15, [_Z28_permutedims_5D_5_2_3_4_1_32PfiiiiiS_iiii_param_7];
	ld.param.u32 	%r16, [_Z28_permutedims_5D_5_2_3_4_1_32PfiiiiiS_iiii_param_8];
	ld.param.u32 	%r17, [_Z28_permutedims_5D_5_2_3_4_1_32PfiiiiiS_iiii_param_9];
	ld.param.u32 	%r18, [_Z28_permutedims_5D_5_2_3_4_1_32PfiiiiiS_iiii_param_10];
	mov.u32 	%r20, %tid.x;
	mov.u32 	%r21, %ctaid.x;
	mov.u32 	%r1, %ntid.x;
	mad.lo.s32 	%r42, %r21, %r1, %r20;
	mul.lo.s32 	%r3, %r12, %r11;
	mul.lo.s32 	%r4, %r3, %r13;
	mul.lo.s32 	%r5, %r4, %r14;
	mul.lo.s32 	%r6, %r5, %r19;
	setp.ge.s32 	%p1, %r42, %r6;
	@%p1 bra 	$L__BB349_3;
	mul.lo.s32 	%r7, %r18, %r17;
	mov.u32 	%r22, %nctaid.x;
	mul.lo.s32 	%r8, %r1, %r22;
	cvta.to.global.u64 	%rd1, %rd3;
	cvta.to.global.u64 	%rd2, %rd4;
$L__BB349_2:
	div.s32 	%r23, %r42, %r11;
	mul.lo.s32 	%r24, %r23, %r11;
	sub.s32 	%r25, %r42, %r24;
	rem.s32 	%r26, %r23, %r12;
	mad.lo.s32 	%r27, %r26, %r11, %r25;
	sub.s32 	%r28, %r42, %r27;
	div.s32 	%r29, %r28, %r3;
	rem.s32 	%r30, %r29, %r13;
	mad.lo.s32 	%r31, %r3, %r30, %r27;
	sub.s32 	%r32, %r42, %r31;
	div.s32 	%r33, %r32, %r4;
	rem.s32 	%r34, %r33, %r14;
	mad.lo.s32 	%r35, %r4, %r34, %r31;
	sub.s32 	%r36, %r42, %r35;
	div.s32 	%r37, %r36, %r5;
	mad.lo.s32 	%r38, %r7, %r25, %r30;
	mad.lo.s32 	%r39, %r34, %r17, %r38;
	mad.lo.s32 	%r40, %r39, %r16, %r26;
	mad.lo.s32 	%r41, %r40, %r15, %r37;
	mul.wide.s32 	%rd5, %r42, 4;
	add.s64 	%rd6, %rd1, %rd5;
	ld.global.f32 	%f1, [%rd6];
	mul.wide.s32 	%rd7, %r41, 4;
	add.s64 	%rd8, %rd2, %rd7;
	st.global.f32 	[%rd8], %f1;
	add.s32 	%r42, %r42, %r8;
	setp.lt.s32 	%p2, %r42, %r6;
	@%p2 bra 	$L__BB349_2;
$L__BB349_3:
	ret;

}
	// .globl	_Z28_permutedims_5D_5_2_3_4_1_64PdiiiiiS_iiii
.visible .entry _Z28_permutedims_5D_5_2_3_4_1_64PdiiiiiS_iiii(
	.param .u64 .ptr .align 1 _Z28_permutedims_5D_5_2_3_4_1_64PdiiiiiS_iiii_param_0,
	.param .u32 _Z28_permutedims_5D_5_2_3_4_1_64PdiiiiiS_iiii_param_1,
	.param .u32 _Z28_permutedims_5D_5_2_3_4_1_64PdiiiiiS_iiii_param_2,
	.param .u32 _Z28_permutedims_5D_5_2_3_4_1_64PdiiiiiS_iiii_param_3,
	.param .u32 _Z28_permutedims_5D_5_2_3_4_1_64PdiiiiiS_iiii_param_4,
	.param .u32 _Z28_permutedims_5D_5_2_3_4_1_64PdiiiiiS_iiii_param_5,
	.param .u64 .ptr .align 1 _Z28_permutedims_5D_5_2_3_4_1_64PdiiiiiS_iiii_param_6,
	.param .u32 _Z28_permutedims_5D_5_2_3_4_1_64PdiiiiiS_iiii_param_7,
	.param .u32 _Z28_permutedims_5D_5_2_3_4_1_64PdiiiiiS_iiii_param_8,
	.param .u32 _Z28_permutedims_5D_5_2_3_4_1_64PdiiiiiS_iiii_param_9,
	.param .u32 _Z28_permutedims_5D_5_2_3_4_1_64PdiiiiiS_iiii_param_10
)
{
	.reg .pred 	%p<3>;
	.reg .b32 	%r<43>;
	.reg .b64 	%rd<9>;
	.reg .b64 	%fd<2>;

	ld.param.u64 	%rd3, [_Z28_permutedims_5D_5_2_3_4_1_64PdiiiiiS_iiii_param_0];
	ld.param.u32 	%r11, [_Z28_permutedims_5D_5_2_3_4_1_64PdiiiiiS_iiii_param_1];
	ld.param.u32 	%r12, [_Z28_permutedims_5D_5_2_3_4_1_64PdiiiiiS_iiii_param_2];
	ld.param.u32 	%r13, [_Z28_permutedims_5D_5_2_3_4_1_64PdiiiiiS_iiii_param_3];
	ld.param.u32 	%r14, [_Z28_permutedims_5D_5_2_3_4_1_64PdiiiiiS_iiii_param_4];
	ld.param.u32 	%r19, [_Z28_permutedims_5D_5_2_3_4_1_64PdiiiiiS_iiii_param_5];
	ld.param.u64 	%rd4, [_Z28_permutedims_5D_5_2_3_4_1_64PdiiiiiS_iiii_param_6];
	ld.param.u32 	%r15, [_Z28_permutedims_5D_5_2_3_4_1_64PdiiiiiS_iiii_param_7];
	ld.param.u32 	%r16, [_Z28_permutedims_5D_5_2_3_4_1_64PdiiiiiS_iiii_param_8];
	ld.param.u32 	%r17, [_Z28_permutedims_5D_5_2_3_4_1_64PdiiiiiS_iiii_param_9];
	ld.param.u32 	%r18, [_Z28_permutedims_5D_5_2_3_4_1_64PdiiiiiS_iiii_param_10];
	mov.u32 	%r20, %tid.x;
	mov.u32 	%r21, %ctaid.x;
	mov.u32 	%r1, %ntid.x;
	mad.lo.s32 	%r42, %r21, %r1, %r20;
	mul.lo.s32 	%r3, %r12, %r11;
	mul.lo.s32 	%r4, %r3, %r13;
	mul.lo.s32 	%r5, %r4, %r14;
	mul.lo.s32 	%r6, %r5, %r19;
	setp.ge.s32 	%p1, %r42, %r6;
	@%p1 bra 	$L__BB350_3;
	mul.lo.s32 	%r7, %r18, %r17;
	mov.u32 	%r22, %nctaid.x;
	mul.lo.s32 	%r8, %r1, %r22;
	cvta.to.global.u64 	%rd1, %rd3;
	cvta.to.global.u64 	%rd2, %rd4;
$L__BB350_2:
	div.s32 	%r23, %r42, %r11;
	mul.lo.s32 	%r24, %r23, %r11;
	sub.s32 	%r25, %r42, %r24;
	rem.s32 	%r26, %r23, %r12;
	mad.lo.s32 	%r27, %r26, %r11, %r25;
	sub.s32 	%r28, %r42, %r27;
	div.s32 	%r29, %r28, %r3;
	rem.s32 	%r30, %r29, %r13;
	mad.lo.s32 	%r31, %r3, %r30, %r27;
	sub.s32 	%r32, %r42, %r31;
	div.s32 	%r33, %r32, %r4;
	rem.s32 	%r34, %r33, %r14;
	mad.lo.s32 	%r35, %r4, %r34, %r31;
	sub.s32 	%r36, %r42, %r35;
	div.s32 	%r37, %r36, %r5;
	mad.lo.s32 	%r38, %r7, %r25, %r30;
	mad.lo.s32 	%r39, %r34, %r17, %r38;
	mad.lo.s32 	%r40, %r39, %r16, %r26;
	mad.lo.s32 	%r41, %r40, %r15, %r37;
	mul.wide.s32 	%rd5, %r42, 8;
	add.s64 	%rd6, %rd1, %rd5;
	ld.global.f64 	%fd1, [%rd6];
	mul.wide.s32 	%rd7, %r41, 8;
	add.s64 	%rd8, %rd2, %rd7;
	st.global.f64 	[%rd8], %fd1;
	add.s32 	%r42, %r42, %r8;
	setp.lt.s32 	%p2, %r42, %r6;
	@%p2 bra 	$L__BB350_2;
$L__BB350_3:
	ret;

}
	// .globl	_Z28_permutedims_5D_5_2_4_1_3_32PfiiiiiS_iiii
.visible .entry _Z28_permutedims_5D_5_2_4_1_3_32PfiiiiiS_iiii(
	.param .u64 .ptr .align 1 _Z28_permutedims_5D_5_2_4_1_3_32PfiiiiiS_iiii_param_0,
	.param .u32 _Z28_permutedims_5D_5_2_4_1_3_32PfiiiiiS_iiii_param_1,
	.param .u32 _Z28_permutedims_5D_5_2_4_1_3_32PfiiiiiS_iiii_param_2,
	.param .u32 _Z28_permutedims_5D_5_2_4_1_3_32PfiiiiiS_iiii_param_3,
	.param .u32 _Z28_permutedims_5D_5_2_4_1_3_32PfiiiiiS_iiii_param_4,
	.param .u32 _Z28_permutedims_5D_5_2_4_1_3_32PfiiiiiS_iiii_param_5,
	.param .u64 .ptr .align 1 _Z28_permutedims_5D_5_2_4_1_3_32PfiiiiiS_iiii_param_6,
	.param .u32 _Z28_permutedims_5D_5_2_4_1_3_32PfiiiiiS_iiii_param_7,
	.param .u32 _Z28_permutedims_5D_5_2_4_1_3_32PfiiiiiS_iiii_param_8,
	.param .u32 _Z28_permutedims_5D_5_2_4_1_3_32PfiiiiiS_iiii_param_9,
	.param .u32 _Z28_permutedims_5D_5_2_4_1_3_32PfiiiiiS_iiii_param_10
)
{
	.reg .pred 	%p<3>;
	.reg .b32 	%r<43>;
	.reg .b32 	%f<2>;
	.reg .b64 	%rd<9>;

	ld.param.u64 	%rd3, [_Z28_permutedims_5D_5_2_4_1_3_32PfiiiiiS_iiii_param_0];
	ld.param.u32 	%r11, [_Z28_permutedims_5D_5_2_4_1_3_32PfiiiiiS_iiii_param_1];
	ld.param.u32 	%r12, [_Z28_permutedims_5D_5_2_4_1_3_32PfiiiiiS_iiii_param_2];
	ld.param.u32 	%r13, [_Z28_permutedims_5D_5_2_4_1_3_32PfiiiiiS_iiii_param_3];
	ld.param.u32 	%r14, [_Z28_permutedims_5D_5_2_4_1_3_32PfiiiiiS_iiii_param_4];
	ld.param.u32 	%r19, [_Z28_permutedims_5D_5_2_4_1_3_32PfiiiiiS_iiii_param_5];
	ld.param.u64 	%rd4, [_Z28_permutedims_5D_5_2_4_1_3_32PfiiiiiS_iiii_param_6];
	ld.param.u32 	%r15, [_Z28_permutedims_5D_5_2_4_1_3_32PfiiiiiS_iiii_param_7];
	ld.param.u32 	%r16, [_Z28_permutedims_5D_5_2_4_1_3_32PfiiiiiS_iiii_param_8];
	ld.param.u32 	%r17, [_Z28_permutedims_5D_5_2_4_1_3_32PfiiiiiS_iiii_param_9];
	ld.param.u32 	%r18, [_Z28_permutedims_5D_5_2_4_1_3_32PfiiiiiS_iiii_param_10];
	mov.u32 	%r20, %tid.x;
	mov.u32 	%r21, %ctaid.x;
	mov.u32 	%r1, %ntid.x;
	mad.lo.s32 	%r42, %r21, %r1, %r20;
	mul.lo.s32 	%r3, %r12, %r11;
	mul.lo.s32 	%r4, %r3, %r13;
	mul.lo.s32 	%r5, %r4, %r14;
	mul.lo.s32 	%r6, %r5, %r19;
	setp.ge.s32 	%p1, %r42, %r6;
	@%p1 bra 	$L__BB351_3;
	mul.lo.s32 	%r7, %r18, %r17;
	mov.u32 	%r22, %nctaid.x;
	mul.lo.s32 	%r8, %r1, %r22;
	cvta.to.global.u64 	%rd1, %rd3;
	cvta.to.global.u64 	%rd2, %rd4;
$L__BB351_2:
	div.s32 	%r23, %r42, %r11;
	mul.lo.s32 	%r24, %r23, %r11;
	sub.s32 	%r25, %r42, %r24;
	rem.s32 	%r26, %r23, %r12;
	mad.lo.s32 	%r27, %r26, %r11, %r25;
	sub.s32 	%r28, %r42, %r27;
	div.s32 	%r29, %r28, %r3;
	rem.s32 	%r30, %r29, %r13;
	mad.lo.s32 	%r31, %r3, %r30, %r27;
	sub.s32 	%r32, %r42, %r31;
	div.s32 	%r33, %r32, %r4;
	rem.s32 	%r34, %r33, %r14;
	mad.lo.s32 	%r35, %r4, %r34, %r31;
	sub.s32 	%r36, %r42, %r35;
	div.s32 	%r37, %r36, %r5;
	mad.lo.s32 	%r38, %r25, %r17, %r34;
	mad.lo.s32 	%r39, %r7, %r30, %r38;
	mad.lo.s32 	%r40, %r39, %r16, %r26;
	mad.lo.s32 	%r41, %r40, %r15, %r37;
	mul.wide.s32 	%rd5, %r42, 4;
	add.s64 	%rd6, %rd1, %rd5;
	ld.global.f32 	%f1, [%rd6];
	mul.wide.s32 	%rd7, %r41, 4;
	add.s64 	%rd8, %rd2, %rd7;
	st.global.f32 	[%rd8], %f1;
	add.s32 	%r42, %r42, %r8;
	setp.lt.s32 	%p2, %r42, %r6;
	@%p2 bra 	$L__BB351_2;
$L__BB351_3:
	ret;

}
	// .globl	_Z28_permutedims_5D_5_2_4_1_3_64PdiiiiiS_iiii
.visible .entry _Z28_permutedims_5D_5_2_4_1_3_64PdiiiiiS_iiii(
	.param .u64 .ptr .align 1 _Z28_permutedims_5D_5_2_4_1_3_64PdiiiiiS_iiii_param_0,
	.param .u32 _Z28_permutedims_5D_5_2_4_1_3_64PdiiiiiS_iiii_param_1,
	.param .u32 _Z28_permutedims_5D_5_2_4_1_3_64PdiiiiiS_iiii_param_2,
	.param .u32 _Z28_permutedims_5D_5_2_4_1_3_64PdiiiiiS_iiii_param_3,
	.param .u32 _Z28_permutedims_5D_5_2_4_1_3_64PdiiiiiS_iiii_param_4,
	.param .u32 _Z28_permutedims_5D_5_2_4_1_3_64PdiiiiiS_iiii_param_5,
	.param .u64 .ptr .align 1 _Z28_permutedims_5D_5_2_4_1_3_64PdiiiiiS_iiii_param_6,
	.param .u32 _Z28_permutedims_5D_5_2_4_1_3_64PdiiiiiS_iiii_param_7,
	.param .u32 _Z28_permutedims_5D_5_2_4_1_3_64PdiiiiiS_iiii_param_8,
	.param .u32 _Z28_permutedims_5D_5_2_4_1_3_64PdiiiiiS_iiii_param_9,
	.param .u32 _Z28_permutedims_5D_5_2_4_1_3_64PdiiiiiS_iiii_param_10
)
{
	.reg .pred 	%p<3>;
	.reg .b32 	%r<43>;
	.reg .b64 	%rd<9>;
	.reg .b64 	%fd<2>;

	ld.param.u64 	%rd3, [_Z28_permutedims_5D_5_2_4_1_3_64PdiiiiiS_iiii_param_0];
	ld.param.u32 	%r11, [_Z28_permutedims_5D_5_2_4_1_3_64PdiiiiiS_iiii_param_1];
	ld.param.u32 	%r12, [_Z28_permutedims_5D_5_2_4_1_3_64PdiiiiiS_iiii_param_2];
	ld.param.u32 	%r13, [_Z28_permutedims_5D_5_2_4_1_3_64PdiiiiiS_iiii_param_3];
	ld.param.u32 	%r14, [_Z28_permutedims_5D_5_2_4_1_3_64PdiiiiiS_iiii_param_4];
	ld.param.u32 	%r19, [_Z28_permutedims_5D_5_2_4_1_3_64PdiiiiiS_iiii_param_5];
	ld.param.u64 	%rd4, [_Z28_permutedims_5D_5_2_4_1_3_64PdiiiiiS_iiii_param_6];
	ld.param.u32 	%r15, [_Z28_permutedims_5D_5_2_4_1_3_64PdiiiiiS_iiii_param_7];
	ld.param.u32 	%r16, [_Z28_permutedims_5D_5_2_4_1_3_64PdiiiiiS_iiii_param_8];
	ld.param.u32 	%r17, [_Z28_permutedims_5D_5_2_4_1_3_64PdiiiiiS_iiii_param_9];
	ld.param.u32 	%r18, [_Z28_permutedims_5D_5_2_4_1_3_64PdiiiiiS_iiii_param_10];
	mov.u32 	%r20, %tid.x;
	mov.u32 	%r21, %ctaid.x;
	mov.u32 	%r1, %ntid.x;
	mad.lo.s32 	%r42, %r21, %r1, %r20;
	mul.lo.s32 	%r3, %r12, %r11;
	mul.lo.s32 	%r4, %r3, %r13;
	mul.lo.s32 	%r5, %r4, %r14;
	mul.lo.s32 	%r6, %r5, %r19;
	setp.ge.s32 	%p1, %r42, %r6;
	@%p1 bra 	$L__BB352_3;
	mul.lo.s32 	%r7, %r18, %r17;
	mov.u32 	%r22, %nctaid.x;
	mul.lo.s32 	%r8, %r1, %r22;
	cvta.to.global.u64 	%rd1, %rd3;
	cvta.to.global.u64 	%rd2, %rd4;
$L__BB352_2:
	div.s32 	%r23, %r42, %r11;
	mul.lo.s32 	%r24, %r23, %r11;
	sub.s32 	%r25, %r42, %r24;
	rem.s32 	%r26, %r23, %r12;
	mad.lo.s32 	%r27, %r26, %r11, %r25;
	sub.s32 	%r28, %r42, %r27;
	div.s32 	%r29, %r28, %r3;
	rem.s32 	%r30, %r29, %r13;
	mad.lo.s32 	%r31, %r3, %r30, %r27;
	sub.s32 	%r32, %r42, %r31;
	div.s32 	%r33, %r32, %r4;
	rem.s32 	%r34, %r33, %r14;
	mad.lo.s32 	%r35, %r4, %r34, %r31;
	sub.s32 	%r36, %r42, %r35;
	div.s32 	%r37, %r36, %r5;
	mad.lo.s32 	%r38, %r25, %r17, %r34;
	mad.lo.s32 	%r39, %r7, %r30, %r38;
	mad.lo.s32 	%r40, %r39, %r16, %r26;
	mad.lo.s32 	%r41, %r40, %r15, %r37;
	mul.wide.s32 	%rd5, %r42, 8;
	add.s64 	%rd6, %rd1, %rd5;
	ld.global.f64 	%fd1, [%rd6];
	mul.wide.s32 	%rd7, %r41, 8;
	add.s64 	%rd8, %rd2, %rd7;
	st.global.f64 	[%rd8], %fd1;
	add.s32 	%r42, %r42, %r8;
	setp.lt.s32 	%p2, %r42, %r6;
	@%p2 bra 	$L__BB352_2;
$L__BB352_3:
	ret;

}
	// .globl	_Z28_permutedims_5D_5_2_4_3_1_32PfiiiiiS_iiii
.visible .entry _Z28_permutedims_5D_5_2_4_3_1_32PfiiiiiS_iiii(
	.param .u64 .ptr .align 1 _Z28_permutedims_5D_5_2_4_3_1_32PfiiiiiS_iiii_param_0,
	.param .u32 _Z28_permutedims_5D_5_2_4_3_1_32PfiiiiiS_iiii_param_1,
	.param .u32 _Z28_permutedims_5D_5_2_4_3_1_32PfiiiiiS_iiii_param_2,
	.param .u32 _Z28_permutedims_5D_5_2_4_3_1_32PfiiiiiS_iiii_param_3,
	.param .u32 _Z28_permutedims_5D_5_2_4_3_1_32PfiiiiiS_iiii_param_4,
	.param .u32 _Z28_permutedims_5D_5_2_4_3_1_32PfiiiiiS_iiii_param_5,
	.param .u64 .ptr .align 1 _Z28_permutedims_5D_5_2_4_3_1_32PfiiiiiS_iiii_param_6,
	.param .u32 _Z28_permutedims_5D_5_2_4_3_1_32PfiiiiiS_iiii_param_7,
	.param .u32 _Z28_permutedims_5D_5_2_4_3_1_32PfiiiiiS_iiii_param_8,
	.param .u32 _Z28_permutedims_5D_5_2_4_3_1_32PfiiiiiS_iiii_param_9,
	.param .u32 _Z28_permutedims_5D_5_2_4_3_1_32PfiiiiiS_iiii_param_10
)
{
	.reg .pred 	%p<3>;
	.reg .b32 	%r<43>;
	.reg .b32 	%f<2>;
	.reg .b64 	%rd<9>;

	ld.param.u64 	%rd3, [_Z28_permutedims_5D_5_2_4_3_1_32PfiiiiiS_iiii_param_0];
	ld.param.u32 	%r11, [_Z28_permutedims_5D_5_2_4_3_1_32PfiiiiiS_iiii_param_1];
	ld.param.u32 	%r12, [_Z28_permutedims_5D_5_2_4_3_1_32PfiiiiiS_iiii_param_2];
	ld.param.u32 	%r13, [_Z28_permutedims_5D_5_2_4_3_1_32PfiiiiiS_iiii_param_3];
	ld.param.u32 	%r14, [_Z28_permutedims_5D_5_2_4_3_1_32PfiiiiiS_iiii_param_4];
	ld.param.u32 	%r19, [_Z28_permutedims_5D_5_2_4_3_1_32PfiiiiiS_iiii_param_5];
	ld.param.u64 	%rd4, [_Z28_permutedims_5D_5_2_4_3_1_32PfiiiiiS_iiii_param_6];
	ld.param.u32 	%r15, [_Z28_permutedims_5D_5_2_4_3_1_32PfiiiiiS_iiii_param_7];
	ld.param.u32 	%r16, [_Z28_permutedims_5D_5_2_4_3_1_32PfiiiiiS_iiii_param_8];
	ld.param.u32 	%r17, [_Z28_permutedims_5D_5_2_4_3_1_32PfiiiiiS_iiii_param_9];
	ld.param.u32 	%r18, [_Z28_permutedims_5D_5_2_4_3_1_32PfiiiiiS_iiii_param_10];
	mov.u32 	%r20, %tid.x;
	mov.u32 	%r21, %ctaid.x;
	mov.u32 	%r1, %ntid.x;
	mad.lo.s32 	%r42, %r21, %r1, %r20;
	mul.lo.s32 	%r3, %r12, %r11;
	mul.lo.s32 	%r4, %r3, %r13;
	mul.lo.s32 	%r5, %r4, %r14;
	mul.lo.s32 	%r6, %r5, %r19;
	setp.ge.s32 	%p1, %r42, %r6;
	@%p1 bra 	$L__BB353_3;
	mul.lo.s32 	%r7, %r18, %r17;
	mov.u32 	%r22, %nctaid.x;
	mul.lo.s32 	%r8, %r1, %r22;
	cvta.to.global.u64 	%rd1, %rd3;
	cvta.to.global.u64 	%rd2, %rd4;
$L__BB353_2:
	div.s32 	%r23, %r42, %r11;
	mul.lo.s32 	%r24, %r23, %r11;
	sub.s32 	%r25, %r42, %r24;
	rem.s32 	%r26, %r23, %r12;
	mad.lo.s32 	%r27, %r26, %r11, %r25;
	sub.s32 	%r28, %r42, %r27;
	div.s32 	%r29, %r28, %r3;
	rem.s32 	%r30, %r29, %r13;
	mad.lo.s32 	%r31, %r3, %r30, %r27;
	sub.s32 	%r32, %r42, %r31;
	div.s32 	%r33, %r32, %r4;
	rem.s32 	%r34, %r33, %r14;
	mad.lo.s32 	%r35, %r4, %r34, %r31;
	sub.s32 	%r36, %r42, %r35;
	div.s32 	%r37, %r36, %r5;
	mad.lo.s32 	%r38, %r7, %r25, %r34;
	mad.lo.s32 	%r39, %r30, %r17, %r38;
	mad.lo.s32 	%r40, %r39, %r16, %r26;
	mad.lo.s32 	%r41, %r40, %r15, %r37;
	mul.wide.s32 	%rd5, %r42, 4;
	add.s64 	%rd6, %rd1, %rd5;
	ld.global.f32 	%f1, [%rd6];
	mul.wide.s32 	%rd7, %r41, 4;
	add.s64 	%rd8, %rd2, %rd7;
	st.global.f32 	[%rd8], %f1;
	add.s32 	%r42, %r42, %r8;
	setp.lt.s32 	%p2, %r42, %r6;
	@%p2 bra 	$L__BB353_2;
$L__BB353_3:
	ret;

}
	// .globl	_Z28_permutedims_5D_5_2_4_3_1_64PdiiiiiS_iiii
.visible .entry _Z28_permutedims_5D_5_2_4_3_1_64PdiiiiiS_iiii(
	.param .u64 .ptr .align 1 _Z28_permutedims_5D_5_2_4_3_1_64PdiiiiiS_iiii_param_0,
	.param .u32 _Z28_permutedims_5D_5_2_4_3_1_64PdiiiiiS_iiii_param_1,
	.param .u32 _Z28_permutedims_5D_5_2_4_3_1_64PdiiiiiS_iiii_param_2,
	.param .u32 _Z28_permutedims_5D_5_2_4_3_1_64PdiiiiiS_iiii_param_3,
	.param .u32 _Z28_permutedims_5D_5_2_4_3_1_64PdiiiiiS_iiii_param_4,
	.param .u32 _Z28_permutedims_5D_5_2_4_3_1_64PdiiiiiS_iiii_param_5,
	.param .u64 .ptr .align 1 _Z28_permutedims_5D_5_2_4_3_1_64PdiiiiiS_iiii_param_6,
	.param .u32 _Z28_permutedims_5D_5_2_4_3_1_64PdiiiiiS_iiii_param_7,
	.param .u32 _Z28_permutedims_5D_5_2_4_3_1_64PdiiiiiS_iiii_param_8,
	.param .u32 _Z28_permutedims_5D_5_2_4_3_1_64PdiiiiiS_iiii_param_9,
	.param .u32 _Z28_permutedims_5D_5_2_4_3_1_64PdiiiiiS_iiii_param_10
)
{
	.reg .pred 	%p<3>;
	.reg .b32 	%r<43>;
	.reg .b64 	%rd<9>;
	.reg .b64 	%fd<2>;

	ld.param.u64 	%rd3, [_Z28_permutedims_5D_5_2_4_3_1_64PdiiiiiS_iiii_param_0];
	ld.param.u32 	%r11, [_Z28_permutedims_5D_5_2_4_3_1_64PdiiiiiS_iiii_param_1];
	ld.param.u32 	%r12, [_Z28_permutedims_5D_5_2_4_3_1_64PdiiiiiS_iiii_param_2];
	ld.param.u32 	%r13, [_Z28_permutedims_5D_5_2_4_3_1_64PdiiiiiS_iiii_param_3];
	ld.param.u32 	%r14, [_Z28_permutedims_5D_5_2_4_3_1_64PdiiiiiS_iiii_param_4];
	ld.param.u32 	%r19, [_Z28_permutedims_5D_5_2_4_3_1_64PdiiiiiS_iiii_param_5];
	ld.param.u64 	%rd4, [_Z28_permutedims_5D_5_2_4_3_1_64PdiiiiiS_iiii_param_6];
	ld.param.u32 	%r15, [_Z28_permutedims_5D_5_2_4_3_1_64PdiiiiiS_iiii_param_7];
	ld.param.u32 	%r16, [_Z28_permutedims_5D_5_2_4_3_1_64PdiiiiiS_iiii_param_8];
	ld.param.u32 	%r17, [_Z28_permutedims_5D_5_2_4_3_1_64PdiiiiiS_iiii_param_9];
	ld.param.u32 	%r18, [_Z28_permutedims_5D_5_2_4_3_1_64PdiiiiiS_iiii_param_10];
	mov.u32 	%r20, %tid.x;
	mov.u32 	%r21, %ctaid.x;
	mov.u32 	%r1, %ntid.x;
	mad.lo.s32 	%r42, %r21, %r1, %r20;
	mul.lo.s32 	%r3, %r12, %r11;
	mul.lo.s32 	%r4, %r3, %r13;
	mul.lo.s32 	%r5, %r4, %r14;
	mul.lo.s32 	%r6, %r5, %r19;
	setp.ge.s32 	%p1, %r42, %r6;
	@%p1 bra 	$L__BB354_3;
	mul.lo.s32 	%r7, %r18, %r17;
	mov.u32 	%r22, %nctaid.x;
	mul.lo.s32 	%r8, %r1, %r22;
	cvta.to.global.u64 	%rd1, %rd3;
	cvta.to.global.u64 	%rd2, %rd4;
$L__BB354_2:
	div.s32 	%r23, %r42, %r11;
	mul.lo.s32 	%r24, %r23, %r11;
	sub.s32 	%r25, %r42, %r24;
	rem.s32 	%r26, %r23, %r12;
	mad.lo.s32 	%r27, %r26, %r11, %r25;
	sub.s32 	%r28, %r42, %r27;
	div.s32 	%r29, %r28, %r3;
	rem.s32 	%r30, %r29, %r13;
	mad.lo.s32 	%r31, %r3, %r30, %r27;
	sub.s32 	%r32, %r42, %r31;
	div.s32 	%r33, %r32, %r4;
	rem.s32 	%r34, %r33, %r14;
	mad.lo.s32 	%r35, %r4, %r34, %r31;
	sub.s32 	%r36, %r42, %r35;
	div.s32 	%r37, %r36, %r5;
	mad.lo.s32 	%r38, %r7, %r25, %r34;
	mad.lo.s32 	%r39, %r30, %r17, %r38;
	mad.lo.s32 	%r40, %r39, %r16, %r26;
	mad.lo.s32 	%r41, %r40, %r15, %r37;
	mul.wide.s32 	%rd5, %r42, 8;
	add.s64 	%rd6, %rd1, %rd5;
	ld.global.f64 	%fd1, [%rd6];
	mul.wide.s32 	%rd7, %r41, 8;
	add.s64 	%rd8, %rd2, %rd7;
	st.global.f64 	[%rd8], %fd1;
	add.s32 	%r42, %r42, %r8;
	setp.lt.s32 	%p2, %r42, %r6;
	@%p2 bra 	$L__BB354_2;
$L__BB354_3:
	ret;

}
	// .globl	_Z28_permutedims_5D_5_3_1_2_4_32PfiiiiiS_iiii
.visible .entry _Z28_permutedims_5D_5_3_1_2_4_32PfiiiiiS_iiii(
	.param .u64 .ptr .align 1 _Z28_permutedims_5D_5_3_1_2_4_32PfiiiiiS_iiii_param_0,
	.param .u32 _Z28_permutedims_5D_5_3_1_2_4_32PfiiiiiS_iiii_param_1,
	.param .u32 _Z28_permutedims_5D_5_3_1_2_4_32PfiiiiiS_iiii_param_2,
	.param .u32 _Z28_permutedims_5D_5_3_1_2_4_32PfiiiiiS_iiii_param_3,
	.param .u32 _Z28_permutedims_5D_5_3_1_2_4_32PfiiiiiS_iiii_param_4,
	.param .u32 _Z28_permutedims_5D_5_3_1_2_4_32PfiiiiiS_iiii_param_5,
	.param .u64 .ptr .align 1 _Z28_permutedims_5D_5_3_1_2_4_32PfiiiiiS_iiii_param_6,
	.param .u32 _Z28_permutedims_5D_5_3_1_2_4_32PfiiiiiS_iiii_param_7,
	.param .u32 _Z28_permutedims_5D_5_3_1_2_4_32PfiiiiiS_iiii_param_8,
	.param .u32 _Z28_permutedims_5D_5_3_1_2_4_32PfiiiiiS_iiii_param_9,
	.param .u32 _Z28_permutedims_5D_5_3_1_2_4_32PfiiiiiS_iiii_param_10
)
{
	.reg .pred 	%p<3>;
	.reg .b32 	%r<43>;
	.reg .b32 	%f<2>;
	.reg .b64 	%rd<9>;

	ld.param.u64 	%rd3, [_Z28_permutedims_5D_5_3_1_2_4_32PfiiiiiS_iiii_param_0];
	ld.param.u32 	%r11, [_Z28_permutedims_5D_5_3_1_2_4_32PfiiiiiS_iiii_param_1];
	ld.param.u32 	%r12, [_Z28_permutedims_5D_5_3_1_2_4_32PfiiiiiS_iiii_param_2];
	ld.param.u32 	%r13, [_Z28_permutedims_5D_5_3_1_2_4_32PfiiiiiS_iiii_param_3];
	ld.param.u32 	%r14, [_Z28_permutedims_5D_5_3_1_2_4_32PfiiiiiS_iiii_param_4];
	ld.param.u32 	%r19, [_Z28_permutedims_5D_5_3_1_2_4_32PfiiiiiS_iiii_param_5];
	ld.param.u64 	%rd4, [_Z28_permutedims_5D_5_3_1_2_4_32PfiiiiiS_iiii_param_6];
	ld.param.u32 	%r15, [_Z28_permutedims_5D_5_3_1_2_4_32PfiiiiiS_iiii_param_7];
	ld.param.u32 	%r16, [_Z28_permutedims_5D_5_3_1_2_4_32PfiiiiiS_iiii_param_8];
	ld.param.u32 	%r17, [_Z28_permutedims_5D_5_3_1_2_4_32PfiiiiiS_iiii_param_9];
	ld.param.u32 	%r18, [_Z28_permutedims_5D_5_3_1_2_4_32PfiiiiiS_iiii_param_10];
	mov.u32 	%r20, %tid.x;
	mov.u32 	%r21, %ctaid.x;
	mov.u32 	%r1, %ntid.x;
	mad.lo.s32 	%r42, %r21, %r1, %r20;
	mul.lo.s32 	%r3, %r12, %r11;
	mul.lo.s32 	%r4, %r3, %r13;
	mul.lo.s32 	%r5, %r4, %r14;
	mul.lo.s32 	%r6, %r5, %r19;
	setp.ge.s32 	%p1, %r42, %r6;
	@%p1 bra 	$L__BB355_3;
	mul.lo.s32 	%r7, %r18, %r17;
	mov.u32 	%r22, %nctaid.x;
	mul.lo.s32 	%r8, %r1, %r22;
	cvta.to.global.u64 	%rd1, %rd3;
	cvta.to.global.u64 	%rd2, %rd4;
$L__BB355_2:
	div.s32 	%r23, %r42, %r11;
	mul.lo.s32 	%r24, %r23, %r11;
	sub.s32 	%r25, %r42, %r24;
	rem.s32 	%r26, %r23, %r12;
	mad.lo.s32 	%r27, %r26, %r11, %r25;
	sub.s32 	%r28, %r42, %r27;
	div.s32 	%r29, %r28, %r3;
	rem.s32 	%r30, %r29, %r13;
	mad.lo.s32 	%r31, %r3, %r30, %r27;
	sub.s32 	%r32, %r42, %r31;
	div.s32 	%r33, %r32, %r4;
	rem.s32 	%r34, %r33, %r14;
	mad.lo.s32 	%r35, %r4, %r34, %r31;
	sub.s32 	%r36, %r42, %r35;
	div.s32 	%r37, %r36, %r5;
	mad.lo.s32 	%r38, %r26, %r17, %r25;
	mad.lo.s32 	%r39, %r7, %r34, %r38;
	mad.lo.s32 	%r40, %r39, %r16, %r30;
	mad.lo.s32 	%r41, %r40, %r15, %r37;
	mul.wide.s32 	%rd5, %r42, 4;
	add.s64 	%rd6, %rd1, %rd5;
	ld.global.f32 	%f1, [%rd6];
	mul.wide.s32 	%rd7, %r41, 4;
	add.s64 	%rd8, %rd2, %rd7;
	st.global.f32 	[%rd8], %f1;
	add.s32 	%r42, %r42, %r8;
	setp.lt.s32 	%p2, %r42, %r6;
	@%p2 bra 	$L__BB355_2;
$L__BB355_3:
	ret;

}
	// .globl	_Z28_permutedims_5D_5_3_1_2_4_64PdiiiiiS_iiii
.visible .entry _Z28_permutedims_5D_5_3_1_2_4_64PdiiiiiS_iiii(
	.param .u64 .ptr .align 1 _Z28_permutedims_5D_5_3_1_2_4_64PdiiiiiS_iiii_param_0,
	.param .u32 _Z28_permutedims_5D_5_3_1_2_4_64PdiiiiiS_iiii_param_1,
	.param .u32 _Z28_permutedims_5D_5_3_1_2_4_64PdiiiiiS_iiii_param_2,
	.param .u32 _Z28_permutedims_5D_5_3_1_2_4_64PdiiiiiS_iiii_param_3,
	.param .u32 _Z28_permutedims_5D_5_3_1_2_4_64PdiiiiiS_iiii_param_4,
	.param .u32 _Z28_permutedims_5D_5_3_1_2_4_64PdiiiiiS_iiii_param_5,
	.param .u64 .ptr .align 1 _Z28_permutedims_5D_5_3_1_2_4_64PdiiiiiS_iiii_param_6,
	.param .u32 _Z28_permutedims_5D_5_3_1_2_4_64PdiiiiiS_iiii_param_7,
	.param .u32 _Z28_permutedims_5D_5_3_1_2_4_64PdiiiiiS_iiii_param_8,
	.param .u32 _Z28_permutedims_5D_5_3_1_2_4_64PdiiiiiS_iiii_param_9,
	.param .u32 _Z28_permutedims_5D_5_3_1_2_4_64PdiiiiiS_iiii_param_10
)
{
	.reg .pred 	%p<3>;
	.reg .b32 	%r<43>;
	.reg .b64 	%rd<9>;
	.reg .b64 	%fd<2>;

	ld.param.u64 	%rd3, [_Z28_permutedims_5D_5_3_1_2_4_64PdiiiiiS_iiii_param_0];
	ld.param.u32 	%r11, [_Z28_permutedims_5D_5_3_1_2_4_64PdiiiiiS_iiii_param_1];
	ld.param.u32 	%r12, [_Z28_permutedims_5D_5_3_1_2_4_64PdiiiiiS_iiii_param_2];
	ld.param.u32 	%r13, [_Z28_permutedims_5D_5_3_1_2_4_64PdiiiiiS_iiii_param_3];
	ld.param.u32 	%r14, [_Z28_permutedims_5D_5_3_1_2_4_64PdiiiiiS_iiii_param_4];
	ld.param.u32 	%r19, [_Z28_permutedims_5D_5_3_1_2_4_64PdiiiiiS_iiii_param_5];
	ld.param.u64 	%rd4, [_Z28_permutedims_5D_5_3_1_2_4_64PdiiiiiS_iiii_param_6];
	ld.param.u32 	%r15, [_Z28_permutedims_5D_5_3_1_2_4_64PdiiiiiS_iiii_param_7];
	ld.param.u32 	%r16, [_Z28_permutedims_5D_5_3_1_2_4_64PdiiiiiS_iiii_param_8];
	ld.param.u32 	%r17, [_Z28_permutedims_5D_5_3_1_2_4_64PdiiiiiS_iiii_param_9];
	ld.param.u32 	%r18, [_Z28_permutedims_5D_5_3_1_2_4_64PdiiiiiS_iiii_param_10];
	mov.u32 	%r20, %tid.x;
	mov.u32 	%r21, %ctaid.x;
	mov.u32 	%r1, %ntid.x;
	mad.lo.s32 	%r42, %r21, %r1, %r20;
	mul.lo.s32 	%r3, %r12, %r11;
	mul.lo.s32 	%r4, %r3, %r13;
	mul.lo.s32 	%r5, %r4, %r14;
	mul.lo.s32 	%r6, %r5, %r19;
	setp.ge.s32 	%p1, %r42, %r6;
	@%p1 bra 	$L__BB356_3;
	mul.lo.s32 	%r7, %r18, %r17;
	mov.u32 	%r22, %nctaid.x;
	mul.lo.s32 	%r8, %r1, %r22;
	cvta.to.global.u64 	%rd1, %rd3;
	cvta.to.global.u64 	%rd2, %rd4;
$L__BB356_2:
	div.s32 	%r23, %r42, %r11;
	mul.lo.s32 	%r24, %r23, %r11;
	sub.s32 	%r25, %r42, %r24;
	rem.s32 	%r26, %r23, %r12;
	mad.lo.s32 	%r27, %r26, %r11, %r25;
	sub.s32 	%r28, %r42, %r27;
	div.s32 	%r29, %r28, %r3;
	rem.s32 	%r30, %r29, %r13;
	mad.lo.s32 	%r31, %r3, %r30, %r27;
	sub.s32 	%r32, %r42, %r31;
	div.s32 	%r33, %r32, %r4;
	rem.s32 	%r34, %r33, %r14;
	mad.lo.s32 	%r35, %r4, %r34, %r31;
	sub.s32 	%r36, %r42, %r35;
	div.s32 	%r37, %r36, %r5;
	mad.lo.s32 	%r38, %r26, %r17, %r25;
	mad.lo.s32 	%r39, %r7, %r34, %r38;
	mad.lo.s32 	%r40, %r39, %r16, %r30;
	mad.lo.s32 	%r41, %r40, %r15, %r37;
	mul.wide.s32 	%rd5, %r42, 8;
	add.s64 	%rd6, %rd1, %rd5;
	ld.global.f64 	%fd1, [%rd6];
	mul.wide.s32 	%rd7, %r41, 8;
	add.s64 	%rd8, %rd2, %rd7;
	st.global.f64 	[%rd8], %fd1;
	add.s32 	%r42, %r42, %r8;
	setp.lt.s32 	%p2, %r42, %r6;
	@%p2 bra 	$L__BB356_2;
$L__BB356_3:
	ret;

}
	// .globl	_Z28_permutedims_5D_5_3_1_4_2_32PfiiiiiS_iiii
.visible .entry _Z28_permutedims_5D_5_3_1_4_2_32PfiiiiiS_iiii(
	.param .u64 .ptr .align 1 _Z28_permutedims_5D_5_3_1_4_2_32PfiiiiiS_iiii_param_0,
	.param .u32 _Z28_permutedims_5D_5_3_1_4_2_32PfiiiiiS_iiii_param_1,
	.param .u32 _Z28_permutedims_5D_5_3_1_4_2_32PfiiiiiS_iiii_param_2,
	.param .u32 _Z28_permutedims_5D_5_3_1_4_2_32PfiiiiiS_iiii_param_3,
	.param .u32 _Z28_permutedims_5D_5_3_1_4_2_32PfiiiiiS_iiii_param_4,
	.param .u32 _Z28_permutedims_5D_5_3_1_4_2_32PfiiiiiS_iiii_param_5,
	.param .u64 .ptr .align 1 _Z28_permutedims_5D_5_3_1_4_2_32PfiiiiiS_iiii_param_6,
	.param .u32 _Z28_permutedims_5D_5_3_1_4_2_32PfiiiiiS_iiii_param_7,
	.param .u32 _Z28_permutedims_5D_5_3_1_4_2_32PfiiiiiS_iiii_param_8,
	.param .u32 _Z28_permutedims_5D_5_3_1_4_2_32PfiiiiiS_iiii_param_9,
	.param .u32 _Z28_permutedims_5D_5_3_1_4_2_32PfiiiiiS_iiii_param_10
)
{
	.reg .pred 	%p<3>;
	.reg .b32 	%r<43>;
	.reg .b32 	%f<2>;
	.reg .b64 	%rd<9>;

	ld.param.u64 	%rd3, [_Z28_permutedims_5D_5_3_1_4_2_32PfiiiiiS_iiii_param_0];
	ld.param.u32 	%r11, [_Z28_permutedims_5D_5_3_1_4_2_32PfiiiiiS_iiii_param_1];
	ld.param.u32 	%r12, [_Z28_permutedims_5D_5_3_1_4_2_32PfiiiiiS_iiii_param_2];
	ld.param.u32 	%r13, [_Z28_permutedims_5D_5_3_1_4_2_32PfiiiiiS_iiii_param_3];
	ld.param.u32 	%r14, [_Z28_permutedims_5D_5_3_1_4_2_32PfiiiiiS_iiii_param_4];
	ld.param.u32 	%r19, [_Z28_permutedims_5D_5_3_1_4_2_32PfiiiiiS_iiii_param_5];
	ld.param.u64 	%rd4, [_Z28_permutedims_5D_5_3_1_4_2_32PfiiiiiS_iiii_param_6];
	ld.param.u32 	%r15, [_Z28_permutedims_5D_5_3_1_4_2_32PfiiiiiS_iiii_param_7];
	ld.param.u32 	%r16, [_Z28_permutedims_5D_5_3_1_4_2_32PfiiiiiS_iiii_param_8];
	ld.param.u32 	%r17, [_Z28_permutedims_5D_5_3_1_4_2_32PfiiiiiS_iiii_param_9];
	ld.param.u32 	%r18, [_Z28_permutedims_5D_5_3_1_4_2_32PfiiiiiS_iiii_param_10];
	mov.u32 	%r20, %tid.x;
	mov.u32 	%r21, %ctaid.x;
	mov.u32 	%r1, %ntid.x;
	mad.lo.s32 	%r42, %r21, %r1, %r20;
	mul.lo.s32 	%r3, %r12, %r11;
	mul.lo.s32 	%r4, %r3, %r13;
	mul.lo.s32 	%r5, %r4, %r14;
	mul.lo.s32 	%r6, %r5, %r19;
	setp.ge.s32 	%p1, %r42, %r6;
	@%p1 bra 	$L__BB357_3;
	mul.lo.s32 	%r7, %r18, %r17;
	mov.u32 	%r22, %nctaid.x;
	mul.lo.s32 	%r8, %r1, %r22;
	cvta.to.global.u64 	%rd1, %rd3;
	cvta.to.global.u64 	%rd2, %rd4;
$L__BB357_2:
	div.s32 	%r23, %r42, %r11;
	mul.lo.s32 	%r24, %r23, %r11;
	sub.s32 	%r25, %r42, %r24;
	rem.s32 	%r26, %r23, %r12;
	mad.lo.s32 	%r27, %r26, %r11, %r25;
	sub.s32 	%r28, %r42, %r27;
	div.s32 	%r29, %r28, %r3;
	rem.s32 	%r30, %r29, %r13;
	mad.lo.s32 	%r31, %r3, %r30, %r27;
	sub.s32 	%r32, %r42, %r31;
	div.s32 	%r33, %r32, %r4;
	rem.s32 	%r34, %r33, %r14;
	mad.lo.s32 	%r35, %r4, %r34, %r31;
	sub.s32 	%r36, %r42, %r35;
	div.s32 	%r37, %r36, %r5;
	mad.lo.s32 	%r38, %r7, %r26, %r25;
	mad.lo.s32 	%r39, %r34, %r17, %r38;
	mad.lo.s32 	%r40, %r39, %r16, %r30;
	mad.lo.s32 	%r41, %r40, %r15, %r37;
	mul.wide.s32 	%rd5, %r42, 4;
	add.s64 	%rd6, %rd1, %rd5;
	ld.global.f32 	%f1, [%rd6];
	mul.wide.s32 	%rd7, %r41, 4;
	add.s64 	%rd8, %rd2, %rd7;
	st.global.f32 	[%rd8], %f1;
	add.s32 	%r42, %r42, %r8;
	setp.lt.s32 	%p2, %r42, %r6;
	@%p2 bra 	$L__BB357_2;
$L__BB357_3:
	ret;

}
	// .globl	_Z28_permutedims_5D_5_3_1_4_2_64PdiiiiiS_iiii
.visible .entry _Z28_permutedims_5D_5_3_1_4_2_64PdiiiiiS_iiii(
	.param .u64 .ptr .align 1 _Z28_permutedims_5D_5_3_1_4_2_64PdiiiiiS_iiii_param_0,
	.param .u32 _Z28_permutedims_5D_5_3_1_4_2_64PdiiiiiS_iiii_param_1,
	.param .u32 _Z28_permutedims_5D_5_3_1_4_2_64PdiiiiiS_iiii_param_2,
	.param .u32 _Z28_permutedims_5D_5_3_1_4_2_64PdiiiiiS_iiii_param_3,
	.param .u32 _Z28_permutedims_5D_5_3_1_4_2_64PdiiiiiS_iiii_param_4,
	.param .u32 _Z28_permutedims_5D_5_3_1_4_2_64PdiiiiiS_iiii_param_5,
	.param .u64 .ptr .align 1 _Z28_permutedims_5D_5_3_1_4_2_64PdiiiiiS_iiii_param_6,
	.param .u32 _Z28_permutedims_5D_5_3_1_4_2_64PdiiiiiS_iiii_param_7,
	.param .u32 _Z28_permutedims_5D_5_3_1_4_2_64PdiiiiiS_iiii_param_8,
	.param .u32 _Z28_permutedims_5D_5_3_1_4_2_64PdiiiiiS_iiii_param_9,
	.param .u32 _Z28_permutedims_5D_5_3_1_4_2_64PdiiiiiS_iiii_param_10
)
{
	.reg .pred 	%p<3>;
	.reg .b32 	%r<43>;
	.reg .b64 	%rd<9>;
	.reg .b64 	%fd<2>;

	ld.param.u64 	%rd3, [_Z28_permutedims_5D_5_3_1_4_2_64PdiiiiiS_iiii_param_0];
	ld.param.u32 	%r11, [_Z28_permutedims_5D_5_3_1_4_2_64PdiiiiiS_iiii_param_1];
	ld.param.u32 	%r12, [_Z28_permutedims_5D_5_3_1_4_2_64PdiiiiiS_iiii_param_2];
	ld.param.u32 	%r13, [_Z28_permutedims_5D_5_3_1_4_2_64PdiiiiiS_iiii_param_3];
	ld.param.u32 	%r14, [_Z28_permutedims_5D_5_3_1_4_2_64PdiiiiiS_iiii_param_4];
	ld.param.u32 	%r19, [_Z28_permutedims_5D_5_3_1_4_2_64PdiiiiiS_iiii_param_5];
	ld.param.u64 	%rd4, [_Z28_permutedims_5D_5_3_1_4_2_64PdiiiiiS_iiii_param_6];
	ld.param.u32 	%r15, [_Z28_permutedims_5D_5_3_1_4_2_64PdiiiiiS_iiii_param_7];
	ld.param.u32 	%r16, [_Z28_permutedims_5D_5_3_1_4_2_64PdiiiiiS_iiii_param_8];
	ld.param.u32 	%r17, [_Z28_permutedims_5D_5_3_1_4_2_64PdiiiiiS_iiii_param_9];
	ld.param.u32 	%r18, [_Z28_permutedims_5D_5_3_1_4_2_64PdiiiiiS_iiii_param_10];
	mov.u32 	%r20, %tid.x;
	mov.u32 	%r21, %ctaid.x;
	mov.u32 	%r1, %ntid.x;
	mad.lo.s32 	%r42, %r21, %r1, %r20;
	mul.lo.s32 	%r3, %r12, %r11;
	mul.lo.s32 	%r4, %r3, %r13;
	mul.lo.s32 	%r5, %r4, %r14;
	mul.lo.s32 	%r6, %r5, %r19;
	setp.ge.s32 	%p1, %r42, %r6;
	@%p1 bra 	$L__BB358_3;
	mul.lo.s32 	%r7, %r18, %r17;
	mov.u32 	%r22, %nctaid.x;
	mul.lo.s32 	%r8, %r1, %r22;
	cvta.to.global.u64 	%rd1, %rd3;
	cvta.to.global.u64 	%rd2, %rd4;
$L__BB358_2:
	div.s32 	%r23, %r42, %r11;
	mul.lo.s32 	%r24, %r23, %r11;
	sub.s32 	%r25, %r42, %r24;
	rem.s32 	%r26, %r23, %r12;
	mad.lo.s32 	%r27, %r26, %r11, %r25;
	sub.s32 	%r28, %r42, %r27;
	div.s32 	%r29, %r28, %r3;
	rem.s32 	%r30, %r29, %r13;
	mad.lo.s32 	%r31, %r3, %r30, %r27;
	sub.s32 	%r32, %r42, %r31;
	div.s32 	%r33, %r32, %r4;
	rem.s32 	%r34, %r33, %r14;
	mad.lo.s32 	%r35, %r4, %r34, %r31;
	sub.s32 	%r36, %r42, %r35;
	div.s32 	%r37, %r36, %r5;
	mad.lo.s32 	%r38, %r7, %r26, %r25;
	mad.lo.s32 	%r39, %r34, %r17, %r38;
	mad.lo.s32 	%r40, %r39, %r16, %r30;
	mad.lo.s32 	%r41, %r40, %r15, %r37;
	mul.wide.s32 	%rd5, %r42, 8;
	add.s64 	%rd6, %rd1, %rd5;
	ld.global.f64 	%fd1, [%rd6];
	mul.wide.s32 	%rd7, %r41, 8;
	add.s64 	%rd8, %rd2, %rd7;
	st.global.f64 	[%rd8], %fd1;
	add.s32 	%r42, %r42, %r8;
	setp.lt.s32 	%p2, %r42, %r6;
	@%p2 bra 	$L__BB358_2;
$L__BB358_3:
	ret;

}
	// .globl	_Z28_permutedims_5D_5_3_2_1_4_32PfiiiiiS_iiii
.visible .entry _Z28_permutedims_5D_5_3_2_1_4_32PfiiiiiS_iiii(
	.param .u64 .ptr .align 1 _Z28_permutedims_5D_5_3_2_1_4_32PfiiiiiS_iiii_param_0,
	.param .u32 _Z28_permutedims_5D_5_3_2_1_4_32PfiiiiiS_iiii_param_1,
	.param .u32 _Z28_permutedims_5D_5_3_2_1_4_32PfiiiiiS_iiii_param_2,
	.param .u32 _Z28_permutedims_5D_5_3_2_1_4_32PfiiiiiS_iiii_param_3,
	.param .u32 _Z28_permutedims_5D_5_3_2_1_4_32PfiiiiiS_iiii_param_4,
	.param .u32 _Z28_permutedims_5D_5_3_2_1_4_32PfiiiiiS_iiii_param_5,
	.param .u64 .ptr .align 1 _Z28_permutedims_5D_5_3_2_1_4_32PfiiiiiS_iiii_param_6,
	.param .u32 _Z28_permutedims_5D_5_3_2_1_4_32PfiiiiiS_iiii_param_7,
	.param .u32 _Z28_permutedims_5D_5_3_2_1_4_32PfiiiiiS_iiii_param_8,
	.param .u32 _Z28_permutedims_5D_5_3_2_1_4_32PfiiiiiS_iiii_param_9,
	.param .u32 _Z28_permutedims_5D_5_3_2_1_4_32PfiiiiiS_iiii_param_10
)
{
	.reg .pred 	%p<3>;
	.reg .b32 	%r<43>;
	.reg .b32 	%f<2>;
	.reg .b64 	%rd<9>;

	ld.param.u64 	%rd3, [_Z28_permutedims_5D_5_3_2_1_4_32PfiiiiiS_iiii_param_0];
	ld.param.u32 	%r11, [_Z28_permutedims_5D_5_3_2_1_4_32PfiiiiiS_iiii_param_1];
	ld.param.u32 	%r12, [_Z28_permutedims_5D_5_3_2_1_4_32PfiiiiiS_iiii_param_2];
	ld.param.u32 	%r13, [_Z28_permutedims_5D_5_3_2_1_4_32PfiiiiiS_iiii_param_3];
	ld.param.u32 	%r14, [_Z28_permutedims_5D_5_3_2_1_4_32PfiiiiiS_iiii_param_4];
	ld.param.u32 	%r19, [_Z28_permutedims_5D_5_3_2_1_4_32PfiiiiiS_iiii_param_5];
	ld.param.u64 	%rd4, [_Z28_permutedims_5D_5_3_2_1_4_32PfiiiiiS_iiii_param_6];
	ld.param.u32 	%r15, [_Z28_permutedims_5D_5_3_2_1_4_32PfiiiiiS_iiii_param_7];
	ld.param.u32 	%r16, [_Z28_permutedims_5D_5_3_2_1_4_32PfiiiiiS_iiii_param_8];
	ld.param.u32 	%r17, [_Z28_permutedims_5D_5_3_2_1_4_32PfiiiiiS_iiii_param_9];
	ld.param.u32 	%r18, [_Z28_permutedims_5D_5_3_2_1_4_32PfiiiiiS_iiii_param_10];
	mov.u32 	%r20, %tid.x;
	mov.u32 	%r21, %ctaid.x;
	mov.u32 	%r1, %ntid.x;
	mad.lo.s32 	%r42, %r21, %r1, %r20;
	mul.lo.s32 	%r3, %r12, %r11;
	mul.lo.s32 	%r4, %r3, %r13;
	mul.lo.s32 	%r5, %r4, %r14;
	mul.lo.s32 	%r6, %r5, %r19;
	setp.ge.s32 	%p1, %r42, %r6;
	@%p1 bra 	$L__BB359_3;
	mul.lo.s32 	%r7, %r18, %r17;
	mov.u32 	%r22, %nctaid.x;
	mul.lo.s32 	%r8, %r1, %r22;
	cvta.to.global.u64 	%rd1, %rd3;
	cvta.to.global.u64 	%rd2, %rd4;
$L__BB359_2:
	div.s32 	%r23, %r42, %r11;
	mul.lo.s32 	%r24, %r23, %r11;
	sub.s32 	%r25, %r42, %r24;
	rem.s32 	%r26, %r23, %r12;
	mad.lo.s32 	%r27, %r26, %r11, %r25;
	sub.s32 	%r28, %r42, %r27;
	div.s32 	%r29, %r28, %r3;
	rem.s32 	%r30, %r29, %r13;
	mad.lo.s32 	%r31, %r3, %r30, %r27;
	sub.s32 	%r32, %r42, %r31;
	div.s32 	%r33, %r32, %r4;
	rem.s32 	%r34, %r33, %r14;
	mad.lo.s32 	%r35, %r4, %r34, %r31;
	sub.s32 	%r36, %r42, %r35;
	div.s32 	%r37, %r36, %r5;
	mad.lo.s32 	%r38, %r25, %r17, %r26;
	mad.lo.s32 	%r39, %r7, %r34, %r38;
	mad.lo.s32 	%r40, %r39, %r16, %r30;
	mad.lo.s32 	%r41, %r40, %r15, %r37;
	mul.wide.s32 	%rd5, %r42, 4;
	add.s64 	%rd6, %rd1, %rd5;
	ld.global.f32 	%f1, [%rd6];
	mul.wide.s32 	%rd7, %r41, 4;
	add.s64 	%rd8, %rd2, %rd7;
	st.global.f32 	[%rd8], %f1;
	add.s32 	%r42, %r42, %r8;
	setp.lt.s32 	%p2, %r42, %r6;
	@%p2 bra 	$L__BB359_2;
$L__BB359_3:
	ret;

}
	// .globl	_Z28_permutedims_5D_5_3_2_1_4_64PdiiiiiS_iiii
.visible .entry _Z28_permutedims_5D_5_3_2_1_4_64PdiiiiiS_iiii(
	.param .u64 .ptr .align 1 _Z28_permutedims_5D_5_3_2_1_4_64PdiiiiiS_iiii_param_0,
	.param .u32 _Z28_permutedims_5D_5_3_2_1_4_64PdiiiiiS_iiii_param_1,
	.param .u32 _Z28_permutedims_5D_5_3_2_1_4_64PdiiiiiS_iiii_param_2,
	.param .u32 _Z28_permutedims_5D_5_3_2_1_4_64PdiiiiiS_iiii_param_3,
	.param .u32 _Z28_permutedims_5D_5_3_2_1_4_64PdiiiiiS_iiii_param_4,
	.param .u32 _Z28_permutedims_5D_5_3_2_1_4_64PdiiiiiS_iiii_param_5,
	.param .u64 .ptr .align 1 _Z28_permutedims_5D_5_3_2_1_4_64PdiiiiiS_iiii_param_6,
	.param .u32 _Z28_permutedims_5D_5_3_2_1_4_64PdiiiiiS_iiii_param_7,
	.param .u32 _Z28_permutedims_5D_5_3_2_1_4_64PdiiiiiS_iiii_param_8,
	.param .u32 _Z28_permutedims_5D_5_3_2_1_4_64PdiiiiiS_iiii_param_9,
	.param .u32 _Z28_permutedims_5D_5_3_2_1_4_64PdiiiiiS_iiii_param_10
)
{
	.reg .pred 	%p<3>;
	.reg .b32 	%r<43>;
	.reg .b64 	%rd<9>;
	.reg .b64 	%fd<2>;

	ld.param.u64 	%rd3, [_Z28_permutedims_5D_5_3_2_1_4_64PdiiiiiS_iiii_param_0];
	ld.param.u32 	%r11, [_Z28_permutedims_5D_5_3_2_1_4_64PdiiiiiS_iiii_param_1];
	ld.param.u32 	%r12, [_Z28_permutedims_5D_5_3_2_1_4_64PdiiiiiS_iiii_param_2];
	ld.param.u32 	%r13, [_Z28_permutedims_5D_5_3_2_1_4_64PdiiiiiS_iiii_param_3];
	ld.param.u32 	%r14, [_Z28_permutedims_5D_5_3_2_1_4_64PdiiiiiS_iiii_param_4];
	ld.param.u32 	%r19, [_Z28_permutedims_5D_5_3_2_1_4_64PdiiiiiS_iiii_param_5];
	ld.param.u64 	%rd4, [_Z28_permutedims_5D_5_3_2_1_4_64PdiiiiiS_iiii_param_6];
	ld.param.u32 	%r15, [_Z28_permutedims_5D_5_3_2_1_4_64PdiiiiiS_iiii_param_7];
	ld.param.u32 	%r16, [_Z28_permutedims_5D_5_3_2_1_4_64PdiiiiiS_iiii_param_8];
	ld.param.u32 	%r17, [_Z28_permutedims_5D_5_3_2_1_4_64PdiiiiiS_iiii_param_9];
	ld.param.u32 	%r18, [_Z28_permutedims_5D_5_3_2_1_4_64PdiiiiiS_iiii_param_10];
	mov.u32 	%r20, %tid.x;
	mov.u32 	%r21, %ctaid.x;
	mov.u32 	%r1, %ntid.x;
	mad.lo.s32 	%r42, %r21, %r1, %r20;
	mul.lo.s32 	%r3, %r12, %r11;
	mul.lo.s32 	%r4, %r3, %r13;
	mul.lo.s32 	%r5, %r4, %r14;
	mul.lo.s32 	%r6, %r5, %r19;
	setp.ge.s32 	%p1, %r42, %r6;
	@%p1 bra 	$L__BB360_3;
	mul.lo.s32 	%r7, %r18, %r17;
	mov.u32 	%r22, %nctaid.x;
	mul.lo.s32 	%r8, %r1, %r22;
	cvta.to.global.u64 	%rd1, %rd3;
	cvta.to.global.u64 	%rd2, %rd4;
$L__BB360_2:
	div.s32 	%r23, %r42, %r11;
	mul.lo.s32 	%r24, %r23, %r11;
	sub.s32 	%r25, %r42, %r24;
	rem.s32 	%r26, %r23, %r12;
	mad.lo.s32 	%r27, %r26, %r11, %r25;
	sub.s32 	%r28, %r42, %r27;
	div.s32 	%r29, %r28, %r3;
	rem.s32 	%r30, %r29, %r13;
	mad.lo.s32 	%r31, %r3, %r30, %r27;
	sub.s32 	%r32, %r42, %r31;
	div.s32 	%r33, %r32, %r4;
	rem.s32 	%r34, %r33, %r14;
	mad.lo.s32 	%r35, %r4, %r34, %r31;
	sub.s32 	%r36, %r42, %r35;
	div.s32 	%r37, %r36, %r5;
	mad.lo.s32 	%r38, %r25, %r17, %r26;
	mad.lo.s32 	%r39, %r7, %r34, %r38;
	mad.lo.s32 	%r40, %r39, %r16, %r30;
	mad.lo.s32 	%r41, %r40, %r15, %r37;
	mul.wide.s32 	%rd5, %r42, 8;
	add.s64 	%rd6, %rd1, %rd5;
	ld.global.f64 	%fd1, [%rd6];
	mul.wide.s32 	%rd7, %r41, 8;
	add.s64 	%rd8, %rd2, %rd7;
	st.global.f64 	[%rd8], %fd1;
	add.s32 	%r42, %r42, %r8;
	setp.lt.s32 	%p2, %r42, %r6;
	@%p2 bra 	$L__BB360_2;
$L__BB360_3:
	ret;

}
	// .globl	_Z28_permutedims_5D_5_3_2_4_1_32PfiiiiiS_iiii
.visible .entry _Z28_permutedims_5D_5_3_2_4_1_32PfiiiiiS_iiii(
	.param .u64 .ptr .align 1 _Z28_permutedims_5D_5_3_2_4_1_32PfiiiiiS_iiii_param_0,
	.param .u32 _Z28_permutedims_5D_5_3_2_4_1_32PfiiiiiS_iiii_param_1,
	.param .u32 _Z28_permutedims_5D_5_3_2_4_1_32PfiiiiiS_iiii_param_2,
	.param .u32 _Z28_permutedims_5D_5_3_2_4_1_32PfiiiiiS_iiii_param_3,
	.param .u32 _Z28_permutedims_5D_5_3_2_4_1_32PfiiiiiS_iiii_param_4,
	.param .u32 _Z28_permutedims_5D_5_3_2_4_1_32PfiiiiiS_iiii_param_5,
	.param .u64 .ptr .align 1 _Z28_permutedims_5D_5_3_2_4_1_32PfiiiiiS_iiii_param_6,
	.param .u32 _Z28_permutedims_5D_5_3_2_4_1_32PfiiiiiS_iiii_param_7,
	.param .u32 _Z28_permutedims_5D_5_3_2_4_1_32PfiiiiiS_iiii_param_8,
	.param .u32 _Z28_permutedims_5D_5_3_2_4_1_32PfiiiiiS_iiii_param_9,
	.param .u32 _Z28_permutedims_5D_5_3_2_4_1_32PfiiiiiS_iiii_param_10
)
{
	.reg .pred 	%p<3>;
	.reg .b32 	%r<43>;
	.reg .b32 	%f<2>;
	.reg .b64 	%rd<9>;

	ld.param.u64 	%rd3, [_Z28_permutedims_5D_5_3_2_4_1_32PfiiiiiS_iiii_param_0];
	ld.param.u32 	%r11, [_Z28_permutedims_5D_5_3_2_4_1_32PfiiiiiS_iiii_param_1];
	ld.param.u32 	%r12, [_Z28_permutedims_5D_5_3_2_4_1_32PfiiiiiS_iiii_param_2];
	ld.param.u32 	%r13, [_Z28_permutedims_5D_5_3_2_4_1_32PfiiiiiS_iiii_param_3];
	ld.param.u32 	%r14, [_Z28_permutedims_5D_5_3_2_4_1_32PfiiiiiS_iiii_param_4];
	ld.param.u32 	%r19, [_Z28_permutedims_5D_5_3_2_4_1_32PfiiiiiS_iiii_param_5];
	ld.param.u64 	%rd4, [_Z28_permutedims_5D_5_3_2_4_1_32PfiiiiiS_iiii_param_6];
	ld.param.u32 	%r15, [_Z28_permutedims_5D_5_3_2_4_1_32PfiiiiiS_iiii_param_7];
	ld.param.u32 	%r16, [_Z28_permutedims_5D_5_3_2_4_1_32PfiiiiiS_iiii_param_8];
	ld.param.u32 	%r17, [_Z28_permutedims_5D_5_3_2_4_1_32PfiiiiiS_iiii_param_9];
	ld.param.u32 	%r18, [_Z28_permutedims_5D_5_3_2_4_1_32PfiiiiiS_iiii_param_10];
	mov.u32 	%r20, %tid.x;
	mov.u32 	%r21, %ctaid.x;
	mov.u32 	%r1, %ntid.x;
	mad.lo.s32 	%r42, %r21, %r1, %r20;
	mul.lo.s32 	%r3, %r12, %r11;
	mul.lo.s32 	%r4, %r3, %r13;
	mul.lo.s32 	%r5, %r4, %r14;
	mul.lo.s32 	%r6, %r5, %r19;
	setp.ge.s32 	%p1, %r42, %r6;
	@%p1 bra 	$L__BB361_3;
	mul.lo.s32 	%r7, %r18, %r17;
	mov.u32 	%r22, %nctaid.x;
	mul.lo.s32 	%r8, %r1, %r22;
	cvta.to.global.u64 	%rd1, %rd3;
	cvta.to.global.u64 	%rd2, %rd4;
$L__BB361_2:
	div.s32 	%r23, %r42, %r11;
	mul.lo.s32 	%r24, %r23, %r11;
	sub.s32 	%r25, %r42, %r24;
	rem.s32 	%r26, %r23, %r12;
	mad.lo.s32 	%r27, %r26, %r11, %r25;
	sub.s32 	%r28, %r42, %r27;
	div.s32 	%r29, %r28, %r3;
	rem.s32 	%r30, %r29, %r13;
	mad.lo.s32 	%r31, %r3, %r30, %r27;
	sub.s32 	%r32, %r42, %r31;
	div.s32 	%r33, %r32, %r4;
	rem.s32 	%r34, %r33, %r14;
	mad.lo.s32 	%r35, %r4, %r34, %r31;
	sub.s32 	%r36, %r42, %r35;
	div.s32 	%r37, %r36, %r5;
	mad.lo.s32 	%r38, %r7, %r25, %r26;
	mad.lo.s32 	%r39, %r34, %r17, %r38;
	mad.lo.s32 	%r40, %r39, %r16, %r30;
	mad.lo.s32 	%r41, %r40, %r15, %r37;
	mul.wide.s32 	%rd5, %r42, 4;
	add.s64 	%rd6, %rd1, %rd5;
	ld.global.f32 	%f1, [%rd6];
	mul.wide.s32 	%rd7, %r41, 4;
	add.s64 	%rd8, %rd2, %rd7;
	st.global.f32 	[%rd8], %f1;
	add.s32 	%r42, %r42, %r8;
	setp.lt.s32 	%p2, %r42, %r6;
	@%p2 bra 	$L__BB361_2;
$L__BB361_3:
	ret;

}
	// .globl	_Z28_permutedims_5D_5_3_2_4_1_64PdiiiiiS_iiii
.visible .entry _Z28_permutedims_5D_5_3_2_4_1_64PdiiiiiS_iiii(
	.param .u64 .ptr .align 1 _Z28_permutedims_5D_5_3_2_4_1_64PdiiiiiS_iiii_param_0,
	.param .u32 _Z28_permutedims_5D_5_3_2_4_1_64PdiiiiiS_iiii_param_1,
	.param .u32 _Z28_permutedims_5D_5_3_2_4_1_64PdiiiiiS_iiii_param_2,
	.param .u32 _Z28_permutedims_5D_5_3_2_4_1_64PdiiiiiS_iiii_param_3,
	.param .u32 _Z28_permutedims_5D_5_3_2_4_1_64PdiiiiiS_iiii_param_4,
	.param .u32 _Z28_permutedims_5D_5_3_2_4_1_64PdiiiiiS_iiii_param_5,
	.param .u64 .ptr .align 1 _Z28_permutedims_5D_5_3_2_4_1_64PdiiiiiS_iiii_param_6,
	.param .u32 _Z28_permutedims_5D_5_3_2_4_1_64PdiiiiiS_iiii_param_7,
	.param .u32 _Z28_permutedims_5D_5_3_2_4_1_64PdiiiiiS_iiii_param_8,
	.param .u32 _Z28_permutedims_5D_5_3_2_4_1_64PdiiiiiS_iiii_param_9,
	.param .u32 _Z28_permutedims_5D_5_3_2_4_1_64PdiiiiiS_iiii_param_10
)
{
	.reg .pred 	%p<3>;
	.reg .b32 	%r<43>;
	.reg .b64 	%rd<9>;
	.reg .b64 	%fd<2>;

	ld.param.u64 	%rd3, [_Z28_permutedims_5D_5_3_2_4_1_64PdiiiiiS_iiii_param_0];
	ld.param.u32 	%r11, [_Z28_permutedims_5D_5_3_2_4_1_64PdiiiiiS_iiii_param_1];
	ld.param.u32 	%r12, [_Z28_permutedims_5D_5_3_2_4_1_64PdiiiiiS_iiii_param_2];
	ld.param.u32 	%r13, [_Z28_permutedims_5D_5_3_2_4_1_64PdiiiiiS_iiii_param_3];
	ld.param.u32 	%r14, [_Z28_permutedims_5D_5_3_2_4_1_64PdiiiiiS_iiii_param_4];
	ld.param.u32 	%r19, [_Z28_permutedims_5D_5_3_2_4_1_64PdiiiiiS_iiii_param_5];
	ld.param.u64 	%rd4, [_Z28_permutedims_5D_5_3_2_4_1_64PdiiiiiS_iiii_param_6];
	ld.param.u32 	%r15, [_Z28_permutedims_5D_5_3_2_4_1_64PdiiiiiS_iiii_param_7];
	ld.param.u32 	%r16, [_Z28_permutedims_5D_5_3_2_4_1_64PdiiiiiS_iiii_param_8];
	ld.param.u32 	%r17, [_Z28_permutedims_5D_5_3_2_4_1_64PdiiiiiS_iiii_param_9];
	ld.param.u32 	%r18, [_Z28_permutedims_5D_5_3_2_4_1_64PdiiiiiS_iiii_param_10];
	mov.u32 	%r20, %tid.x;
	mov.u32 	%r21, %ctaid.x;
	mov.u32 	%r1, %ntid.x;
	mad.lo.s32 	%r42, %r21, %r1, %r20;
	mul.lo.s32 	%r3, %r12, %r11;
	mul.lo.s32 	%r4, %r3, %r13;
	mul.lo.s32 	%r5, %r4, %r14;
	mul.lo.s32 	%r6, %r5, %r19;
	setp.ge.s32 	%p1, %r42, %r6;
	@%p1 bra 	$L__BB362_3;
	mul.lo.s32 	%r7, %r18, %r17;
	mov.u32 	%r22, %nctaid.x;
	mul.lo.s32 	%r8, %r1, %r22;
	cvta.to.global.u64 	%rd1, %rd3;
	cvta.to.global.u64 	%rd2, %rd4;
$L__BB362_2:
	div.s32 	%r23, %r42, %r11;
	mul.lo.s32 	%r24, %r23, %r11;
	sub.s32 	%r25, %r42, %r24;
	rem.s32 	%r26, %r23, %r12;
	mad.lo.s32 	%r27, %r26, %r11, %r25;
	sub.s32 	%r28, %r42, %r27;
	div.s32 	%r29, %r28, %r3;
	rem.s32 	%r30, %r29, %r13;
	mad.lo.s32 	%r31, %r3, %r30, %r27;
	sub.s32 	%r32, %r42, %r31;
	div.s32 	%r33, %r32, %r4;
	rem.s32 	%r34, %r33, %r14;
	mad.lo.s32 	%r35, %r4, %r34, %r31;
	sub.s32 	%r36, %r42, %r35;
	div.s32 	%r37, %r36, %r5;
	mad.lo.s32 	%r38, %r7, %r25, %r26;
	mad.lo.s32 	%r39, %r34, %r17, %r38;
	mad.lo.s32 	%r40, %r39, %r16, %r30;
	mad.lo.s32 	%r41, %r40, %r15, %r37;
	mul.wide.s32 	%rd5, %r42, 8;
	add.s64 	%rd6, %rd1, %rd5;
	ld.global.f64 	%fd1, [%rd6];
	mul.wide.s32 	%rd7, %r41, 8;
	add.s64 	%rd8, %rd2, %rd7;
	st.global.f64 	[%rd8], %fd1;
	add.s32 	%r42, %r42, %r8;
	setp.lt.s32 	%p2, %r42, %r6;
	@%p2 bra 	$L__BB362_2;
$L__BB362_3:
	ret;

}
	// .globl	_Z28_permutedims_5D_5_3_4_1_2_32PfiiiiiS_iiii
.visible .entry _Z28_permutedims_5D_5_3_4_1_2_32PfiiiiiS_iiii(
	.param .u64 .ptr .align 1 _Z28_permutedims_5D_5_3_4_1_2_32PfiiiiiS_iiii_param_0,
	.param .u32 _Z28_permutedims_5D_5_3_4_1_2_32PfiiiiiS_iiii_param_1,
	.param .u32 _Z28_permutedims_5D_5_3_4_1_2_32PfiiiiiS_iiii_param_2,
	.param .u32 _Z28_permutedims_5D_5_3_4_1_2_32PfiiiiiS_iiii_param_3,
	.param .u32 _Z28_permutedims_5D_5_3_4_1_2_32PfiiiiiS_iiii_param_4,
	.param .u32 _Z28_permutedims_5D_5_3_4_1_2_32PfiiiiiS_iiii_param_5,
	.param .u64 .ptr .align 1 _Z28_permutedims_5D_5_3_4_1_2_32PfiiiiiS_iiii_param_6,
	.param .u32 _Z28_permutedims_5D_5_3_4_1_2_32PfiiiiiS_iiii_param_7,
	.param .u32 _Z28_permutedims_5D_5_3_4_1_2_32PfiiiiiS_iiii_param_8,
	.param .u32 _Z28_permutedims_5D_5_3_4_1_2_32PfiiiiiS_iiii_param_9,
	.param .u32 _Z28_permutedims_5D_5_3_4_1_2_32PfiiiiiS_iiii_param_10
)
{
	.reg .pred 	%p<3>;
	.reg .b32 	%r<44>;
	.reg .b32 	%f<2>;
	.reg .b64 	%rd<9>;

	ld.param.u64 	%rd3, [_Z28_permutedims_5D_5_3_4_1_2_32PfiiiiiS_iiii_param_0];
	ld.param.u32 	%r11, [_Z28_permutedims_5D_5_3_4_1_2_32PfiiiiiS_iiii_param_1];
	ld.param.u32 	%r12, [_Z28_permutedims_5D_5_3_4_1_2_32PfiiiiiS_iiii_param_2];
	ld.param.u32 	%r13, [_Z28_permutedims_5D_5_3_4_1_2_32PfiiiiiS_iiii_param_3];
	ld.param.u32 	%r14, [_Z28_permutedims_5D_5_3_4_1_2_32PfiiiiiS_iiii_param_4];
	ld.param.u32 	%r19, [_Z28_permutedims_5D_5_3_4_1_2_32PfiiiiiS_iiii_param_5];
	ld.param.u64 	%rd4, [_Z28_permutedims_5D_5_3_4_1_2_32PfiiiiiS_iiii_param_6];
	ld.param.u32 	%r15, [_Z28_permutedims_5D_5_3_4_1_2_32PfiiiiiS_iiii_param_7];
	ld.param.u32 	%r16, [_Z28_permutedims_5D_5_3_4_1_2_32PfiiiiiS_iiii_param_8];
	ld.param.u32 	%r17, [_Z28_permutedims_5D_5_3_4_1_2_32PfiiiiiS_iiii_param_9];
	ld.param.u32 	%r18, [_Z28_permutedims_5D_5_3_4_1_2_32PfiiiiiS_iiii_param_10];
	mov.u32 	%r20, %tid.x;
	mov.u32 	%r21, %ctaid.x;
	mov.u32 	%r1, %ntid.x;
	mad.lo.s32 	%r43, %r21, %r1, %r20;
	mul.lo.s32 	%r3, %r12, %r11;
	mul.lo.s32 	%r4, %r3, %r13;
	mul.lo.s32 	%r5, %r4, %r14;
	mul.lo.s32 	%r6, %r5, %r19;
	setp.ge.s32 	%p1, %r43, %r6;
	@%p1 bra 	$L__BB363_3;
	mul.lo.s32 	%r7, %r18, %r17;
	mov.u32 	%r22, %nctaid.x;
	mul.lo.s32 	%r8, %r1, %r22;
	cvta.to.global.u64 	%rd1, %rd3;
	cvta.to.global.u64 	%rd2, %rd4;
$L__BB363_2:
	div.s32 	%r23, %r43, %r11;
	mul.lo.s32 	%r24, %r23, %r11;
	sub.s32 	%r25, %r43, %r24;
	rem.s32 	%r26, %r23, %r12;
	mad.lo.s32 	%r27, %r26, %r11, %r25;
	sub.s32 	%r28, %r43, %r27;
	div.s32 	%r29, %r28, %r3;
	rem.s32 	%r30, %r29, %r13;
	mad.lo.s32 	%r31, %r3, %r30, %r27;
	sub.s32 	%r32, %r43, %r31;
	div.s32 	%r33, %r32, %r4;
	rem.s32 	%r34, %r33, %r14;
	mad.lo.s32 	%r35, %r4, %r34, %r31;
	sub.s32 	%r36, %r43, %r35;
	div.s32 	%r37, %r36, %r5;
	mul.lo.s32 	%r38, %r25, %r17;
	mad.lo.s32 	%r39, %r7, %r26, %r38;
	add.s32 	%r40, %r39, %r34;
	mad.lo.s32 	%r41, %r40, %r16, %r30;
	mad.lo.s32 	%r42, %r41, %r15, %r37;
	mul.wide.s32 	%rd5, %r43, 4;
	add.s64 	%rd6, %rd1, %rd5;
	ld.global.f32 	%f1, [%rd6];
	mul.wide.s32 	%rd7, %r42, 4;
	add.s64 	%rd8, %rd2, %rd7;
	st.global.f32 	[%rd8], %f1;
	add.s32 	%r43, %r43, %r8;
	setp.lt.s32 	%p2, %r43, %r6;
	@%p2 bra 	$L__BB363_2;
$L__BB363_3:
	ret;

}
	// .globl	_Z28_permutedims_5D_5_3_4_1_2_64PdiiiiiS_iiii
.visible .entry _Z28_permutedims_5D_5_3_4_1_2_64PdiiiiiS_iiii(
	.param .u64 .ptr .align 1 _Z28_permutedims_5D_5_3_4_1_2_64PdiiiiiS_iiii_param_0,
	.param .u32 _Z28_permutedims_5D_5_3_4_1_2_64PdiiiiiS_iiii_param_1,
	.param .u32 _Z28_permutedims_5D_5_3_4_1_2_64PdiiiiiS_iiii_param_2,
	.param .u32 _Z28_permutedims_5D_5_3_4_1_2_64PdiiiiiS_iiii_param_3,
	.param .u32 _Z28_permutedims_5D_5_3_4_1_2_64PdiiiiiS_iiii_param_4,
	.param .u32 _Z28_permutedims_5D_5_3_4_1_2_64PdiiiiiS_iiii_param_5,
	.param .u64 .ptr .align 1 _Z28_permutedims_5D_5_3_4_1_2_64PdiiiiiS_iiii_param_6,
	.param .u32 _Z28_permutedims_5D_5_3_4_1_2_64PdiiiiiS_iiii_param_7,
	.param .u32 _Z28_permutedims_5D_5_3_4_1_2_64PdiiiiiS_iiii_param_8,
	.param .u32 _Z28_permutedims_5D_5_3_4_1_2_64PdiiiiiS_iiii_param_9,
	.param .u32 _Z28_permutedims_5D_5_3_4_1_2_64PdiiiiiS_iiii_param_10
)
{
	.reg .pred 	%p<3>;
	.reg .b32 	%r<44>;
	.reg .b64 	%rd<9>;
	.reg .b64 	%fd<2>;

	ld.param.u64 	%rd3, [_Z28_permutedims_5D_5_3_4_1_2_64PdiiiiiS_iiii_param_0];
	ld.param.u32 	%r11, [_Z28_permutedims_5D_5_3_4_1_2_64PdiiiiiS_iiii_param_1];
	ld.param.u32 	%r12, [_Z28_permutedims_5D_5_3_4_1_2_64PdiiiiiS_iiii_param_2];
	ld.param.u32 	%r13, [_Z28_permutedims_5D_5_3_4_1_2_64PdiiiiiS_iiii_param_3];
	ld.param.u32 	%r14, [_Z28_permutedims_5D_5_3_4_1_2_64PdiiiiiS_iiii_param_4];
	ld.param.u32 	%r19, [_Z28_permutedims_5D_5_3_4_1_2_64PdiiiiiS_iiii_param_5];
	ld.param.u64 	%rd4, [_Z28_permutedims_5D_5_3_4_1_2_64PdiiiiiS_iiii_param_6];
	ld.param.u32 	%r15, [_Z28_permutedims_5D_5_3_4_1_2_64PdiiiiiS_iiii_param_7];
	ld.param.u32 	%r16, [_Z28_permutedims_5D_5_3_4_1_2_64PdiiiiiS_iiii_param_8];
	ld.param.u32 	%r17, [_Z28_permutedims_5D_5_3_4_1_2_64PdiiiiiS_iiii_param_9];
	ld.param.u32 	%r18, [_Z28_permutedims_5D_5_3_4_1_2_64PdiiiiiS_iiii_param_10];
	mov.u32 	%r20, %tid.x;
	mov.u32 	%r21, %ctaid.x;
	mov.u32 	%r1, %ntid.x;
	mad.lo.s32 	%r43, %r21, %r1, %r20;
	mul.lo.s32 	%r3, %r12, %r11;
	mul.lo.s32 	%r4, %r3, %r13;
	mul.lo.s32 	%r5, %r4, %r14;
	mul.lo.s32 	%r6, %r5, %r19;
	setp.ge.s32 	%p1, %r43, %r6;
	@%p1 bra 	$L__BB364_3;
	mul.lo.s32 	%r7, %r18, %r17;
	mov.u32 	%r22, %nctaid.x;
	mul.lo.s32 	%r8, %r1, %r22;
	cvta.to.global.u64 	%rd1, %rd3;
	cvta.to.global.u64 	%rd2, %rd4;
$L__BB364_2:
	div.s32 	%r23, %r43, %r11;
	mul.lo.s32 	%r24, %r23, %r11;
	sub.s32 	%r25, %r43, %r24;
	rem.s32 	%r26, %r23, %r12;
	mad.lo.s32 	%r27, %r26, %r11, %r25;
	sub.s32 	%r28, %r43, %r27;
	div.s32 	%r29, %r28, %r3;
	rem.s32 	%r30, %r29, %r13;
	mad.lo.s32 	%r31, %r3, %r30, %r27;
	sub.s32 	%r32, %r43, %r31;
	div.s32 	%r33, %r32, %r4;
	rem.s32 	%r34, %r33, %r14;
	mad.lo.s32 	%r35, %r4, %r34, %r31;
	sub.s32 	%r36, %r43, %r35;
	div.s32 	%r37, %r36, %r5;
	mul.lo.s32 	%r38, %r25, %r17;
	mad.lo.s32 	%r39, %r7, %r26, %r38;
	add.s32 	%r40, %r39, %r34;
	mad.lo.s32 	%r41, %r40, %r16, %r30;
	mad.lo.s32 	%r42, %r41, %r15, %r37;
	mul.wide.s32 	%rd5, %r43, 8;
	add.s64 	%rd6, %rd1, %rd5;
	ld.global.f64 	%fd1, [%rd6];
	mul.wide.s32 	%rd7, %r42, 8;
	add.s64 	%rd8, %rd2, %rd7;
	st.global.f64 	[%rd8], %fd1;
	add.s32 	%r43, %r43, %r8;
	setp.lt.s32 	%p2, %r43, %r6;
	@%p2 bra 	$L__BB364_2;
$L__BB364_3:
	ret;

}
	// .globl	_Z28_permutedims_5D_5_3_4_2_1_32PfiiiiiS_iiii
.visible .entry _Z28_permutedims_5D_5_3_4_2_1_32PfiiiiiS_iiii(
	.param .u64 .ptr .align 1 _Z28_permutedims_5D_5_3_4_2_1_32PfiiiiiS_iiii_param_0,
	.param .u32 _Z28_permutedims_5D_5_3_4_2_1_32PfiiiiiS_iiii_param_1,
	.param .u32 _Z28_permutedims_5D_5_3_4_2_1_32PfiiiiiS_iiii_param_2,
	.param .u32 _Z28_permutedims_5D_5_3_4_2_1_32PfiiiiiS_iiii_param_3,
	.param .u32 _Z28_permutedims_5D_5_3_4_2_1_32PfiiiiiS_iiii_param_4,
	.param .u32 _Z28_permutedims_5D_5_3_4_2_1_32PfiiiiiS_iiii_param_5,
	.param .u64 .ptr .align 1 _Z28_permutedims_5D_5_3_4_2_1_32PfiiiiiS_iiii_param_6,
	.param .u32 _Z28_permutedims_5D_5_3_4_2_1_32PfiiiiiS_iiii_param_7,
	.param .u32 _Z28_permutedims_5D_5_3_4_2_1_32PfiiiiiS_iiii_param_8,
	.param .u32 _Z28_permutedims_5D_5_3_4_2_1_32PfiiiiiS_iiii_param_9,
	.param .u32 _Z28_permutedims_5D_5_3_4_2_1_32PfiiiiiS_iiii_param_10
)
{
	.reg .pred 	%p<3>;
	.reg .b32 	%r<44>;
	.reg .b32 	%f<2>;
	.reg .b64 	%rd<9>;

	ld.param.u64 	%rd3, [_Z28_permutedims_5D_5_3_4_2_1_32PfiiiiiS_iiii_param_0];
	ld.param.u32 	%r11, [_Z28_permutedims_5D_5_3_4_2_1_32PfiiiiiS_iiii_param_1];
	ld.param.u32 	%r12, [_Z28_permutedims_5D_5_3_4_2_1_32PfiiiiiS_iiii_param_2];
	ld.param.u32 	%r13, [_Z28_permutedims_5D_5_3_4_2_1_32PfiiiiiS_iiii_param_3];
	ld.param.u32 	%r14, [_Z28_permutedims_5D_5_3_4_2_1_32PfiiiiiS_iiii_param_4];
	ld.param.u32 	%r19, [_Z28_permutedims_5D_5_3_4_2_1_32PfiiiiiS_iiii_param_5];
	ld.param.u64 	%rd4, [_Z28_permutedims_5D_5_3_4_2_1_32PfiiiiiS_iiii_param_6];
	ld.param.u32 	%r15, [_Z28_permutedims_5D_5_3_4_2_1_32PfiiiiiS_iiii_param_7];
	ld.param.u32 	%r16, [_Z28_permutedims_5D_5_3_4_2_1_32PfiiiiiS_iiii_param_8];
	ld.param.u32 	%r17, [_Z28_permutedims_5D_5_3_4_2_1_32PfiiiiiS_iiii_param_9];
	ld.param.u32 	%r18, [_Z28_permutedims_5D_5_3_4_2_1_32PfiiiiiS_iiii_param_10];
	mov.u32 	%r20, %tid.x;
	mov.u32 	%r21, %ctaid.x;
	mov.u32 	%r1, %ntid.x;
	mad.lo.s32 	%r43, %r21, %r1, %r20;
	mul.lo.s32 	%r3, %r12, %r11;
	mul.lo.s32 	%r4, %r3, %r13;
	mul.lo.s32 	%r5, %r4, %r14;
	mul.lo.s32 	%r6, %r5, %r19;
	setp.ge.s32 	%p1, %r43, %r6;
	@%p1 bra 	$L__BB365_3;
	mul.lo.s32 	%r7, %r18, %r17;
	mov.u32 	%r22, %nctaid.x;
	mul.lo.s32 	%r8, %r1, %r22;
	cvta.to.global.u64 	%rd1, %rd3;
	cvta.to.global.u64 	%rd2, %rd4;
$L__BB365_2:
	div.s32 	%r23, %r43, %r11;
	mul.lo.s32 	%r24, %r23, %r11;
	sub.s32 	%r25, %r43, %r24;
	rem.s32 	%r26, %r23, %r12;
	mad.lo.s32 	%r27, %r26, %r11, %r25;
	sub.s32 	%r28, %r43, %r27;
	div.s32 	%r29, %r28, %r3;
	rem.s32 	%r30, %r29, %r13;
	mad.lo.s32 	%r31, %r3, %r30, %r27;
	sub.s32 	%r32, %r43, %r31;
	div.s32 	%r33, %r32, %r4;
	rem.s32 	%r34, %r33, %r14;
	mad.lo.s32 	%r35, %r4, %r34, %r31;
	sub.s32 	%r36, %r43, %r35;
	div.s32 	%r37, %r36, %r5;
	mul.lo.s32 	%r38, %r7, %r25;
	mad.lo.s32 	%r39, %r26, %r17, %r38;
	add.s32 	%r40, %r39, %r34;
	mad.lo.s32 	%r41, %r40, %r16, %r30;
	mad.lo.s32 	%r42, %r41, %r15, %r37;
	mul.wide.s32 	%rd5, %r43, 4;
	add.s64 	%rd6, %rd1, %rd5;
	ld.global.f32 	%f1, [%rd6];
	mul.wide.s32 	%rd7, %r42, 4;
	add.s64 	%rd8, %rd2, %rd7;
	st.global.f32 	[%rd8], %f1;
	add.s32 	%r43, %r43, %r8;
	setp.lt.s32 	%p2, %r43, %r6;
	@%p2 bra 	$L__BB365_2;
$L__BB365_3:
	ret;

}
	// .globl	_Z28_permutedims_5D_5_3_4_2_1_64PdiiiiiS_iiii
.visible .entry _Z28_permutedims_5D_5_3_4_2_1_64PdiiiiiS_iiii(
	.param .u64 .ptr .align 1 _Z28_permutedims_5D_5_3_4_2_1_64PdiiiiiS_iiii_param_0,
	.param .u32 _Z28_permutedims_5D_5_3_4_2_1_64PdiiiiiS_iiii_param_1,
	.param .u32 _Z28_permutedims_5D_5_3_4_2_1_64PdiiiiiS_iiii_param_2,
	.param .u32 _Z28_permutedims_5D_5_3_4_2_1_64PdiiiiiS_iiii_param_3,
	.param .u32 _Z28_permutedims_5D_5_3_4_2_1_64PdiiiiiS_iiii_param_4,
	.param .u32 _Z28_permutedims_5D_5_3_4_2_1_64PdiiiiiS_iiii_param_5,
	.param .u64 .ptr .align 1 _Z28_permutedims_5D_5_3_4_2_1_64PdiiiiiS_iiii_param_6,
	.param .u32 _Z28_permutedims_5D_5_3_4_2_1_64PdiiiiiS_iiii_param_7,
	.param .u32 _Z28_permutedims_5D_5_3_4_2_1_64PdiiiiiS_iiii_param_8,
	.param .u32 _Z28_permutedims_5D_5_3_4_2_1_64PdiiiiiS_iiii_param_9,
	.param .u32 _Z28_permutedims_5D_5_3_4_2_1_64PdiiiiiS_iiii_param_10
)
{
	.reg .pred 	%p<3>;
	.reg .b32 	%r<44>;
	.reg .b64 	%rd<9>;
	.reg .b64 	%fd<2>;

	ld.param.u64 	%rd3, [_Z28_permutedims_5D_5_3_4_2_1_64PdiiiiiS_iiii_param_0];
	ld.param.u32 	%r11, [_Z28_permutedims_5D_5_3_4_2_1_64PdiiiiiS_iiii_param_1];
	ld.param.u32 	%r12, [_Z28_permutedims_5D_5_3_4_2_1_64PdiiiiiS_iiii_param_2];
	ld.param.u32 	%r13, [_Z28_permutedims_5D_5_3_4_2_1_64PdiiiiiS_iiii_param_3];
	ld.param.u32 	%r14, [_Z28_permutedims_5D_5_3_4_2_1_64PdiiiiiS_iiii_param_4];
	ld.param.u32 	%r19, [_Z28_permutedims_5D_5_3_4_2_1_64PdiiiiiS_iiii_param_5];
	ld.param.u64 	%rd4, [_Z28_permutedims_5D_5_3_4_2_1_64PdiiiiiS_iiii_param_6];
	ld.param.u32 	%r15, [_Z28_permutedims_5D_5_3_4_2_1_64PdiiiiiS_iiii_param_7];
	ld.param.u32 	%r16, [_Z28_permutedims_5D_5_3_4_2_1_64PdiiiiiS_iiii_param_8];
	ld.param.u32 	%r17, [_Z28_permutedims_5D_5_3_4_2_1_64PdiiiiiS_iiii_param_9];
	ld.param.u32 	%r18, [_Z28_permutedims_5D_5_3_4_2_1_64PdiiiiiS_iiii_param_10];
	mov.u32 	%r20, %tid.x;
	mov.u32 	%r21, %ctaid.x;
	mov.u32 	%r1, %ntid.x;
	mad.lo.s32 	%r43, %r21, %r1, %r20;
	mul.lo.s32 	%r3, %r12, %r11;
	mul.lo.s32 	%r4, %r3, %r13;
	mul.lo.s32 	%r5, %r4, %r14;
	mul.lo.s32 	%r6, %r5, %r19;
	setp.ge.s32 	%p1, %r43, %r6;
	@%p1 bra 	$L__BB366_3;
	mul.lo.s32 	%r7, %r18, %r17;
	mov.u32 	%r22, %nctaid.x;
	mul.lo.s32 	%r8, %r1, %r22;
	cvta.to.global.u64 	%rd1, %rd3;
	cvta.to.global.u64 	%rd2, %rd4;
$L__BB366_2:
	div.s32 	%r23, %r43, %r11;
	mul.lo.s32 	%r24, %r23, %r11;
	sub.s32 	%r25, %r43, %r24;
	rem.s32 	%r26, %r23, %r12;
	mad.lo.s32 	%r27, %r26, %r11, %r25;
	sub.s32 	%r28, %r43, %r27;
	div.s32 	%r29, %r28, %r3;
	rem.s32 	%r30, %r29, %r13;
	mad.lo.s32 	%r31, %r3, %r30, %r27;
	sub.s32 	%r32, %r43, %r31;
	div.s32 	%r33, %r32, %r4;
	rem.s32 	%r34, %r33, %r14;
	mad.lo.s32 	%r35, %r4, %r34, %r31;
	sub.s32 	%r36, %r43, %r35;
	div.s32 	%r37, %r36, %r5;
	mul.lo.s32 	%r38, %r7, %r25;
	mad.lo.s32 	%r39, %r26, %r17, %r38;
	add.s32 	%r40, %r39, %r34;
	mad.lo.s32 	%r41, %r40, %r16, %r30;
	mad.lo.s32 	%r42, %r41, %r15, %r37;
	mul.wide.s32 	%rd5, %r43, 8;
	add.s64 	%rd6, %rd1, %rd5;
	ld.global.f64 	%fd1, [%rd6];
	mul.wide.s32 	%rd7, %r42, 8;
	add.s64 	%rd8, %rd2, %rd7;
	st.global.f64 	[%rd8], %fd1;
	add.s32 	%r43, %r43, %r8;
	setp.lt.s32 	%p2, %r43, %r6;
	@%p2 bra 	$L__BB366_2;
$L__BB366_3:
	ret;

}
	// .globl	_Z28_permutedims_5D_5_4_1_2_3_32PfiiiiiS_iiii
.visible .entry _Z28_permutedims_5D_5_4_1_2_3_32PfiiiiiS_iiii(
	.param .u64 .ptr .align 1 _Z28_permutedims_5D_5_4_1_2_3_32PfiiiiiS_iiii_param_0,
	.param .u32 _Z28_permutedims_5D_5_4_1_2_3_32PfiiiiiS_iiii_param_1,
	.param .u32 _Z28_permutedims_5D_5_4_1_2_3_32PfiiiiiS_iiii_param_2,
	.param .u32 _Z28_permutedims_5D_5_4_1_2_3_32PfiiiiiS_iiii_param_3,
	.param .u32 _Z28_permutedims_5D_5_4_1_2_3_32PfiiiiiS_iiii_param_4,
	.param .u32 _Z28_permutedims_5D_5_4_1_2_3_32PfiiiiiS_iiii_param_5,
	.param .u64 .ptr .align 1 _Z28_permutedims_5D_5_4_1_2_3_32PfiiiiiS_iiii_param_6,
	.param .u32 _Z28_permutedims_5D_5_4_1_2_3_32PfiiiiiS_iiii_param_7,
	.param .u32 _Z28_permutedims_5D_5_4_1_2_3_32PfiiiiiS_iiii_param_8,
	.param .u32 _Z28_permutedims_5D_5_4_1_2_3_32PfiiiiiS_iiii_param_9,
	.param .u32 _Z28_permutedims_5D_5_4_1_2_3_32PfiiiiiS_iiii_param_10
)
{
	.reg .pred 	%p<3>;
	.reg .b32 	%r<43>;
	.reg .b32 	%f<2>;
	.reg .b64 	%rd<9>;

	ld.param.u64 	%rd3, [_Z28_permutedims_5D_5_4_1_2_3_32PfiiiiiS_iiii_param_0];
	ld.param.u32 	%r11, [_Z28_permutedims_5D_5_4_1_2_3_32PfiiiiiS_iiii_param_1];
	ld.param.u32 	%r12, [_Z28_permutedims_5D_5_4_1_2_3_32PfiiiiiS_iiii_param_2];
	ld.param.u32 	%r13, [_Z28_permutedims_5D_5_4_1_2_3_32PfiiiiiS_iiii_param_3];
	ld.param.u32 	%r14, [_Z28_permutedims_5D_5_4_1_2_3_32PfiiiiiS_iiii_param_4];
	ld.param.u32 	%r19, [_Z28_permutedims_5D_5_4_1_2_3_32PfiiiiiS_iiii_param_5];
	ld.param.u64 	%rd4, [_Z28_permutedims_5D_5_4_1_2_3_32PfiiiiiS_iiii_param_6];
	ld.param.u32 	%r15, [_Z28_permutedims_5D_5_4_1_2_3_32PfiiiiiS_iiii_param_7];
	ld.param.u32 	%r16, [_Z28_permutedims_5D_5_4_1_2_3_32PfiiiiiS_iiii_param_8];
	ld.param.u32 	%r17, [_Z28_permutedims_5D_5_4_1_2_3_32PfiiiiiS_iiii_param_9];
	ld.param.u32 	%r18, [_Z28_permutedims_5D_5_4_1_2_3_32PfiiiiiS_iiii_param_10];
	mov.u32 	%r20, %tid.x;
	mov.u32 	%r21, %ctaid.x;
	mov.u32 	%r1, %ntid.x;
	mad.lo.s32 	%r42, %r21, %r1, %r20;
	mul.lo.s32 	%r3, %r12, %r11;
	mul.lo.s32 	%r4, %r3, %r13;
	mul.lo.s32 	%r5, %r4, %r14;
	mul.lo.s32 	%r6, %r5, %r19;
	setp.ge.s32 	%p1, %r42, %r6;
	@%p1 bra 	$L__BB367_3;
	mul.lo.s32 	%r7, %r18, %r17;
	mov.u32 	%r22, %nctaid.x;
	mul.lo.s32 	%r8, %r1, %r22;
	cvta.to.global.u64 	%rd1, %rd3;
	cvta.to.global.u64 	%rd2, %rd4;
$L__BB367_2:
	div.s32 	%r23, %r42, %r11;
	mul.lo.s32 	%r24, %r23, %r11;
	sub.s32 	%r25, %r42, %r24;
	rem.s32 	%r26, %r23, %r12;
	mad.lo.s32 	%r27, %r26, %r11, %r25;
	sub.s32 	%r28, %r42, %r27;
	div.s32 	%r29, %r28, %r3;
	rem.s32 	%r30, %r29, %r13;
	mad.lo.s32 	%r31, %r3, %r30, %r27;
	sub.s32 	%r32, %r42, %r31;
	div.s32 	%r33, %r32, %r4;
	rem.s32 	%r34, %r33, %r14;
	mad.lo.s32 	%r35, %r4, %r34, %r31;
	sub.s32 	%r36, %r42, %r35;
	div.s32 	%r37, %r36, %r5;
	mad.lo.s32 	%r38, %r26, %r17, %r25;
	mad.lo.s32 	%r39, %r7, %r30, %r38;
	mad.lo.s32 	%r40, %r39, %r16, %r34;
	mad.lo.s32 	%r41, %r40, %r15, %r37;
	mul.wide.s32 	%rd5, %r42, 4;
	add.s64 	%rd6, %rd1, %rd5;
	ld.global.f32 	%f1, [%rd6];
	mul.wide.s32 	%rd7, %r41, 4;
	add.s64 	%rd8, %rd2, %rd7;
	st.global.f32 	[%rd8], %f1;
	add.s32 	%r42, %r42, %r8;
	setp.lt.s32 	%p2, %r42, %r6;
	@%p2 bra 	$L__BB367_2;
$L__BB367_3:
	ret;

}
	// .globl	_Z28_permutedims_5D_5_4_1_2_3_64PdiiiiiS_iiii
.visible .entry _Z28_permutedims_5D_5_4_1_2_3_64PdiiiiiS_iiii(
	.param .u64 .ptr .align 1 _Z28_permutedims_5D_5_4_1_2_3_64PdiiiiiS_iiii_param_0,
	.param .u32 _Z28_permutedims_5D_5_4_1_2_3_64PdiiiiiS_iiii_param_1,
	.param .u32 _Z28_permutedims_5D_5_4_1_2_3_64PdiiiiiS_iiii_param_2,
	.param .u32 _Z28_permutedims_5D_5_4_1_2_3_64PdiiiiiS_iiii_param_3,
	.param .u32 _Z28_permutedims_5D_5_4_1_2_3_64PdiiiiiS_iiii_param_4,
	.param .u32 _Z28_permutedims_5D_5_4_1_2_3_64PdiiiiiS_iiii_param_5,
	.param .u64 .ptr .align 1 _Z28_permutedims_5D_5_4_1_2_3_64PdiiiiiS_iiii_param_6,
	.param .u32 _Z28_permutedims_5D_5_4_1_2_3_64PdiiiiiS_iiii_param_7,
	.param .u32 _Z28_permutedims_5D_5_4_1_2_3_64PdiiiiiS_iiii_param_8,
	.param .u32 _Z28_permutedims_5D_5_4_1_2_3_64PdiiiiiS_iiii_param_9,
	.param .u32 _Z28_permutedims_5D_5_4_1_2_3_64PdiiiiiS_iiii_param_10
)
{
	.reg .pred 	%p<3>;
	.reg .b32 	%r<43>;
	.reg .b64 	%rd<9>;
	.reg .b64 	%fd<2>;

	ld.param.u64 	%rd3, [_Z28_permutedims_5D_5_4_1_2_3_64PdiiiiiS_iiii_param_0];
	ld.param.u32 	%r11, [_Z28_permutedims_5D_5_4_1_2_3_64PdiiiiiS_iiii_param_1];
	ld.param.u32 	%r12, [_Z28_permutedims_5D_5_4_1_2_3_64PdiiiiiS_iiii_param_2];
	ld.param.u32 	%r13, [_Z28_permutedims_5D_5_4_1_2_3_64PdiiiiiS_iiii_param_3];
	ld.param.u32 	%r14, [_Z28_permutedims_5D_5_4_1_2_3_64PdiiiiiS_iiii_param_4];
	ld.param.u32 	%r19, [_Z28_permutedims_5D_5_4_1_2_3_64PdiiiiiS_iiii_param_5];
	ld.param.u64 	%rd4, [_Z28_permutedims_5D_5_4_1_2_3_64PdiiiiiS_iiii_param_6];
	ld.param.u32 	%r15, [_Z28_permutedims_5D_5_4_1_2_3_64PdiiiiiS_iiii_param_7];
	ld.param.u32 	%r16, [_Z28_permutedims_5D_5_4_1_2_3_64PdiiiiiS_iiii_param_8];
	ld.param.u32 	%r17, [_Z28_permutedims_5D_5_4_1_2_3_64PdiiiiiS_iiii_param_9];
	ld.param.u32 	%r18, [_Z28_permutedims_5D_5_4_1_2_3_64PdiiiiiS_iiii_param_10];
	mov.u32 	%r20, %tid.x;
	mov.u32 	%r21, %ctaid.x;
	mov.u32 	%r1, %ntid.x;
	mad.lo.s32 	%r42, %r21, %r1, %r20;
	mul.lo.s32 	%r3, %r12, %r11;
	mul.lo.s32 	%r4, %r3, %r13;
	mul.lo.s32 	%r5, %r4, %r14;
	mul.lo.s32 	%r6, %r5, %r19;
	setp.ge.s32 	%p1, %r42, %r6;
	@%p1 bra 	$L__BB368_3;
	mul.lo.s32 	%r7, %r18, %r17;
	mov.u32 	%r22, %nctaid.x;
	mul.lo.s32 	%r8, %r1, %r22;
	cvta.to.global.u64 	%rd1, %rd3;
	cvta.to.global.u64 	%rd2, %rd4;
$L__BB368_2:
	div.s32 	%r23, %r42, %r11;
	mul.lo.s32 	%r24, %r23, %r11;
	sub.s32 	%r25, %r42, %r24;
	rem.s32 	%r26, %r23, %r12;
	mad.lo.s32 	%r27, %r26, %r11, %r25;
	sub.s32 	%r28, %r42, %r27;
	div.s32 	%r29, %r28, %r3;
	rem.s32 	%r30, %r29, %r13;
	mad.lo.s32 	%r31, %r3, %r30, %r27;
	sub.s32 	%r32, %r42, %r31;
	div.s32 	%r33, %r32, %r4;
	rem.s32 	%r34, %r33, %r14;
	mad.lo.s32 	%r35, %r4, %r34, %r31;
	sub.s32 	%r36, %r42, %r35;
	div.s32 	%r37, %r36, %r5;
	mad.lo.s32 	%r38, %r26, %r17, %r25;
	mad.lo.s32 	%r39, %r7, %r30, %r38;
	mad.lo.s32 	%r40, %r39, %r16, %r34;
	mad.lo.s32 	%r41, %r40, %r15, %r37;
	mul.wide.s32 	%rd5, %r42, 8;
	add.s64 	%rd6, %rd1, %rd5;
	ld.global.f64 	%fd1, [%rd6];
	mul.wide.s32 	%rd7, %r41, 8;
	add.s64 	%rd8, %rd2, %rd7;
	st.global.f64 	[%rd8], %fd1;
	add.s32 	%r42, %r42, %r8;
	setp.lt.s32 	%p2, %r42, %r6;
	@%p2 bra 	$L__BB368_2;
$L__BB368_3:
	ret;

}
	// .globl	_Z28_permutedims_5D_5_4_1_3_2_32PfiiiiiS_iiii
.visible .entry _Z28_permutedims_5D_5_4_1_3_2_32PfiiiiiS_iiii(
	.param .u64 .ptr .align 1 _Z28_permutedims_5D_5_4_1_3_2_32PfiiiiiS_iiii_param_0,
	.param .u32 _Z28_permutedims_5D_5_4_1_3_2_32PfiiiiiS_iiii_param_1,
	.param .u32 _Z28_permutedims_5D_5_4_1_3_2_32PfiiiiiS_iiii_param_2,
	.param .u32 _Z28_permutedims_5D_5_4_1_3_2_32PfiiiiiS_iiii_param_3,
	.param .u32 _Z28_permutedims_5D_5_4_1_3_2_32PfiiiiiS_iiii_param_4,
	.param .u32 _Z28_permutedims_5D_5_4_1_3_2_32PfiiiiiS_iiii_param_5,
	.param .u64 .ptr .align 1 _Z28_permutedims_5D_5_4_1_3_2_32PfiiiiiS_iiii_param_6,
	.param .u32 _Z28_permutedims_5D_5_4_1_3_2_32PfiiiiiS_iiii_param_7,
	.param .u32 _Z28_permutedims_5D_5_4_1_3_2_32PfiiiiiS_iiii_param_8,
	.param .u32 _Z28_permutedims_5D_5_4_1_3_2_32PfiiiiiS_iiii_param_9,
	.param .u32 _Z28_permutedims_5D_5_4_1_3_2_32PfiiiiiS_iiii_param_10
)
{
	.reg .pred 	%p<3>;
	.reg .b32 	%r<43>;
	.reg .b32 	%f<2>;
	.reg .b64 	%rd<9>;

	ld.param.u64 	%rd3, [_Z28_permutedims_5D_5_4_1_3_2_32PfiiiiiS_iiii_param_0];
	ld.param.u32 	%r11, [_Z28_permutedims_5D_5_4_1_3_2_32PfiiiiiS_iiii_param_1];
	ld.param.u32 	%r12, [_Z28_permutedims_5D_5_4_1_3_2_32PfiiiiiS_iiii_param_2];
	ld.param.u32 	%r13, [_Z28_permutedims_5D_5_4_1_3_2_32PfiiiiiS_iiii_param_3];
	ld.param.u32 	%r14, [_Z28_permutedims_5D_5_4_1_3_2_32PfiiiiiS_iiii_param_4];
	ld.param.u32 	%r19, [_Z28_permutedims_5D_5_4_1_3_2_32PfiiiiiS_iiii_param_5];
	ld.param.u64 	%rd4, [_Z28_permutedims_5D_5_4_1_3_2_32PfiiiiiS_iiii_param_6];
	ld.param.u32 	%r15, [_Z28_permutedims_5D_5_4_1_3_2_32PfiiiiiS_iiii_param_7];
	ld.param.u32 	%r16, [_Z28_permutedims_5D_5_4_1_3_2_32PfiiiiiS_iiii_param_8];
	ld.param.u32 	%r17, [_Z28_permutedims_5D_5_4_1_3_2_32PfiiiiiS_iiii_param_9];
	ld.param.u32 	%r18, [_Z28_permutedims_5D_5_4_1_3_2_32PfiiiiiS_iiii_param_10];
	mov.u32 	%r20, %tid.x;
	mov.u32 	%r21, %ctaid.x;
	mov.u32 	%r1, %ntid.x;
	mad.lo.s32 	%r42, %r21, %r1, %r20;
	mul.lo.s32 	%r3, %r12, %r11;
	mul.lo.s32 	%r4, %r3, %r13;
	mul.lo.s32 	%r5, %r4, %r14;
	mul.lo.s32 	%r6, %r5, %r19;
	setp.ge.s32 	%p1, %r42, %r6;
	@%p1 bra 	$L__BB369_3;
	mul.lo.s32 	%r7, %r18, %r17;
	mov.u32 	%r22, %nctaid.x;
	mul.lo.s32 	%r8, %r1, %r22;
	cvta.to.global.u64 	%rd1, %rd3;
	cvta.to.global.u64 	%rd2, %rd4;
$L__BB369_2:
	div.s32 	%r23, %r42, %r11;
	mul.lo.s32 	%r24, %r23, %r11;
	sub.s32 	%r25, %r42, %r24;
	rem.s32 	%r26, %r23, %r12;
	mad.lo.s32 	%r27, %r26, %r11, %r25;
	sub.s32 	%r28, %r42, %r27;
	div.s32 	%r29, %r28, %r3;
	rem.s32 	%r30, %r29, %r13;
	mad.lo.s32 	%r31, %r3, %r30, %r27;
	sub.s32 	%r32, %r42, %r31;
	div.s32 	%r33, %r32, %r4;
	rem.s32 	%r34, %r33, %r14;
	mad.lo.s32 	%r35, %r4, %r34, %r31;
	sub.s32 	%r36, %r42, %r35;
	div.s32 	%r37, %r36, %r5;
	mad.lo.s32 	%r38, %r7, %r26, %r25;
	mad.lo.s32 	%r39, %r30, %r17, %r38;
	mad.lo.s32 	%r40, %r39, %r16, %r34;
	mad.lo.s32 	%r41, %r40, %r15, %r37;
	mul.wide.s32 	%rd5, %r42, 4;
	add.s64 	%rd6, %rd1, %rd5;
	ld.global.f32 	%f1, [%rd6];
	mul.wide.s32 	%rd7, %r41, 4;
	add.s64 	%rd8, %rd2, %rd7;
	st.global.f32 	[%rd8], %f1;
	add.s32 	%r42, %r42, %r8;
	setp.lt.s32 	%p2, %r42, %r6;
	@%p2 bra 	$L__BB369_2;
$L__BB369_3:
	ret;

}
	// .globl	_Z28_permutedims_5D_5_4_1_3_2_64PdiiiiiS_iiii
.visible .entry _Z28_permutedims_5D_5_4_1_3_2_64PdiiiiiS_iiii(
	.param .u64 .ptr .align 1 _Z28_permutedims_5D_5_4_1_3_2_64PdiiiiiS_iiii_param_0,
	.param .u32 _Z28_permutedims_5D_5_4_1_3_2_64PdiiiiiS_iiii_param_1,
	.param .u32 _Z28_permutedims_5D_5_4_1_3_2_64PdiiiiiS_iiii_param_2,
	.param .u32 _Z28_permutedims_5D_5_4_1_3_2_64PdiiiiiS_iiii_param_3,
	.param .u32 _Z28_permutedims_5D_5_4_1_3_2_64PdiiiiiS_iiii_param_4,
	.param .u32 _Z28_permutedims_5D_5_4_1_3_2_64PdiiiiiS_iiii_param_5,
	.param .u64 .ptr .align 1 _Z28_permutedims_5D_5_4_1_3_2_64PdiiiiiS_iiii_param_6,
	.param .u32 _Z28_permutedims_5D_5_4_1_3_2_64PdiiiiiS_iiii_param_7,
	.param .u32 _Z28_permutedims_5D_5_4_1_3_2_64PdiiiiiS_iiii_param_8,
	.param .u32 _Z28_permutedims_5D_5_4_1_3_2_64PdiiiiiS_iiii_param_9,
	.param .u32 _Z28_permutedims_5D_5_4_1_3_2_64PdiiiiiS_iiii_param_10
)
{
	.reg .pred 	%p<3>;
	.reg .b32 	%r<43>;
	.reg .b64 	%rd<9>;
	.reg .b64 	%fd<2>;

	ld.param.u64 	%rd3, [_Z28_permutedims_5D_5_4_1_3_2_64PdiiiiiS_iiii_param_0];
	ld.param.u32 	%r11, [_Z28_permutedims_5D_5_4_1_3_2_64PdiiiiiS_iiii_param_1];
	ld.param.u32 	%r12, [_Z28_permutedims_5D_5_4_1_3_2_64PdiiiiiS_iiii_param_2];
	ld.param.u32 	%r13, [_Z28_permutedims_5D_5_4_1_3_2_64PdiiiiiS_iiii_param_3];
	ld.param.u32 	%r14, [_Z28_permutedims_5D_5_4_1_3_2_64PdiiiiiS_iiii_param_4];
	ld.param.u32 	%r19, [_Z28_permutedims_5D_5_4_1_3_2_64PdiiiiiS_iiii_param_5];
	ld.param.u64 	%rd4, [_Z28_permutedims_5D_5_4_1_3_2_64PdiiiiiS_iiii_param_6];
	ld.param.u32 	%r15, [_Z28_permutedims_5D_5_4_1_3_2_64PdiiiiiS_iiii_param_7];
	ld.param.u32 	%r16, [_Z28_permutedims_5D_5_4_1_3_2_64PdiiiiiS_iiii_param_8];
	ld.param.u32 	%r17, [_Z28_permutedims_5D_5_4_1_3_2_64PdiiiiiS_iiii_param_9];
	ld.param.u32 	%r18, [_Z28_permutedims_5D_5_4_1_3_2_64PdiiiiiS_iiii_param_10];
	mov.u32 	%r20, %tid.x;
	mov.u32 	%r21, %ctaid.x;
	mov.u32 	%r1, %ntid.x;
	mad.lo.s32 	%r42, %r21, %r1, %r20;
	mul.lo.s32 	%r3, %r12, %r11;
	mul.lo.s32 	%r4, %r3, %r13;
	mul.lo.s32 	%r5, %r4, %r14;
	mul.lo.s32 	%r6, %r5, %r19;
	setp.ge.s32 	%p1, %r42, %r6;
	@%p1 bra 	$L__BB370_3;
	mul.lo.s32 	%r7, %r18, %r17;
	mov.u32 	%r22, %nctaid.x;
	mul.lo.s32 	%r8, %r1, %r22;
	cvta.to.global.u64 	%rd1, %rd3;
	cvta.to.global.u64 	%rd2, %rd4;
$L__BB370_2:
	div.s32 	%r23, %r42, %r11;
	mul.lo.s32 	%r24, %r23, %r11;
	sub.s32 	%r25, %r42, %r24;
	rem.s32 	%r26, %r23, %r12;
	mad.lo.s32 	%r27, %r26, %r11, %r25;
	sub.s32 	%r28, %r42, %r27;
	div.s32 	%r29, %r28, %r3;
	rem.s32 	%r30, %r29, %r13;
	mad.lo.s32 	%r31, %r3, %r30, %r27;
	sub.s32 	%r32, %r42, %r31;
	div.s32 	%r33, %r32, %r4;
	rem.s32 	%r34, %r33, %r14;
	mad.lo.s32 	%r35, %r4, %r34, %r31;
	sub.s32 	%r36, %r42, %r35;
	div.s32 	%r37, %r36, %r5;
	mad.lo.s32 	%r38, %r7, %r26, %r25;
	mad.lo.s32 	%r39, %r30, %r17, %r38;
	mad.lo.s32 	%r40, %r39, %r16, %r34;
	mad.lo.s32 	%r41, %r40, %r15, %r37;
	mul.wide.s32 	%rd5, %r42, 8;
	add.s64 	%rd6, %rd1, %rd5;
	ld.global.f64 	%fd1, [%rd6];
	mul.wide.s32 	%rd7, %r41, 8;
	add.s64 	%rd8, %rd2, %rd7;
	st.global.f64 	[%rd8], %fd1;
	add.s32 	%r42, %r42, %r8;
	setp.lt.s32 	%p2, %r42, %r6;
	@%p2 bra 	$L__BB370_2;
$L__BB370_3:
	ret;

}
	// .globl	_Z28_permutedims_5D_5_4_2_1_3_32PfiiiiiS_iiii
.visible .entry _Z28_permutedims_5D_5_4_2_1_3_32PfiiiiiS_iiii(
	.param .u64 .ptr .align 1 _Z28_permutedims_5D_5_4_2_1_3_32PfiiiiiS_iiii_param_0,
	.param .u32 _Z28_permutedims_5D_5_4_2_1_3_32PfiiiiiS_iiii_param_1,
	.param .u32 _Z28_permutedims_5D_5_4_2_1_3_32PfiiiiiS_iiii_param_2,
	.param .u32 _Z28_permutedims_5D_5_4_2_1_3_32PfiiiiiS_iiii_param_3,
	.param .u32 _Z28_permutedims_5D_5_4_2_1_3_32PfiiiiiS_iiii_param_4,
	.param .u32 _Z28_permutedims_5D_5_4_2_1_3_32PfiiiiiS_iiii_param_5,
	.param .u64 .ptr .align 1 _Z28_permutedims_5D_5_4_2_1_3_32PfiiiiiS_iiii_param_6,
	.param .u32 _Z28_permutedims_5D_5_4_2_1_3_32PfiiiiiS_iiii_param_7,
	.param .u32 _Z28_permutedims_5D_5_4_2_1_3_32PfiiiiiS_iiii_param_8,
	.param .u32 _Z28_permutedims_5D_5_4_2_1_3_32PfiiiiiS_iiii_param_9,
	.param .u32 _Z28_permutedims_5D_5_4_2_1_3_32PfiiiiiS_iiii_param_10
)
{
	.reg .pred 	%p<3>;
	.reg .b32 	%r<43>;
	.reg .b32 	%f<2>;
	.reg .b64 	%rd<9>;

	ld.param.u64 	%rd3, [_Z28_permutedims_5D_5_4_2_1_3_32PfiiiiiS_iiii_param_0];
	ld.param.u32 	%r11, [_Z28_permutedims_5D_5_4_2_1_3_32PfiiiiiS_iiii_param_1];
	ld.param.u32 	%r12, [_Z28_permutedims_5D_5_4_2_1_3_32PfiiiiiS_iiii_param_2];
	ld.param.u32 	%r13, [_Z28_permutedims_5D_5_4_2_1_3_32PfiiiiiS_iiii_param_3];
	ld.param.u32 	%r14, [_Z28_permutedims_5D_5_4_2_1_3_32PfiiiiiS_iiii_param_4];
	ld.param.u32 	%r19, [_Z28_permutedims_5D_5_4_2_1_3_32PfiiiiiS_iiii_param_5];
	ld.param.u64 	%rd4, [_Z28_permutedims_5D_5_4_2_1_3_32PfiiiiiS_iiii_param_6];
	ld.param.u32 	%r15, [_Z28_permutedims_5D_5_4_2_1_3_32PfiiiiiS_iiii_param_7];
	ld.param.u32 	%r16, [_Z28_permutedims_5D_5_4_2_1_3_32PfiiiiiS_iiii_param_8];
	ld.param.u32 	%r17, [_Z28_permutedims_5D_5_4_2_1_3_32PfiiiiiS_iiii_param_9];
	ld.param.u32 	%r18, [_Z28_permutedims_5D_5_4_2_1_3_32PfiiiiiS_iiii_param_10];
	mov.u32 	%r20, %tid.x;
	mov.u32 	%r21, %ctaid.x;
	mov.u32 	%r1, %ntid.x;
	mad.lo.s32 	%r42, %r21, %r1, %r20;
	mul.lo.s32 	%r3, %r12, %r11;
	mul.lo.s32 	%r4, %r3, %r13;
	mul.lo.s32 	%r5, %r4, %r14;
	mul.lo.s32 	%r6, %r5, %r19;
	setp.ge.s32 	%p1, %r42, %r6;
	@%p1 bra 	$L__BB371_3;
	mul.lo.s32 	%r7, %r18, %r17;
	mov.u32 	%r22, %nctaid.x;
	mul.lo.s32 	%r8, %r1, %r22;
	cvta.to.global.u64 	%rd1, %rd3;
	cvta.to.global.u64 	%rd2, %rd4;
$L__BB371_2:
	div.s32 	%r23, %r42, %r11;
	mul.lo.s32 	%r24, %r23, %r11;
	sub.s32 	%r25, %r42, %r24;
	rem.s32 	%r26, %r23, %r12;
	mad.lo.s32 	%r27, %r26, %r11, %r25;
	sub.s32 	%r28, %r42, %r27;
	div.s32 	%r29, %r28, %r3;
	rem.s32 	%r30, %r29, %r13;
	mad.lo.s32 	%r31, %r3, %r30, %r27;
	sub.s32 	%r32, %r42, %r31;
	div.s32 	%r33, %r32, %r4;
	rem.s32 	%r34, %r33, %r14;
	mad.lo.s32 	%r35, %r4, %r34, %r31;
	sub.s32 	%r36, %r42, %r35;
	div.s32 	%r37, %r36, %r5;
	mad.lo.s32 	%r38, %r25, %r17, %r26;
	mad.lo.s32 	%r39, %r7, %r30, %r38;
	mad.lo.s32 	%r40, %r39, %r16, %r34;
	mad.lo.s32 	%r41, %r40, %r15, %r37;
	mul.wide.s32 	%rd5, %r42, 4;
	add.s64 	%rd6, %rd1, %rd5;
	ld.global.f32 	%f1, [%rd6];
	mul.wide.s32 	%rd7, %r41, 4;
	add.s64 	%rd8, %rd2, %rd7;
	st.global.f32 	[%rd8], %f1;
	add.s32 	%r42, %r42, %r8;
	setp.lt.s32 	%p2, %r42, %r6;
	@%p2 bra 	$L__BB371_2;
$L__BB371_3:
	ret;

}
	// .globl	_Z28_permutedims_5D_5_4_2_1_3_64PdiiiiiS_iiii
.visible .entry _Z28_permutedims_5D_5_4_2_1_3_64PdiiiiiS_iiii(
	.param .u64 .ptr .align 1 _Z28_permutedims_5D_5_4_2_1_3_64PdiiiiiS_iiii_param_0,
	.param .u32 _Z28_permutedims_5D_5_4_2_1_3_64PdiiiiiS_iiii_param_1,
	.param .u32 _Z28_permutedims_5D_5_4_2_1_3_64PdiiiiiS_iiii_param_2,
	.param .u32 _Z28_permutedims_5D_5_4_2_1_3_64PdiiiiiS_iiii_param_3,
	.param .u32 _Z28_permutedims_5D_5_4_2_1_3_64PdiiiiiS_iiii_param_4,
	.param .u32 _Z28_permutedims_5D_5_4_2_1_3_64PdiiiiiS_iiii_param_5,
	.param .u64 .ptr .align 1 _Z28_permutedims_5D_5_4_2_1_3_64PdiiiiiS_iiii_param_6,
	.param .u32 _Z28_permutedims_5D_5_4_2_1_3_64PdiiiiiS_iiii_param_7,
	.param .u32 _Z28_permutedims_5D_5_4_2_1_3_64PdiiiiiS_iiii_param_8,
	.param .u32 _Z28_permutedims_5D_5_4_2_1_3_64PdiiiiiS_iiii_param_9,
	.param .u32 _Z28_permutedims_5D_5_4_2_1_3_64PdiiiiiS_iiii_param_10
)
{
	.reg .pred 	%p<3>;
	.reg .b32 	%r<43>;
	.reg .b64 	%rd<9>;
	.reg .b64 	%fd<2>;

	ld.param.u64 	%rd3, [_Z28_permutedims_5D_5_4_2_1_3_64PdiiiiiS_iiii_param_0];
	ld.param.u32 	%r11, [_Z28_permutedims_5D_5_4_2_1_3_64PdiiiiiS_iiii_param_1];
	ld.param.u32 	%r12, [_Z28_permutedims_5D_5_4_2_1_3_64PdiiiiiS_iiii_param_2];
	ld.param.u32 	%r13, [_Z28_permutedims_5D_5_4_2_1_3_64PdiiiiiS_iiii_param_3];
	ld.param.u32 	%r14, [_Z28_permutedims_5D_5_4_2_1_3_64PdiiiiiS_iiii_param_4];
	ld.param.u32 	%r19, [_Z28_permutedims_5D_5_4_2_1_3_64PdiiiiiS_iiii_param_5];
	ld.param.u64 	%rd4, [_Z28_permutedims_5D_5_4_2_1_3_64PdiiiiiS_iiii_param_6];
	ld.param.u32 	%r15, [_Z28_permutedims_5D_5_4_2_1_3_64PdiiiiiS_iiii_param_7];
	ld.param.u32 	%r16, [_Z28_permutedims_5D_5_4_2_1_3_64PdiiiiiS_iiii_param_8];
	ld.param.u32 	%r17, [_Z28_permutedims_5D_5_4_2_1_3_64PdiiiiiS_iiii_param_9];
	ld.param.u32 	%r18, [_Z28_permutedims_5D_5_4_2_1_3_64PdiiiiiS_iiii_param_10];
	mov.u32 	%r20, %tid.x;
	mov.u32 	%r21, %ctaid.x;
	mov.u32 	%r1, %ntid.x;
	mad.lo.s32 	%r42, %r21, %r1, %r20;
	mul.lo.s32 	%r3, %r12, %r11;
	mul.lo.s32 	%r4, %r3, %r13;
	mul.lo.s32 	%r5, %r4, %r14;
	mul.lo.s32 	%r6, %r5, %r19;
	setp.ge.s32 	%p1, %r42, %r6;
	@%p1 bra 	$L__BB372_3;
	mul.lo.s32 	%r7, %r18, %r17;
	mov.u32 	%r22, %nctaid.x;
	mul.lo.s32 	%r8, %r1, %r22;
	cvta.to.global.u64 	%rd1, %rd3;
	cvta.to.global.u64 	%rd2, %rd4;
$L__BB372_2:
	div.s32 	%r23, %r42, %r11;
	mul.lo.s32 	%r24, %r23, %r11;
	sub.s32 	%r25, %r42, %r24;
	rem.s32 	%r26, %r23, %r12;
	mad.lo.s32 	%r27, %r26, %r11, %r25;
	sub.s32 	%r28, %r42, %r27;
	div.s32 	%r29, %r28, %r3;
	rem.s32 	%r30, %r29, %r13;
	mad.lo.s32 	%r31, %r3, %r30, %r27;
	sub.s32 	%r32, %r42, %r31;
	div.s32 	%r33, %r32, %r4;
	rem.s32 	%r34, %r33, %r14;
	mad.lo.s32 	%r35, %r4, %r34, %r31;
	sub.s32 	%r36, %r42, %r35;
	div.s32 	%r37, %r36, %r5;
	mad.lo.s32 	%r38, %r25, %r17, %r26;
	mad.lo.s32 	%r39, %r7, %r30, %r38;
	mad.lo.s32 	%r40, %r39, %r16, %r34;
	mad.lo.s32 	%r41, %r40, %r15, %r37;
	mul.wide.s32 	%rd5, %r42, 8;
	add.s64 	%rd6, %rd1, %rd5;
	ld.global.f64 	%fd1, [%rd6];
	mul.wide.s32 	%rd7, %r41, 8;
	add.s64 	%rd8, %rd2, %rd7;
	st.global.f64 	[%rd8], %fd1;
	add.s32 	%r42, %r42, %r8;
	setp.lt.s32 	%p2, %r42, %r6;
	@%p2 bra 	$L__BB372_2;
$L__BB372_3:
	ret;

}
	// .globl	_Z28_permutedims_5D_5_4_2_3_1_32PfiiiiiS_iiii
.visible .entry _Z28_permutedims_5D_5_4_2_3_1_32PfiiiiiS_iiii(
	.param .u64 .ptr .align 1 _Z28_permutedims_5D_5_4_2_3_1_32PfiiiiiS_iiii_param_0,
	.param .u32 _Z28_permutedims_5D_5_4_2_3_1_32PfiiiiiS_iiii_param_1,
	.param .u32 _Z28_permutedims_5D_5_4_2_3_1_32PfiiiiiS_iiii_param_2,
	.param .u32 _Z28_permutedims_5D_5_4_2_3_1_32PfiiiiiS_iiii_param_3,
	.param .u32 _Z28_permutedims_5D_5_4_2_3_1_32PfiiiiiS_iiii_param_4,
	.param .u32 _Z28_permutedims_5D_5_4_2_3_1_32PfiiiiiS_iiii_param_5,
	.param .u64 .ptr .align 1 _Z28_permutedims_5D_5_4_2_3_1_32PfiiiiiS_iiii_param_6,
	.param .u32 _Z28_permutedims_5D_5_4_2_3_1_32PfiiiiiS_iiii_param_7,
	.param .u32 _Z28_permutedims_5D_5_4_2_3_1_32PfiiiiiS_iiii_param_8,
	.param .u32 _Z28_permutedims_5D_5_4_2_3_1_32PfiiiiiS_iiii_param_9,
	.param .u32 _Z28_permutedims_5D_5_4_2_3_1_32PfiiiiiS_iiii_param_10
)
{
	.reg .pred 	%p<3>;
	.reg .b32 	%r<43>;
	.reg .b32 	%f<2>;
	.reg .b64 	%rd<9>;

	ld.param.u64 	%rd3, [_Z28_permutedims_5D_5_4_2_3_1_32PfiiiiiS_iiii_param_0];
	ld.param.u32 	%r11, [_Z28_permutedims_5D_5_4_2_3_1_32PfiiiiiS_iiii_param_1];
	ld.param.u32 	%r12, [_Z28_permutedims_5D_5_4_2_3_1_32PfiiiiiS_iiii_param_2];
	ld.param.u32 	%r13, [_Z28_permutedims_5D_5_4_2_3_1_32PfiiiiiS_iiii_param_3];
	ld.param.u32 	%r14, [_Z28_permutedims_5D_5_4_2_3_1_32PfiiiiiS_iiii_param_4];
	ld.param.u32 	%r19, [_Z28_permutedims_5D_5_4_2_3_1_32PfiiiiiS_iiii_param_5];
	ld.param.u64 	%rd4, [_Z28_permutedims_5D_5_4_2_3_1_32PfiiiiiS_iiii_param_6];
	ld.param.u32 	%r15, [_Z28_permutedims_5D_5_4_2_3_1_32PfiiiiiS_iiii_param_7];
	ld.param.u32 	%r16, [_Z28_permutedims_5D_5_4_2_3_1_32PfiiiiiS_iiii_param_8];
	ld.param.u32 	%r17, [_Z28_permutedims_5D_5_4_2_3_1_32PfiiiiiS_iiii_param_9];
	ld.param.u32 	%r18, [_Z28_permutedims_5D_5_4_2_3_1_32PfiiiiiS_iiii_param_10];
	mov.u32 	%r20, %tid.x;
	mov.u32 	%r21, %ctaid.x;
	mov.u32 	%r1, %ntid.x;
	mad.lo.s32 	%r42, %r21, %r1, %r20;
	mul.lo.s32 	%r3, %r12, %r11;
	mul.lo.s32 	%r4, %r3, %r13;
	mul.lo.s32 	%r5, %r4, %r14;
	mul.lo.s32 	%r6, %r5, %r19;
	setp.ge.s32 	%p1, %r42, %r6;
	@%p1 bra 	$L__BB373_3;
	mul.lo.s32 	%r7, %r18, %r17;
	mov.u32 	%r22, %nctaid.x;
	mul.lo.s32 	%r8, %r1, %r22;
	cvta.to.global.u64 	%rd1, %rd3;
	cvta.to.global.u64 	%rd2, %rd4;
$L__BB373_2:
	div.s32 	%r23, %r42, %r11;
	mul.lo.s32 	%r24, %r23, %r11;
	sub.s32 	%r25, %r42, %r24;
	rem.s32 	%r26, %r23, %r12;
	mad.lo.s32 	%r27, %r26, %r11, %r25;
	sub.s32 	%r28, %r42, %r27;
	div.s32 	%r29, %r28, %r3;
	rem.s32 	%r30, %r29, %r13;
	mad.lo.s32 	%r31, %r3, %r30, %r27;
	sub.s32 	%r32, %r42, %r31;
	div.s32 	%r33, %r32, %r4;
	rem.s32 	%r34, %r33, %r14;
	mad.lo.s32 	%r35, %r4, %r34, %r31;
	sub.s32 	%r36, %r42, %r35;
	div.s32 	%r37, %r36, %r5;
	mad.lo.s32 	%r38, %r7, %r25, %r26;
	mad.lo.s32 	%r39, %r30, %r17, %r38;
	mad.lo.s32 	%r40, %r39, %r16, %r34;
	mad.lo.s32 	%r41, %r40, %r15, %r37;
	mul.wide.s32 	%rd5, %r42, 4;
	add.s64 	%rd6, %rd1, %rd5;
	ld.global.f32 	%f1, [%rd6];
	mul.wide.s32 	%rd7, %r41, 4;
	add.s64 	%rd8, %rd2, %rd7;
	st.global.f32 	[%rd8], %f1;
	add.s32 	%r42, %r42, %r8;
	setp.lt.s32 	%p2, %r42, %r6;
	@%p2 bra 	$L__BB373_2;
$L__BB373_3:
	ret;

}
	// .globl	_Z28_permutedims_5D_5_4_2_3_1_64PdiiiiiS_iiii
.visible .entry _Z28_permutedims_5D_5_4_2_3_1_64PdiiiiiS_iiii(
	.param .u64 .ptr .align 1 _Z28_permutedims_5D_5_4_2_3_1_64PdiiiiiS_iiii_param_0,
	.param .u32 _Z28_permutedims_5D_5_4_2_3_1_64PdiiiiiS_iiii_param_1,
	.param .u32 _Z28_permutedims_5D_5_4_2_3_1_64PdiiiiiS_iiii_param_2,
	.param .u32 _Z28_permutedims_5D_5_4_2_3_1_64PdiiiiiS_iiii_param_3,
	.param .u32 _Z28_permutedims_5D_5_4_2_3_1_64PdiiiiiS_iiii_param_4,
	.param .u32 _Z28_permutedims_5D_5_4_2_3_1_64PdiiiiiS_iiii_param_5,
	.param .u64 .ptr .align 1 _Z28_permutedims_5D_5_4_2_3_1_64PdiiiiiS_iiii_param_6,
	.param .u32 _Z28_permutedims_5D_5_4_2_3_1_64PdiiiiiS_iiii_param_7,
	.param .u32 _Z28_permutedims_5D_5_4_2_3_1_64PdiiiiiS_iiii_param_8,
	.param .u32 _Z28_permutedims_5D_5_4_2_3_1_64PdiiiiiS_iiii_param_9,
	.param .u32 _Z28_permutedims_5D_5_4_2_3_1_64PdiiiiiS_iiii_param_10
)
{
	.reg .pred 	%p<3>;
	.reg .b32 	%r<43>;
	.reg .b64 	%rd<9>;
	.reg .b64 	%fd<2>;

	ld.param.u64 	%rd3, [_Z28_permutedims_5D_5_4_2_3_1_64PdiiiiiS_iiii_param_0];
	ld.param.u32 	%r11, [_Z28_permutedims_5D_5_4_2_3_1_64PdiiiiiS_iiii_param_1];
	ld.param.u32 	%r12, [_Z28_permutedims_5D_5_4_2_3_1_64PdiiiiiS_iiii_param_2];
	ld.param.u32 	%r13, [_Z28_permutedims_5D_5_4_2_3_1_64PdiiiiiS_iiii_param_3];
	ld.param.u32 	%r14, [_Z28_permutedims_5D_5_4_2_3_1_64PdiiiiiS_iiii_param_4];
	ld.param.u32 	%r19, [_Z28_permutedims_5D_5_4_2_3_1_64PdiiiiiS_iiii_param_5];
	ld.param.u64 	%rd4, [_Z28_permutedims_5D_5_4_2_3_1_64PdiiiiiS_iiii_param_6];
	ld.param.u32 	%r15, [_Z28_permutedims_5D_5_4_2_3_1_64PdiiiiiS_iiii_param_7];
	ld.param.u32 	%r16, [_Z28_permutedims_5D_5_4_2_3_1_64PdiiiiiS_iiii_param_8];
	ld.param.u32 	%r17, [_Z28_permutedims_5D_5_4_2_3_1_64PdiiiiiS_iiii_param_9];
	ld.param.u32 	%r18, [_Z28_permutedims_5D_5_4_2_3_1_64PdiiiiiS_iiii_param_10];
	mov.u32 	%r20, %tid.x;
	mov.u32 	%r21, %ctaid.x;
	mov.u32 	%r1, %ntid.x;
	mad.lo.s32 	%r42, %r21, %r1, %r20;
	mul.lo.s32 	%r3, %r12, %r11;
	mul.lo.s32 	%r4, %r3, %r13;
	mul.lo.s32 	%r5, %r4, %r14;
	mul.lo.s32 	%r6, %r5, %r19;
	setp.ge.s32 	%p1, %r42, %r6;
	@%p1 bra 	$L__BB374_3;
	mul.lo.s32 	%r7, %r18, %r17;
	mov.u32 	%r22, %nctaid.x;
	mul.lo.s32 	%r8, %r1, %r22;
	cvta.to.global.u64 	%rd1, %rd3;
	cvta.to.global.u64 	%rd2, %rd4;
$L__BB374_2:
	div.s32 	%r23, %r42, %r11;
	mul.lo.s32 	%r24, %r23, %r11;
	sub.s32 	%r25, %r42, %r24;
	rem.s32 	%r26, %r23, %r12;
	mad.lo.s32 	%r27, %r26, %r11, %r25;
	sub.s32 	%r28, %r42, %r27;
	div.s32 	%r29, %r28, %r3;
	rem.s32 	%r30, %r29, %r13;
	mad.lo.s32 	%r31, %r3, %r30, %r27;
	sub.s32 	%r32, %r42, %r31;
	div.s32 	%r33, %r32, %r4;
	rem.s32 	%r34, %r33, %r14;
	mad.lo.s32 	%r35, %r4, %r34, %r31;
	sub.s32 	%r36, %r42, %r35;
	div.s32 	%r37, %r36, %r5;
	mad.lo.s32 	%r38, %r7, %r25, %r26;
	mad.lo.s32 	%r39, %r30, %r17, %r38;
	mad.lo.s32 	%r40, %r39, %r16, %r34;
	mad.lo.s32 	%r41, %r40, %r15, %r37;
	mul.wide.s32 	%rd5, %r42, 8;
	add.s64 	%rd6, %rd1, %rd5;
	ld.global.f64 	%fd1, [%rd6];
	mul.wide.s32 	%rd7, %r41, 8;
	add.s64 	%rd8, %rd2, %rd7;
	st.global.f64 	[%rd8], %fd1;
	add.s32 	%r42, %r42, %r8;
	setp.lt.s32 	%p2, %r42, %r6;
	@%p2 bra 	$L__BB374_2;
$L__BB374_3:
	ret;

}
	// .globl	_Z28_permutedims_5D_5_4_3_1_2_32PfiiiiiS_iiii
.visible .entry _Z28_permutedims_5D_5_4_3_1_2_32PfiiiiiS_iiii(
	.param .u64 .ptr .align 1 _Z28_permutedims_5D_5_4_3_1_2_32PfiiiiiS_iiii_param_0,
	.param .u32 _Z28_permutedims_5D_5_4_3_1_2_32PfiiiiiS_iiii_param_1,
	.param .u32 _Z28_permutedims_5D_5_4_3_1_2_32PfiiiiiS_iiii_param_2,
	.param .u32 _Z28_permutedims_5D_5_4_3_1_2_32PfiiiiiS_iiii_param_3,
	.param .u32 _Z28_permutedims_5D_5_4_3_1_2_32PfiiiiiS_iiii_param_4,
	.param .u32 _Z28_permutedims_5D_5_4_3_1_2_32PfiiiiiS_iiii_param_5,
	.param .u64 .ptr .align 1 _Z28_permutedims_5D_5_4_3_1_2_32PfiiiiiS_iiii_param_6,
	.param .u32 _Z28_permutedims_5D_5_4_3_1_2_32PfiiiiiS_iiii_param_7,
	.param .u32 _Z28_permutedims_5D_5_4_3_1_2_32PfiiiiiS_iiii_param_8,
	.param .u32 _Z28_permutedims_5D_5_4_3_1_2_32PfiiiiiS_iiii_param_9,
	.param .u32 _Z28_permutedims_5D_5_4_3_1_2_32PfiiiiiS_iiii_param_10
)
{
	.reg .pred 	%p<3>;
	.reg .b32 	%r<43>;
	.reg .b32 	%f<2>;
	.reg .b64 	%rd<9>;

	ld.param.u64 	%rd3, [_Z28_permutedims_5D_5_4_3_1_2_32PfiiiiiS_iiii_param_0];
	ld.param.u32 	%r11, [_Z28_permutedims_5D_5_4_3_1_2_32PfiiiiiS_iiii_param_1];
	ld.param.u32 	%r12, [_Z28_permutedims_5D_5_4_3_1_2_32PfiiiiiS_iiii_param_2];
	ld.param.u32 	%r13, [_Z28_permutedims_5D_5_4_3_1_2_32PfiiiiiS_iiii_param_3];
	ld.param.u32 	%r14, [_Z28_permutedims_5D_5_4_3_1_2_32PfiiiiiS_iiii_param_4];
	ld.param.u32 	%r19, [_Z28_permutedims_5D_5_4_3_1_2_32PfiiiiiS_iiii_param_5];
	ld.param.u64 	%rd4, [_Z28_permutedims_5D_5_4_3_1_2_32PfiiiiiS_iiii_param_6];
	ld.param.u32 	%r15, [_Z28_permutedims_5D_5_4_3_1_2_32PfiiiiiS_iiii_param_7];
	ld.param.u32 	%r16, [_Z28_permutedims_5D_5_4_3_1_2_32PfiiiiiS_iiii_param_8];
	ld.param.u32 	%r17, [_Z28_permutedims_5D_5_4_3_1_2_32PfiiiiiS_iiii_param_9];
	ld.param.u32 	%r18, [_Z28_permutedims_5D_5_4_3_1_2_32PfiiiiiS_iiii_param_10];
	mov.u32 	%r20, %tid.x;
	mov.u32 	%r21, %ctaid.x;
	mov.u32 	%r1, %ntid.x;
	mad.lo.s32 	%r42, %r21, %r1, %r20;
	mul.lo.s32 	%r3, %r12, %r11;
	mul.lo.s32 	%r4, %r3, %r13;
	mul.lo.s32 	%r5, %r4, %r14;
	mul.lo.s32 	%r6, %r5, %r19;
	setp.ge.s32 	%p1, %r42, %r6;
	@%p1 bra 	$L__BB375_3;
	mul.lo.s32 	%r7, %r18, %r17;
	mov.u32 	%r22, %nctaid.x;
	mul.lo.s32 	%r8, %r1, %r22;
	cvta.to.global.u64 	%rd1, %rd3;
	cvta.to.global.u64 	%rd2, %rd4;
$L__BB375_2:
	div.s32 	%r23, %r42, %r11;
	mul.lo.s32 	%r24, %r23, %r11;
	sub.s32 	%r25, %r42, %r24;
	rem.s32 	%r26, %r23, %r12;
	mad.lo.s32 	%r27, %r26, %r11, %r25;
	sub.s32 	%r28, %r42, %r27;
	div.s32 	%r29, %r28, %r3;
	rem.s32 	%r30, %r29, %r13;
	mad.lo.s32 	%r31, %r3, %r30, %r27;
	sub.s32 	%r32, %r42, %r31;
	div.s32 	%r33, %r32, %r4;
	rem.s32 	%r34, %r33, %r14;
	mad.lo.s32 	%r35, %r4, %r34, %r31;
	sub.s32 	%r36, %r42, %r35;
	div.s32 	%r37, %r36, %r5;
	mad.lo.s32 	%r38, %r25, %r17, %r30;
	mad.lo.s32 	%r39, %r7, %r26, %r38;
	mad.lo.s32 	%r40, %r39, %r16, %r34;
	mad.lo.s32 	%r41, %r40, %r15, %r37;
	mul.wide.s32 	%rd5, %r42, 4;
	add.s64 	%rd6, %rd1, %rd5;
	ld.global.f32 	%f1, [%rd6];
	mul.wide.s32 	%rd7, %r41, 4;
	add.s64 	%rd8, %rd2, %rd7;
	st.global.f32 	[%rd8], %f1;
	add.s32 	%r42, %r42, %r8;
	setp.lt.s32 	%p2, %r42, %r6;
	@%p2 bra 	$L__BB375_2;
$L__BB375_3:
	ret;

}
	// .globl	_Z28_permutedims_5D_5_4_3_1_2_64PdiiiiiS_iiii
.visible .entry _Z28_permutedims_5D_5_4_3_1_2_64PdiiiiiS_iiii(
	.param .u64 .ptr .align 1 _Z28_permutedims_5D_5_4_3_1_2_64PdiiiiiS_iiii_param_0,
	.param .u32 _Z28_permutedims_5D_5_4_3_1_2_64PdiiiiiS_iiii_param_1,
	.param .u32 _Z28_permutedims_5D_5_4_3_1_2_64PdiiiiiS_iiii_param_2,
	.param .u32 _Z28_permutedims_5D_5_4_3_1_2_64PdiiiiiS_iiii_param_3,
	.param .u32 _Z28_permutedims_5D_5_4_3_1_2_64PdiiiiiS_iiii_param_4,
	.param .u32 _Z28_permutedims_5D_5_4_3_1_2_64PdiiiiiS_iiii_param_5,
	.param .u64 .ptr .align 1 _Z28_permutedims_5D_5_4_3_1_2_64PdiiiiiS_iiii_param_6,
	.param .u32 _Z28_permutedims_5D_5_4_3_1_2_64PdiiiiiS_iiii_param_7,
	.param .u32 _Z28_permutedims_5D_5_4_3_1_2_64PdiiiiiS_iiii_param_8,
	.param .u32 _Z28_permutedims_5D_5_4_3_1_2_64PdiiiiiS_iiii_param_9,
	.param .u32 _Z28_permutedims_5D_5_4_3_1_2_64PdiiiiiS_iiii_param_10
)
{
	.reg .pred 	%p<3>;
	.reg .b32 	%r<43>;
	.reg .b64 	%rd<9>;
	.reg .b64 	%fd<2>;

	ld.param.u64 	%rd3, [_Z28_permutedims_5D_5_4_3_1_2_64PdiiiiiS_iiii_param_0];
	ld.param.u32 	%r11, [_Z28_permutedims_5D_5_4_3_1_2_64PdiiiiiS_iiii_param_1];
	ld.param.u32 	%r12, [_Z28_permutedims_5D_5_4_3_1_2_64PdiiiiiS_iiii_param_2];
	ld.param.u32 	%r13, [_Z28_permutedims_5D_5_4_3_1_2_64PdiiiiiS_iiii_param_3];
	ld.param.u32 	%r14, [_Z28_permutedims_5D_5_4_3_1_2_64PdiiiiiS_iiii_param_4];
	ld.param.u32 	%r19, [_Z28_permutedims_5D_5_4_3_1_2_64PdiiiiiS_iiii_param_5];
	ld.param.u64 	%rd4, [_Z28_permutedims_5D_5_4_3_1_2_64PdiiiiiS_iiii_param_6];
	ld.param.u32 	%r15, [_Z28_permutedims_5D_5_4_3_1_2_64PdiiiiiS_iiii_param_7];
	ld.param.u32 	%r16, [_Z28_permutedims_5D_5_4_3_1_2_64PdiiiiiS_iiii_param_8];
	ld.param.u32 	%r17, [_Z28_permutedims_5D_5_4_3_1_2_64PdiiiiiS_iiii_param_9];
	ld.param.u32 	%r18, [_Z28_permutedims_5D_5_4_3_1_2_64PdiiiiiS_iiii_param_10];
	mov.u32 	%r20, %tid.x;
	mov.u32 	%r21, %ctaid.x;
	mov.u32 	%r1, %ntid.x;
	mad.lo.s32 	%r42, %r21, %r1, %r20;
	mul.lo.s32 	%r3, %r12, %r11;
	mul.lo.s32 	%r4, %r3, %r13;
	mul.lo.s32 	%r5, %r4, %r14;
	mul.lo.s32 	%r6, %r5, %r19;
	setp.ge.s32 	%p1, %r42, %r6;
	@%p1 bra 	$L__BB376_3;
	mul.lo.s32 	%r7, %r18, %r17;
	mov.u32 	%r22, %nctaid.x;
	mul.lo.s32 	%r8, %r1, %r22;
	cvta.to.global.u64 	%rd1, %rd3;
	cvta.to.global.u64 	%rd2, %rd4;
$L__BB376_2:
	div.s32 	%r23, %r42, %r11;
	mul.lo.s32 	%r24, %r23, %r11;
	sub.s32 	%r25, %r42, %r24;
	rem.s32 	%r26, %r23, %r12;
	mad.lo.s32 	%r27, %r26, %r11, %r25;
	sub.s32 	%r28, %r42, %r27;
	div.s32 	%r29, %r28, %r3;
	rem.s32 	%r30, %r29, %r13;
	mad.lo.s32 	%r31, %r3, %r30, %r27;
	sub.s32 	%r32, %r42, %r31;
	div.s32 	%r33, %r32, %r4;
	rem.s32 	%r34, %r33, %r14;
	mad.lo.s32 	%r35, %r4, %r34, %r31;
	sub.s32 	%r36, %r42, %r35;
	div.s32 	%r37, %r36, %r5;
	mad.lo.s32 	%r38, %r25, %r17, %r30;
	mad.lo.s32 	%r39, %r7, %r26, %r38;
	mad.lo.s32 	%r40, %r39, %r16, %r34;
	mad.lo.s32 	%r41, %r40, %r15, %r37;
	mul.wide.s32 	%rd5, %r42, 8;
	add.s64 	%rd6, %rd1, %rd5;
	ld.global.f64 	%fd1, [%rd6];
	mul.wide.s32 	%rd7, %r41, 8;
	add.s64 	%rd8, %rd2, %rd7;
	st.global.f64 	[%rd8], %fd1;
	add.s32 	%r42, %r42, %r8;
	setp.lt.s32 	%p2, %r42, %r6;
	@%p2 bra 	$L__BB376_2;
$L__BB376_3:
	ret;

}
	// .globl	_Z28_permutedims_5D_5_4_3_2_1_32PfiiiiiS_iiii
.visible .entry _Z28_permutedims_5D_5_4_3_2_1_32PfiiiiiS_iiii(
	.param .u64 .ptr .align 1 _Z28_permutedims_5D_5_4_3_2_1_32PfiiiiiS_iiii_param_0,
	.param .u32 _Z28_permutedims_5D_5_4_3_2_1_32PfiiiiiS_iiii_param_1,
	.param .u32 _Z28_permutedims_5D_5_4_3_2_1_32PfiiiiiS_iiii_param_2,
	.param .u32 _Z28_permutedims_5D_5_4_3_2_1_32PfiiiiiS_iiii_param_3,
	.param .u32 _Z28_permutedims_5D_5_4_3_2_1_32PfiiiiiS_iiii_param_4,
	.param .u32 _Z28_permutedims_5D_5_4_3_2_1_32PfiiiiiS_iiii_param_5,
	.param .u64 .ptr .align 1 _Z28_permutedims_5D_5_4_3_2_1_32PfiiiiiS_iiii_param_6,
	.param .u32 _Z28_permutedims_5D_5_4_3_2_1_32PfiiiiiS_iiii_param_7,
	.param .u32 _Z28_permutedims_5D_5_4_3_2_1_32PfiiiiiS_iiii_param_8,
	.param .u32 _Z28_permutedims_5D_5_4_3_2_1_32PfiiiiiS_iiii_param_9,
	.param .u32 _Z28_permutedims_5D_5_4_3_2_1_32PfiiiiiS_iiii_param_10
)
{
	.reg .pred 	%p<3>;
	.reg .b32 	%r<43>;
	.reg .b32 	%f<2>;
	.reg .b64 	%rd<9>;

	ld.param.u64 	%rd3, [_Z28_permutedims_5D_5_4_3_2_1_32PfiiiiiS_iiii_param_0];
	ld.param.u32 	%r11, [_Z28_permutedims_5D_5_4_3_2_1_32PfiiiiiS_iiii_param_1];
	ld.param.u32 	%r12, [_Z28_permutedims_5D_5_4_3_2_1_32PfiiiiiS_iiii_param_2];
	ld.param.u32 	%r13, [_Z28_permutedims_5D_5_4_3_2_1_32PfiiiiiS_iiii_param_3];
	ld.param.u32 	%r14, [_Z28_permutedims_5D_5_4_3_2_1_32PfiiiiiS_iiii_param_4];
	ld.param.u32 	%r19, [_Z28_permutedims_5D_5_4_3_2_1_32PfiiiiiS_iiii_param_5];
	ld.param.u64 	%rd4, [_Z28_permutedims_5D_5_4_3_2_1_32PfiiiiiS_iiii_param_6];
	ld.param.u32 	%r15, [_Z28_permutedims_5D_5_4_3_2_1_32PfiiiiiS_iiii_param_7];
	ld.param.u32 	%r16, [_Z28_permutedims_5D_5_4_3_2_1_32PfiiiiiS_iiii_param_8];
	ld.param.u32 	%r17, [_Z28_permutedims_5D_5_4_3_2_1_32PfiiiiiS_iiii_param_9];
	ld.param.u32 	%r18, [_Z28_permutedims_5D_5_4_3_2_1_32PfiiiiiS_iiii_param_10];
	mov.u32 	%r20, %tid.x;
	mov.u32 	%r21, %ctaid.x;
	mov.u32 	%r1, %ntid.x;
	mad.lo.s32 	%r42, %r21, %r1, %r20;
	mul.lo.s32 	%r3, %r12, %r11;
	mul.lo.s32 	%r4, %r3, %r13;
	mul.lo.s32 	%r5, %r4, %r14;
	mul.lo.s32 	%r6, %r5, %r19;
	setp.ge.s32 	%p1, %r42, %r6;
	@%p1 bra 	$L__BB377_3;
	mul.lo.s32 	%r7, %r18, %r17;
	mov.u32 	%r22, %nctaid.x;
	mul.lo.s32 	%r8, %r1, %r22;
	cvta.to.global.u64 	%rd1, %rd3;
	cvta.to.global.u64 	%rd2, %rd4;
$L__BB377_2:
	div.s32 	%r23, %r42, %r11;
	mul.lo.s32 	%r24, %r23, %r11;
	sub.s32 	%r25, %r42, %r24;
	rem.s32 	%r26, %r23, %r12;
	mad.lo.s32 	%r27, %r26, %r11, %r25;
	sub.s32 	%r28, %r42, %r27;
	div.s32 	%r29, %r28, %r3;
	rem.s32 	%r30, %r29, %r13;
	mad.lo.s32 	%r31, %r3, %r30, %r27;
	sub.s32 	%r32, %r42, %r31;
	div.s32 	%r33, %r32, %r4;
	rem.s32 	%r34, %r33, %r14;
	mad.lo.s32 	%r35, %r4, %r34, %r31;
	sub.s32 	%r36, %r42, %r35;
	div.s32 	%r37, %r36, %r5;
	mad.lo.s32 	%r38, %r7, %r25, %r30;
	mad.lo.s32 	%r39, %r26, %r17, %r38;
	mad.lo.s32 	%r40, %r39, %r16, %r34;
	mad.lo.s32 	%r41, %r40, %r15, %r37;
	mul.wide.s32 	%rd5, %r42, 4;
	add.s64 	%rd6, %rd1, %rd5;
	ld.global.f32 	%f1, [%rd6];
	mul.wide.s32 	%rd7, %r41, 4;
	add.s64 	%rd8, %rd2, %rd7;
	st.global.f32 	[%rd8], %f1;
	add.s32 	%r42, %r42, %r8;
	setp.lt.s32 	%p2, %r42, %r6;
	@%p2 bra 	$L__BB377_2;
$L__BB377_3:
	ret;

}
	// .globl	_Z28_permutedims_5D_5_4_3_2_1_64PdiiiiiS_iiii
.visible .entry _Z28_permutedims_5D_5_4_3_2_1_64PdiiiiiS_iiii(
	.param .u64 .ptr .align 1 _Z28_permutedims_5D_5_4_3_2_1_64PdiiiiiS_iiii_param_0,
	.param .u32 _Z28_permutedims_5D_5_4_3_2_1_64PdiiiiiS_iiii_param_1,
	.param .u32 _Z28_permutedims_5D_5_4_3_2_1_64PdiiiiiS_iiii_param_2,
	.param .u32 _Z28_permutedims_5D_5_4_3_2_1_64PdiiiiiS_iiii_param_3,
	.param .u32 _Z28_permutedims_5D_5_4_3_2_1_64PdiiiiiS_iiii_param_4,
	.param .u32 _Z28_permutedims_5D_5_4_3_2_1_64PdiiiiiS_iiii_param_5,
	.param .u64 .ptr .align 1 _Z28_permutedims_5D_5_4_3_2_1_64PdiiiiiS_iiii_param_6,
	.param .u32 _Z28_permutedims_5D_5_4_3_2_1_64PdiiiiiS_iiii_param_7,
	.param .u32 _Z28_permutedims_5D_5_4_3_2_1_64PdiiiiiS_iiii_param_8,
	.param .u32 _Z28_permutedims_5D_5_4_3_2_1_64PdiiiiiS_iiii_param_9,
	.param .u32 _Z28_permutedims_5D_5_4_3_2_1_64PdiiiiiS_iiii_param_10
)
{
	.reg .pred 	%p<3>;
	.reg .b32 	%r<43>;
	.reg .b64 	%rd<9>;
	.reg .b64 	%fd<2>;

	ld.param.u64 	%rd3, [_Z28_permutedims_5D_5_4_3_2_1_64PdiiiiiS_iiii_param_0];
	ld.param.u32 	%r11, [_Z28_permutedims_5D_5_4_3_2_1_64PdiiiiiS_iiii_param_1];
	ld.param.u32 	%r12, [_Z28_permutedims_5D_5_4_3_2_1_64PdiiiiiS_iiii_param_2];
	ld.param.u32 	%r13, [_Z28_permutedims_5D_5_4_3_2_1_64PdiiiiiS_iiii_param_3];
	ld.param.u32 	%r14, [_Z28_permutedims_5D_5_4_3_2_1_64PdiiiiiS_iiii_param_4];
	ld.param.u32 	%r19, [_Z28_permutedims_5D_5_4_3_2_1_64PdiiiiiS_iiii_param_5];
	ld.param.u64 	%rd4, [_Z28_permutedims_5D_5_4_3_2_1_64PdiiiiiS_iiii_param_6];
	ld.param.u32 	%r15, [_Z28_permutedims_5D_5_4_3_2_1_64PdiiiiiS_iiii_param_7];
	ld.param.u32 	%r16, [_Z28_permutedims_5D_5_4_3_2_1_64PdiiiiiS_iiii_param_8];
	ld.param.u32 	%r17, [_Z28_permutedims_5D_5_4_3_2_1_64PdiiiiiS_iiii_param_9];
	ld.param.u32 	%r18, [_Z28_permutedims_5D_5_4_3_2_1_64PdiiiiiS_iiii_param_10];
	mov.u32 	%r20, %tid.x;
	mov.u32 	%r21, %ctaid.x;
	mov.u32 	%r1, %ntid.x;
	mad.lo.s32 	%r42, %r21, %r1, %r20;
	mul.lo.s32 	%r3, %r12, %r11;
	mul.lo.s32 	%r4, %r3, %r13;
	mul.lo.s32 	%r5, %r4, %r14;
	mul.lo.s32 	%r6, %r5, %r19;
	setp.ge.s32 	%p1, %r42, %r6;
	@%p1 bra 	$L__BB378_3;
	mul.lo.s32 	%r7, %r18, %r17;
	mov.u32 	%r22, %nctaid.x;
	mul.lo.s32 	%r8, %r1, %r22;
	cvta.to.global.u64 	%rd1, %rd3;
	cvta.to.global.u64 	%rd2, %rd4;
$L__BB378_2:
	div.s32 	%r23, %r42, %r11;
	mul.lo.s32 	%r24, %r23, %r11;
	sub.s32 	%r25, %r42, %r24;
	rem.s32 	%r26, %r23, %r12;
	mad.lo.s32 	%r27, %r26, %r11, %r25;
	sub.s32 	%r28, %r42, %r27;
	div.s32 	%r29, %r28, %r3;
	rem.s32 	%r30, %r29, %r13;
	mad.lo.s32 	%r31, %r3, %r30, %r27;
	sub.s32 	%r32, %r42, %r31;
	div.s32 	%r33, %r32, %r4;
	rem.s32 	%r34, %r33, %r14;
	mad.lo.s32 	%r35, %r4, %r34, %r31;
	sub.s32 	%r36, %r42, %r35;
	div.s32 	%r37, %r36, %r5;
	mad.lo.s32 	%r38, %r7, %r25, %r30;
	mad.lo.s32 	%r39, %r26, %r17, %r38;
	mad.lo.s32 	%r40, %r39, %r16, %r34;
	mad.lo.s32 	%r41, %r40, %r15, %r37;
	mul.wide.s32 	%rd5, %r42, 8;
	add.s64 	%rd6, %rd1, %rd5;
	ld.global.f64 	%fd1, [%rd6];
	mul.wide.s32 	%rd7, %r41, 8;
	add.s64 	%rd8, %rd2, %rd7;
	st.global.f64 	[%rd8], %fd1;
	add.s32 	%r42, %r42, %r8;
	setp.lt.s32 	%p2, %r42, %r6;
	@%p2 bra 	$L__BB378_2;
$L__BB378_3:
	ret;

}
	// .globl	_Z8_icat_32iiPPfS_
.visible .entry _Z8_icat_32iiPPfS_(
	.param .u32 _Z8_icat_32iiPPfS__param_0,
	.param .u32 _Z8_icat_32iiPPfS__param_1,
	.param .u64 .ptr .align 1 _Z8_icat_32iiPPfS__param_2,
	.param .u64 .ptr .align 1 _Z8_icat_32iiPPfS__param_3
)
{
	.reg .pred 	%p<3>;
	.reg .b32 	%r<18>;
	.reg .b32 	%f<2>;
	.reg .b64 	%rd<13>;

	ld.param.u32 	%r9, [_Z8_icat_32iiPPfS__param_0];
	ld.param.u32 	%r10, [_Z8_icat_32iiPPfS__param_1];
	ld.param.u64 	%rd3, [_Z8_icat_32iiPPfS__param_2];
	ld.param.u64 	%rd4, [_Z8_icat_32iiPPfS__param_3];
	mov.u32 	%r11, %tid.x;
	mov.u32 	%r12, %ctaid.x;
	mov.u32 	%r1, %ntid.x;
	mad.lo.s32 	%r17, %r12, %r1, %r11;
	div.s32 	%r16, %r17, %r9;
	setp.ge.s32 	%p1, %r16, %r10;
	@%p1 bra 	$L__BB379_3;
	mov.u32 	%r13, %nctaid.x;
	mul.lo.s32 	%r4, %r1, %r13;
	cvta.to.global.u64 	%rd1, %rd3;
	cvta.to.global.u64 	%rd2, %rd4;
$L__BB379_2:
	rem.s32 	%r14, %r17, %r9;
	mad.lo.s32 	%r15, %r16, %r9, %r14;
	mul.wide.s32 	%rd5, %r16, 8;
	add.s64 	%rd6, %rd1, %rd5;
	ld.global.u64 	%rd7, [%rd6];
	cvta.to.global.u64 	%rd8, %rd7;
	mul.wide.s32 	%rd9, %r14, 4;
	add.s64 	%rd10, %rd8, %rd9;
	ld.global.f32 	%f1, [%rd10];
	mul.wide.s32 	%rd11, %r15, 4;
	add.s64 	%rd12, %rd2, %rd11;
	st.global.f32 	[%rd12], %f1;
	add.s32 	%r17, %r17, %r4;
	div.s32 	%r16, %r17, %r9;
	setp.lt.s32 	%p2, %r16, %r10;
	@%p2 bra 	$L__BB379_2;
$L__BB379_3:
	ret;

}
	// .globl	_Z8_icat_64iiPPdS_
.visible .entry _Z8_icat_64iiPPdS_(
	.param .u32 _Z8_icat_64iiPPdS__param_0,
	.param .u32 _Z8_icat_64iiPPdS__param_1,
	.param .u64 .ptr .align 1 _Z8_icat_64iiPPdS__param_2,
	.param .u64 .ptr .align 1 _Z8_icat_64iiPPdS__param_3
)
{
	.reg .pred 	%p<3>;
	.reg .b32 	%r<18>;
	.reg .b64 	%rd<13>;
	.reg .b64 	%fd<2>;

	ld.param.u32 	%r9, [_Z8_icat_64iiPPdS__param_0];
	ld.param.u32 	%r10, [_Z8_icat_64iiPPdS__param_1];
	ld.param.u64 	%rd3, [_Z8_icat_64iiPPdS__param_2];
	ld.param.u64 	%rd4, [_Z8_icat_64iiPPdS__param_3];
	mov.u32 	%r11, %tid.x;
	mov.u32 	%r12, %ctaid.x;
	mov.u32 	%r1, %ntid.x;
	mad.lo.s32 	%r17, %r12, %r1, %r11;
	div.s32 	%r16, %r17, %r9;
	setp.ge.s32 	%p1, %r16, %r10;
	@%p1 bra 	$L__BB380_3;
	mov.u32 	%r13, %nctaid.x;
	mul.lo.s32 	%r4, %r1, %r13;
	cvta.to.global.u64 	%rd1, %rd3;
	cvta.to.global.u64 	%rd2, %rd4;
$L__BB380_2:
	rem.s32 	%r14, %r17, %r9;
	mad.lo.s32 	%r15, %r16, %r9, %r14;
	mul.wide.s32 	%rd5, %r16, 8;
	add.s64 	%rd6, %rd1, %rd5;
	ld.global.u64 	%rd7, [%rd6];
	cvta.to.global.u64 	%rd8, %rd7;
	mul.wide.s32 	%rd9, %r14, 8;
	add.s64 	%rd10, %rd8, %rd9;
	ld.global.f64 	%fd1, [%rd10];
	mul.wide.s32 	%rd11, %r15, 8;
	add.s64 	%rd12, %rd2, %rd11;
	st.global.f64 	[%rd12], %fd1;
	add.s32 	%r17, %r17, %r4;
	div.s32 	%r16, %r17, %r9;
	setp.lt.s32 	%p2, %r16, %r10;
	@%p2 bra 	$L__BB380_2;
$L__BB380_3:
	ret;

}
	// .globl	_Z11_getcols_32iiiPiPfS0_
.visible .entry _Z11_getcols_32iiiPiPfS0_(
	.param .u32 _Z11_getcols_32iiiPiPfS0__param_0,
	.param .u32 _Z11_getcols_32iiiPiPfS0__param_1,
	.param .u32 _Z11_getcols_32iiiPiPfS0__param_2,
	.param .u64 .ptr .align 1 _Z11_getcols_32iiiPiPfS0__param_3,
	.param .u64 .ptr .align 1 _Z11_getcols_32iiiPiPfS0__param_4,
	.param .u64 .ptr .align 1 _Z11_getcols_32iiiPiPfS0__param_5
)
{
	.reg .pred 	%p<3>;
	.reg .b32 	%r<20>;
	.reg .b32 	%f<2>;
	.reg .b64 	%rd<13>;

	ld.param.u32 	%r9, [_Z11_getcols_32iiiPiPfS0__param_0];
	ld.param.u32 	%r10, [_Z11_getcols_32iiiPiPfS0__param_2];
	ld.param.u64 	%rd4, [_Z11_getcols_32iiiPiPfS0__param_3];
	ld.param.u64 	%rd5, [_Z11_getcols_32iiiPiPfS0__param_4];
	ld.param.u64 	%rd6, [_Z11_getcols_32iiiPiPfS0__param_5];
	mov.u32 	%r11, %tid.x;
	mov.u32 	%r12, %ctaid.x;
	mov.u32 	%r1, %ntid.x;
	mad.lo.s32 	%r19, %r12, %r1, %r11;
	div.s32 	%r18, %r19, %r9;
	setp.ge.s32 	%p1, %r18, %r10;
	@%p1 bra 	$L__BB381_3;
	mov.u32 	%r13, %nctaid.x;
	mul.lo.s32 	%r4, %r1, %r13;
	cvta.to.global.u64 	%rd1, %rd4;
	cvta.to.global.u64 	%rd2, %rd5;
	cvta.to.global.u64 	%rd3, %rd6;
$L__BB381_2:
	rem.s32 	%r14, %r19, %r9;
	mul.wide.s32 	%rd7, %r18, 4;
	add.s64 	%rd8, %rd1, %rd7;
	ld.global.u32 	%r15, [%rd8];
	add.s32 	%r16, %r15, -1;
	mad.lo.s32 	%r17, %r16, %r9, %r14;
	mul.wide.s32 	%rd9, %r17, 4;
	add.s64 	%rd10, %rd2, %rd9;
	ld.global.f32 	%f1, [%rd10];
	mul.wide.s32 	%rd11, %r19, 4;
	add.s64 	%rd12, %rd3, %rd11;
	st.global.f32 	[%rd12], %f1;
	add.s32 	%r19, %r19, %r4;
	div.s32 	%r18, %r19, %r9;
	setp.lt.s32 	%p2, %r18, %r10;
	@%p2 bra 	$L__BB381_2;
$L__BB381_3:
	ret;

}
	// .globl	_Z11_setcols_32iiiPiPfS0_
.visible .entry _Z11_setcols_32iiiPiPfS0_(
	.param .u32 _Z11_setcols_32iiiPiPfS0__param_0,
	.param .u32 _Z11_setcols_32iiiPiPfS0__param_1,
	.param .u32 _Z11_setcols_32iiiPiPfS0__param_2,
	.param .u64 .ptr .align 1 _Z11_setcols_32iiiPiPfS0__param_3,
	.param .u64 .ptr .align 1 _Z11_setcols_32iiiPiPfS0__param_4,
	.param .u64 .ptr .align 1 _Z11_setcols_32iiiPiPfS0__param_5
)
{
	.reg .pred 	%p<3>;
	.reg .b32 	%r<20>;
	.reg .b32 	%f<2>;
	.reg .b64 	%rd<13>;

	ld.param.u32 	%r9, [_Z11_setcols_32iiiPiPfS0__param_0];
	ld.param.u32 	%r10, [_Z11_setcols_32iiiPiPfS0__param_2];
	ld.param.u64 	%rd4, [_Z11_setcols_32iiiPiPfS0__param_3];
	ld.param.u64 	%rd5, [_Z11_setcols_32iiiPiPfS0__param_4];
	ld.param.u64 	%rd6, [_Z11_setcols_32iiiPiPfS0__param_5];
	mov.u32 	%r11, %tid.x;
	mov.u32 	%r12, %ctaid.x;
	mov.u32 	%r1, %ntid.x;
	mad.lo.s32 	%r19, %r12, %r1, %r11;
	div.s32 	%r18, %r19, %r9;
	setp.ge.s32 	%p1, %r18, %r10;
	@%p1 bra 	$L__BB382_3;
	mov.u32 	%r13, %nctaid.x;
	mul.lo.s32 	%r4, %r1, %r13;
	cvta.to.global.u64 	%rd1, %rd4;
	cvta.to.global.u64 	%rd2, %rd6;
	cvta.to.global.u64 	%rd3, %rd5;
$L__BB382_2:
	rem.s32 	%r14, %r19, %r9;
	mul.wide.s32 	%rd7, %r18, 4;
	add.s64 	%rd8, %rd1, %rd7;
	ld.global.u32 	%r15, [%rd8];
	add.s32 	%r16, %r15, -1;
	mad.lo.s32 	%r17, %r16, %r9, %r14;
	mul.wide.s32 	%rd9, %r19, 4;
	add.s64 	%rd10, %rd2, %rd9;
	ld.global.f32 	%f1, [%rd10];
	mul.wide.s32 	%rd11, %r17, 4;
	add.s64 	%rd12, %rd3, %rd11;
	st.global.f32 	[%rd12], %f1;
	add.s32 	%r19, %r19, %r4;
	div.s32 	%r18, %r19, %r9;
	setp.lt.s32 	%p2, %r18, %r10;
	@%p2 bra 	$L__BB382_2;
$L__BB382_3:
	ret;

}
	// .globl	_Z11_addcols_32iiiPiPfS0_
.visible .entry _Z11_addcols_32iiiPiPfS0_(
	.param .u32 _Z11_addcols_32iiiPiPfS0__param_0,
	.param .u32 _Z11_addcols_32iiiPiPfS0__param_1,
	.param .u32 _Z11_addcols_32iiiPiPfS0__param_2,
	.param .u64 .ptr .align 1 _Z11_addcols_32iiiPiPfS0__param_3,
	.param .u64 .ptr .align 1 _Z11_addcols_32iiiPiPfS0__param_4,
	.param .u64 .ptr .align 1 _Z11_addcols_32iiiPiPfS0__param_5
)
{
	.reg .pred 	%p<3>;
	.reg .b32 	%r<20>;
	.reg .b32 	%f<3>;
	.reg .b64 	%rd<13>;

	ld.param.u32 	%r9, [_Z11_addcols_32iiiPiPfS0__param_0];
	ld.param.u32 	%r10, [_Z11_addcols_32iiiPiPfS0__param_2];
	ld.param.u64 	%rd4, [_Z11_addcols_32iiiPiPfS0__param_3];
	ld.param.u64 	%rd5, [_Z11_addcols_32iiiPiPfS0__param_4];
	ld.param.u64 	%rd6, [_Z11_addcols_32iiiPiPfS0__param_5];
	mov.u32 	%r11, %tid.x;
	mov.u32 	%r12, %ctaid.x;
	mov.u32 	%r1, %ntid.x;
	mad.lo.s32 	%r19, %r12, %r1, %r11;
	div.s32 	%r18, %r19, %r9;
	setp.ge.s32 	%p1, %r18, %r10;
	@%p1 bra 	$L__BB383_3;
	mov.u32 	%r13, %nctaid.x;
	mul.lo.s32 	%r4, %r1, %r13;
	cvta.to.global.u64 	%rd1, %rd4;
	cvta.to.global.u64 	%rd2, %rd6;
	cvta.to.global.u64 	%rd3, %rd5;
$L__BB383_2:
	rem.s32 	%r14, %r19, %r9;
	mul.wide.s32 	%rd7, %r18, 4;
	add.s64 	%rd8, %rd1, %rd7;
	ld.global.u32 	%r15, [%rd8];
	add.s32 	%r16, %r15, -1;
	mad.lo.s32 	%r17, %r16, %r9, %r14;
	mul.wide.s32 	%rd9, %r17, 4;
	add.s64 	%rd10, %rd3, %rd9;
	mul.wide.s32 	%rd11, %r19, 4;
	add.s64 	%rd12, %rd2, %rd11;
	ld.global.f32 	%f1, [%rd12];
	atom.global.add.f32 	%f2, [%rd10], %f1;
	add.s32 	%r19, %r19, %r4;
	div.s32 	%r18, %r19, %r9;
	setp.lt.s32 	%p2, %r18, %r10;
	@%p2 bra 	$L__BB383_2;
$L__BB383_3:
	ret;

}
	// .globl	_Z11_setcol1_32iiiPiPff
.visible .entry _Z11_setcol1_32iiiPiPff(
	.param .u32 _Z11_setcol1_32iiiPiPff_param_0,
	.param .u32 _Z11_setcol1_32iiiPiPff_param_1,
	.param .u32 _Z11_setcol1_32iiiPiPff_param_2,
	.param .u64 .ptr .align 1 _Z11_setcol1_32iiiPiPff_param_3,
	.param .u64 .ptr .align 1 _Z11_setcol1_32iiiPiPff_param_4,
	.param .f32 _Z11_setcol1_32iiiPiPff_param_5
)
{
	.reg .pred 	%p<3>;
	.reg .b32 	%r<20>;
	.reg .b32 	%f<2>;
	.reg .b64 	%rd<9>;

	ld.param.u32 	%r9, [_Z11_setcol1_32iiiPiPff_param_0];
	ld.param.u32 	%r10, [_Z11_setcol1_32iiiPiPff_param_2];
	ld.param.u64 	%rd3, [_Z11_setcol1_32iiiPiPff_param_3];
	ld.param.u64 	%rd4, [_Z11_setcol1_32iiiPiPff_param_4];
	ld.param.f32 	%f1, [_Z11_setcol1_32iiiPiPff_param_5];
	mov.u32 	%r11, %tid.x;
	mov.u32 	%r12, %ctaid.x;
	mov.u32 	%r1, %ntid.x;
	mad.lo.s32 	%r19, %r12, %r1, %r11;
	div.s32 	%r18, %r19, %r9;
	setp.ge.s32 	%p1, %r18, %r10;
	@%p1 bra 	$L__BB384_3;
	mov.u32 	%r13, %nctaid.x;
	mul.lo.s32 	%r4, %r1, %r13;
	cvta.to.global.u64 	%rd1, %rd3;
	cvta.to.global.u64 	%rd2, %rd4;
$L__BB384_2:
	rem.s32 	%r14, %r19, %r9;
	mul.wide.s32 	%rd5, %r18, 4;
	add.s64 	%rd6, %rd1, %rd5;
	ld.global.u32 	%r15, [%rd6];
	add.s32 	%r16, %r15, -1;
	mad.lo.s32 	%r17, %r16, %r9, %r14;
	mul.wide.s32 	%rd7, %r17, 4;
	add.s64 	%rd8, %rd2, %rd7;
	st.global.f32 	[%rd8], %f1;
	add.s32 	%r19, %r19, %r4;
	div.s32 	%r18, %r19, %r9;
	setp.lt.s32 	%p2, %r18, %r10;
	@%p2 bra 	$L__BB384_2;
$L__BB384_3:
	ret;

}
	// .globl	_Z11_getrows_32iiiPiPfS0_
.visible .entry _Z11_getrows_32iiiPiPfS0_(
	.param .u32 _Z11_getrows_32iiiPiPfS0__param_0,
	.param .u32 _Z11_getrows_32iiiPiPfS0__param_1,
	.param .u32 _Z11_getrows_32iiiPiPfS0__param_2,
	.param .u64 .ptr .align 1 _Z11_getrows_32iiiPiPfS0__param_3,
	.param .u64 .ptr .align 1 _Z11_getrows_32iiiPiPfS0__param_4,
	.param .u64 .ptr .align 1 _Z11_getrows_32iiiPiPfS0__param_5
)
{
	.reg .pred 	%p<3>;
	.reg .b32 	%r<21>;
	.reg .b32 	%f<2>;
	.reg .b64 	%rd<13>;

	ld.param.u32 	%r9, [_Z11_getrows_32iiiPiPfS0__param_0];
	ld.param.u32 	%r10, [_Z11_getrows_32iiiPiPfS0__param_1];
	ld.param.u32 	%r11, [_Z11_getrows_32iiiPiPfS0__param_2];
	ld.param.u64 	%rd4, [_Z11_getrows_32iiiPiPfS0__param_3];
	ld.param.u64 	%rd5, [_Z11_getrows_32iiiPiPfS0__param_4];
	ld.param.u64 	%rd6, [_Z11_getrows_32iiiPiPfS0__param_5];
	mov.u32 	%r12, %tid.x;
	mov.u32 	%r13, %ctaid.x;
	mov.u32 	%r1, %ntid.x;
	mad.lo.s32 	%r20, %r13, %r1, %r12;
	div.s32 	%r19, %r20, %r11;
	setp.ge.s32 	%p1, %r19, %r10;
	@%p1 bra 	$L__BB385_3;
	mov.u32 	%r14, %nctaid.x;
	mul.lo.s32 	%r4, %r1, %r14;
	cvta.to.global.u64 	%rd1, %rd4;
	cvta.to.global.u64 	%rd2, %rd5;
	cvta.to.global.u64 	%rd3, %rd6;
$L__BB385_2:
	rem.s32 	%r15, %r20, %r11;
	mul.wide.s32 	%rd7, %r15, 4;
	add.s64 	%rd8, %rd1, %rd7;
	ld.global.u32 	%r16, [%rd8];
	mad.lo.s32 	%r17, %r19, %r9, %r16;
	add.s32 	%r18, %r17, -1;
	mul.wide.s32 	%rd9, %r18, 4;
	add.s64 	%rd10, %rd2, %rd9;
	ld.global.f32 	%f1, [%rd10];
	mul.wide.s32 	%rd11, %r20, 4;
	add.s64 	%rd12, %rd3, %rd11;
	st.global.f32 	[%rd12], %f1;
	add.s32 	%r20, %r20, %r4;
	div.s32 	%r19, %r20, %r11;
	setp.lt.s32 	%p2, %r19, %r10;
	@%p2 bra 	$L__BB385_2;
$L__BB385_3:
	ret;

}
	// .globl	_Z11_setrows_32iiiPiPfS0_
.visible .entry _Z11_setrows_32iiiPiPfS0_(
	.param .u32 _Z11_setrows_32iiiPiPfS0__param_0,
	.param .u32 _Z11_setrows_32iiiPiPfS0__param_1,
	.param .u32 _Z11_setrows_32iiiPiPfS0__param_2,
	.param .u64 .ptr .align 1 _Z11_setrows_32iiiPiPfS0__param_3,
	.param .u64 .ptr .align 1 _Z11_setrows_32iiiPiPfS0__param_4,
	.param .u64 .ptr .align 1 _Z11_setrows_32iiiPiPfS0__param_5
)
{
	.reg .pred 	%p<3>;
	.reg .b32 	%r<21>;
	.reg .b32 	%f<2>;
	.reg .b64 	%rd<13>;

	ld.param.u32 	%r9, [_Z11_setrows_32iiiPiPfS0__param_0];
	ld.param.u32 	%r10, [_Z11_setrows_32iiiPiPfS0__param_1];
	ld.param.u32 	%r11, [_Z11_setrows_32iiiPiPfS0__param_2];
	ld.param.u64 	%rd4, [_Z11_setrows_32iiiPiPfS0__param_3];
	ld.param.u64 	%rd5, [_Z11_setrows_32iiiPiPfS0__param_4];
	ld.param.u64 	%rd6, [_Z11_setrows_32iiiPiPfS0__param_5];
	mov.u32 	%r12, %tid.x;
	mov.u32 	%r13, %ctaid.x;
	mov.u32 	%r1, %ntid.x;
	mad.lo.s32 	%r20, %r13, %r1, %r12;
	div.s32 	%r19, %r20, %r11;
	setp.ge.s32 	%p1, %r19, %r10;
	@%p1 bra 	$L__BB386_3;
	mov.u32 	%r14, %nctaid.x;
	mul.lo.s32 	%r4, %r1, %r14;
	cvta.to.global.u64 	%rd1, %rd4;
	cvta.to.global.u64 	%rd2, %rd6;
	cvta.to.global.u64 	%rd3, %rd5;
$L__BB386_2:
	rem.s32 	%r15, %r20, %r11;
	mul.wide.s32 	%rd7, %r15, 4;
	add.s64 	%rd8, %rd1, %rd7;
	ld.global.u32 	%r16, [%rd8];
	mad.lo.s32 	%r17, %r19, %r9, %r16;
	add.s32 	%r18, %r17, -1;
	mul.wide.s32 	%rd9, %r20, 4;
	add.s64 	%rd10, %rd2, %rd9;
	ld.global.f32 	%f1, [%rd10];
	mul.wide.s32 	%rd11, %r18, 4;
	add.s64 	%rd12, %rd3, %rd11;
	st.global.f32 	[%rd12], %f1;
	add.s32 	%r20, %r20, %r4;
	div.s32 	%r19, %r20, %r11;
	setp.lt.s32 	%p2, %r19, %r10;
	@%p2 bra 	$L__BB386_2;
$L__BB386_3:
	ret;

}
	// .globl	_Z11_addrows_32iiiPiPfS0_
.visible .entry _Z11_addrows_32iiiPiPfS0_(
	.param .u32 _Z11_addrows_32iiiPiPfS0__param_0,
	.param .u32 _Z11_addrows_32iiiPiPfS0__param_1,
	.param .u32 _Z11_addrows_32iiiPiPfS0__param_2,
	.param .u64 .ptr .align 1 _Z11_addrows_32iiiPiPfS0__param_3,
	.param .u64 .ptr .align 1 _Z11_addrows_32iiiPiPfS0__param_4,
	.param .u64 .ptr .align 1 _Z11_addrows_32iiiPiPfS0__param_5
)
{
	.reg .pred 	%p<3>;
	.reg .b32 	%r<21>;
	.reg .b32 	%f<3>;
	.reg .b64 	%rd<13>;

	ld.param.u32 	%r9, [_Z11_addrows_32iiiPiPfS0__param_0];
	ld.param.u32 	%r10, [_Z11_addrows_32iiiPiPfS0__param_1];
	ld.param.u32 	%r11, [_Z11_addrows_32iiiPiPfS0__param_2];
	ld.param.u64 	%rd4, [_Z11_addrows_32iiiPiPfS0__param_3];
	ld.param.u64 	%rd5, [_Z11_addrows_32iiiPiPfS0__param_4];
	ld.param.u64 	%rd6, [_Z11_addrows_32iiiPiPfS0__param_5];
	mov.u32 	%r12, %tid.x;
	mov.u32 	%r13, %ctaid.x;
	mov.u32 	%r1, %ntid.x;
	mad.lo.s32 	%r20, %r13, %r1, %r12;
	div.s32 	%r19, %r20, %r11;
	setp.ge.s32 	%p1, %r19, %r10;
	@%p1 bra 	$L__BB387_3;
	mov.u32 	%r14, %nctaid.x;
	mul.lo.s32 	%r4, %r1, %r14;
	cvta.to.global.u64 	%rd1, %rd4;
	cvta.to.global.u64 	%rd2, %rd6;
	cvta.to.global.u64 	%rd3, %rd5;
$L__BB387_2:
	rem.s32 	%r15, %r20, %r11;
	mul.wide.s32 	%rd7, %r15, 4;
	add.s64 	%rd8, %rd1, %rd7;
	ld.global.u32 	%r16, [%rd8];
	mad.lo.s32 	%r17, %r19, %r9, %r16;
	add.s32 	%r18, %r17, -1;
	mul.wide.s32 	%rd9, %r18, 4;
	add.s64 	%rd10, %rd3, %rd9;
	mul.wide.s32 	%rd11, %r20, 4;
	add.s64 	%rd12, %rd2, %rd11;
	ld.global.f32 	%f1, [%rd12];
	atom.global.add.f32 	%f2, [%rd10], %f1;
	add.s32 	%r20, %r20, %r4;
	div.s32 	%r19, %r20, %r11;
	setp.lt.s32 	%p2, %r19, %r10;
	@%p2 bra 	$L__BB387_2;
$L__BB387_3:
	ret;

}
	// .globl	_Z11_setrow1_32iiiPiPff
.visible .entry _Z11_setrow1_32iiiPiPff(
	.param .u32 _Z11_setrow1_32iiiPiPff_param_0,
	.param .u32 _Z11_setrow1_32iiiPiPff_param_1,
	.param .u32 _Z11_setrow1_32iiiPiPff_param_2,
	.param .u64 .ptr .align 1 _Z11_setrow1_32iiiPiPff_param_3,
	.param .u64 .ptr .align 1 _Z11_setrow1_32iiiPiPff_param_4,
	.param .f32 _Z11_setrow1_32iiiPiPff_param_5
)
{
	.reg .pred 	%p<3>;
	.reg .b32 	%r<21>;
	.reg .b32 	%f<2>;
	.reg .b64 	%rd<9>;

	ld.param.u32 	%r9, [_Z11_setrow1_32iiiPiPff_param_0];
	ld.param.u32 	%r10, [_Z11_setrow1_32iiiPiPff_param_1];
	ld.param.u32 	%r11, [_Z11_setrow1_32iiiPiPff_param_2];
	ld.param.u64 	%rd3, [_Z11_setrow1_32iiiPiPff_param_3];
	ld.param.u64 	%rd4, [_Z11_setrow1_32iiiPiPff_param_4];
	ld.param.f32 	%f1, [_Z11_setrow1_32iiiPiPff_param_5];
	mov.u32 	%r12, %tid.x;
	mov.u32 	%r13, %ctaid.x;
	mov.u32 	%r1, %ntid.x;
	mad.lo.s32 	%r20, %r13, %r1, %r12;
	div.s32 	%r19, %r20, %r11;
	setp.ge.s32 	%p1, %r19, %r10;
	@%p1 bra 	$L__BB388_3;
	mov.u32 	%r14, %nctaid.x;
	mul.lo.s32 	%r4, %r1, %r14;
	cvta.to.global.u64 	%rd1, %rd3;
	cvta.to.global.u64 	%rd2, %rd4;
$L__BB388_2:
	rem.s32 	%r15, %r20, %r11;
	mul.wide.s32 	%rd5, %r15, 4;
	add.s64 	%rd6, %rd1, %rd5;
	ld.global.u32 	%r16, [%rd6];
	mad.lo.s32 	%r17, %r19, %r9, %r16;
	add.s32 	%r18, %r17, -1;
	mul.wide.s32 	%rd7, %r18, 4;
	add.s64 	%rd8, %rd2, %rd7;
	st.global.f32 	[%rd8], %f1;
	add.s32 	%r20, %r20, %r4;
	div.s32 	%r19, %r20, %r11;
	setp.lt.s32 	%p2, %r19, %r10;
	@%p2 bra 	$L__BB388_2;
$L__BB388_3:
	ret;

}
	// .globl	_Z11_getents_32iPiPfS0_
.visible .entry _Z11_getents_32iPiPfS0_(
	.param .u32 _Z11_getents_32iPiPfS0__param_0,
	.param .u64 .ptr .align 1 _Z11_getents_32iPiPfS0__param_1,
	.param .u64 .ptr .align 1 _Z11_getents_32iPiPfS0__param_2,
	.param .u64 .ptr .align 1 _Z11_getents_32iPiPfS0__param_3
)
{
	.reg .pred 	%p<3>;
	.reg .b32 	%r<12>;
	.reg .b32 	%f<2>;
	.reg .b64 	%rd<12>;

	ld.param.u32 	%r6, [_Z11_getents_32iPiPfS0__param_0];
	ld.param.u64 	%rd4, [_Z11_getents_32iPiPfS0__param_1];
	ld.param.u64 	%rd5, [_Z11_getents_32iPiPfS0__param_2];
	ld.param.u64 	%rd6, [_Z11_getents_32iPiPfS0__param_3];
	mov.u32 	%r7, %tid.x;
	mov.u32 	%r8, %ctaid.x;
	mov.u32 	%r1, %ntid.x;
	mad.lo.s32 	%r11, %r8, %r1, %r7;
	setp.ge.s32 	%p1, %r11, %r6;
	@%p1 bra 	$L__BB389_3;
	mov.u32 	%r9, %nctaid.x;
	mul.lo.s32 	%r3, %r1, %r9;
	cvta.to.global.u64 	%rd1, %rd4;
	cvta.to.global.u64 	%rd2, %rd5;
	cvta.to.global.u64 	%rd3, %rd6;
$L__BB389_2:
	mul.wide.s32 	%rd7, %r11, 4;
	add.s64 	%rd8, %rd1, %rd7;
	ld.global.u32 	%r10, [%rd8];
	mul.wide.s32 	%rd9, %r10, 4;
	add.s64 	%rd10, %rd2, %rd9;
	ld.global.f32 	%f1, [%rd10+-4];
	add.s64 	%rd11, %rd3, %rd7;
	st.global.f32 	[%rd11], %f1;
	add.s32 	%r11, %r11, %r3;
	setp.lt.s32 	%p2, %r11, %r6;
	@%p2 bra 	$L__BB389_2;
$L__BB389_3:
	ret;

}
	// .globl	_Z11_setents_32iPiPfS0_
.visible .entry _Z11_setents_32iPiPfS0_(
	.param .u32 _Z11_setents_32iPiPfS0__param_0,
	.param .u64 .ptr .align 1 _Z11_setents_32iPiPfS0__param_1,
	.param .u64 .ptr .align 1 _Z11_setents_32iPiPfS0__param_2,
	.param .u64 .ptr .align 1 _Z11_setents_32iPiPfS0__param_3
)
{
	.reg .pred 	%p<3>;
	.reg .b32 	%r<12>;
	.reg .b32 	%f<2>;
	.reg .b64 	%rd<12>;

	ld.param.u32 	%r6, [_Z11_setents_32iPiPfS0__param_0];
	ld.param.u64 	%rd4, [_Z11_setents_32iPiPfS0__param_1];
	ld.param.u64 	%rd5, [_Z11_setents_32iPiPfS0__param_2];
	ld.param.u64 	%rd6, [_Z11_setents_32iPiPfS0__param_3];
	mov.u32 	%r7, %tid.x;
	mov.u32 	%r8, %ctaid.x;
	mov.u32 	%r1, %ntid.x;
	mad.lo.s32 	%r11, %r8, %r1, %r7;
	setp.ge.s32 	%p1, %r11, %r6;
	@%p1 bra 	$L__BB390_3;
	mov.u32 	%r9, %nctaid.x;
	mul.lo.s32 	%r3, %r1, %r9;
	cvta.to.global.u64 	%rd1, %rd6;
	cvta.to.global.u64 	%rd2, %rd4;
	cvta.to.global.u64 	%rd3, %rd5;
$L__BB390_2:
	mul.wide.s32 	%rd7, %r11, 4;
	add.s64 	%rd8, %rd1, %rd7;
	ld.global.f32 	%f1, [%rd8];
	add.s64 	%rd9, %rd2, %rd7;
	ld.global.u32 	%r10, [%rd9];
	mul.wide.s32 	%rd10, %r10, 4;
	add.s64 	%rd11, %rd3, %rd10;
	st.global.f32 	[%rd11+-4], %f1;
	add.s32 	%r11, %r11, %r3;
	setp.lt.s32 	%p2, %r11, %r6;
	@%p2 bra 	$L__BB390_2;
$L__BB390_3:
	ret;

}
	// .globl	_Z11_addents_32iPiPfS0_
.visible .entry _Z11_addents_32iPiPfS0_(
	.param .u32 _Z11_addents_32iPiPfS0__param_0,
	.param .u64 .ptr .align 1 _Z11_addents_32iPiPfS0__param_1,
	.param .u64 .ptr .align 1 _Z11_addents_32iPiPfS0__param_2,
	.param .u64 .ptr .align 1 _Z11_addents_32iPiPfS0__param_3
)
{
	.reg .pred 	%p<3>;
	.reg .b32 	%r<12>;
	.reg .b32 	%f<3>;
	.reg .b64 	%rd<12>;

	ld.param.u32 	%r6, [_Z11_addents_32iPiPfS0__param_0];
	ld.param.u64 	%rd4, [_Z11_addents_32iPiPfS0__param_1];
	ld.param.u64 	%rd5, [_Z11_addents_32iPiPfS0__param_2];
	ld.param.u64 	%rd6, [_Z11_addents_32iPiPfS0__param_3];
	mov.u32 	%r7, %tid.x;
	mov.u32 	%r8, %ctaid.x;
	mov.u32 	%r1, %ntid.x;
	mad.lo.s32 	%r11, %r8, %r1, %r7;
	setp.ge.s32 	%p1, %r11, %r6;
	@%p1 bra 	$L__BB391_3;
	mov.u32 	%r9, %nctaid.x;
	mul.lo.s32 	%r3, %r1, %r9;
	cvta.to.global.u64 	%rd1, %rd4;
	cvta.to.global.u64 	%rd2, %rd6;
	cvta.to.global.u64 	%rd3, %rd5;
$L__BB391_2:
	mul.wide.s32 	%rd7, %r11, 4;
	add.s64 	%rd8, %rd1, %rd7;
	ld.global.u32 	%r10, [%rd8];
	mul.wide.s32 	%rd9, %r10, 4;
	add.s64 	%rd10, %rd3, %rd9;
	add.s64 	%rd11, %rd2, %rd7;
	ld.global.f32 	%f1, [%rd11];
	atom.global.add.f32 	%f2, [%rd10+-4], %f1;
	add.s32 	%r11, %r11, %r3;
	setp.lt.s32 	%p2, %r11, %r6;
	@%p2 bra 	$L__BB391_2;
$L__BB391_3:
	ret;

}
	// .globl	_Z11_setent1_32iPiPff
.visible .entry _Z11_setent1_32iPiPff(
	.param .u32 _Z11_setent1_32iPiPff_param_0,
	.param .u64 .ptr .align 1 _Z11_setent1_32iPiPff_param_1,
	.param .u64 .ptr .align 1 _Z11_setent1_32iPiPff_param_2,
	.param .f32 _Z11_setent1_32iPiPff_param_3
)
{
	.reg .pred 	%p<3>;
	.reg .b32 	%r<12>;
	.reg .b32 	%f<2>;
	.reg .b64 	%rd<9>;

	ld.param.u32 	%r6, [_Z11_setent1_32iPiPff_param_0];
	ld.param.u64 	%rd3, [_Z11_setent1_32iPiPff_param_1];
	ld.param.u64 	%rd4, [_Z11_setent1_32iPiPff_param_2];
	ld.param.f32 	%f1, [_Z11_setent1_32iPiPff_param_3];
	mov.u32 	%r7, %tid.x;
	mov.u32 	%r8, %ctaid.x;
	mov.u32 	%r1, %ntid.x;
	mad.lo.s32 	%r11, %r8, %r1, %r7;
	setp.ge.s32 	%p1, %r11, %r6;
	@%p1 bra 	$L__BB392_3;
	mov.u32 	%r9, %nctaid.x;
	mul.lo.s32 	%r3, %r1, %r9;
	cvta.to.global.u64 	%rd1, %rd3;
	cvta.to.global.u64 	%rd2, %rd4;
$L__BB392_2:
	mul.wide.s32 	%rd5, %r11, 4;
	add.s64 	%rd6, %rd1, %rd5;
	ld.global.u32 	%r10, [%rd6];
	mul.wide.s32 	%rd7, %r10, 4;
	add.s64 	%rd8, %rd2, %rd7;
	st.global.f32 	[%rd8+-4], %f1;
	add.s32 	%r11, %r11, %r3;
	setp.lt.s32 	%p2, %r11, %r6;
	@%p2 bra 	$L__BB392_2;
$L__BB392_3:
	ret;

}
	// .globl	_Z11_getcols_64iiiPiPdS0_
.visible .entry _Z11_getcols_64iiiPiPdS0_(
	.param .u32 _Z11_getcols_64iiiPiPdS0__param_0,
	.param .u32 _Z11_getcols_64iiiPiPdS0__param_1,
	.param .u32 _Z11_getcols_64iiiPiPdS0__param_2,
	.param .u64 .ptr .align 1 _Z11_getcols_64iiiPiPdS0__param_3,
	.param .u64 .ptr .align 1 _Z11_getcols_64iiiPiPdS0__param_4,
	.param .u64 .ptr .align 1 _Z11_getcols_64iiiPiPdS0__param_5
)
{
	.reg .pred 	%p<3>;
	.reg .b32 	%r<20>;
	.reg .b64 	%rd<13>;
	.reg .b64 	%fd<2>;

	ld.param.u32 	%r9, [_Z11_getcols_64iiiPiPdS0__param_0];
	ld.param.u32 	%r10, [_Z11_getcols_64iiiPiPdS0__param_2];
	ld.param.u64 	%rd4, [_Z11_getcols_64iiiPiPdS0__param_3];
	ld.param.u64 	%rd5, [_Z11_getcols_64iiiPiPdS0__param_4];
	ld.param.u64 	%rd6, [_Z11_getcols_64iiiPiPdS0__param_5];
	mov.u32 	%r11, %tid.x;
	mov.u32 	%r12, %ctaid.x;
	mov.u32 	%r1, %ntid.x;
	mad.lo.s32 	%r19, %r12, %r1, %r11;
	div.s32 	%r18, %r19, %r9;
	setp.ge.s32 	%p1, %r18, %r10;
	@%p1 bra 	$L__BB393_3;
	mov.u32 	%r13, %nctaid.x;
	mul.lo.s32 	%r4, %r1, %r13;
	cvta.to.global.u64 	%rd1, %rd4;
	cvta.to.global.u64 	%rd2, %rd5;
	cvta.to.global.u64 	%rd3, %rd6;
$L__BB393_2:
	rem.s32 	%r14, %r19, %r9;
	mul.wide.s32 	%rd7, %r18, 4;
	add.s64 	%rd8, %rd1, %rd7;
	ld.global.u32 	%r15, [%rd8];
	add.s32 	%r16, %r15, -1;
	mad.lo.s32 	%r17, %r16, %r9, %r14;
	mul.wide.s32 	%rd9, %r17, 8;
	add.s64 	%rd10, %rd2, %rd9;
	ld.global.f64 	%fd1, [%rd10];
	mul.wide.s32 	%rd11, %r19, 8;
	add.s64 	%rd12, %rd3, %rd11;
	st.global.f64 	[%rd12], %fd1;
	add.s32 	%r19, %r19, %r4;
	div.s32 	%r18, %r19, %r9;
	setp.lt.s32 	%p2, %r18, %r10;
	@%p2 bra 	$L__BB393_2;
$L__BB393_3:
	ret;

}
	// .globl	_Z11_setcols_64iiiPiPdS0_
.visible .entry _Z11_setcols_64iiiPiPdS0_(
	.param .u32 _Z11_setcols_64iiiPiPdS0__param_0,
	.param .u32 _Z11_setcols_64iiiPiPdS0__param_1,
	.param .u32 _Z11_setcols_64iiiPiPdS0__param_2,
	.param .u64 .ptr .align 1 _Z11_setcols_64iiiPiPdS0__param_3,
	.param .u64 .ptr .align 1 _Z11_setcols_64iiiPiPdS0__param_4,
	.param .u64 .ptr .align 1 _Z11_setcols_64iiiPiPdS0__param_5
)
{
	.reg .pred 	%p<3>;
	.reg .b32 	%r<20>;
	.reg .b64 	%rd<13>;
	.reg .b64 	%fd<2>;

	ld.param.u32 	%r9, [_Z11_setcols_64iiiPiPdS0__param_0];
	ld.param.u32 	%r10, [_Z11_setcols_64iiiPiPdS0__param_2];
	ld.param.u64 	%rd4, [_Z11_setcols_64iiiPiPdS0__param_3];
	ld.param.u64 	%rd5, [_Z11_setcols_64iiiPiPdS0__param_4];
	ld.param.u64 	%rd6, [_Z11_setcols_64iiiPiPdS0__param_5];
	mov.u32 	%r11, %tid.x;
	mov.u32 	%r12, %ctaid.x;
	mov.u32 	%r1, %ntid.x;
	mad.lo.s32 	%r19, %r12, %r1, %r11;
	div.s32 	%r18, %r19, %r9;
	setp.ge.s32 	%p1, %r18, %r10;
	@%p1 bra 	$L__BB394_3;
	mov.u32 	%r13, %nctaid.x;
	mul.lo.s32 	%r4, %r1, %r13;
	cvta.to.global.u64 	%rd1, %rd4;
	cvta.to.global.u64 	%rd2, %rd6;
	cvta.to.global.u64 	%rd3, %rd5;
$L__BB394_2:
	rem.s32 	%r14, %r19, %r9;
	mul.wide.s32 	%rd7, %r18, 4;
	add.s64 	%rd8, %rd1, %rd7;
	ld.global.u32 	%r15, [%rd8];
	add.s32 	%r16, %r15, -1;
	mad.lo.s32 	%r17, %r16, %r9, %r14;
	mul.wide.s32 	%rd9, %r19, 8;
	add.s64 	%rd10, %rd2, %rd9;
	ld.global.f64 	%fd1, [%rd10];
	mul.wide.s32 	%rd11, %r17, 8;
	add.s64 	%rd12, %rd3, %rd11;
	st.global.f64 	[%rd12], %fd1;
	add.s32 	%r19, %r19, %r4;
	div.s32 	%r18, %r19, %r9;
	setp.lt.s32 	%p2, %r18, %r10;
	@%p2 bra 	$L__BB394_2;
$L__BB394_3:
	ret;

}
	// .globl	_Z11_addcols_64iiiPiPdS0_
.visible .entry _Z11_addcols_64iiiPiPdS0_(
	.param .u32 _Z11_addcols_64iiiPiPdS0__param_0,
	.param .u32 _Z11_addcols_64iiiPiPdS0__param_1,
	.param .u32 _Z11_addcols_64iiiPiPdS0__param_2,
	.param .u64 .ptr .align 1 _Z11_addcols_64iiiPiPdS0__param_3,
	.param .u64 .ptr .align 1 _Z11_addcols_64iiiPiPdS0__param_4,
	.param .u64 .ptr .align 1 _Z11_addcols_64iiiPiPdS0__param_5
)
{
	.reg .pred 	%p<3>;
	.reg .b32 	%r<20>;
	.reg .b64 	%rd<13>;
	.reg .b64 	%fd<3>;

	ld.param.u32 	%r9, [_Z11_addcols_64iiiPiPdS0__param_0];
	ld.param.u32 	%r10, [_Z11_addcols_64iiiPiPdS0__param_2];
	ld.param.u64 	%rd4, [_Z11_addcols_64iiiPiPdS0__param_3];
	ld.param.u64 	%rd5, [_Z11_addcols_64iiiPiPdS0__param_4];
	ld.param.u64 	%rd6, [_Z11_addcols_64iiiPiPdS0__param_5];
	mov.u32 	%r11, %tid.x;
	mov.u32 	%r12, %ctaid.x;
	mov.u32 	%r1, %ntid.x;
	mad.lo.s32 	%r19, %r12, %r1, %r11;
	div.s32 	%r18, %r19, %r9;
	setp.ge.s32 	%p1, %r18, %r10;
	@%p1 bra 	$L__BB395_3;
	mov.u32 	%r13, %nctaid.x;
	mul.lo.s32 	%r4, %r1, %r13;
	cvta.to.global.u64 	%rd1, %rd4;
	cvta.to.global.u64 	%rd2, %rd6;
	cvta.to.global.u64 	%rd3, %rd5;
$L__BB395_2:
	rem.s32 	%r14, %r19, %r9;
	mul.wide.s32 	%rd7, %r18, 4;
	add.s64 	%rd8, %rd1, %rd7;
	ld.global.u32 	%r15, [%rd8];
	add.s32 	%r16, %r15, -1;
	mad.lo.s32 	%r17, %r16, %r9, %r14;
	mul.wide.s32 	%rd9, %r17, 8;
	add.s64 	%rd10, %rd3, %rd9;
	mul.wide.s32 	%rd11, %r19, 8;
	add.s64 	%rd12, %rd2, %rd11;
	ld.global.f64 	%fd1, [%rd12];
	atom.global.add.f64 	%fd2, [%rd10], %fd1;
	add.s32 	%r19, %r19, %r4;
	div.s32 	%r18, %r19, %r9;
	setp.lt.s32 	%p2, %r18, %r10;
	@%p2 bra 	$L__BB395_2;
$L__BB395_3:
	ret;

}
	// .globl	_Z11_setcol1_64iiiPiPdd
.visible .entry _Z11_setcol1_64iiiPiPdd(
	.param .u32 _Z11_setcol1_64iiiPiPdd_param_0,
	.param .u32 _Z11_setcol1_64iiiPiPdd_param_1,
	.param .u32 _Z11_setcol1_64iiiPiPdd_param_2,
	.param .u64 .ptr .align 1 _Z11_setcol1_64iiiPiPdd_param_3,
	.param .u64 .ptr .align 1 _Z11_setcol1_64iiiPiPdd_param_4,
	.param .f64 _Z11_setcol1_64iiiPiPdd_param_5
)
{
	.reg .pred 	%p<3>;
	.reg .b32 	%r<20>;
	.reg .b64 	%rd<9>;
	.reg .b64 	%fd<2>;

	ld.param.u32 	%r9, [_Z11_setcol1_64iiiPiPdd_param_0];
	ld.param.u32 	%r10, [_Z11_setcol1_64iiiPiPdd_param_2];
	ld.param.u64 	%rd3, [_Z11_setcol1_64iiiPiPdd_param_3];
	ld.param.u64 	%rd4, [_Z11_setcol1_64iiiPiPdd_param_4];
	ld.param.f64 	%fd1, [_Z11_setcol1_64iiiPiPdd_param_5];
	mov.u32 	%r11, %tid.x;
	mov.u32 	%r12, %ctaid.x;
	mov.u32 	%r1, %ntid.x;
	mad.lo.s32 	%r19, %r12, %r1, %r11;
	div.s32 	%r18, %r19, %r9;
	setp.ge.s32 	%p1, %r18, %r10;
	@%p1 bra 	$L__BB396_3;
	mov.u32 	%r13, %nctaid.x;
	mul.lo.s32 	%r4, %r1, %r13;
	cvta.to.global.u64 	%rd1, %rd3;
	cvta.to.global.u64 	%rd2, %rd4;
$L__BB396_2:
	rem.s32 	%r14, %r19, %r9;
	mul.wide.s32 	%rd5, %r18, 4;
	add.s64 	%rd6, %rd1, %rd5;
	ld.global.u32 	%r15, [%rd6];
	add.s32 	%r16, %r15, -1;
	mad.lo.s32 	%r17, %r16, %r9, %r14;
	mul.wide.s32 	%rd7, %r17, 8;
	add.s64 	%rd8, %rd2, %rd7;
	st.global.f64 	[%rd8], %fd1;
	add.s32 	%r19, %r19, %r4;
	div.s32 	%r18, %r19, %r9;
	setp.lt.s32 	%p2, %r18, %r10;
	@%p2 bra 	$L__BB396_2;
$L__BB396_3:
	ret;

}
	// .globl	_Z11_getrows_64iiiPiPdS0_
.visible .entry _Z11_getrows_64iiiPiPdS0_(
	.param .u32 _Z11_getrows_64iiiPiPdS0__param_0,
	.param .u32 _Z11_getrows_64iiiPiPdS0__param_1,
	.param .u32 _Z11_getrows_64iiiPiPdS0__param_2,
	.param .u64 .ptr .align 1 _Z11_getrows_64iiiPiPdS0__param_3,
	.param .u64 .ptr .align 1 _Z11_getrows_64iiiPiPdS0__param_4,
	.param .u64 .ptr .align 1 _Z11_getrows_64iiiPiPdS0__param_5
)
{
	.reg .pred 	%p<3>;
	.reg .b32 	%r<21>;
	.reg .b64 	%rd<13>;
	.reg .b64 	%fd<2>;

	ld.param.u32 	%r9, [_Z11_getrows_64iiiPiPdS0__param_0];
	ld.param.u32 	%r10, [_Z11_getrows_64iiiPiPdS0__param_1];
	ld.param.u32 	%r11, [_Z11_getrows_64iiiPiPdS0__param_2];
	ld.param.u64 	%rd4, [_Z11_getrows_64iiiPiPdS0__param_3];
	ld.param.u64 	%rd5, [_Z11_getrows_64iiiPiPdS0__param_4];
	ld.param.u64 	%rd6, [_Z11_getrows_64iiiPiPdS0__param_5];
	mov.u32 	%r12, %tid.x;
	mov.u32 	%r13, %ctaid.x;
	mov.u32 	%r1, %ntid.x;
	mad.lo.s32 	%r20, %r13, %r1, %r12;
	div.s32 	%r19, %r20, %r11;
	setp.ge.s32 	%p1, %r19, %r10;
	@%p1 bra 	$L__BB397_3;
	mov.u32 	%r14, %nctaid.x;
	mul.lo.s32 	%r4, %r1, %r14;
	cvta.to.global.u64 	%rd1, %rd4;
	cvta.to.global.u64 	%rd2, %rd5;
	cvta.to.global.u64 	%rd3, %rd6;
$L__BB397_2:
	rem.s32 	%r15, %r20, %r11;
	mul.wide.s32 	%rd7, %r15, 4;
	add.s64 	%rd8, %rd1, %rd7;
	ld.global.u32 	%r16, [%rd8];
	mad.lo.s32 	%r17, %r19, %r9, %r16;
	add.s32 	%r18, %r17, -1;
	mul.wide.s32 	%rd9, %r18, 8;
	add.s64 	%rd10, %rd2, %rd9;
	ld.global.f64 	%fd1, [%rd10];
	mul.wide.s32 	%rd11, %r20, 8;
	add.s64 	%rd12, %rd3, %rd11;
	st.global.f64 	[%rd12], %fd1;
	add.s32 	%r20, %r20, %r4;
	div.s32 	%r19, %r20, %r11;
	setp.lt.s32 	%p2, %r19, %r10;
	@%p2 bra 	$L__BB397_2;
$L__BB397_3:
	ret;

}
	// .globl	_Z11_setrows_64iiiPiPdS0_
.visible .entry _Z11_setrows_64iiiPiPdS0_(
	.param .u32 _Z11_setrows_64iiiPiPdS0__param_0,
	.param .u32 _Z11_setrows_64iiiPiPdS0__param_1,
	.param .u32 _Z11_setrows_64iiiPiPdS0__param_2,
	.param .u64 .ptr .align 1 _Z11_setrows_64iiiPiPdS0__param_3,
	.param .u64 .ptr .align 1 _Z11_setrows_64iiiPiPdS0__param_4,
	.param .u64 .ptr .align 1 _Z11_setrows_64iiiPiPdS0__param_5
)
{
	.reg .pred 	%p<3>;
	.reg .b32 	%r<21>;
	.reg .b64 	%rd<13>;
	.reg .b64 	%fd<2>;

	ld.param.u32 	%r9, [_Z11_setrows_64iiiPiPdS0__param_0];
	ld.param.u32 	%r10, [_Z11_setrows_64iiiPiPdS0__param_1];
	ld.param.u32 	%r11, [_Z11_setrows_64iiiPiPdS0__param_2];
	ld.param.u64 	%rd4, [_Z11_setrows_64iiiPiPdS0__param_3];
	ld.param.u64 	%rd5, [_Z11_setrows_64iiiPiPdS0__param_4];
	ld.param.u64 	%rd6, [_Z11_setrows_64iiiPiPdS0__param_5];
	mov.u32 	%r12, %tid.x;
	mov.u32 	%r13, %ctaid.x;
	mov.u32 	%r1, %ntid.x;
	mad.lo.s32 	%r20, %r13, %r1, %r12;
	div.s32 	%r19, %r20, %r11;
	setp.ge.s32 	%p1, %r19, %r10;
	@%p1 bra 	$L__BB398_3;
	mov.u32 	%r14, %nctaid.x;
	mul.lo.s32 	%r4, %r1, %r14;
	cvta.to.global.u64 	%rd1, %rd4;
	cvta.to.global.u64 	%rd2, %rd6;
	cvta.to.global.u64 	%rd3, %rd5;
$L__BB398_2:
	rem.s32 	%r15, %r20, %r11;
	mul.wide.s32 	%rd7, %r15, 4;
	add.s64 	%rd8, %rd1, %rd7;
	ld.global.u32 	%r16, [%rd8];
	mad.lo.s32 	%r17, %r19, %r9, %r16;
	add.s32 	%r18, %r17, -1;
	mul.wide.s32 	%rd9, %r20, 8;
	add.s64 	%rd10, %rd2, %rd9;
	ld.global.f64 	%fd1, [%rd10];
	mul.wide.s32 	%rd11, %r18, 8;
	add.s64 	%rd12, %rd3, %rd11;
	st.global.f64 	[%rd12], %fd1;
	add.s32 	%r20, %r20, %r4;
	div.s32 	%r19, %r20, %r11;
	setp.lt.s32 	%p2, %r19, %r10;
	@%p2 bra 	$L__BB398_2;
$L__BB398_3:
	ret;

}
	// .globl	_Z11_addrows_64iiiPiPdS0_
.visible .entry _Z11_addrows_64iiiPiPdS0_(
	.param .u32 _Z11_addrows_64iiiPiPdS0__param_0,
	.param .u32 _Z11_addrows_64iiiPiPdS0__param_1,
	.param .u32 _Z11_addrows_64iiiPiPdS0__param_2,
	.param .u64 .ptr .align 1 _Z11_addrows_64iiiPiPdS0__param_3,
	.param .u64 .ptr .align 1 _Z11_addrows_64iiiPiPdS0__param_4,
	.param .u64 .ptr .align 1 _Z11_addrows_64iiiPiPdS0__param_5
)
{
	.reg .pred 	%p<3>;
	.reg .b32 	%r<21>;
	.reg .b64 	%rd<13>;
	.reg .b64 	%fd<3>;

	ld.param.u32 	%r9, [_Z11_addrows_64iiiPiPdS0__param_0];
	ld.param.u32 	%r10, [_Z11_addrows_64iiiPiPdS0__param_1];
	ld.param.u32 	%r11, [_Z11_addrows_64iiiPiPdS0__param_2];
	ld.param.u64 	%rd4, [_Z11_addrows_64iiiPiPdS0__param_3];
	ld.param.u64 	%rd5, [_Z11_addrows_64iiiPiPdS0__param_4];
	ld.param.u64 	%rd6, [_Z11_addrows_64iiiPiPdS0__param_5];
	mov.u32 	%r12, %tid.x;
	mov.u32 	%r13, %ctaid.x;
	mov.u32 	%r1, %ntid.x;
	mad.lo.s32 	%r20, %r13, %r1, %r12;
	div.s32 	%r19, %r20, %r11;
	setp.ge.s32 	%p1, %r19, %r10;
	@%p1 bra 	$L__BB399_3;
	mov.u32 	%r14, %nctaid.x;
	mul.lo.s32 	%r4, %r1, %r14;
	cvta.to.global.u64 	%rd1, %rd4;
	cvta.to.global.u64 	%rd2, %rd6;
	cvta.to.global.u64 	%rd3, %rd5;
$L__BB399_2:
	rem.s32 	%r15, %r20, %r11;
	mul.wide.s32 	%rd7, %r15, 4;
	add.s64 	%rd8, %rd1, %rd7;
	ld.global.u32 	%r16, [%rd8];
	mad.lo.s32 	%r17, %r19, %r9, %r16;
	add.s32 	%r18, %r17, -1;
	mul.wide.s32 	%rd9, %r18, 8;
	add.s64 	%rd10, %rd3, %rd9;
	mul.wide.s32 	%rd11, %r20, 8;
	add.s64 	%rd12, %rd2, %rd11;
	ld.global.f64 	%fd1, [%rd12];
	atom.global.add.f64 	%fd2, [%rd10], %fd1;
	add.s32 	%r20, %r20, %r4;
	div.s32 	%r19, %r20, %r11;
	setp.lt.s32 	%p2, %r19, %r10;
	@%p2 bra 	$L__BB399_2;
$L__BB399_3:
	ret;

}
	// .globl	_Z11_setrow1_64iiiPiPdd
.visible .entry _Z11_setrow1_64iiiPiPdd(
	.param .u32 _Z11_setrow1_64iiiPiPdd_param_0,
	.param .u32 _Z11_setrow1_64iiiPiPdd_param_1,
	.param .u32 _Z11_setrow1_64iiiPiPdd_param_2,
	.param .u64 .ptr .align 1 _Z11_setrow1_64iiiPiPdd_param_3,
	.param .u64 .ptr .align 1 _Z11_setrow1_64iiiPiPdd_param_4,
	.param .f64 _Z11_setrow1_64iiiPiPdd_param_5
)
{
	.reg .pred 	%p<3>;
	.reg .b32 	%r<21>;
	.reg .b64 	%rd<9>;
	.reg .b64 	%fd<2>;

	ld.param.u32 	%r9, [_Z11_setrow1_64iiiPiPdd_param_0];
	ld.param.u32 	%r10, [_Z11_setrow1_64iiiPiPdd_param_1];
	ld.param.u32 	%r11, [_Z11_setrow1_64iiiPiPdd_param_2];
	ld.param.u64 	%rd3, [_Z11_setrow1_64iiiPiPdd_param_3];
	ld.param.u64 	%rd4, [_Z11_setrow1_64iiiPiPdd_param_4];
	ld.param.f64 	%fd1, [_Z11_setrow1_64iiiPiPdd_param_5];
	mov.u32 	%r12, %tid.x;
	mov.u32 	%r13, %ctaid.x;
	mov.u32 	%r1, %ntid.x;
	mad.lo.s32 	%r20, %r13, %r1, %r12;
	div.s32 	%r19, %r20, %r11;
	setp.ge.s32 	%p1, %r19, %r10;
	@%p1 bra 	$L__BB400_3;
	mov.u32 	%r14, %nctaid.x;
	mul.lo.s32 	%r4, %r1, %r14;
	cvta.to.global.u64 	%rd1, %rd3;
	cvta.to.global.u64 	%rd2, %rd4;
$L__BB400_2:
	rem.s32 	%r15, %r20, %r11;
	mul.wide.s32 	%rd5, %r15, 4;
	add.s64 	%rd6, %rd1, %rd5;
	ld.global.u32 	%r16, [%rd6];
	mad.lo.s32 	%r17, %r19, %r9, %r16;
	add.s32 	%r18, %r17, -1;
	mul.wide.s32 	%rd7, %r18, 8;
	add.s64 	%rd8, %rd2, %rd7;
	st.global.f64 	[%rd8], %fd1;
	add.s32 	%r20, %r20, %r4;
	div.s32 	%r19, %r20, %r11;
	setp.lt.s32 	%p2, %r19, %r10;
	@%p2 bra 	$L__BB400_2;
$L__BB400_3:
	ret;

}
	// .globl	_Z11_getents_64iPiPdS0_
.visible .entry _Z11_getents_64iPiPdS0_(
	.param .u32 _Z11_getents_64iPiPdS0__param_0,
	.param .u64 .ptr .align 1 _Z11_getents_64iPiPdS0__param_1,
	.param .u64 .ptr .align 1 _Z11_getents_64iPiPdS0__param_2,
	.param .u64 .ptr .align 1 _Z11_getents_64iPiPdS0__param_3
)
{
	.reg .pred 	%p<3>;
	.reg .b32 	%r<12>;
	.reg .b64 	%rd<13>;
	.reg .b64 	%fd<2>;

	ld.param.u32 	%r6, [_Z11_getents_64iPiPdS0__param_0];
	ld.param.u64 	%rd4, [_Z11_getents_64iPiPdS0__param_1];
	ld.param.u64 	%rd5, [_Z11_getents_64iPiPdS0__param_2];
	ld.param.u64 	%rd6, [_Z11_getents_64iPiPdS0__param_3];
	mov.u32 	%r7, %tid.x;
	mov.u32 	%r8, %ctaid.x;
	mov.u32 	%r1, %ntid.x;
	mad.lo.s32 	%r11, %r8, %r1, %r7;
	setp.ge.s32 	%p1, %r11, %r6;
	@%p1 bra 	$L__BB401_3;
	mov.u32 	%r9, %nctaid.x;
	mul.lo.s32 	%r3, %r1, %r9;
	cvta.to.global.u64 	%rd1, %rd4;
	cvta.to.global.u64 	%rd2, %rd5;
	cvta.to.global.u64 	%rd3, %rd6;
$L__BB401_2:
	mul.wide.s32 	%rd7, %r11, 4;
	add.s64 	%rd8, %rd1, %rd7;
	ld.global.u32 	%r10, [%rd8];
	mul.wide.s32 	%rd9, %r10, 8;
	add.s64 	%rd10, %rd2, %rd9;
	ld.global.f64 	%fd1, [%rd10+-8];
	mul.wide.s32 	%rd11, %r11, 8;
	add.s64 	%rd12, %rd3, %rd11;
	st.global.f64 	[%rd12], %fd1;
	add.s32 	%r11, %r11, %r3;
	setp.lt.s32 	%p2, %r11, %r6;
	@%p2 bra 	$L__BB401_2;
$L__BB401_3:
	ret;

}
	// .globl	_Z11_setents_64iPiPdS0_
.visible .entry _Z11_setents_64iPiPdS0_(
	.param .u32 _Z11_setents_64iPiPdS0__param_0,
	.param .u64 .ptr .align 1 _Z11_setents_64iPiPdS0__param_1,
	.param .u64 .ptr .align 1 _Z11_setents_64iPiPdS0__param_2,
	.param .u64 .ptr .align 1 _Z11_setents_64iPiPdS0__param_3
)
{
	.reg .pred 	%p<3>;
	.reg .b32 	%r<12>;
	.reg .b64 	%rd<13>;
	.reg .b64 	%fd<2>;

	ld.param.u32 	%r6, [_Z11_setents_64iPiPdS0__param_0];
	ld.param.u64 	%rd4, [_Z11_setents_64iPiPdS0__param_1];
	ld.param.u64 	%rd5, [_Z11_setents_64iPiPdS0__param_2];
	ld.param.u64 	%rd6, [_Z11_setents_64iPiPdS0__param_3];
	mov.u32 	%r7, %tid.x;
	mov.u32 	%r8, %ctaid.x;
	mov.u32 	%r1, %ntid.x;
	mad.lo.s32 	%r11, %r8, %r1, %r7;
	setp.ge.s32 	%p1, %r11, %r6;
	@%p1 bra 	$L__BB402_3;
	mov.u32 	%r9, %nctaid.x;
	mul.lo.s32 	%r3, %r1, %r9;
	cvta.to.global.u64 	%rd1, %rd6;
	cvta.to.global.u64 	%rd2, %rd4;
	cvta.to.global.u64 	%rd3, %rd5;
$L__BB402_2:
	mul.wide.s32 	%rd7, %r11, 8;
	add.s64 	%rd8, %rd1, %rd7;
	ld.global.f64 	%fd1, [%rd8];
	mul.wide.s32 	%rd9, %r11, 4;
	add.s64 	%rd10, %rd2, %rd9;
	ld.global.u32 	%r10, [%rd10];
	mul.wide.s32 	%rd11, %r10, 8;
	add.s64 	%rd12, %rd3, %rd11;
	st.global.f64 	[%rd12+-8], %fd1;
	add.s32 	%r11, %r11, %r3;
	setp.lt.s32 	%p2, %r11, %r6;
	@%p2 bra 	$L__BB402_2;
$L__BB402_3:
	ret;

}
	// .globl	_Z11_addents_64iPiPdS0_
.visible .entry _Z11_addents_64iPiPdS0_(
	.param .u32 _Z11_addents_64iPiPdS0__param_0,
	.param .u64 .ptr .align 1 _Z11_addents_64iPiPdS0__param_1,
	.param .u64 .ptr .align 1 _Z11_addents_64iPiPdS0__param_2,
	.param .u64 .ptr .align 1 _Z11_addents_64iPiPdS0__param_3
)
{
	.reg .pred 	%p<3>;
	.reg .b32 	%r<12>;
	.reg .b64 	%rd<13>;
	.reg .b64 	%fd<3>;

	ld.param.u32 	%r6, [_Z11_addents_64iPiPdS0__param_0];
	ld.param.u64 	%rd4, [_Z11_addents_64iPiPdS0__param_1];
	ld.param.u64 	%rd5, [_Z11_addents_64iPiPdS0__param_2];
	ld.param.u64 	%rd6, [_Z11_addents_64iPiPdS0__param_3];
	mov.u32 	%r7, %tid.x;
	mov.u32 	%r8, %ctaid.x;
	mov.u32 	%r1, %ntid.x;
	mad.lo.s32 	%r11, %r8, %r1, %r7;
	setp.ge.s32 	%p1, %r11, %r6;
	@%p1 bra 	$L__BB403_3;
	mov.u32 	%r9, %nctaid.x;
	mul.lo.s32 	%r3, %r1, %r9;
	cvta.to.global.u64 	%rd1, %rd4;
	cvta.to.global.u64 	%rd2, %rd6;
	cvta.to.global.u64 	%rd3, %rd5;
$L__BB403_2:
	mul.wide.s32 	%rd7, %r11, 4;
	add.s64 	%rd8, %rd1, %rd7;
	ld.global.u32 	%r10, [%rd8];
	mul.wide.s32 	%rd9, %r10, 8;
	add.s64 	%rd10, %rd3, %rd9;
	mul.wide.s32 	%rd11, %r11, 8;
	add.s64 	%rd12, %rd2, %rd11;
	ld.global.f64 	%fd1, [%rd12];
	atom.global.add.f64 	%fd2, [%rd10+-8], %fd1;
	add.s32 	%r11, %r11, %r3;
	setp.lt.s32 	%p2, %r11, %r6;
	@%p2 bra 	$L__BB403_2;
$L__BB403_3:
	ret;

}
	// .globl	_Z11_setent1_64iPiPdd
.visible .entry _Z11_setent1_64iPiPdd(
	.param .u32 _Z11_setent1_64iPiPdd_param_0,
	.param .u64 .ptr .align 1 _Z11_setent1_64iPiPdd_param_1,
	.param .u64 .ptr .align 1 _Z11_setent1_64iPiPdd_param_2,
	.param .f64 _Z11_setent1_64iPiPdd_param_3
)
{
	.reg .pred 	%p<3>;
	.reg .b32 	%r<12>;
	.reg .b64 	%rd<9>;
	.reg .b64 	%fd<2>;

	ld.param.u32 	%r6, [_Z11_setent1_64iPiPdd_param_0];
	ld.param.u64 	%rd3, [_Z11_setent1_64iPiPdd_param_1];
	ld.param.u64 	%rd4, [_Z11_setent1_64iPiPdd_param_2];
	ld.param.f64 	%fd1, [_Z11_setent1_64iPiPdd_param_3];
	mov.u32 	%r7, %tid.x;
	mov.u32 	%r8, %ctaid.x;
	mov.u32 	%r1, %ntid.x;
	mad.lo.s32 	%r11, %r8, %r1, %r7;
	setp.ge.s32 	%p1, %r11, %r6;
	@%p1 bra 	$L__BB404_3;
	mov.u32 	%r9, %nctaid.x;
	mul.lo.s32 	%r3, %r1, %r9;
	cvta.to.global.u64 	%rd1, %rd3;
	cvta.to.global.u64 	%rd2, %rd4;
$L__BB404_2:
	mul.wide.s32 	%rd5, %r11, 4;
	add.s64 	%rd6, %rd1, %rd5;
	ld.global.u32 	%r10, [%rd6];
	mul.wide.s32 	%rd7, %r10, 8;
	add.s64 	%rd8, %rd2, %rd7;
	st.global.f64 	[%rd8+-8], %fd1;
	add.s32 	%r11, %r11, %r3;
	setp.lt.s32 	%p2, %r11, %r6;
	@%p2 bra 	$L__BB404_2;
$L__BB404_3:
	ret;

}
	// .globl	_Z11_dropout_32iffPfS_
.visible .entry _Z11_dropout_32iffPfS_(
	.param .u32 _Z11_dropout_32iffPfS__param_0,
	.param .f32 _Z11_dropout_32iffPfS__param_1,
	.param .f32 _Z11_dropout_32iffPfS__param_2,
	.param .u64 .ptr .align 1 _Z11_dropout_32iffPfS__param_3,
	.param .u64 .ptr .align 1 _Z11_dropout_32iffPfS__param_4
)
{
	.reg .pred 	%p<4>;
	.reg .b32 	%r<11>;
	.reg .b32 	%f<9>;
	.reg .b64 	%rd<9>;

	ld.param.u32 	%r6, [_Z11_dropout_32iffPfS__param_0];
	ld.param.f32 	%f3, [_Z11_dropout_32iffPfS__param_1];
	ld.param.f32 	%f4, [_Z11_dropout_32iffPfS__param_2];
	ld.param.u64 	%rd4, [_Z11_dropout_32iffPfS__param_3];
	ld.param.u64 	%rd5, [_Z11_dropout_32iffPfS__param_4];
	mov.u32 	%r7, %tid.x;
	mov.u32 	%r8, %ctaid.x;
	mov.u32 	%r1, %ntid.x;
	mad.lo.s32 	%r10, %r8, %r1, %r7;
	setp.ge.s32 	%p1, %r10, %r6;
	@%p1 bra 	$L__BB405_5;
	mov.u32 	%r9, %nctaid.x;
	mul.lo.s32 	%r3, %r1, %r9;
	cvta.to.global.u64 	%rd1, %rd5;
	cvta.to.global.u64 	%rd2, %rd4;
$L__BB405_2:
	mul.wide.s32 	%rd6, %r10, 4;
	add.s64 	%rd3, %rd1, %rd6;
	ld.global.f32 	%f6, [%rd3];
	setp.leu.f32 	%p2, %f6, %f3;
	mov.f32 	%f8, 0f00000000;
	@%p2 bra 	$L__BB405_4;
	add.s64 	%rd8, %rd2, %rd6;
	ld.global.f32 	%f7, [%rd8];
	mul.f32 	%f8, %f4, %f7;
$L__BB405_4:
	st.global.f32 	[%rd3], %f8;
	add.s32 	%r10, %r10, %r3;
	setp.lt.s32 	%p3, %r10, %r6;
	@%p3 bra 	$L__BB405_2;
$L__BB405_5:
	ret;

}
	// .globl	_Z12_dropback_32ifPfS_S_
.visible .entry _Z12_dropback_32ifPfS_S_(
	.param .u32 _Z12_dropback_32ifPfS_S__param_0,
	.param .f32 _Z12_dropback_32ifPfS_S__param_1,
	.param .u64 .ptr .align 1 _Z12_dropback_32ifPfS_S__param_2,
	.param .u64 .ptr .align 1 _Z12_dropback_32ifPfS_S__param_3,
	.param .u64 .ptr .align 1 _Z12_dropback_32ifPfS_S__param_4
)
{
	.reg .pred 	%p<4>;
	.reg .b32 	%r<11>;
	.reg .b32 	%f<8>;
	.reg .b64 	%rd<13>;

	ld.param.u32 	%r6, [_Z12_dropback_32ifPfS_S__param_0];
	ld.param.f32 	%f3, [_Z12_dropback_32ifPfS_S__param_1];
	ld.param.u64 	%rd4, [_Z12_dropback_32ifPfS_S__param_2];
	ld.param.u64 	%rd5, [_Z12_dropback_32ifPfS_S__param_3];
	ld.param.u64 	%rd6, [_Z12_dropback_32ifPfS_S__param_4];
	mov.u32 	%r7, %tid.x;
	mov.u32 	%r8, %ctaid.x;
	mov.u32 	%r1, %ntid.x;
	mad.lo.s32 	%r10, %r8, %r1, %r7;
	setp.ge.s32 	%p1, %r10, %r6;
	@%p1 bra 	$L__BB406_5;
	mov.u32 	%r9, %nctaid.x;
	mul.lo.s32 	%r3, %r1, %r9;
	cvta.to.global.u64 	%rd1, %rd4;
	cvta.to.global.u64 	%rd2, %rd5;
	cvta.to.global.u64 	%rd3, %rd6;
$L__BB406_2:
	mul.wide.s32 	%rd7, %r10, 4;
	add.s64 	%rd8, %rd1, %rd7;
	ld.global.f32 	%f5, [%rd8];
	setp.eq.f32 	%p2, %f5, 0f00000000;
	mov.f32 	%f7, 0f00000000;
	@%p2 bra 	$L__BB406_4;
	add.s64 	%rd10, %rd2, %rd7;
	ld.global.f32 	%f6, [%rd10];
	mul.f32 	%f7, %f3, %f6;
$L__BB406_4:
	add.s64 	%rd12, %rd3, %rd7;
	st.global.f32 	[%rd12], %f7;
	add.s32 	%r10, %r10, %r3;
	setp.lt.s32 	%p3, %r10, %r6;
	@%p3 bra 	$L__BB406_2;
$L__BB406_5:
	ret;

}
	// .globl	_Z11_dropout_64iddPdS_
.visible .entry _Z11_dropout_64iddPdS_(
	.param .u32 _Z11_dropout_64iddPdS__param_0,
	.param .f64 _Z11_dropout_64iddPdS__param_1,
	.param .f64 _Z11_dropout_64iddPdS__param_2,
	.param .u64 .ptr .align 1 _Z11_dropout_64iddPdS__param_3,
	.param .u64 .ptr .align 1 _Z11_dropout_64iddPdS__param_4
)
{
	.reg .pred 	%p<4>;
	.reg .b32 	%r<11>;
	.reg .b64 	%rd<9>;
	.reg .b64 	%fd<9>;

	ld.param.u32 	%r6, [_Z11_dropout_64iddPdS__param_0];
	ld.param.f64 	%fd3, [_Z11_dropout_64iddPdS__param_1];
	ld.param.f64 	%fd4, [_Z11_dropout_64iddPdS__param_2];
	ld.param.u64 	%rd4, [_Z11_dropout_64iddPdS__param_3];
	ld.param.u64 	%rd5, [_Z11_dropout_64iddPdS__param_4];
	mov.u32 	%r7, %tid.x;
	mov.u32 	%r8, %ctaid.x;
	mov.u32 	%r1, %ntid.x;
	mad.lo.s32 	%r10, %r8, %r1, %r7;
	setp.ge.s32 	%p1, %r10, %r6;
	@%p1 bra 	$L__BB407_5;
	mov.u32 	%r9, %nctaid.x;
	mul.lo.s32 	%r3, %r1, %r9;
	cvta.to.global.u64 	%rd1, %rd5;
	cvta.to.global.u64 	%rd2, %rd4;
$L__BB407_2:
	mul.wide.s32 	%rd6, %r10, 8;
	add.s64 	%rd3, %rd1, %rd6;
	ld.global.f64 	%fd6, [%rd3];
	setp.leu.f64 	%p2, %fd6, %fd3;
	mov.f64 	%fd8, 0d0000000000000000;
	@%p2 bra 	$L__BB407_4;
	add.s64 	%rd8, %rd2, %rd6;
	ld.global.f64 	%fd7, [%rd8];
	mul.f64 	%fd8, %fd4, %fd7;
$L__BB407_4:
	st.global.f64 	[%rd3], %fd8;
	add.s32 	%r10, %r10, %r3;
	setp.lt.s32 	%p3, %r10, %r6;
	@%p3 bra 	$L__BB407_2;
$L__BB407_5:
	ret;

}
	// .globl	_Z12_dropback_64idPdS_S_
.visible .entry _Z12_dropback_64idPdS_S_(
	.param .u32 _Z12_dropback_64idPdS_S__param_0,
	.param .f64 _Z12_dropback_64idPdS_S__param_1,
	.param .u64 .ptr .align 1 _Z12_dropback_64idPdS_S__param_2,
	.param .u64 .ptr .align 1 _Z12_dropback_64idPdS_S__param_3,
	.param .u64 .ptr .align 1 _Z12_dropback_64idPdS_S__param_4
)
{
	.reg .pred 	%p<4>;
	.reg .b32 	%r<11>;
	.reg .b64 	%rd<13>;
	.reg .b64 	%fd<8>;

	ld.param.u32 	%r6, [_Z12_dropback_64idPdS_S__param_0];
	ld.param.f64 	%fd3, [_Z12_dropback_64idPdS_S__param_1];
	ld.param.u64 	%rd4, [_Z12_dropback_64idPdS_S__param_2];
	ld.param.u64 	%rd5, [_Z12_dropback_64idPdS_S__param_3];
	ld.param.u64 	%rd6, [_Z12_dropback_64idPdS_S__param_4];
	mov.u32 	%r7, %tid.x;
	mov.u32 	%r8, %ctaid.x;
	mov.u32 	%r1, %ntid.x;
	mad.lo.s32 	%r10, %r8, %r1, %r7;
	setp.ge.s32 	%p1, %r10, %r6;
	@%p1 bra 	$L__BB408_5;
	mov.u32 	%r9, %nctaid.x;
	mul.lo.s32 	%r3, %r1, %r9;
	cvta.to.global.u64 	%rd1, %rd4;
	cvta.to.global.u64 	%rd2, %rd5;
	cvta.to.global.u64 	%rd3, %rd6;
$L__BB408_2:
	mul.wide.s32 	%rd7, %r10, 8;
	add.s64 	%rd8, %rd1, %rd7;
	ld.global.f64 	%fd5, [%rd8];
	setp.eq.f64 	%p2, %fd5, 0d0000000000000000;
	mov.f64 	%fd7, 0d0000000000000000;
	@%p2 bra 	$L__BB408_4;
	add.s64 	%rd10, %rd2, %rd7;
	ld.global.f64 	%fd6, [%rd10];
	mul.f64 	%fd7, %fd3, %fd6;
$L__BB408_4:
	add.s64 	%rd12, %rd3, %rd7;
	st.global.f64 	[%rd12], %fd7;
	add.s32 	%r10, %r10, %r3;
	setp.lt.s32 	%p3, %r10, %r6;
	@%p3 bra 	$L__BB408_2;
$L__BB408_5:
	ret;

}
	// .globl	_Z10_concat_32iPiS_PPfS0_
.visible .entry _Z10_concat_32iPiS_PPfS0_(
	.param .u32 _Z10_concat_32iPiS_PPfS0__param_0,
	.param .u64 .ptr .align 1 _Z10_concat_32iPiS_PPfS0__param_1,
	.param .u64 .ptr .align 1 _Z10_concat_32iPiS_PPfS0__param_2,
	.param .u64 .ptr .align 1 _Z10_concat_32iPiS_PPfS0__param_3,
	.param .u64 .ptr .align 1 _Z10_concat_32iPiS_PPfS0__param_4
)
{
	.reg .pred 	%p<3>;
	.reg .b32 	%r<10>;
	.reg .b32 	%f<2>;
	.reg .b64 	%rd<20>;

	ld.param.u64 	%rd5, [_Z10_concat_32iPiS_PPfS0__param_1];
	ld.param.u64 	%rd6, [_Z10_concat_32iPiS_PPfS0__param_2];
	ld.param.u64 	%rd3, [_Z10_concat_32iPiS_PPfS0__param_3];
	ld.param.u64 	%rd4, [_Z10_concat_32iPiS_PPfS0__param_4];
	cvta.to.global.u64 	%rd7, %rd5;
	cvta.to.global.u64 	%rd8, %rd6;
	mov.u32 	%r1, %ctaid.x;
	mul.wide.u32 	%rd9, %r1, 4;
	add.s64 	%rd10, %rd8, %rd9;
	ld.global.u32 	%r2, [%rd10];
	add.s64 	%rd11, %rd7, %rd9;
	ld.global.u32 	%r3, [%rd11];
	mov.u32 	%r9, %tid.x;
	setp.ge.s32 	%p1, %r9, %r2;
	@%p1 bra 	$L__BB409_3;
	cvta.to.global.u64 	%rd12, %rd3;
	mul.wide.u32 	%rd13, %r1, 8;
	add.s64 	%rd1, %rd12, %rd13;
	mov.u32 	%r5, %ntid.x;
	cvta.to.global.u64 	%rd2, %rd4;
$L__BB409_2:
	ld.global.u64 	%rd14, [%rd1];
	cvta.to.global.u64 	%rd15, %rd14;
	mul.wide.s32 	%rd16, %r9, 4;
	add.s64 	%rd17, %rd15, %rd16;
	ld.global.f32 	%f1, [%rd17];
	add.s32 	%r8, %r9, %r3;
	mul.wide.s32 	%rd18, %r8, 4;
	add.s64 	%rd19, %rd2, %rd18;
	st.global.f32 	[%rd19], %f1;
	add.s32 	%r9, %r9, %r5;
	setp.lt.s32 	%p2, %r9, %r2;
	@%p2 bra 	$L__BB409_2;
$L__BB409_3:
	ret;

}
	// .globl	_Z10_concat_64iPiS_PPdS0_
.visible .entry _Z10_concat_64iPiS_PPdS0_(
	.param .u32 _Z10_concat_64iPiS_PPdS0__param_0,
	.param .u64 .ptr .align 1 _Z10_concat_64iPiS_PPdS0__param_1,
	.param .u64 .ptr .align 1 _Z10_concat_64iPiS_PPdS0__param_2,
	.param .u64 .ptr .align 1 _Z10_concat_64iPiS_PPdS0__param_3,
	.param .u64 .ptr .align 1 _Z10_concat_64iPiS_PPdS0__param_4
)
{
	.reg .pred 	%p<3>;
	.reg .b32 	%r<10>;
	.reg .b64 	%rd<20>;
	.reg .b64 	%fd<2>;

	ld.param.u64 	%rd5, [_Z10_concat_64iPiS_PPdS0__param_1];
	ld.param.u64 	%rd6, [_Z10_concat_64iPiS_PPdS0__param_2];
	ld.param.u64 	%rd3, [_Z10_concat_64iPiS_PPdS0__param_3];
	ld.param.u64 	%rd4, [_Z10_concat_64iPiS_PPdS0__param_4];
	cvta.to.global.u64 	%rd7, %rd5;
	cvta.to.global.u64 	%rd8, %rd6;
	mov.u32 	%r1, %ctaid.x;
	mul.wide.u32 	%rd9, %r1, 4;
	add.s64 	%rd10, %rd8, %rd9;
	ld.global.u32 	%r2, [%rd10];
	add.s64 	%rd11, %rd7, %rd9;
	ld.global.u32 	%r3, [%rd11];
	mov.u32 	%r9, %tid.x;
	setp.ge.s32 	%p1, %r9, %r2;
	@%p1 bra 	$L__BB410_3;
	cvta.to.global.u64 	%rd12, %rd3;
	mul.wide.u32 	%rd13, %r1, 8;
	add.s64 	%rd1, %rd12, %rd13;
	mov.u32 	%r5, %ntid.x;
	cvta.to.global.u64 	%rd2, %rd4;
$L__BB410_2:
	ld.global.u64 	%rd14, [%rd1];
	cvta.to.global.u64 	%rd15, %rd14;
	mul.wide.s32 	%rd16, %r9, 8;
	add.s64 	%rd17, %rd15, %rd16;
	ld.global.f64 	%fd1, [%rd17];
	add.s32 	%r8, %r9, %r3;
	mul.wide.s32 	%rd18, %r8, 8;
	add.s64 	%rd19, %rd2, %rd18;
	st.global.f64 	[%rd19], %fd1;
	add.s32 	%r9, %r9, %r5;
	setp.lt.s32 	%p2, %r9, %r2;
	@%p2 bra 	$L__BB410_2;
$L__BB410_3:
	ret;

}
.func  (.param .align 16 .b8 func_retval0[16]) __internal_trig_reduction_slowpathd(
	.param .b64 __internal_trig_reduction_slowpathd_param_0
)
{
	.local .align 8 .b8 	__local_depot411[40];
	.reg .b64 	%SP;
	.reg .b64 	%SPL;
	.reg .pred 	%p<10>;
	.reg .b32 	%r<47>;
	.reg .b64 	%rd<74>;
	.reg .b64 	%fd<5>;

	mov.u64 	%SPL, __local_depot411;
	ld.param.f64 	%fd4, [__internal_trig_reduction_slowpathd_param_0];
	add.u64 	%rd1, %SPL, 0;
	{
	.reg .b32 %temp; 
	mov.b64 	{%temp, %r1}, %fd4;
	}
	shr.u32 	%r2, %r1, 20;
	and.b32  	%r3, %r2, 2047;
	setp.eq.s32 	%p1, %r3, 2047;
	mov.b32 	%r46, 0;
	@%p1 bra 	$L__BB411_9;
	add.s32 	%r20, %r3, -1024;
	mov.b64 	%rd20, %fd4;
	shl.b64 	%rd2, %rd20, 11;
	shr.u32 	%r4, %r20, 6;
	sub.s32 	%r45, 15, %r4;
	sub.s32 	%r21, 19, %r4;
	setp.lt.u32 	%p2, %r20, 128;
	selp.b32 	%r6, 18, %r21, %p2;
	setp.ge.s32 	%p3, %r45, %r6;
	mov.b64 	%rd70, 0;
	@%p3 bra 	$L__BB411_4;
	add.s32 	%r23, %r6, %r4;
	neg.s32 	%r43, %r23;
	or.b64  	%rd3, %rd2, -9223372036854775808;
	mov.b64 	%rd70, 0;
	mov.b32 	%r42, 0;
	mov.u64 	%rd25, __cudart_i2opi_d;
	mov.u32 	%r44, %r45;
$L__BB411_3:
	.pragma "nounroll";
	mul.wide.s32 	%rd22, %r42, 8;
	add.s64 	%rd23, %rd1, %rd22;
	mul.wide.s32 	%rd24, %r44, 8;
	add.s64 	%rd26, %rd25, %rd24;
	ld.global.nc.u64 	%rd27, [%rd26];
	{
	.reg .u32 %r0, %r1, %r2, %r3, %alo, %ahi, %blo, %bhi, %clo, %chi;
	mov.b64 	{%alo,%ahi}, %rd27;
	mov.b64 	{%blo,%bhi}, %rd3;
	mov.b64 	{%clo,%chi}, %rd70;
	mad.lo.cc.u32 	%r0, %alo, %blo, %clo;
	madc.hi.cc.u32 	%r1, %alo, %blo, %chi;
	madc.hi.u32 	%r2, %alo, %bhi, 0;
	mad.lo.cc.u32 	%r1, %alo, %bhi, %r1;
	madc.hi.cc.u32 	%r2, %ahi, %blo, %r2;
	madc.hi.u32 	%r3, %ahi, %bhi, 0;
	mad.lo.cc.u32 	%r1, %ahi, %blo, %r1;
	madc.lo.cc.u32 	%r2, %ahi, %bhi, %r2;
	addc.u32 	%r3, %r3, 0;
	mov.b64 	%rd28, {%r0,%r1};
	mov.b64 	%rd70, {%r2,%r3};
	}
	st.local.u64 	[%rd23], %rd28;
	add.s32 	%r44, %r44, 1;
	add.s32 	%r43, %r43, 1;
	add.s32 	%r42, %r42, 1;
	setp.ne.s32 	%p4, %r43, -15;
	mov.u32 	%r45, %r6;
	@%p4 bra 	$L__BB411_3;
$L__BB411_4:
	cvt.s64.s32 	%rd29, %r45;
	cvt.u64.u32 	%rd30, %r4;
	add.s64 	%rd31, %rd30, %rd29;
	shl.b64 	%rd32, %rd31, 3;
	add.s64 	%rd33, %rd1, %rd32;
	st.local.u64 	[%rd33+-120], %rd70;
	and.b32  	%r15, %r2, 63;
	ld.local.u64 	%rd72, [%rd1+16];
	ld.local.u64 	%rd71, [%rd1+24];
	setp.eq.s32 	%p5, %r15, 0;
	@%p5 bra 	$L__BB411_6;
	shl.b64 	%rd34, %rd71, %r15;
	shr.u64 	%rd35, %rd72, 1;
	xor.b32  	%r24, %r15, 63;
	shr.u64 	%rd36, %rd35, %r24;
	or.b64  	%rd71, %rd34, %rd36;
	ld.local.u64 	%rd37, [%rd1+8];
	shl.b64 	%rd38, %rd72, %r15;
	shr.u64 	%rd39, %rd37, 1;
	shr.u64 	%rd40, %rd39, %r24;
	or.b64  	%rd72, %rd38, %rd40;
$L__BB411_6:
	and.b32  	%r25, %r1, -2147483648;
	shr.u64 	%rd41, %rd71, 62;
	cvt.u32.u64 	%r26, %rd41;
	mov.b64 	{%r27, %r28}, %rd71;
	mov.b64 	{%r29, %r30}, %rd72;
	shf.l.wrap.b32 	%r31, %r30, %r27, 2;
	shf.l.wrap.b32 	%r32, %r27, %r28, 2;
	mov.b64 	%rd42, {%r31, %r32};
	shl.b64 	%rd43, %rd72, 2;
	shr.u64 	%rd44, %rd42, 63;
	cvt.u32.u64 	%r33, %rd44;
	add.s32 	%r34, %r33, %r26;
	setp.eq.s32 	%p6, %r25, 0;
	neg.s32 	%r35, %r34;
	selp.b32 	%r46, %r34, %r35, %p6;
	setp.gt.s64 	%p7, %rd42, -1;
	mov.b64 	%rd45, 0;
	{
	.reg .u32 %r0, %r1, %r2, %r3, %a0, %a1, %a2, %a3, %b0, %b1, %b2, %b3;
	mov.b64 	{%a0,%a1}, %rd45;
	mov.b64 	{%a2,%a3}, %rd45;
	mov.b64 	{%b0,%b1}, %rd43;
	mov.b64 	{%b2,%b3}, %rd42;
	sub.cc.u32 	%r0, %a0, %b0;
	subc.cc.u32 	%r1, %a1, %b1;
	subc.cc.u32 	%r2, %a2, %b2;
	subc.u32 	%r3, %a3, %b3;
	mov.b64 	%rd46, {%r0,%r1};
	mov.b64 	%rd47, {%r2,%r3};
	}
	xor.b32  	%r36, %r25, -2147483648;
	selp.b64 	%rd73, %rd42, %rd47, %p7;
	selp.b64 	%rd14, %rd43, %rd46, %p7;
	selp.b32 	%r17, %r25, %r36, %p7;
	clz.b64 	%r37, %rd73;
	cvt.u64.u32 	%rd15, %r37;
	setp.eq.s32 	%p8, %r37, 0;
	@%p8 bra 	$L__BB411_8;
	cvt.u32.u64 	%r38, %rd15;
	and.b32  	%r39, %r38, 63;
	shl.b64 	%rd48, %rd73, %r39;
	shr.u64 	%rd49, %rd14, 1;
	not.b32 	%r40, %r38;
	and.b32  	%r41, %r40, 63;
	shr.u64 	%rd50, %rd49, %r41;
	or.b64  	%rd73, %rd48, %rd50;
$L__BB411_8:
	mov.b64 	%rd51, -3958705157555305931;
	{
	.reg .u32 %r0, %r1, %r2, %r3, %alo, %ahi, %blo, %bhi;
	mov.b64 	{%alo,%ahi}, %rd73;
	mov.b64 	{%blo,%bhi}, %rd51;
	mul.lo.u32 	%r0, %alo, %blo;
	mul.hi.u32 	%r1, %alo, %blo;
	mad.lo.cc.u32 	%r1, %alo, %bhi, %r1;
	madc.hi.u32 	%r2, %alo, %bhi, 0;
	mad.lo.cc.u32 	%r1, %ahi, %blo, %r1;
	madc.hi.cc.u32 	%r2, %ahi, %blo, %r2;
	madc.hi.u32 	%r3, %ahi, %bhi, 0;
	mad.lo.cc.u32 	%r2, %ahi, %bhi, %r2;
	addc.u32 	%r3, %r3, 0;
	mov.b64 	%rd52, {%r0,%r1};
	mov.b64 	%rd53, {%r2,%r3};
	}
	setp.gt.s64 	%p9, %rd53, 0;
	{
	.reg .u32 %r0, %r1, %r2, %r3, %a0, %a1, %a2, %a3, %b0, %b1, %b2, %b3;
	mov.b64 	{%a0,%a1}, %rd52;
	mov.b64 	{%a2,%a3}, %rd53;
	mov.b64 	{%b0,%b1}, %rd52;
	mov.b64 	{%b2,%b3}, %rd53;
	add.cc.u32 	%r0, %a0, %b0;
	addc.cc.u32 	%r1, %a1, %b1;
	addc.cc.u32 	%r2, %a2, %b2;
	addc.u32 	%r3, %a3, %b3;
	mov.b64 	%rd54, {%r0,%r1};
	mov.b64 	%rd55, {%r2,%r3};
	}
	selp.b64 	%rd56, %rd55, %rd53, %p9;
	selp.s64 	%rd57, -1, 0, %p9;
	sub.s64 	%rd58, %rd57, %rd15;
	cvt.u64.u32 	%rd59, %r17;
	shl.b64 	%rd60, %rd59, 32;
	add.s64 	%rd61, %rd56, 1;
	shr.u64 	%rd62, %rd61, 10;
	add.s64 	%rd63, %rd62, 1;
	shr.u64 	%rd64, %rd63, 1;
	shl.b64 	%rd65, %rd58, 52;
	add.s64 	%rd66, %rd65, %rd64;
	add.s64 	%rd67, %rd66, 4602678819172646912;
	or.b64  	%rd68, %rd67, %rd60;
	mov.b64 	%fd4, %rd68;
$L__BB411_9:
	st.param.f64 	[func_retval0], %fd4;
	st.param.b32 	[func_retval0+8], %r46;
	ret;

}


// ===== COMPILED SASS (sm_100) =====

	.target	sm_100

	.elftype	@"ET_EXEC"


//--------------------- .note.nv.tkinfo           --------------------------
	.section	.note.nv.tkinfo,"",@"SHT_NOTE"
	.sectionflags	@"SHF_NOTE_NV_TKINFO"
	.tkinfo
        /*0018*/ 	.word	0x00000002
        /*0030*/ 	.string	""
        /*0030*/ 	.string	"ptxas"
        /*0030*/ 	.string	"Cuda compilation tools, release 13.0, V13.0.88"
        /*0030*/ 	.string	"Build cuda_13.0.r13.0/compiler.36424714_0"
        /*0030*/ 	.string	"-arch sm_100 -m 64 "



//--------------------- .note.nv.cuinfo           --------------------------
	.section	.note.nv.cuinfo,"",@"SHT_NOTE"
	.sectionflags	@"SHF_NOTE_NV_CUINFO"
        /*0018*/ 	.short	0x0002
        /*001a*/ 	.short	0x0064
        /*001c*/ 	.short	0x0082
	.zero		2


//--------------------- .nv.info                  --------------------------
	.section	.nv.info,"",@"SHT_CUDA_INFO"
	.align	4


	//----- nvinfo : EIATTR_REGCOUNT
	.align		4
        /*0000*/ 	.byte	0x04, 0x2f
        /*0002*/ 	.short	(.L_4 - .L_3)
	.align		4
.L_3:
        /*0004*/ 	.word	index@(_Z8_abs2_32iPfS_)
        /*0008*/ 	.word	0x00000010


	//----- nvinfo : EIATTR_FRAME_SIZE
	.align		4
.L_4:
        /*000c*/ 	.byte	0x04, 0x11
        /*000e*/ 	.short	(.L_6 - .L_5)
	.align		4
.L_5:
        /*0010*/ 	.word	index@(_Z8_abs2_32iPfS_)
        /*0014*/ 	.word	0x00000000


	//----- nvinfo : EIATTR_REGCOUNT
	.align		4
.L_6:
        /*0018*/ 	.byte	0x04, 0x2f
        /*001a*/ 	.short	(.L_8 - .L_7)
	.align		4
.L_7:
        /*001c*/ 	.word	index@(_Z8_abs2_64iPdS_)
        /*0020*/ 	.word	0x00000010


	//----- nvinfo : EIATTR_FRAME_SIZE
	.align		4
.L_8:
        /*0024*/ 	.byte	0x04, 0x11
        /*0026*/ 	.short	(.L_10 - .L_9)
	.align		4
.L_9:
        /*0028*/ 	.word	index@(_Z8_abs2_64iPdS_)
        /*002c*/ 	.word	0x00000000


	//----- nvinfo : EIATTR_REGCOUNT
	.align		4
.L_10:
        /*0030*/ 	.byte	0x04, 0x2f
        /*0032*/ 	.short	(.L_12 - .L_11)
	.align		4
.L_11:
        /*0034*/ 	.word	index@(_Z7_abs_32iPfS_)
        /*0038*/ 	.word	0x00000010


	//----- nvinfo : EIATTR_FRAME_SIZE
	.align		4
.L_12:
        /*003c*/ 	.byte	0x04, 0x11
        /*003e*/ 	.short	(.L_14 - .L_13)
	.align		4
.L_13:
        /*0040*/ 	.word	index@(_Z7_abs_32iPfS_)
        /*0044*/ 	.word	0x00000000


	//----- nvinfo : EIATTR_REGCOUNT
	.align		4
.L_14:
        /*0048*/ 	.byte	0x04, 0x2f
        /*004a*/ 	.short	(.L_16 - .L_15)
	.align		4
.L_15:
        /*004c*/ 	.word	index@(_Z7_abs_64iPdS_)
        /*0050*/ 	.word	0x00000010


	//----- nvinfo : EIATTR_FRAME_SIZE
	.align		4
.L_16:
        /*0054*/ 	.byte	0x04, 0x11
        /*0056*/ 	.short	(.L_18 - .L_17)
	.align		4
.L_17:
        /*0058*/ 	.word	index@(_Z7_abs_64iPdS_)
        /*005c*/ 	.word	0x00000000


	//----- nvinfo : EIATTR_REGCOUNT
	.align		4
.L_18:
        /*0060*/ 	.byte	0x04, 0x2f
        /*0062*/ 	.short	(.L_20 - .L_19)
	.align		4
.L_19:
        /*0064*/ 	.word	index@(_Z8_acos_32iPfS_)
        /*0068*/ 	.word	0x0000000e


	//----- nvinfo : EIATTR_FRAME_SIZE
	.align		4
.L_20:
        /*006c*/ 	.byte	0x04, 0x11
        /*006e*/ 	.short	(.L_22 - .L_21)
	.align		4
.L_21:
        /*0070*/ 	.word	index@(_Z8_acos_32iPfS_)
        /*0074*/ 	.word	0x00000000


	//----- nvinfo : EIATTR_REGCOUNT
	.align		4
.L_22:
        /*0078*/ 	.byte	0x04, 0x2f
        /*007a*/ 	.short	(.L_24 - .L_23)
	.align		4
.L_23:
        /*007c*/ 	.word	index@(_Z8_acos_64iPdS_)
        /*0080*/ 	.word	0x0000001c


	//----- nvinfo : EIATTR_FRAME_SIZE
	.align		4
.L_24:
        /*0084*/ 	.byte	0x04, 0x11
        /*0086*/ 	.short	(.L_26 - .L_25)
	.align		4
.L_25:
        /*0088*/ 	.word	index@(_Z8_acos_64iPdS_)
        /*008c*/ 	.word	0x00000000


	//----- nvinfo : EIATTR_REGCOUNT
	.align		4
.L_26:
        /*0090*/ 	.byte	0x04, 0x2f
        /*0092*/ 	.short	(.L_28 - .L_27)
	.align		4
.L_27:
        /*0094*/ 	.word	index@(_Z9_acosh_32iPfS_)
        /*0098*/ 	.word	0x00000012


	//----- nvinfo : EIATTR_FRAME_SIZE
	.align		4
.L_28:
        /*009c*/ 	.byte	0x04, 0x11
        /*009e*/ 	.short	(.L_30 - .L_29)
	.align		4
.L_29:
        /*00a0*/ 	.word	index@(_Z9_acosh_32iPfS_)
        /*00a4*/ 	.word	0x00000000


	//----- nvinfo : EIATTR_REGCOUNT
	.align		4
.L_30:
        /*00a8*/ 	.byte	0x04, 0x2f
        /*00aa*/ 	.short	(.L_32 - .L_31)
	.align		4
.L_31:
        /*00ac*/ 	.word	index@(_Z9_acosh_64iPdS_)
        /*00b0*/ 	.word	0x00000020


	//----- nvinfo : EIATTR_FRAME_SIZE
	.align		4
.L_32:
        /*00b4*/ 	.byte	0x04, 0x11
        /*00b6*/ 	.short	(.L_34 - .L_33)
	.align		4
.L_33:
        /*00b8*/ 	.word	index@($__internal_12_$__cuda_sm20_div_rn_f64_full)
        /*00bc*/ 	.word	0x00000000


	//----- nvinfo : EIATTR_FRAME_SIZE
	.align		4
.L_34:
        /*00c0*/ 	.byte	0x04, 0x11
        /*00c2*/ 	.short	(.L_36 - .L_35)
	.align		4
.L_35:
        /*00c4*/ 	.word	index@(_Z9_acosh_64iPdS_)
        /*00c8*/ 	.word	0x00000000


	//----- nvinfo : EIATTR_REGCOUNT
	.align		4
.L_36:
        /*00cc*/ 	.byte	0x04, 0x2f
        /*00ce*/ 	.short	(.L_38 - .L_37)
	.align		4
.L_37:
        /*00d0*/ 	.word	index@(_Z8_asin_32iPfS_)
        /*00d4*/ 	.word	0x0000000e


	//----- nvinfo : EIATTR_FRAME_SIZE
	.align		4
.L_38:
        /*00d8*/ 	.byte	0x04, 0x11
        /*00da*/ 	.short	(.L_40 - .L_39)
	.align		4
.L_39:
        /*00dc*/ 	.word	index@(_Z8_asin_32iPfS_)
        /*00e0*/ 	.word	0x00000000


	//----- nvinfo : EIATTR_REGCOUNT
	.align		4
.L_40:
        /*00e4*/ 	.byte	0x04, 0x2f
        /*00e6*/ 	.short	(.L_42 - .L_41)
	.align		4
.L_41:
        /*00e8*/ 	.word	index@(_Z8_asin_64iPdS_)
        /*00ec*/ 	.word	0x0000001a


	//----- nvinfo : EIATTR_FRAME_SIZE
	.align		4
.L_42:
        /*00f0*/ 	.byte	0x04, 0x11
        /*00f2*/ 	.short	(.L_44 - .L_43)
	.align		4
.L_43:
        /*00f4*/ 	.word	index@(_Z8_asin_64iPdS_)
        /*00f8*/ 	.word	0x00000000


	//----- nvinfo : EIATTR_REGCOUNT
	.align		4
.L_44:
        /*00fc*/ 	.byte	0x04, 0x2f
        /*00fe*/ 	.short	(.L_46 - .L_45)
	.align		4
.L_45:
        /*0100*/ 	.word	index@(_Z9_asinh_32iPfS_)
        /*0104*/ 	.word	0x00000010


	//----- nvinfo : EIATTR_FRAME_SIZE
	.align		4
.L_46:
        /*0108*/ 	.byte	0x04, 0x11
        /*010a*/ 	.short	(.L_48 - .L_47)
	.align		4
.L_47:
        /*010c*/ 	.word	index@(_Z9_asinh_32iPfS_)
        /*0110*/ 	.word	0x00000000


	//----- nvinfo : EIATTR_REGCOUNT
	.align		4
.L_48:
        /*0114*/ 	.byte	0x04, 0x2f
        /*0116*/ 	.short	(.L_50 - .L_49)
	.align		4
.L_49:
        /*0118*/ 	.word	index@(_Z9_asinh_64iPdS_)
        /*011c*/ 	.word	0x00000020


	//----- nvinfo : EIATTR_FRAME_SIZE
	.align		4
.L_50:
        /*0120*/ 	.byte	0x04, 0x11
        /*0122*/ 	.short	(.L_52 - .L_51)
	.align		4
.L_51:
        /*0124*/ 	.word	index@($__internal_11_$__cuda_sm20_div_rn_f64_full)
        /*0128*/ 	.word	0x00000000


	//----- nvinfo : EIATTR_FRAME_SIZE
	.align		4
.L_52:
        /*012c*/ 	.byte	0x04, 0x11
        /*012e*/ 	.short	(.L_54 - .L_53)
	.align		4
.L_53:
        /*0130*/ 	.word	index@(_Z9_asinh_64iPdS_)
        /*0134*/ 	.word	0x00000000


	//----- nvinfo : EIATTR_REGCOUNT
	.align		4
.L_54:
        /*0138*/ 	.byte	0x04, 0x2f
        /*013a*/ 	.short	(.L_56 - .L_55)
	.align		4
.L_55:
        /*013c*/ 	.word	index@(_Z8_atan_32iPfS_)
        /*0140*/ 	.word	0x00000010


	//----- nvinfo : EIATTR_FRAME_SIZE
	.align		4
.L_56:
        /*0144*/ 	.byte	0x04, 0x11
        /*0146*/ 	.short	(.L_58 - .L_57)
	.align		4
.L_57:
        /*0148*/ 	.word	index@(_Z8_atan_32iPfS_)
        /*014c*/ 	.word	0x00000000


	//----- nvinfo : EIATTR_REGCOUNT
	.align		4
.L_58:
        /*0150*/ 	.byte	0x04, 0x2f
        /*0152*/ 	.short	(.L_60 - .L_59)
	.align		4
.L_59:
        /*0154*/ 	.word	index@(_Z8_atan_64iPdS_)
        /*0158*/ 	.word	0x00000012


	//----- nvinfo : EIATTR_FRAME_SIZE
	.align		4
.L_60:
        /*015c*/ 	.byte	0x04, 0x11
        /*015e*/ 	.short	(.L_62 - .L_61)
	.align		4
.L_61:
        /*0160*/ 	.word	index@(_Z8_atan_64iPdS_)
        /*0164*/ 	.word	0x00000000


	//----- nvinfo : EIATTR_REGCOUNT
	.align		4
.L_62:
        /*0168*/ 	.byte	0x04, 0x2f
        /*016a*/ 	.short	(.L_64 - .L_63)
	.align		4
.L_63:
        /*016c*/ 	.word	index@(_Z9_atanh_32iPfS_)
        /*0170*/ 	.word	0x00000010


	//----- nvinfo : EIATTR_FRAME_SIZE
	.align		4
.L_64:
        /*0174*/ 	.byte	0x04, 0x11
        /*0176*/ 	.short	(.L_66 - .L_65)
	.align		4
.L_65:
        /*0178*/ 	.word	index@(_Z9_atanh_32iPfS_)
        /*017c*/ 	.word	0x00000000


	//----- nvinfo : EIATTR_REGCOUNT
	.align		4
.L_66:
        /*0180*/ 	.byte	0x04, 0x2f
        /*0182*/ 	.short	(.L_68 - .L_67)
	.align		4
.L_67:
        /*0184*/ 	.word	index@(_Z9_atanh_64iPdS_)
        /*0188*/ 	.word	0x00000020


	//----- nvinfo : EIATTR_FRAME_SIZE
	.align		4
.L_68:
        /*018c*/ 	.byte	0x04, 0x11
        /*018e*/ 	.short	(.L_70 - .L_69)
	.align		4
.L_69:
        /*0190*/ 	.word	index@($__internal_10_$__cuda_sm20_div_rn_f64_full)
        /*0194*/ 	.word	0x00000000


	//----- nvinfo : EIATTR_FRAME_SIZE
	.align		4
.L_70:
        /*0198*/ 	.byte	0x04, 0x11
        /*019a*/ 	.short	(.L_72 - .L_71)
	.align		4
.L_71:
        /*019c*/ 	.word	index@(_Z9_atanh_64iPdS_)
        /*01a0*/ 	.word	0x00000000


	//----- nvinfo : EIATTR_REGCOUNT
	.align		4
.L_72:
        /*01a4*/ 	.byte	0x04, 0x2f
        /*01a6*/ 	.short	(.L_74 - .L_73)
	.align		4
.L_73:
        /*01a8*/ 	.word	index@(_Z8_cbrt_32iPfS_)
        /*01ac*/ 	.word	0x00000012


	//----- nvinfo : EIATTR_FRAME_SIZE
	.align		4
.L_74:
        /*01b0*/ 	.byte	0x04, 0x11
        /*01b2*/ 	.short	(.L_76 - .L_75)
	.align		4
.L_75:
        /*01b4*/ 	.word	index@(_Z8_cbrt_32iPfS_)
        /*01b8*/ 	.word	0x00000000


	//----- nvinfo : EIATTR_REGCOUNT
	.align		4
.L_76:
        /*01bc*/ 	.byte	0x04, 0x2f
        /*01be*/ 	.short	(.L_78 - .L_77)
	.align		4
.L_77:
        /*01c0*/ 	.word	index@(_Z8_cbrt_64iPdS_)
        /*01c4*/ 	.word	0x0000001a


	//----- nvinfo : EIATTR_FRAME_SIZE
	.align		4
.L_78:
        /*01c8*/ 	.byte	0x04, 0x11
        /*01ca*/ 	.short	(.L_80 - .L_79)
	.align		4
.L_79:
        /*01cc*/ 	.word	index@(_Z8_cbrt_64iPdS_)
        /*01d0*/ 	.word	0x00000000


	//----- nvinfo : EIATTR_REGCOUNT
	.align		4
.L_80:
        /*01d4*/ 	.byte	0x04, 0x2f
        /*01d6*/ 	.short	(.L_82 - .L_81)
	.align		4
.L_81:
        /*01d8*/ 	.word	index@(_Z8_ceil_32iPfS_)
        /*01dc*/ 	.word	0x00000010


	//----- nvinfo : EIATTR_FRAME_SIZE
	.align		4
.L_82:
        /*01e0*/ 	.byte	0x04, 0x11
        /*01e2*/ 	.short	(.L_84 - .L_83)
	.align		4
.L_83:
        /*01e4*/ 	.word	index@(_Z8_ceil_32iPfS_)
        /*01e8*/ 	.word	0x00000000


	//----- nvinfo : EIATTR_REGCOUNT
	.align		4
.L_84:
        /*01ec*/ 	.byte	0x04, 0x2f
        /*01ee*/ 	.short	(.L_86 - .L_85)
	.align		4
.L_85:
        /*01f0*/ 	.word	index@(_Z8_ceil_64iPdS_)
        /*01f4*/ 	.word	0x00000010


	//----- nvinfo : EIATTR_FRAME_SIZE
	.align		4
.L_86:
        /*01f8*/ 	.byte	0x04, 0x11
        /*01fa*/ 	.short	(.L_88 - .L_87)
	.align		4
.L_87:
        /*01fc*/ 	.word	index@(_Z8_ceil_64iPdS_)
        /*0200*/ 	.word	0x00000000


	//----- nvinfo : EIATTR_REGCOUNT
	.align		4
.L_88:
        /*0204*/ 	.byte	0x04, 0x2f
        /*0206*/ 	.short	(.L_90 - .L_89)
	.align		4
.L_89:
        /*0208*/ 	.word	index@(_Z7_cos_32iPfS_)
        /*020c*/ 	.word	0x00000013


	//----- nvinfo : EIATTR_FRAME_SIZE
	.align		4
.L_90:
        /*0210*/ 	.byte	0x04, 0x11
        /*0212*/ 	.short	(.L_92 - .L_91)
	.align		4
.L_91:
        /*0214*/ 	.word	index@(_Z7_cos_32iPfS_)
        /*0218*/ 	.word	0x00000000


	//----- nvinfo : EIATTR_REGCOUNT
	.align		4
.L_92:
        /*021c*/ 	.byte	0x04, 0x2f
        /*021e*/ 	.short	(.L_94 - .L_93)
	.align		4
.L_93:
        /*0220*/ 	.word	index@(_Z7_cos_64iPdS_)
        /*0224*/ 	.word	0x00000020


	//----- nvinfo : EIATTR_FRAME_SIZE
	.align		4
.L_94:
        /*0228*/ 	.byte	0x04, 0x11
        /*022a*/ 	.short	(.L_96 - .L_95)
	.align		4
.L_95:
        /*022c*/ 	.word	index@($_Z7_cos_64iPdS_$__internal_trig_reduction_slowpathd)
        /*0230*/ 	.word	0x00000028


	//----- nvinfo : EIATTR_FRAME_SIZE
	.align		4
.L_96:
        /*0234*/ 	.byte	0x04, 0x11
        /*0236*/ 	.short	(.L_98 - .L_97)
	.align		4
.L_97:
        /*0238*/ 	.word	index@(_Z7_cos_64iPdS_)
        /*023c*/ 	.word	0x00000028


	//----- nvinfo : EIATTR_REGCOUNT
	.align		4
.L_98:
        /*0240*/ 	.byte	0x04, 0x2f
        /*0242*/ 	.short	(.L_100 - .L_99)
	.align		4
.L_99:
        /*0244*/ 	.word	index@(_Z8_cosh_32iPfS_)
        /*0248*/ 	.word	0x00000010


	//----- nvinfo : EIATTR_FRAME_SIZE
	.align		4
.L_100:
        /*024c*/ 	.byte	0x04, 0x11
        /*024e*/ 	.short	(.L_102 - .L_101)
	.align		4
.L_101:
        /*0250*/ 	.word	index@(_Z8_cosh_32iPfS_)
        /*0254*/ 	.word	0x00000000


	//----- nvinfo : EIATTR_REGCOUNT
	.align		4
.L_102:
        /*0258*/ 	.byte	0x04, 0x2f
        /*025a*/ 	.short	(.L_104 - .L_103)
	.align		4
.L_103:
        /*025c*/ 	.word	index@(_Z8_cosh_64iPdS_)
        /*0260*/ 	.word	0x00000012


	//----- nvinfo : EIATTR_FRAME_SIZE
	.align		4
.L_104:
        /*0264*/ 	.byte	0x04, 0x11
        /*0266*/ 	.short	(.L_106 - .L_105)
	.align		4
.L_105:
        /*0268*/ 	.word	index@(_Z8_cosh_64iPdS_)
        /*026c*/ 	.word	0x00000000


	//----- nvinfo : EIATTR_REGCOUNT
	.align		4
.L_106:
        /*0270*/ 	.byte	0x04, 0x2f
        /*0272*/ 	.short	(.L_108 - .L_107)
	.align		4
.L_107:
        /*0274*/ 	.word	index@(_Z9_cospi_32iPfS_)
        /*0278*/ 	.word	0x00000013


	//----- nvinfo : EIATTR_FRAME_SIZE
	.align		4
.L_108:
        /*027c*/ 	.byte	0x04, 0x11
        /*027e*/ 	.short	(.L_110 - .L_109)
	.align		4
.L_109:
        /*0280*/ 	.word	index@(_Z9_cospi_32iPfS_)
        /*0284*/ 	.word	0x00000000


	//----- nvinfo : EIATTR_REGCOUNT
	.align		4
.L_110:
        /*0288*/ 	.byte	0x04, 0x2f
        /*028a*/ 	.short	(.L_112 - .L_111)
	.align		4
.L_111:
        /*028c*/ 	.word	index@(_Z9_cospi_64iPdS_)
        /*0290*/ 	.word	0x00000020


	//----- nvinfo : EIATTR_FRAME_SIZE
	.align		4
.L_112:
        /*0294*/ 	.byte	0x04, 0x11
        /*0296*/ 	.short	(.L_114 - .L_113)
	.align		4
.L_113:
        /*0298*/ 	.word	index@(_Z9_cospi_64iPdS_)
        /*029c*/ 	.word	0x00000000


	//----- nvinfo : EIATTR_REGCOUNT
	.align		4
.L_114:
        /*02a0*/ 	.byte	0x04, 0x2f
        /*02a2*/ 	.short	(.L_116 - .L_115)
	.align		4
.L_115:
        /*02a4*/ 	.word	index@(_Z7_exp_32iPfS_)
        /*02a8*/ 	.word	0x00000010


	//----- nvinfo : EIATTR_FRAME_SIZE
	.align		4
.L_116:
        /*02ac*/ 	.byte	0x04, 0x11
        /*02ae*/ 	.short	(.L_118 - .L_117)
	.align		4
.L_117:
        /*02b0*/ 	.word	index@(_Z7_exp_32iPfS_)
        /*02b4*/ 	.word	0x00000000


	//----- nvinfo : EIATTR_REGCOUNT
	.align		4
.L_118:
        /*02b8*/ 	.byte	0x04, 0x2f
        /*02ba*/ 	.short	(.L_120 - .L_119)
	.align		4
.L_119:
        /*02bc*/ 	.word	index@(_Z7_exp_64iPdS_)
        /*02c0*/ 	.word	0x00000014


	//----- nvinfo : EIATTR_FRAME_SIZE
	.align		4
.L_120:
        /*02c4*/ 	.byte	0x04, 0x11
        /*02c6*/ 	.short	(.L_122 - .L_121)
	.align		4
.L_121:
        /*02c8*/ 	.word	index@(_Z7_exp_64iPdS_)
        /*02cc*/ 	.word	0x00000000


	//----- nvinfo : EIATTR_REGCOUNT
	.align		4
.L_122:
        /*02d0*/ 	.byte	0x04, 0x2f
        /*02d2*/ 	.short	(.L_124 - .L_123)
	.align		4
.L_123:
        /*02d4*/ 	.word	index@(_Z9_exp10_32iPfS_)
        /*02d8*/ 	.word	0x00000010


	//----- nvinfo : EIATTR_FRAME_SIZE
	.align		4
.L_124:
        /*02dc*/ 	.byte	0x04, 0x11
        /*02de*/ 	.short	(.L_126 - .L_125)
	.align		4
.L_125:
        /*02e0*/ 	.word	index@(_Z9_exp10_32iPfS_)
        /*02e4*/ 	.word	0x00000000


	//----- nvinfo : EIATTR_REGCOUNT
	.align		4
.L_126:
        /*02e8*/ 	.byte	0x04, 0x2f
        /*02ea*/ 	.short	(.L_128 - .L_127)
	.align		4
.L_127:
        /*02ec*/ 	.word	index@(_Z9_exp10_64iPdS_)
        /*02f0*/ 	.word	0x00000014


	//----- nvinfo : EIATTR_FRAME_SIZE
	.align		4
.L_128:
        /*02f4*/ 	.byte	0x04, 0x11
        /*02f6*/ 	.short	(.L_130 - .L_129)
	.align		4
.L_129:
        /*02f8*/ 	.word	index@(_Z9_exp10_64iPdS_)
        /*02fc*/ 	.word	0x00000000


	//----- nvinfo : EIATTR_REGCOUNT
	.align		4
.L_130:
        /*0300*/ 	.byte	0x04, 0x2f
        /*0302*/ 	.short	(.L_132 - .L_131)
	.align		4
.L_131:
        /*0304*/ 	.word	index@(_Z8_exp2_32iPfS_)
        /*0308*/ 	.word	0x00000010


	//----- nvinfo : EIATTR_FRAME_SIZE
	.align		4
.L_132:
        /*030c*/ 	.byte	0x04, 0x11
        /*030e*/ 	.short	(.L_134 - .L_133)
	.align		4
.L_133:
        /*0310*/ 	.word	index@(_Z8_exp2_32iPfS_)
        /*0314*/ 	.word	0x00000000


	//----- nvinfo : EIATTR_REGCOUNT
	.align		4
.L_134:
        /*0318*/ 	.byte	0x04, 0x2f
        /*031a*/ 	.short	(.L_136 - .L_135)
	.align		4
.L_135:
        /*031c*/ 	.word	index@(_Z8_exp2_64iPdS_)
        /*0320*/ 	.word	0x00000014


	//----- nvinfo : EIATTR_FRAME_SIZE
	.align		4
.L_136:
        /*0324*/ 	.byte	0x04, 0x11
        /*0326*/ 	.short	(.L_138 - .L_137)
	.align		4
.L_137:
        /*0328*/ 	.word	index@(_Z8_exp2_64iPdS_)
        /*032c*/ 	.word	0x00000000


	//----- nvinfo : EIATTR_REGCOUNT
	.align		4
.L_138:
        /*0330*/ 	.byte	0x04, 0x2f
        /*0332*/ 	.short	(.L_140 - .L_139)
	.align		4
.L_139:
        /*0334*/ 	.word	index@(_Z9_expm1_32iPfS_)
        /*0338*/ 	.word	0x00000011


	//----- nvinfo : EIATTR_FRAME_SIZE
	.align		4
.L_140:
        /*033c*/ 	.byte	0x04, 0x11
        /*033e*/ 	.short	(.L_142 - .L_141)
	.align		4
.L_141:
        /*0340*/ 	.word	index@(_Z9_expm1_32iPfS_)
        /*0344*/ 	.word	0x00000000


	//----- nvinfo : EIATTR_REGCOUNT
	.align		4
.L_142:
        /*0348*/ 	.byte	0x04, 0x2f
        /*034a*/ 	.short	(.L_144 - .L_143)
	.align		4
.L_143:
        /*034c*/ 	.word	index@(_Z9_expm1_64iPdS_)
        /*0350*/ 	.word	0x00000018


	//----- nvinfo : EIATTR_FRAME_SIZE
	.align		4
.L_144:
        /*0354*/ 	.byte	0x04, 0x11
        /*0356*/ 	.short	(.L_146 - .L_145)
	.align		4
.L_145:
        /*0358*/ 	.word	index@(_Z9_expm1_64iPdS_)
        /*035c*/ 	.word	0x00000000


	//----- nvinfo : EIATTR_REGCOUNT
	.align		4
.L_146:
        /*0360*/ 	.byte	0x04, 0x2f
        /*0362*/ 	.short	(.L_148 - .L_147)
	.align		4
.L_147:
        /*0364*/ 	.word	index@(_Z9_floor_32iPfS_)
        /*0368*/ 	.word	0x00000010


	//----- nvinfo : EIATTR_FRAME_SIZE
	.align		4
.L_148:
        /*036c*/ 	.byte	0x04, 0x11
        /*036e*/ 	.short	(.L_150 - .L_149)
	.align		4
.L_149:
        /*0370*/ 	.word	index@(_Z9_floor_32iPfS_)
        /*0374*/ 	.word	0x00000000


	//----- nvinfo : EIATTR_REGCOUNT
	.align		4
.L_150:
        /*0378*/ 	.byte	0x04, 0x2f
        /*037a*/ 	.short	(.L_152 - .L_151)
	.align		4
.L_151:
        /*037c*/ 	.word	index@(_Z9_floor_64iPdS_)
        /*0380*/ 	.word	0x00000010


	//----- nvinfo : EIATTR_FRAME_SIZE
	.align		4
.L_152:
        /*0384*/ 	.byte	0x04, 0x11
        /*0386*/ 	.short	(.L_154 - .L_153)
	.align		4
.L_153:
        /*0388*/ 	.word	index@(_Z9_floor_64iPdS_)
        /*038c*/ 	.word	0x00000000


	//----- nvinfo : EIATTR_REGCOUNT
	.align		4
.L_154:
        /*0390*/ 	.byte	0x04, 0x2f
        /*0392*/ 	.short	(.L_156 - .L_155)
	.align		4
.L_155:
        /*0394*/ 	.word	index@(_Z8_invx_32iPfS_)
        /*0398*/ 	.word	0x00000014


	//----- nvinfo : EIATTR_FRAME_SIZE
	.align		4
.L_156:
        /*039c*/ 	.byte	0x04, 0x11
        /*039e*/ 	.short	(.L_158 - .L_157)
	.align		4
.L_157:
        /*03a0*/ 	.word	index@($__internal_9_$__cuda_sm20_rcp_rn_f32_slowpath)
        /*03a4*/ 	.word	0x00000000


	//----- nvinfo : EIATTR_FRAME_SIZE
	.align		4
.L_158:
        /*03a8*/ 	.byte	0x04, 0x11
        /*03aa*/ 	.short	(.L_160 - .L_159)
	.align		4
.L_159:
        /*03ac*/ 	.word	index@(_Z8_invx_32iPfS_)
        /*03b0*/ 	.word	0x00000000


	//----- nvinfo : EIATTR_REGCOUNT
	.align		4
.L_160:
        /*03b4*/ 	.byte	0x04, 0x2f
        /*03b6*/ 	.short	(.L_162 - .L_161)
	.align		4
.L_161:
        /*03b8*/ 	.word	index@(_Z8_invx_64iPdS_)
        /*03bc*/ 	.word	0x00000014


	//----- nvinfo : EIATTR_FRAME_SIZE
	.align		4
.L_162:
        /*03c0*/ 	.byte	0x04, 0x11
        /*03c2*/ 	.short	(.L_164 - .L_163)
	.align		4
.L_163:
        /*03c4*/ 	.word	index@($__internal_8_$__cuda_sm20_dblrcp_rn_slowpath_v3)
        /*03c8*/ 	.word	0x00000000


	//----- nvinfo : EIATTR_FRAME_SIZE
	.align		4
.L_164:
        /*03cc*/ 	.byte	0x04, 0x11
        /*03ce*/ 	.short	(.L_166 - .L_165)
	.align		4
.L_165:
        /*03d0*/ 	.word	index@(_Z8_invx_64iPdS_)
        /*03d4*/ 	.word	0x00000000


	//----- nvinfo : EIATTR_REGCOUNT
	.align		4
.L_166:
        /*03d8*/ 	.byte	0x04, 0x2f
        /*03da*/ 	.short	(.L_168 - .L_167)
	.align		4
.L_167:
        /*03dc*/ 	.word	index@(_Z7_log_32iPfS_)
        /*03e0*/ 	.word	0x00000010


	//----- nvinfo : EIATTR_FRAME_SIZE
	.align		4
.L_168:
        /*03e4*/ 	.byte	0x04, 0x11
        /*03e6*/ 	.short	(.L_170 - .L_169)
	.align		4
.L_169:
        /*03e8*/ 	.word	index@(_Z7_log_32iPfS_)
        /*03ec*/ 	.word	0x00000000


	//----- nvinfo : EIATTR_REGCOUNT
	.align		4
.L_170:
        /*03f0*/ 	.byte	0x04, 0x2f
        /*03f2*/ 	.short	(.L_172 - .L_171)
	.align		4
.L_171:
        /*03f4*/ 	.word	index@(_Z7_log_64iPdS_)
        /*03f8*/ 	.word	0x0000001c


	//----- nvinfo : EIATTR_FRAME_SIZE
	.align		4
.L_172:
        /*03fc*/ 	.byte	0x04, 0x11
        /*03fe*/ 	.short	(.L_174 - .L_173)
	.align		4
.L_173:
        /*0400*/ 	.word	index@(_Z7_log_64iPdS_)
        /*0404*/ 	.word	0x00000000


	//----- nvinfo : EIATTR_REGCOUNT
	.align		4
.L_174:
        /*0408*/ 	.byte	0x04, 0x2f
        /*040a*/ 	.short	(.L_176 - .L_175)
	.align		4
.L_175:
        /*040c*/ 	.word	index@(_Z9_log10_32iPfS_)
        /*0410*/ 	.word	0x00000010


	//----- nvinfo : EIATTR_FRAME_SIZE
	.align		4
.L_176:
        /*0414*/ 	.byte	0x04, 0x11
        /*0416*/ 	.short	(.L_178 - .L_177)
	.align		4
.L_177:
        /*0418*/ 	.word	index@(_Z9_log10_32iPfS_)
        /*041c*/ 	.word	0x00000000


	//----- nvinfo : EIATTR_REGCOUNT
	.align		4
.L_178:
        /*0420*/ 	.byte	0x04, 0x2f
        /*0422*/ 	.short	(.L_180 - .L_179)
	.align		4
.L_179:
        /*0424*/ 	.word	index@(_Z9_log10_64iPdS_)
        /*0428*/ 	.word	0x0000001c


	//----- nvinfo : EIATTR_FRAME_SIZE
	.align		4
.L_180:
        /*042c*/ 	.byte	0x04, 0x11
        /*042e*/ 	.short	(.L_182 - .L_181)
	.align		4
.L_181:
        /*0430*/ 	.word	index@(_Z9_log10_64iPdS_)
        /*0434*/ 	.word	0x00000000


	//----- nvinfo : EIATTR_REGCOUNT
	.align		4
.L_182:
        /*0438*/ 	.byte	0x04, 0x2f
        /*043a*/ 	.short	(.L_184 - .L_183)
	.align		4
.L_183:
        /*043c*/ 	.word	index@(_Z9_log1p_32iPfS_)
        /*0440*/ 	.word	0x00000012


	//----- nvinfo : EIATTR_FRAME_SIZE
	.align		4
.L_184:
        /*0444*/ 	.byte	0x04, 0x11
        /*0446*/ 	.short	(.L_186 - .L_185)
	.align		4
.L_185:
        /*0448*/ 	.word	index@(_Z9_log1p_32iPfS_)
        /*044c*/ 	.word	0x00000000


	//----- nvinfo : EIATTR_REGCOUNT
	.align		4
.L_186:
        /*0450*/ 	.byte	0x04, 0x2f
        /*0452*/ 	.short	(.L_188 - .L_187)
	.align		4
.L_187:
        /*0454*/ 	.word	index@(_Z9_log1p_64iPdS_)
        /*0458*/ 	.word	0x0000001e


	//----- nvinfo : EIATTR_FRAME_SIZE
	.align		4
.L_188:
        /*045c*/ 	.byte	0x04, 0x11
        /*045e*/ 	.short	(.L_190 - .L_189)
	.align		4
.L_189:
        /*0460*/ 	.word	index@($__internal_7_$__cuda_sm20_div_rn_f64_full)
        /*0464*/ 	.word	0x00000000


	//----- nvinfo : EIATTR_FRAME_SIZE
	.align		4
.L_190:
        /*0468*/ 	.byte	0x04, 0x11
        /*046a*/ 	.short	(.L_192 - .L_191)
	.align		4
.L_191:
        /*046c*/ 	.word	index@(_Z9_log1p_64iPdS_)
        /*0470*/ 	.word	0x00000000


	//----- nvinfo : EIATTR_REGCOUNT
	.align		4
.L_192:
        /*0474*/ 	.byte	0x04, 0x2f
        /*0476*/ 	.short	(.L_194 - .L_193)
	.align		4
.L_193:
        /*0478*/ 	.word	index@(_Z8_log2_32iPfS_)
        /*047c*/ 	.word	0x00000010


	//----- nvinfo : EIATTR_FRAME_SIZE
	.align		4
.L_194:
        /*0480*/ 	.byte	0x04, 0x11
        /*0482*/ 	.short	(.L_196 - .L_195)
	.align		4
.L_195:
        /*0484*/ 	.word	index@(_Z8_log2_32iPfS_)
        /*0488*/ 	.word	0x00000000


	//----- nvinfo : EIATTR_REGCOUNT
	.align		4
.L_196:
        /*048c*/ 	.byte	0x04, 0x2f
        /*048e*/ 	.short	(.L_198 - .L_197)
	.align		4
.L_197:
        /*0490*/ 	.word	index@(_Z8_log2_64iPdS_)
        /*0494*/ 	.word	0x0000001c


	//----- nvinfo : EIATTR_FRAME_SIZE
	.align		4
.L_198:
        /*0498*/ 	.byte	0x04, 0x11
        /*049a*/ 	.short	(.L_200 - .L_199)
	.align		4
.L_199:
        /*049c*/ 	.word	index@(_Z8_log2_64iPdS_)
        /*04a0*/ 	.word	0x00000000


	//----- nvinfo : EIATTR_REGCOUNT
	.align		4
.L_200:
        /*04a4*/ 	.byte	0x04, 0x2f
        /*04a6*/ 	.short	(.L_202 - .L_201)
	.align		4
.L_201:
        /*04a8*/ 	.word	index@(_Z7_neg_32iPfS_)
        /*04ac*/ 	.word	0x00000010


	//----- nvinfo : EIATTR_FRAME_SIZE
	.align		4
.L_202:
        /*04b0*/ 	.byte	0x04, 0x11
        /*04b2*/ 	.short	(.L_204 - .L_203)
	.align		4
.L_203:
        /*04b4*/ 	.word	index@(_Z7_neg_32iPfS_)
        /*04b8*/ 	.word	0x00000000


	//----- nvinfo : EIATTR_REGCOUNT
	.align		4
.L_204:
        /*04bc*/ 	.byte	0x04, 0x2f
        /*04be*/ 	.short	(.L_206 - .L_205)
	.align		4
.L_205:
        /*04c0*/ 	.word	index@(_Z7_neg_64iPdS_)
        /*04c4*/ 	.word	0x00000010


	//----- nvinfo : EIATTR_FRAME_SIZE
	.align		4
.L_206:
        /*04c8*/ 	.byte	0x04, 0x11
        /*04ca*/ 	.short	(.L_208 - .L_207)
	.align		4
.L_207:
        /*04cc*/ 	.word	index@(_Z7_neg_64iPdS_)
        /*04d0*/ 	.word	0x00000000


	//----- nvinfo : EIATTR_REGCOUNT
	.align		4
.L_208:
        /*04d4*/ 	.byte	0x04, 0x2f
        /*04d6*/ 	.short	(.L_210 - .L_209)
	.align		4
.L_209:
        /*04d8*/ 	.word	index@(_Z8_relu_32iPfS_)
        /*04dc*/ 	.word	0x00000010


	//----- nvinfo : EIATTR_FRAME_SIZE
	.align		4
.L_210:
        /*04e0*/ 	.byte	0x04, 0x11
        /*04e2*/ 	.short	(.L_212 - .L_211)
	.align		4
.L_211:
        /*04e4*/ 	.word	index@(_Z8_relu_32iPfS_)
        /*04e8*/ 	.word	0x00000000


	//----- nvinfo : EIATTR_REGCOUNT
	.align		4
.L_212:
        /*04ec*/ 	.byte	0x04, 0x2f
        /*04ee*/ 	.short	(.L_214 - .L_213)
	.align		4
.L_213:
        /*04f0*/ 	.word	index@(_Z8_relu_64iPdS_)
        /*04f4*/ 	.word	0x00000012


	//----- nvinfo : EIATTR_FRAME_SIZE
	.align		4
.L_214:
        /*04f8*/ 	.byte	0x04, 0x11
        /*04fa*/ 	.short	(.L_216 - .L_215)
	.align		4
.L_215:
        /*04fc*/ 	.word	index@(_Z8_relu_64iPdS_)
        /*0500*/ 	.word	0x00000000


	//----- nvinfo : EIATTR_REGCOUNT
	.align		4
.L_216:
        /*0504*/ 	.byte	0x04, 0x2f
        /*0506*/ 	.short	(.L_218 - .L_217)
	.align		4
.L_217:
        /*0508*/ 	.word	index@(_Z9_round_32iPfS_)
        /*050c*/ 	.word	0x00000010


	//----- nvinfo : EIATTR_FRAME_SIZE
	.align		4
.L_218:
        /*0510*/ 	.byte	0x04, 0x11
        /*0512*/ 	.short	(.L_220 - .L_219)
	.align		4
.L_219:
        /*0514*/ 	.word	index@(_Z9_round_32iPfS_)
        /*0518*/ 	.word	0x00000000


	//----- nvinfo : EIATTR_REGCOUNT
	.align		4
.L_220:
        /*051c*/ 	.byte	0x04, 0x2f
        /*051e*/ 	.short	(.L_222 - .L_221)
	.align		4
.L_221:
        /*0520*/ 	.word	index@(_Z9_round_64iPdS_)
        /*0524*/ 	.word	0x00000010


	//----- nvinfo : EIATTR_FRAME_SIZE
	.align		4
.L_222:
        /*0528*/ 	.byte	0x04, 0x11
        /*052a*/ 	.short	(.L_224 - .L_223)
	.align		4
.L_223:
        /*052c*/ 	.word	index@(_Z9_round_64iPdS_)
        /*0530*/ 	.word	0x00000000


	//----- nvinfo : EIATTR_REGCOUNT
	.align		4
.L_224:
        /*0534*/ 	.byte	0x04, 0x2f
        /*0536*/ 	.short	(.L_226 - .L_225)
	.align		4
.L_225:
        /*0538*/ 	.word	index@(_Z8_sigm_32iPfS_)
        /*053c*/ 	.word	0x00000015


	//----- nvinfo : EIATTR_FRAME_SIZE
	.align		4
.L_226:
        /*0540*/ 	.byte	0x04, 0x11
        /*0542*/ 	.short	(.L_228 - .L_227)
	.align		4
.L_227:
        /*0544*/ 	.word	index@($__internal_6_$__cuda_sm3x_div_rn_noftz_f32_slowpath)
        /*0548*/ 	.word	0x00000000


	//----- nvinfo : EIATTR_FRAME_SIZE
	.align		4
.L_228:
        /*054c*/ 	.byte	0x04, 0x11
        /*054e*/ 	.short	(.L_230 - .L_229)
	.align		4
.L_229:
        /*0550*/ 	.word	index@($__internal_5_$__cuda_sm20_rcp_rn_f32_slowpath)
        /*0554*/ 	.word	0x00000000


	//----- nvinfo : EIATTR_FRAME_SIZE
	.align		4
.L_230:
        /*0558*/ 	.byte	0x04, 0x11
        /*055a*/ 	.short	(.L_232 - .L_231)
	.align		4
.L_231:
        /*055c*/ 	.word	index@(_Z8_sigm_32iPfS_)
        /*0560*/ 	.word	0x00000000


	//----- nvinfo : EIATTR_REGCOUNT
	.align		4
.L_232:
        /*0564*/ 	.byte	0x04, 0x2f
        /*0566*/ 	.short	(.L_234 - .L_233)
	.align		4
.L_233:
        /*0568*/ 	.word	index@(_Z8_sigm_64iPdS_)
        /*056c*/ 	.word	0x0000001e


	//----- nvinfo : EIATTR_FRAME_SIZE
	.align		4
.L_234:
        /*0570*/ 	.byte	0x04, 0x11
        /*0572*/ 	.short	(.L_236 - .L_235)
	.align		4
.L_235:
        /*0574*/ 	.word	index@($__internal_4_$__cuda_sm20_div_rn_f64_full)
        /*0578*/ 	.word	0x00000000


	//----- nvinfo : EIATTR_FRAME_SIZE
	.align		4
.L_236:
        /*057c*/ 	.byte	0x04, 0x11
        /*057e*/ 	.short	(.L_238 - .L_237)
	.align		4
.L_237:
        /*0580*/ 	.word	index@($__internal_3_$__cuda_sm20_dblrcp_rn_slowpath_v3)
        /*0584*/ 	.word	0x00000000


	//----- nvinfo : EIATTR_FRAME_SIZE
	.align		4
.L_238:
        /*0588*/ 	.byte	0x04, 0x11
        /*058a*/ 	.short	(.L_240 - .L_239)
	.align		4
.L_239:
        /*058c*/ 	.word	index@(_Z8_sigm_64iPdS_)
        /*0590*/ 	.word	0x00000000


	//----- nvinfo : EIATTR_REGCOUNT
	.align		4
.L_240:
        /*0594*/ 	.byte	0x04, 0x2f
        /*0596*/ 	.short	(.L_242 - .L_241)
	.align		4
.L_241:
        /*0598*/ 	.word	index@(_Z8_sign_32iPfS_)
        /*059c*/ 	.word	0x00000010


	//----- nvinfo : EIATTR_FRAME_SIZE
	.align		4
.L_242:
        /*05a0*/ 	.byte	0x04, 0x11
        /*05a2*/ 	.short	(.L_244 - .L_243)
	.align		4
.L_243:
        /*05a4*/ 	.word	index@(_Z8_sign_32iPfS_)
        /*05a8*/ 	.word	0x00000000


	//----- nvinfo : EIATTR_REGCOUNT
	.align		4
.L_244:
        /*05ac*/ 	.byte	0x04, 0x2f
        /*05ae*/ 	.short	(.L_246 - .L_245)
	.align		4
.L_245:
        /*05b0*/ 	.word	index@(_Z8_sign_64iPdS_)
        /*05b4*/ 	.word	0x00000010


	//----- nvinfo : EIATTR_FRAME_SIZE
	.align		4
.L_246:
        /*05b8*/ 	.byte	0x04, 0x11
        /*05ba*/ 	.short	(.L_248 - .L_247)
	.align		4
.L_247:
        /*05bc*/ 	.word	index@(_Z8_sign_64iPdS_)
        /*05c0*/ 	.word	0x00000000


	//----- nvinfo : EIATTR_REGCOUNT
	.align		4
.L_248:
        /*05c4*/ 	.byte	0x04, 0x2f
        /*05c6*/ 	.short	(.L_250 - .L_249)
	.align		4
.L_249:
        /*05c8*/ 	.word	index@(_Z7_sin_32iPfS_)
        /*05cc*/ 	.word	0x00000013


	//----- nvinfo : EIATTR_FRAME_SIZE
	.align		4
.L_250:
        /*05d0*/ 	.byte	0x04, 0x11
        /*05d2*/ 	.short	(.L_252 - .L_251)
	.align		4
.L_251:
        /*05d4*/ 	.word	index@(_Z7_sin_32iPfS_)
        /*05d8*/ 	.word	0x00000000


	//----- nvinfo : EIATTR_REGCOUNT
	.align		4
.L_252:
        /*05dc*/ 	.byte	0x04, 0x2f
        /*05de*/ 	.short	(.L_254 - .L_253)
	.align		4
.L_253:
        /*05e0*/ 	.word	index@(_Z7_sin_64iPdS_)
        /*05e4*/ 	.word	0x00000020


	//----- nvinfo : EIATTR_FRAME_SIZE
	.align		4
.L_254:
        /*05e8*/ 	.byte	0x04, 0x11
        /*05ea*/ 	.short	(.L_256 - .L_255)
	.align		4
.L_255:
        /*05ec*/ 	.word	index@($_Z7_sin_64iPdS_$__internal_trig_reduction_slowpathd)
        /*05f0*/ 	.word	0x00000028


	//----- nvinfo : EIATTR_FRAME_SIZE
	.align		4
.L_256:
        /*05f4*/ 	.byte	0x04, 0x11
        /*05f6*/ 	.short	(.L_258 - .L_257)
	.align		4
.L_257:
        /*05f8*/ 	.word	index@(_Z7_sin_64iPdS_)
        /*05fc*/ 	.word	0x00000028


	//----- nvinfo : EIATTR_REGCOUNT
	.align		4
.L_258:
        /*0600*/ 	.byte	0x04, 0x2f
        /*0602*/ 	.short	(.L_260 - .L_259)
	.align		4
.L_259:
        /*0604*/ 	.word	index@(_Z8_sinh_32iPfS_)
        /*0608*/ 	.word	0x00000012


	//----- nvinfo : EIATTR_FRAME_SIZE
	.align		4
.L_260:
        /*060c*/ 	.byte	0x04, 0x11
        /*060e*/ 	.short	(.L_262 - .L_261)
	.align		4
.L_261:
        /*0610*/ 	.word	index@(_Z8_sinh_32iPfS_)
        /*0614*/ 	.word	0x00000000


	//----- nvinfo : EIATTR_REGCOUNT
	.align		4
.L_262:
        /*0618*/ 	.byte	0x04, 0x2f
        /*061a*/ 	.short	(.L_264 - .L_263)
	.align		4
.L_263:
        /*061c*/ 	.word	index@(_Z8_sinh_64iPdS_)
        /*0620*/ 	.word	0x00000022


	//----- nvinfo : EIATTR_FRAME_SIZE
	.align		4
.L_264:
        /*0624*/ 	.byte	0x04, 0x11
        /*0626*/ 	.short	(.L_266 - .L_265)
	.align		4
.L_265:
        /*0628*/ 	.word	index@($__internal_2_$__cuda_sm20_div_rn_f64_full)
        /*062c*/ 	.word	0x00000000


	//----- nvinfo : EIATTR_FRAME_SIZE
	.align		4
.L_266:
        /*0630*/ 	.byte	0x04, 0x11
        /*0632*/ 	.short	(.L_268 - .L_267)
	.align		4
.L_267:
        /*0634*/ 	.word	index@(_Z8_sinh_64iPdS_)
        /*0638*/ 	.word	0x00000000


	//----- nvinfo : EIATTR_REGCOUNT
	.align		4
.L_268:
        /*063c*/ 	.byte	0x04, 0x2f
        /*063e*/ 	.short	(.L_270 - .L_269)
	.align		4
.L_269:
        /*0640*/ 	.word	index@(_Z9_sinpi_32iPfS_)
        /*0644*/ 	.word	0x00000014


	//----- nvinfo : EIATTR_FRAME_SIZE
	.align		4
.L_270:
        /*0648*/ 	.byte	0x04, 0x11
        /*064a*/ 	.short	(.L_272 - .L_271)
	.align		4
.L_271:
        /*064c*/ 	.word	index@(_Z9_sinpi_32iPfS_)
        /*0650*/ 	.word	0x00000000


	//----- nvinfo : EIATTR_REGCOUNT
	.align		4
.L_272:
        /*0654*/ 	.byte	0x04, 0x2f
        /*0656*/ 	.short	(.L_274 - .L_273)
	.align		4
.L_273:
        /*0658*/ 	.word	index@(_Z9_sinpi_64iPdS_)
        /*065c*/ 	.word	0x00000020


	//----- nvinfo : EIATTR_FRAME_SIZE
	.align		4
.L_274:
        /*0660*/ 	.byte	0x04, 0x11
        /*0662*/ 	.short	(.L_276 - .L_275)
	.align		4
.L_275:
        /*0664*/ 	.word	index@(_Z9_sinpi_64iPdS_)
        /*0668*/ 	.word	0x00000000


	//----- nvinfo : EIATTR_REGCOUNT
	.align		4
.L_276:
        /*066c*/ 	.byte	0x04, 0x2f
        /*066e*/ 	.short	(.L_278 - .L_277)
	.align		4
.L_277:
        /*0670*/ 	.word	index@(_Z8_sqrt_32iPfS_)
        /*0674*/ 	.word	0x00000012


	//----- nvinfo : EIATTR_FRAME_SIZE
	.align		4
.L_278:
        /*0678*/ 	.byte	0x04, 0x11
        /*067a*/ 	.short	(.L_280 - .L_279)
	.align		4
.L_279:
        /*067c*/ 	.word	index@($__internal_1_$__cuda_sm20_sqrt_rn_f32_slowpath)
        /*0680*/ 	.word	0x00000000


	//----- nvinfo : EIATTR_FRAME_SIZE
	.align		4
.L_280:
        /*0684*/ 	.byte	0x04, 0x11
        /*0686*/ 	.short	(.L_282 - .L_281)
	.align		4
.L_281:
        /*0688*/ 	.word	index@(_Z8_sqrt_32iPfS_)
        /*068c*/ 	.word	0x00000000


	//----- nvinfo : EIATTR_REGCOUNT
	.align		4
.L_282:
        /*0690*/ 	.byte	0x04, 0x2f
        /*0692*/ 	.short	(.L_284 - .L_283)
	.align		4
.L_283:
        /*0694*/ 	.word	index@(_Z8_sqrt_64iPdS_)
        /*0698*/ 	.word	0x0000001a


	//----- nvinfo : EIATTR_FRAME_SIZE
	.align		4
.L_284:
        /*069c*/ 	.byte	0x04, 0x11
        /*069e*/ 	.short	(.L_286 - .L_285)
	.align		4
.L_285:
        /*06a0*/ 	.word	index@($__internal_0_$__cuda_sm20_dsqrt_rn_f64_mediumpath_v1)
        /*06a4*/ 	.word	0x00000000


	//----- nvinfo : EIATTR_FRAME_SIZE
	.align		4
.L_286:
        /*06a8*/ 	.byte	0x04, 0x11
        /*06aa*/ 	.short	(.L_288 - .L_287)
	.align		4
.L_287:
        /*06ac*/ 	.word	index@(_Z8_sqrt_64iPdS_)
        /*06b0*/ 	.word	0x00000000


	//----- nvinfo : EIATTR_REGCOUNT
	.align		4
.L_288:
        /*06b4*/ 	.byte	0x04, 0x2f
        /*06b6*/ 	.short	(.L_290 - .L_289)
	.align		4
.L_289:
        /*06b8*/ 	.word	index@(_Z7_tan_32iPfS_)
        /*06bc*/ 	.word	0x00000013


	//----- nvinfo : EIATTR_FRAME_SIZE
	.align		4
.L_290:
        /*06c0*/ 	.byte	0x04, 0x11
        /*06c2*/ 	.short	(.L_292 - .L_291)
	.align		4
.L_291:
        /*06c4*/ 	.word	index@(_Z7_tan_32iPfS_)
        /*06c8*/ 	.word	0x00000000


	//----- nvinfo : EIATTR_REGCOUNT
	.align		4
.L_292:
        /*06cc*/ 	.byte	0x04, 0x2f
        /*06ce*/ 	.short	(.L_294 - .L_293)
	.align		4
.L_293:
        /*06d0*/ 	.word	index@(_Z7_tan_64iPdS_)
        /*06d4*/ 	.word	0x00000020


	//----- nvinfo : EIATTR_FRAME_SIZE
	.align		4
.L_294:
        /*06d8*/ 	.byte	0x04, 0x11
        /*06da*/ 	.short	(.L_296 - .L_295)
	.align		4
.L_295:
        /*06dc*/ 	.word	index@($_Z7_tan_64iPdS_$__internal_trig_reduction_slowpathd)
        /*06e0*/ 	.word	0x00000028


	//----- nvinfo : EIATTR_FRAME_SIZE
	.align		4
.L_296:
        /*06e4*/ 	.byte	0x04, 0x11
        /*06e6*/ 	.short	(.L_298 - .L_297)
	.align		4
.L_297:
        /*06e8*/ 	.word	index@(_Z7_tan_64iPdS_)
        /*06ec*/ 	.word	0x00000028


	//----- nvinfo : EIATTR_REGCOUNT
	.align		4
.L_298:
        /*06f0*/ 	.byte	0x04, 0x2f
        /*06f2*/ 	.short	(.L_300 - .L_299)
	.align		4
.L_299:
        /*06f4*/ 	.word	index@(_Z8_tanh_32iPfS_)
        /*06f8*/ 	.word	0x00000011


	//----- nvinfo : EIATTR_FRAME_SIZE
	.align		4
.L_300:
        /*06fc*/ 	.byte	0x04, 0x11
        /*06fe*/ 	.short	(.L_302 - .L_301)
	.align		4
.L_301:
        /*0700*/ 	.word	index@(_Z8_tanh_32iPfS_)
        /*0704*/ 	.word	0x00000000


	//----- nvinfo : EIATTR_REGCOUNT
	.align		4
.L_302:
        /*0708*/ 	.byte	0x04, 0x2f
        /*070a*/ 	.short	(.L_304 - .L_303)
	.align		4
.L_303:
        /*070c*/ 	.word	index@(_Z8_tanh_64iPdS_)
        /*0710*/ 	.word	0x00000018


	//----- nvinfo : EIATTR_FRAME_SIZE
	.align		4
.L_304:
        /*0714*/ 	.byte	0x04, 0x11
        /*0716*/ 	.short	(.L_306 - .L_305)
	.align		4
.L_305:
        /*0718*/ 	.word	index@(_Z8_tanh_64iPdS_)
        /*071c*/ 	.word	0x00000000


	//----- nvinfo : EIATTR_REGCOUNT
	.align		4
.L_306:
        /*0720*/ 	.byte	0x04, 0x2f
        /*0722*/ 	.short	(.L_308 - .L_307)
	.align		4
.L_307:
        /*0724*/ 	.word	index@(_Z9_trunc_32iPfS_)
        /*0728*/ 	.word	0x00000010


	//----- nvinfo : EIATTR_FRAME_SIZE
	.align		4
.L_308:
        /*072c*/ 	.byte	0x04, 0x11
        /*072e*/ 	.short	(.L_310 - .L_309)
	.align		4
.L_309:
        /*0730*/ 	.word	index@(_Z9_trunc_32iPfS_)
        /*0734*/ 	.word	0x00000000


	//----- nvinfo : EIATTR_REGCOUNT
	.align		4
.L_310:
        /*0738*/ 	.byte	0x04, 0x2f
        /*073a*/ 	.short	(.L_312 - .L_311)
	.align		4
.L_311:
        /*073c*/ 	.word	index@(_Z9_trunc_64iPdS_)
        /*0740*/ 	.word	0x00000010


	//----- nvinfo : EIATTR_FRAME_SIZE
	.align		4
.L_312:
        /*0744*/ 	.byte	0x04, 0x11
        /*0746*/ 	.short	(.L_314 - .L_313)
	.align		4
.L_313:
        /*0748*/ 	.word	index@(_Z9_trunc_64iPdS_)
        /*074c*/ 	.word	0x00000000


	//----- nvinfo : EIATTR_REGCOUNT
	.align		4
.L_314:
        /*0750*/ 	.byte	0x04, 0x2f
        /*0752*/ 	.short	(.L_316 - .L_315)
	.align		4
.L_315:
        /*0754*/ 	.word	index@(_Z8_fill_32ifPf)
        /*0758*/ 	.word	0x0000000c


	//----- nvinfo : EIATTR_FRAME_SIZE
	.align		4
.L_316:
        /*075c*/ 	.byte	0x04, 0x11
        /*075e*/ 	.short	(.L_318 - .L_317)
	.align		4
.L_317:
        /*0760*/ 	.word	index@(_Z8_fill_32ifPf)
        /*0764*/ 	.word	0x00000000


	//----- nvinfo : EIATTR_REGCOUNT
	.align		4
.L_318:
        /*0768*/ 	.byte	0x04, 0x2f
        /*076a*/ 	.short	(.L_320 - .L_319)
	.align		4
.L_319:
        /*076c*/ 	.word	index@(_Z8_fill_64idPd)
        /*0770*/ 	.word	0x0000000c


	//----- nvinfo : EIATTR_FRAME_SIZE
	.align		4
.L_320:
        /*0774*/ 	.byte	0x04, 0x11
        /*0776*/ 	.short	(.L_322 - .L_321)
	.align		4
.L_321:
        /*0778*/ 	.word	index@(_Z8_fill_64idPd)
        /*077c*/ 	.word	0x00000000


	//----- nvinfo : EIATTR_REGCOUNT
	.align		4
.L_322:
        /*0780*/ 	.byte	0x04, 0x2f
        /*0782*/ 	.short	(.L_324 - .L_323)
	.align		4
.L_323:
        /*0784*/ 	.word	index@(_Z9_xfill_32iifPfi)
        /*0788*/ 	.word	0x00000012


	//----- nvinfo : EIATTR_FRAME_SIZE
	.align		4
.L_324:
        /*078c*/ 	.byte	0x04, 0x11
        /*078e*/ 	.short	(.L_326 - .L_325)
	.align		4
.L_325:
        /*0790*/ 	.word	index@(_Z9_xfill_32iifPfi)
        /*0794*/ 	.word	0x00000000


	//----- nvinfo : EIATTR_REGCOUNT
	.align		4
.L_326:
        /*0798*/ 	.byte	0x04, 0x2f
        /*079a*/ 	.short	(.L_328 - .L_327)
	.align		4
.L_327:
        /*079c*/ 	.word	index@(_Z9_xfill_64iidPdi)
        /*07a0*/ 	.word	0x00000014


	//----- nvinfo : EIATTR_FRAME_SIZE
	.align		4
.L_328:
        /*07a4*/ 	.byte	0x04, 0x11
        /*07a6*/ 	.short	(.L_330 - .L_329)
	.align		4
.L_329:
        /*07a8*/ 	.word	index@(_Z9_xfill_64iidPdi)
        /*07ac*/ 	.word	0x00000000


	//----- nvinfo : EIATTR_REGCOUNT
	.align		4
.L_330:
        /*07b0*/ 	.byte	0x04, 0x2f
        /*07b2*/ 	.short	(.L_332 - .L_331)
	.align		4
.L_331:
        /*07b4*/ 	.word	index@(_Z6_xcopyiiPKciPci)
        /*07b8*/ 	.word	0x00000012


	//----- nvinfo : EIATTR_FRAME_SIZE
	.align		4
.L_332:
        /*07bc*/ 	.byte	0x04, 0x11
        /*07be*/ 	.short	(.L_334 - .L_333)
	.align		4
.L_333:
        /*07c0*/ 	.word	index@(_Z6_xcopyiiPKciPci)
        /*07c4*/ 	.word	0x00000000


	//----- nvinfo : EIATTR_REGCOUNT
	.align		4
.L_334:
        /*07c8*/ 	.byte	0x04, 0x2f
        /*07ca*/ 	.short	(.L_336 - .L_335)
	.align		4
.L_335:
        /*07cc*/ 	.word	index@(_Z22_permutedims_2D_1_2_32PfiiS_i)
        /*07d0*/ 	.word	0x00000015


	//----- nvinfo : EIATTR_FRAME_SIZE
	.align		4
.L_336:
        /*07d4*/ 	.byte	0x04, 0x11
        /*07d6*/ 	.short	(.L_338 - .L_337)
	.align		4
.L_337:
        /*07d8*/ 	.word	index@(_Z22_permutedims_2D_1_2_32PfiiS_i)
        /*07dc*/ 	.word	0x00000000


	//----- nvinfo : EIATTR_REGCOUNT
	.align		4
.L_338:
        /*07e0*/ 	.byte	0x04, 0x2f
        /*07e2*/ 	.short	(.L_340 - .L_339)
	.align		4
.L_339:
        /*07e4*/ 	.word	index@(_Z22_permutedims_2D_1_2_64PdiiS_i)
        /*07e8*/ 	.word	0x00000015


	//----- nvinfo : EIATTR_FRAME_SIZE
	.align		4
.L_340:
        /*07ec*/ 	.byte	0x04, 0x11
        /*07ee*/ 	.short	(.L_342 - .L_341)
	.align		4
.L_341:
        /*07f0*/ 	.word	index@(_Z22_permutedims_2D_1_2_64PdiiS_i)
        /*07f4*/ 	.word	0x00000000


	//----- nvinfo : EIATTR_REGCOUNT
	.align		4
.L_342:
        /*07f8*/ 	.byte	0x04, 0x2f
        /*07fa*/ 	.short	(.L_344 - .L_343)
	.align		4
.L_343:
        /*07fc*/ 	.word	index@(_Z22_permutedims_2D_2_1_32PfiiS_i)
        /*0800*/ 	.word	0x00000015


	//----- nvinfo : EIATTR_FRAME_SIZE
	.align		4
.L_344:
        /*0804*/ 	.byte	0x04, 0x11
        /*0806*/ 	.short	(.L_346 - .L_345)
	.align		4
.L_345:
        /*0808*/ 	.word	index@(_Z22_permutedims_2D_2_1_32PfiiS_i)
        /*080c*/ 	.word	0x00000000


	//----- nvinfo : EIATTR_REGCOUNT
	.align		4
.L_346:
        /*0810*/ 	.byte	0x04, 0x2f
        /*0812*/ 	.short	(.L_348 - .L_347)
	.align		4
.L_347:
        /*0814*/ 	.word	index@(_Z22_permutedims_2D_2_1_64PdiiS_i)
        /*0818*/ 	.word	0x00000015


	//----- nvinfo : EIATTR_FRAME_SIZE
	.align		4
.L_348:
        /*081c*/ 	.byte	0x04, 0x11
        /*081e*/ 	.short	(.L_350 - .L_349)
	.align		4
.L_349:
        /*0820*/ 	.word	index@(_Z22_permutedims_2D_2_1_64PdiiS_i)
        /*0824*/ 	.word	0x00000000


	//----- nvinfo : EIATTR_REGCOUNT
	.align		4
.L_350:
        /*0828*/ 	.byte	0x04, 0x2f
        /*082a*/ 	.short	(.L_352 - .L_351)
	.align		4
.L_351:
        /*082c*/ 	.word	index@(_Z24_permutedims_3D_1_2_3_32PfiiiS_ii)
        /*0830*/ 	.word	0x0000001a


	//----- nvinfo : EIATTR_FRAME_SIZE
	.align		4
.L_352:
        /*0834*/ 	.byte	0x04, 0x11
        /*0836*/ 	.short	(.L_354 - .L_353)
	.align		4
.L_353:
        /*0838*/ 	.word	index@(_Z24_permutedims_3D_1_2_3_32PfiiiS_ii)
        /*083c*/ 	.word	0x00000000


	//----- nvinfo : EIATTR_REGCOUNT
	.align		4
.L_354:
        /*0840*/ 	.byte	0x04, 0x2f
        /*0842*/ 	.short	(.L_356 - .L_355)
	.align		4
.L_355:
        /*0844*/ 	.word	index@(_Z24_permutedims_3D_1_2_3_64PdiiiS_ii)
        /*0848*/ 	.word	0x0000001c


	//----- nvinfo : EIATTR_FRAME_SIZE
	.align		4
.L_356:
        /*084c*/ 	.byte	0x04, 0x11
        /*084e*/ 	.short	(.L_358 - .L_357)
	.align		4
.L_357:
        /*0850*/ 	.word	index@(_Z24_permutedims_3D_1_2_3_64PdiiiS_ii)
        /*0854*/ 	.word	0x00000000


	//----- nvinfo : EIATTR_REGCOUNT
	.align		4
.L_358:
        /*0858*/ 	.byte	0x04, 0x2f
        /*085a*/ 	.short	(.L_360 - .L_359)
	.align		4
.L_359:
        /*085c*/ 	.word	index@(_Z24_permutedims_3D_1_3_2_32PfiiiS_ii)
        /*0860*/ 	.word	0x0000001a


	//----- nvinfo : EIATTR_FRAME_SIZE
	.align		4
.L_360:
        /*0864*/ 	.byte	0x04, 0x11
        /*0866*/ 	.short	(.L_362 - .L_361)
	.align		4
.L_361:
        /*0868*/ 	.word	index@(_Z24_permutedims_3D_1_3_2_32PfiiiS_ii)
        /*086c*/ 	.word	0x00000000


	//----- nvinfo : EIATTR_REGCOUNT
	.align		4
.L_362:
        /*0870*/ 	.byte	0x04, 0x2f
        /*0872*/ 	.short	(.L_364 - .L_363)
	.align		4
.L_363:
        /*0874*/ 	.word	index@(_Z24_permutedims_3D_1_3_2_64PdiiiS_ii)
        /*0878*/ 	.word	0x0000001c


	//----- nvinfo : EIATTR_FRAME_SIZE
	.align		4
.L_364:
        /*087c*/ 	.byte	0x04, 0x11
        /*087e*/ 	.short	(.L_366 - .L_365)
	.align		4
.L_365:
        /*0880*/ 	.word	index@(_Z24_permutedims_3D_1_3_2_64PdiiiS_ii)
        /*0884*/ 	.word	0x00000000


	//----- nvinfo : EIATTR_REGCOUNT
	.align		4
.L_366:
        /*0888*/ 	.byte	0x04, 0x2f
        /*088a*/ 	.short	(.L_368 - .L_367)
	.align		4
.L_367:
        /*088c*/ 	.word	index@(_Z24_permutedims_3D_2_1_3_32PfiiiS_ii)
        /*0890*/ 	.word	0x0000001a


	//----- nvinfo : EIATTR_FRAME_SIZE
	.align		4
.L_368:
        /*0894*/ 	.byte	0x04, 0x11
        /*0896*/ 	.short	(.L_370 - .L_369)
	.align		4
.L_369:
        /*0898*/ 	.word	index@(_Z24_permutedims_3D_2_1_3_32PfiiiS_ii)
        /*089c*/ 	.word	0x00000000


	//----- nvinfo : EIATTR_REGCOUNT
	.align		4
.L_370:
        /*08a0*/ 	.byte	0x04, 0x2f
        /*08a2*/ 	.short	(.L_372 - .L_371)
	.align		4
.L_371:
        /*08a4*/ 	.word	index@(_Z24_permutedims_3D_2_1_3_64PdiiiS_ii)
        /*08a8*/ 	.word	0x0000001c


	//----- nvinfo : EIATTR_FRAME_SIZE
	.align		4
.L_372:
        /*08ac*/ 	.byte	0x04, 0x11
        /*08ae*/ 	.short	(.L_374 - .L_373)
	.align		4
.L_373:
        /*08b0*/ 	.word	index@(_Z24_permutedims_3D_2_1_3_64PdiiiS_ii)
        /*08b4*/ 	.word	0x00000000


	//----- nvinfo : EIATTR_REGCOUNT
	.align		4
.L_374:
        /*08b8*/ 	.byte	0x04, 0x2f
        /*08ba*/ 	.short	(.L_376 - .L_375)
	.align		4
.L_375:
        /*08bc*/ 	.word	index@(_Z24_permutedims_3D_2_3_1_32PfiiiS_ii)
        /*08c0*/ 	.word	0x0000001a


	//----- nvinfo : EIATTR_FRAME_SIZE
	.align		4
.L_376:
        /*08c4*/ 	.byte	0x04, 0x11
        /*08c6*/ 	.short	(.L_378 - .L_377)
	.align		4
.L_377:
        /*08c8*/ 	.word	index@(_Z24_permutedims_3D_2_3_1_32PfiiiS_ii)
        /*08cc*/ 	.word	0x00000000


	//----- nvinfo : EIATTR_REGCOUNT
	.align		4
.L_378:
        /*08d0*/ 	.byte	0x04, 0x2f
        /*08d2*/ 	.short	(.L_380 - .L_379)
	.align		4
.L_379:
        /*08d4*/ 	.word	index@(_Z24_permutedims_3D_2_3_1_64PdiiiS_ii)
        /*08d8*/ 	.word	0x0000001c


	//----- nvinfo : EIATTR_FRAME_SIZE
	.align		4
.L_380:
        /*08dc*/ 	.byte	0x04, 0x11
        /*08de*/ 	.short	(.L_382 - .L_381)
	.align		4
.L_381:
        /*08e0*/ 	.word	index@(_Z24_permutedims_3D_2_3_1_64PdiiiS_ii)
        /*08e4*/ 	.word	0x00000000


	//----- nvinfo : EIATTR_REGCOUNT
	.align		4
.L_382:
        /*08e8*/ 	.byte	0x04, 0x2f
        /*08ea*/ 	.short	(.L_384 - .L_383)
	.align		4
.L_383:
        /*08ec*/ 	.word	index@(_Z24_permutedims_3D_3_1_2_32PfiiiS_ii)
        /*08f0*/ 	.word	0x0000001a


	//----- nvinfo : EIATTR_FRAME_SIZE
	.align		4
.L_384:
        /*08f4*/ 	.byte	0x04, 0x11
        /*08f6*/ 	.short	(.L_386 - .L_385)
	.align		4
.L_385:
        /*08f8*/ 	.word	index@(_Z24_permutedims_3D_3_1_2_32PfiiiS_ii)
        /*08fc*/ 	.word	0x00000000


	//----- nvinfo : EIATTR_REGCOUNT
	.align		4
.L_386:
        /*0900*/ 	.byte	0x04, 0x2f
        /*0902*/ 	.short	(.L_388 - .L_387)
	.align		4
.L_387:
        /*0904*/ 	.word	index@(_Z24_permutedims_3D_3_1_2_64PdiiiS_ii)
        /*0908*/ 	.word	0x0000001c


	//----- nvinfo : EIATTR_FRAME_SIZE
	.align		4
.L_388:
        /*090c*/ 	.byte	0x04, 0x11
        /*090e*/ 	.short	(.L_390 - .L_389)
	.align		4
.L_389:
        /*0910*/ 	.word	index@(_Z24_permutedims_3D_3_1_2_64PdiiiS_ii)
        /*0914*/ 	.word	0x00000000


	//----- nvinfo : EIATTR_REGCOUNT
	.align		4
.L_390:
        /*0918*/ 	.byte	0x04, 0x2f
        /*091a*/ 	.short	(.L_392 - .L_391)
	.align		4
.L_391:
        /*091c*/ 	.word	index@(_Z24_permutedims_3D_3_2_1_32PfiiiS_ii)
        /*0920*/ 	.word	0x0000001a


	//----- nvinfo : EIATTR_FRAME_SIZE
	.align		4
.L_392:
        /*0924*/ 	.byte	0x04, 0x11
        /*0926*/ 	.short	(.L_394 - .L_393)
	.align		4
.L_393:
        /*0928*/ 	.word	index@(_Z24_permutedims_3D_3_2_1_32PfiiiS_ii)
        /*092c*/ 	.word	0x00000000


	//----- nvinfo : EIATTR_REGCOUNT
	.align		4
.L_394:
        /*0930*/ 	.byte	0x04, 0x2f
        /*0932*/ 	.short	(.L_396 - .L_395)
	.align		4
.L_395:
        /*0934*/ 	.word	index@(_Z24_permutedims_3D_3_2_1_64PdiiiS_ii)
        /*0938*/ 	.word	0x0000001c


	//----- nvinfo : EIATTR_FRAME_SIZE
	.align		4
.L_396:
        /*093c*/ 	.byte	0x04, 0x11
        /*093e*/ 	.short	(.L_398 - .L_397)
	.align		4
.L_397:
        /*0940*/ 	.word	index@(_Z24_permutedims_3D_3_2_1_64PdiiiS_ii)
        /*0944*/ 	.word	0x00000000


	//----- nvinfo : EIATTR_REGCOUNT
	.align		4
.L_398:
        /*0948*/ 	.byte	0x04, 0x2f
        /*094a*/ 	.short	(.L_400 - .L_399)
	.align		4
.L_399:
        /*094c*/ 	.word	index@(_Z26_permutedims_4D_1_2_3_4_32PfiiiiS_iii)
        /*0950*/ 	.word	0x0000001e


	//----- nvinfo : EIATTR_FRAME_SIZE
	.align		4
.L_400:
        /*0954*/ 	.byte	0x04, 0x11
        /*0956*/ 	.short	(.L_402 - .L_401)
	.align		4
.L_401:
        /*0958*/ 	.word	index@(_Z26_permutedims_4D_1_2_3_4_32PfiiiiS_iii)
        /*095c*/ 	.word	0x00000000


	//----- nvinfo : EIATTR_REGCOUNT
	.align		4
.L_402:
        /*0960*/ 	.byte	0x04, 0x2f
        /*0962*/ 	.short	(.L_404 - .L_403)
	.align		4
.L_403:
        /*0964*/ 	.word	index@(_Z26_permutedims_4D_1_2_3_4_64PdiiiiS_iii)
        /*0968*/ 	.word	0x0000001d


	//----- nvinfo : EIATTR_FRAME_SIZE
	.align		4
.L_404:
        /*096c*/ 	.byte	0x04, 0x11
        /*096e*/ 	.short	(.L_406 - .L_405)
	.align		4
.L_405:
        /*0970*/ 	.word	index@(_Z26_permutedims_4D_1_2_3_4_64PdiiiiS_iii)
        /*0974*/ 	.word	0x00000000


	//----- nvinfo : EIATTR_REGCOUNT
	.align		4
.L_406:
        /*0978*/ 	.byte	0x04, 0x2f
        /*097a*/ 	.short	(.L_408 - .L_407)
	.align		4
.L_407:
        /*097c*/ 	.word	index@(_Z26_permutedims_4D_1_2_4_3_32PfiiiiS_iii)
        /*0980*/ 	.word	0x0000001e


	//----- nvinfo : EIATTR_FRAME_SIZE
	.align		4
.L_408:
        /*0984*/ 	.byte	0x04, 0x11
        /*0986*/ 	.short	(.L_410 - .L_409)
	.align		4
.L_409:
        /*0988*/ 	.word	index@(_Z26_permutedims_4D_1_2_4_3_32PfiiiiS_iii)
        /*098c*/ 	.word	0x00000000


	//----- nvinfo : EIATTR_REGCOUNT
	.align		4
.L_410:
        /*0990*/ 	.byte	0x04, 0x2f
        /*0992*/ 	.short	(.L_412 - .L_411)
	.align		4
.L_411:
        /*0994*/ 	.word	index@(_Z26_permutedims_4D_1_2_4_3_64PdiiiiS_iii)
        /*0998*/ 	.word	0x0000001d


	//----- nvinfo : EIATTR_FRAME_SIZE
	.align		4
.L_412:
        /*099c*/ 	.byte	0x04, 0x11
        /*099e*/ 	.short	(.L_414 - .L_413)
	.align		4
.L_413:
        /*09a0*/ 	.word	index@(_Z26_permutedims_4D_1_2_4_3_64PdiiiiS_iii)
        /*09a4*/ 	.word	0x00000000


	//----- nvinfo : EIATTR_REGCOUNT
	.align		4
.L_414:
        /*09a8*/ 	.byte	0x04, 0x2f
        /*09aa*/ 	.short	(.L_416 - .L_415)
	.align		4
.L_415:
        /*09ac*/ 	.word	index@(_Z26_permutedims_4D_1_3_2_4_32PfiiiiS_iii)
        /*09b0*/ 	.word	0x0000001e


	//----- nvinfo : EIATTR_FRAME_SIZE
	.align		4
.L_416:
        /*09b4*/ 	.byte	0x04, 0x11
        /*09b6*/ 	.short	(.L_418 - .L_417)
	.align		4
.L_417:
        /*09b8*/ 	.word	index@(_Z26_permutedims_4D_1_3_2_4_32PfiiiiS_iii)
        /*09bc*/ 	.word	0x00000000


	//----- nvinfo : EIATTR_REGCOUNT
	.align		4
.L_418:
        /*09c0*/ 	.byte	0x04, 0x2f
        /*09c2*/ 	.short	(.L_420 - .L_419)
	.align		4
.L_419:
        /*09c4*/ 	.word	index@(_Z26_permutedims_4D_1_3_2_4_64PdiiiiS_iii)
        /*09c8*/ 	.word	0x0000001d


	//----- nvinfo : EIATTR_FRAME_SIZE
	.align		4
.L_420:
        /*09cc*/ 	.byte	0x04, 0x11
        /*09ce*/ 	.short	(.L_422 - .L_421)
	.align		4
.L_421:
        /*09d0*/ 	.word	index@(_Z26_permutedims_4D_1_3_2_4_64PdiiiiS_iii)
        /*09d4*/ 	.word	0x00000000


	//----- nvinfo : EIATTR_REGCOUNT
	.align		4
.L_422:
        /*09d8*/ 	.byte	0x04, 0x2f
        /*09da*/ 	.short	(.L_424 - .L_423)
	.align		4
.L_423:
        /*09dc*/ 	.word	index@(_Z26_permutedims_4D_1_3_4_2_32PfiiiiS_iii)
        /*09e0*/ 	.word	0x0000001e


	//----- nvinfo : EIATTR_FRAME_SIZE
	.align		4
.L_424:
        /*09e4*/ 	.byte	0x04, 0x11
        /*09e6*/ 	.short	(.L_426 - .L_425)
	.align		4
.L_425:
        /*09e8*/ 	.word	index@(_Z26_permutedims_4D_1_3_4_2_32PfiiiiS_iii)
        /*09ec*/ 	.word	0x00000000


	//----- nvinfo : EIATTR_REGCOUNT
	.align		4
.L_426:
        /*09f0*/ 	.byte	0x04, 0x2f
        /*09f2*/ 	.short	(.L_428 - .L_427)
	.align		4
.L_427:
        /*09f4*/ 	.word	index@(_Z26_permutedims_4D_1_3_4_2_64PdiiiiS_iii)
        /*09f8*/ 	.word	0x0000001d


	//----- nvinfo : EIATTR_FRAME_SIZE
	.align		4
.L_428:
        /*09fc*/ 	.byte	0x04, 0x11
        /*09fe*/ 	.short	(.L_430 - .L_429)
	.align		4
.L_429:
        /*0a00*/ 	.word	index@(_Z26_permutedims_4D_1_3_4_2_64PdiiiiS_iii)
        /*0a04*/ 	.word	0x00000000


	//----- nvinfo : EIATTR_REGCOUNT
	.align		4
.L_430:
        /*0a08*/ 	.byte	0x04, 0x2f
        /*0a0a*/ 	.short	(.L_432 - .L_431)
	.align		4
.L_431:
        /*0a0c*/ 	.word	index@(_Z26_permutedims_4D_1_4_2_3_32PfiiiiS_iii)
        /*0a10*/ 	.word	0x0000001d


	//----- nvinfo : EIATTR_FRAME_SIZE
	.align		4
.L_432:
        /*0a14*/ 	.byte	0x04, 0x11
        /*0a16*/ 	.short	(.L_434 - .L_433)
	.align		4
.L_433:
        /*0a18*/ 	.word	index@(_Z26_permutedims_4D_1_4_2_3_32PfiiiiS_iii)
        /*0a1c*/ 	.word	0x00000000


	//----- nvinfo : EIATTR_REGCOUNT
	.align		4
.L_434:
        /*0a20*/ 	.byte	0x04, 0x2f
        /*0a22*/ 	.short	(.L_436 - .L_435)
	.align		4
.L_435:
        /*0a24*/ 	.word	index@(_Z26_permutedims_4D_1_4_2_3_64PdiiiiS_iii)
        /*0a28*/ 	.word	0x0000001e


	//----- nvinfo : EIATTR_FRAME_SIZE
	.align		4
.L_436:
        /*0a2c*/ 	.byte	0x04, 0x11
        /*0a2e*/ 	.short	(.L_438 - .L_437)
	.align		4
.L_437:
        /*0a30*/ 	.word	index@(_Z26_permutedims_4D_1_4_2_3_64PdiiiiS_iii)
        /*0a34*/ 	.word	0x00000000


	//----- nvinfo : EIATTR_REGCOUNT
	.align		4
.L_438:
        /*0a38*/ 	.byte	0x04, 0x2f
        /*0a3a*/ 	.short	(.L_440 - .L_439)
	.align		4
.L_439:
        /*0a3c*/ 	.word	index@(_Z26_permutedims_4D_1_4_3_2_32PfiiiiS_iii)
        /*0a40*/ 	.word	0x0000001d


	//----- nvinfo : EIATTR_FRAME_SIZE
	.align		4
.L_440:
        /*0a44*/ 	.byte	0x04, 0x11
        /*0a46*/ 	.short	(.L_442 - .L_441)
	.align		4
.L_441:
        /*0a48*/ 	.word	index@(_Z26_permutedims_4D_1_4_3_2_32PfiiiiS_iii)
        /*0a4c*/ 	.word	0x00000000


	//----- nvinfo : EIATTR_REGCOUNT
	.align		4
.L_442:
        /*0a50*/ 	.byte	0x04, 0x2f
        /*0a52*/ 	.short	(.L_444 - .L_443)
	.align		4
.L_443:
        /*0a54*/ 	.word	index@(_Z26_permutedims_4D_1_4_3_2_64PdiiiiS_iii)
        /*0a58*/ 	.word	0x0000001e


	//----- nvinfo : EIATTR_FRAME_SIZE
	.align		4
.L_444:
        /*0a5c*/ 	.byte	0x04, 0x11
        /*0a5e*/ 	.short	(.L_446 - .L_445)
	.align		4
.L_445:
        /*0a60*/ 	.word	index@(_Z26_permutedims_4D_1_4_3_2_64PdiiiiS_iii)
        /*0a64*/ 	.word	0x00000000


	//----- nvinfo : EIATTR_REGCOUNT
	.align		4
.L_446:
        /*0a68*/ 	.byte	0x04, 0x2f
        /*0a6a*/ 	.short	(.L_448 - .L_447)
	.align		4
.L_447:
        /*0a6c*/ 	.word	index@(_Z26_permutedims_4D_2_1_3_4_32PfiiiiS_iii)
        /*0a70*/ 	.word	0x0000001e


	//----- nvinfo : EIATTR_FRAME_SIZE
	.align		4
.L_448:
        /*0a74*/ 	.byte	0x04, 0x11
        /*0a76*/ 	.short	(.L_450 - .L_449)
	.align		4
.L_449:
        /*0a78*/ 	.word	index@(_Z26_permutedims_4D_2_1_3_4_32PfiiiiS_iii)
        /*0a7c*/ 	.word	0x00000000


	//----- nvinfo : EIATTR_REGCOUNT
	.align		4
.L_450:
        /*0a80*/ 	.byte	0x04, 0x2f
        /*0a82*/ 	.short	(.L_452 - .L_451)
	.align		4
.L_451:
        /*0a84*/ 	.word	index@(_Z26_permutedims_4D_2_1_3_4_64PdiiiiS_iii)
        /*0a88*/ 	.word	0x0000001d


	//----- nvinfo : EIATTR_FRAME_SIZE
	.align		4
.L_452:
        /*0a8c*/ 	.byte	0x04, 0x11
        /*0a8e*/ 	.short	(.L_454 - .L_453)
	.align		4
.L_453:
        /*0a90*/ 	.word	index@(_Z26_permutedims_4D_2_1_3_4_64PdiiiiS_iii)
        /*0a94*/ 	.word	0x00000000


	//----- nvinfo : EIATTR_REGCOUNT
	.align		4
.L_454:
        /*0a98*/ 	.byte	0x04, 0x2f
        /*0a9a*/ 	.short	(.L_456 - .L_455)
	.align		4
.L_455:
        /*0a9c*/ 	.word	index@(_Z26_permutedims_4D_2_1_4_3_32PfiiiiS_iii)
        /*0aa0*/ 	.word	0x0000001e


	//----- nvinfo : EIATTR_FRAME_SIZE
	.align		4
.L_456:
        /*0aa4*/ 	.byte	0x04, 0x11
        /*0aa6*/ 	.short	(.L_458 - .L_457)
	.align		4
.L_457:
        /*0aa8*/ 	.word	index@(_Z26_permutedims_4D_2_1_4_3_32PfiiiiS_iii)
        /*0aac*/ 	.word	0x00000000


	//----- nvinfo : EIATTR_REGCOUNT
	.align		4
.L_458:
        /*0ab0*/ 	.byte	0x04, 0x2f
        /*0ab2*/ 	.short	(.L_460 - .L_459)
	.align		4
.L_459:
        /*0ab4*/ 	.word	index@(_Z26_permutedims_4D_2_1_4_3_64PdiiiiS_iii)
        /*0ab8*/ 	.word	0x0000001d


	//----- nvinfo : EIATTR_FRAME_SIZE
	.align		4
.L_460:
        /*0abc*/ 	.byte	0x04, 0x11
        /*0abe*/ 	.short	(.L_462 - .L_461)
	.align		4
.L_461:
        /*0ac0*/ 	.word	index@(_Z26_permutedims_4D_2_1_4_3_64PdiiiiS_iii)
        /*0ac4*/ 	.word	0x00000000


	//----- nvinfo : EIATTR_REGCOUNT
	.align		4
.L_462:
        /*0ac8*/ 	.byte	0x04, 0x2f
        /*0aca*/ 	.short	(.L_464 - .L_463)
	.align		4
.L_463:
        /*0acc*/ 	.word	index@(_Z26_permutedims_4D_2_3_1_4_32PfiiiiS_iii)
        /*0ad0*/ 	.word	0x0000001e


	//----- nvinfo : EIATTR_FRAME_SIZE
	.align		4
.L_464:
        /*0ad4*/ 	.byte	0x04, 0x11
        /*0ad6*/ 	.short	(.L_466 - .L_465)
	.align		4
.L_465:
        /*0ad8*/ 	.word	index@(_Z26_permutedims_4D_2_3_1_4_32PfiiiiS_iii)
        /*0adc*/ 	.word	0x00000000


	//----- nvinfo : EIATTR_REGCOUNT
	.align		4
.L_466:
        /*0ae0*/ 	.byte	0x04, 0x2f
        /*0ae2*/ 	.short	(.L_468 - .L_467)
	.align		4
.L_467:
        /*0ae4*/ 	.word	index@(_Z26_permutedims_4D_2_3_1_4_64PdiiiiS_iii)
        /*0ae8*/ 	.word	0x0000001d


	//----- nvinfo : EIATTR_FRAME_SIZE
	.align		4
.L_468:
        /*0aec*/ 	.byte	0x04, 0x11
        /*0aee*/ 	.short	(.L_470 - .L_469)
	.align		4
.L_469:
        /*0af0*/ 	.word	index@(_Z26_permutedims_4D_2_3_1_4_64PdiiiiS_iii)
        /*0af4*/ 	.word	0x00000000


	//----- nvinfo : EIATTR_REGCOUNT
	.align		4
.L_470:
        /*0af8*/ 	.byte	0x04, 0x2f
        /*0afa*/ 	.short	(.L_472 - .L_471)
	.align		4
.L_471:
        /*0afc*/ 	.word	index@(_Z26_permutedims_4D_2_3_4_1_32PfiiiiS_iii)
        /*0b00*/ 	.word	0x0000001e


	//----- nvinfo : EIATTR_FRAME_SIZE
	.align		4
.L_472:
        /*0b04*/ 	.byte	0x04, 0x11
        /*0b06*/ 	.short	(.L_474 - .L_473)
	.align		4
.L_473:
        /*0b08*/ 	.word	index@(_Z26_permutedims_4D_2_3_4_1_32PfiiiiS_iii)
        /*0b0c*/ 	.word	0x00000000


	//----- nvinfo : EIATTR_REGCOUNT
	.align		4
.L_474:
        /*0b10*/ 	.byte	0x04, 0x2f
        /*0b12*/ 	.short	(.L_476 - .L_475)
	.align		4
.L_475:
        /*0b14*/ 	.word	index@(_Z26_permutedims_4D_2_3_4_1_64PdiiiiS_iii)
        /*0b18*/ 	.word	0x0000001d


	//----- nvinfo : EIATTR_FRAME_SIZE
	.align		4
.L_476:
        /*0b1c*/ 	.byte	0x04, 0x11
        /*0b1e*/ 	.short	(.L_478 - .L_477)
	.align		4
.L_477:
        /*0b20*/ 	.word	index@(_Z26_permutedims_4D_2_3_4_1_64PdiiiiS_iii)
        /*0b24*/ 	.word	0x00000000


	//----- nvinfo : EIATTR_REGCOUNT
	.align		4
.L_478:
        /*0b28*/ 	.byte	0x04, 0x2f
        /*0b2a*/ 	.short	(.L_480 - .L_479)
	.align		4
.L_479:
        /*0b2c*/ 	.word	index@(_Z26_permutedims_4D_2_4_1_3_32PfiiiiS_iii)
        /*0b30*/ 	.word	0x0000001d


	//----- nvinfo : EIATTR_FRAME_SIZE
	.align		4
.L_480:
        /*0b34*/ 	.byte	0x04, 0x11
        /*0b36*/ 	.short	(.L_482 - .L_481)
	.align		4
.L_481:
        /*0b38*/ 	.word	index@(_Z26_permutedims_4D_2_4_1_3_32PfiiiiS_iii)
        /*0b3c*/ 	.word	0x00000000


	//----- nvinfo : EIATTR_REGCOUNT
	.align		4
.L_482:
        /*0b40*/ 	.byte	0x04, 0x2f
        /*0b42*/ 	.short	(.L_484 - .L_483)
	.align		4
.L_483:
        /*0b44*/ 	.word	index@(_Z26_permutedims_4D_2_4_1_3_64PdiiiiS_iii)
        /*0b48*/ 	.word	0x0000001d


	//----- nvinfo : EIATTR_FRAME_SIZE
	.align		4
.L_484:
        /*0b4c*/ 	.byte	0x04, 0x11
        /*0b4e*/ 	.short	(.L_486 - .L_485)
	.align		4
.L_485:
        /*0b50*/ 	.word	index@(_Z26_permutedims_4D_2_4_1_3_64PdiiiiS_iii)
        /*0b54*/ 	.word	0x00000000


	//----- nvinfo : EIATTR_REGCOUNT
	.align		4
.L_486:
        /*0b58*/ 	.byte	0x04, 0x2f
        /*0b5a*/ 	.short	(.L_488 - .L_487)
	.align		4
.L_487:
        /*0b5c*/ 	.word	index@(_Z26_permutedims_4D_2_4_3_1_32PfiiiiS_iii)
        /*0b60*/ 	.word	0x0000001d


	//----- nvinfo : EIATTR_FRAME_SIZE
	.align		4
.L_488:
        /*0b64*/ 	.byte	0x04, 0x11
        /*0b66*/ 	.short	(.L_490 - .L_489)
	.align		4
.L_489:
        /*0b68*/ 	.word	index@(_Z26_permutedims_4D_2_4_3_1_32PfiiiiS_iii)
        /*0b6c*/ 	.word	0x00000000


	//----- nvinfo : EIATTR_REGCOUNT
	.align		4
.L_490:
        /*0b70*/ 	.byte	0x04, 0x2f
        /*0b72*/ 	.short	(.L_492 - .L_491)
	.align		4
.L_491:
        /*0b74*/ 	.word	index@(_Z26_permutedims_4D_2_4_3_1_64PdiiiiS_iii)
        /*0b78*/ 	.word	0x0000001d


	//----- nvinfo : EIATTR_FRAME_SIZE
	.align		4
.L_492:
        /*0b7c*/ 	.byte	0x04, 0x11
        /*0b7e*/ 	.short	(.L_494 - .L_493)
	.align		4
.L_493:
        /*0b80*/ 	.word	index@(_Z26_permutedims_4D_2_4_3_1_64PdiiiiS_iii)
        /*0b84*/ 	.word	0x00000000


	//----- nvinfo : EIATTR_REGCOUNT
	.align		4
.L_494:
        /*0b88*/ 	.byte	0x04, 0x2f
        /*0b8a*/ 	.short	(.L_496 - .L_495)
	.align		4
.L_495:
        /*0b8c*/ 	.word	index@(_Z26_permutedims_4D_3_1_2_4_32PfiiiiS_iii)
        /*0b90*/ 	.word	0x0000001e


	//----- nvinfo : EIATTR_FRAME_SIZE
	.align		4
.L_496:
        /*0b94*/ 	.byte	0x04, 0x11
        /*0b96*/ 	.short	(.L_498 - .L_497)
	.align		4
.L_497:
        /*0b98*/ 	.word	index@(_Z26_permutedims_4D_3_1_2_4_32PfiiiiS_iii)
        /*0b9c*/ 	.word	0x00000000


	//----- nvinfo : EIATTR_REGCOUNT
	.align		4
.L_498:
        /*0ba0*/ 	.byte	0x04, 0x2f
        /*0ba2*/ 	.short	(.L_500 - .L_499)
	.align		4
.L_499:
        /*0ba4*/ 	.word	index@(_Z26_permutedims_4D_3_1_2_4_64PdiiiiS_iii)
        /*0ba8*/ 	.word	0x0000001d


	//----- nvinfo : EIATTR_FRAME_SIZE
	.align		4
.L_500:
        /*0bac*/ 	.byte	0x04, 0x11
        /*0bae*/ 	.short	(.L_502 - .L_501)
	.align		4
.L_501:
        /*0bb0*/ 	.word	index@(_Z26_permutedims_4D_3_1_2_4_64PdiiiiS_iii)
        /*0bb4*/ 	.word	0x00000000


	//----- nvinfo : EIATTR_REGCOUNT
	.align		4
.L_502:
        /*0bb8*/ 	.byte	0x04, 0x2f
        /*0bba*/ 	.short	(.L_504 - .L_503)
	.align		4
.L_503:
        /*0bbc*/ 	.word	index@(_Z26_permutedims_4D_3_1_4_2_32PfiiiiS_iii)
        /*0bc0*/ 	.word	0x0000001e


	//----- nvinfo : EIATTR_FRAME_SIZE
	.align		4
.L_504:
        /*0bc4*/ 	.byte	0x04, 0x11
        /*0bc6*/ 	.short	(.L_506 - .L_505)
	.align		4
.L_505:
        /*0bc8*/ 	.word	index@(_Z26_permutedims_4D_3_1_4_2_32PfiiiiS_iii)
        /*0bcc*/ 	.word	0x00000000


	//----- nvinfo : EIATTR_REGCOUNT
	.align		4
.L_506:
        /*0bd0*/ 	.byte	0x04, 0x2f
        /*0bd2*/ 	.short	(.L_508 - .L_507)
	.align		4
.L_507:
        /*0bd4*/ 	.word	index@(_Z26_permutedims_4D_3_1_4_2_64PdiiiiS_iii)
        /*0bd8*/ 	.word	0x0000001d


	//----- nvinfo : EIATTR_FRAME_SIZE
	.align		4
.L_508:
        /*0bdc*/ 	.byte	0x04, 0x11
        /*0bde*/ 	.short	(.L_510 - .L_509)
	.align		4
.L_509:
        /*0be0*/ 	.word	index@(_Z26_permutedims_4D_3_1_4_2_64PdiiiiS_iii)
        /*0be4*/ 	.word	0x00000000


	//----- nvinfo : EIATTR_REGCOUNT
	.align		4
.L_510:
        /*0be8*/ 	.byte	0x04, 0x2f
        /*0bea*/ 	.short	(.L_512 - .L_511)
	.align		4
.L_511:
        /*0bec*/ 	.word	index@(_Z26_permutedims_4D_3_2_1_4_32PfiiiiS_iii)
        /*0bf0*/ 	.word	0x0000001e


	//----- nvinfo : EIATTR_FRAME_SIZE
	.align		4
.L_512:
        /*0bf4*/ 	.byte	0x04, 0x11
        /*0bf6*/ 	.short	(.L_514 - .L_513)
	.align		4
.L_513:
        /*0bf8*/ 	.word	index@(_Z26_permutedims_4D_3_2_1_4_32PfiiiiS_iii)
        /*0bfc*/ 	.word	0x00000000


	//----- nvinfo : EIATTR_REGCOUNT
	.align		4
.L_514:
        /*0c00*/ 	.byte	0x04, 0x2f
        /*0c02*/ 	.short	(.L_516 - .L_515)
	.align		4
.L_515:
        /*0c04*/ 	.word	index@(_Z26_permutedims_4D_3_2_1_4_64PdiiiiS_iii)
        /*0c08*/ 	.word	0x0000001d


	//----- nvinfo : EIATTR_FRAME_SIZE
	.align		4
.L_516:
        /*0c0c*/ 	.byte	0x04, 0x11
        /*0c0e*/ 	.short	(.L_518 - .L_517)
	.align		4
.L_517:
        /*0c10*/ 	.word	index@(_Z26_permutedims_4D_3_2_1_4_64PdiiiiS_iii)
        /*0c14*/ 	.word	0x00000000


	//----- nvinfo : EIATTR_REGCOUNT
	.align		4
.L_518:
        /*0c18*/ 	.byte	0x04, 0x2f
        /*0c1a*/ 	.short	(.L_520 - .L_519)
	.align		4
.L_519:
        /*0c1c*/ 	.word	index@(_Z26_permutedims_4D_3_2_4_1_32PfiiiiS_iii)
        /*0c20*/ 	.word	0x0000001e


	//----- nvinfo : EIATTR_FRAME_SIZE
	.align		4
.L_520:
        /*0c24*/ 	.byte	0x04, 0x11
        /*0c26*/ 	.short	(.L_522 - .L_521)
	.align		4
.L_521:
        /*0c28*/ 	.word	index@(_Z26_permutedims_4D_3_2_4_1_32PfiiiiS_iii)
        /*0c2c*/ 	.word	0x00000000


	//----- nvinfo : EIATTR_REGCOUNT
	.align		4
.L_522:
        /*0c30*/ 	.byte	0x04, 0x2f
        /*0c32*/ 	.short	(.L_524 - .L_523)
	.align		4
.L_523:
        /*0c34*/ 	.word	index@(_Z26_permutedims_4D_3_2_4_1_64PdiiiiS_iii)
        /*0c38*/ 	.word	0x0000001d


	//----- nvinfo : EIATTR_FRAME_SIZE
	.align		4
.L_524:
        /*0c3c*/ 	.byte	0x04, 0x11
        /*0c3e*/ 	.short	(.L_526 - .L_525)
	.align		4
.L_525:
        /*0c40*/ 	.word	index@(_Z26_permutedims_4D_3_2_4_1_64PdiiiiS_iii)
        /*0c44*/ 	.word	0x00000000


	//----- nvinfo : EIATTR_REGCOUNT
	.align		4
.L_526:
        /*0c48*/ 	.byte	0x04, 0x2f
        /*0c4a*/ 	.short	(.L_528 - .L_527)
	.align		4
.L_527:
        /*0c4c*/ 	.word	index@(_Z26_permutedims_4D_3_4_1_2_32PfiiiiS_iii)
        /*0c50*/ 	.word	0x0000001d


	//----- nvinfo : EIATTR_FRAME_SIZE
	.align		4
.L_528:
        /*0c54*/ 	.byte	0x04, 0x11
        /*0c56*/ 	.short	(.L_530 - .L_529)
	.align		4
.L_529:
        /*0c58*/ 	.word	index@(_Z26_permutedims_4D_3_4_1_2_32PfiiiiS_iii)
        /*0c5c*/ 	.word	0x00000000


	//----- nvinfo : EIATTR_REGCOUNT
	.align		4
.L_530:
        /*0c60*/ 	.byte	0x04, 0x2f
        /*0c62*/ 	.short	(.L_532 - .L_531)
	.align		4
.L_531:
        /*0c64*/ 	.word	index@(_Z26_permutedims_4D_3_4_1_2_64PdiiiiS_iii)
        /*0c68*/ 	.word	0x0000001d


	//----- nvinfo : EIATTR_FRAME_SIZE
	.align		4
.L_532:
        /*0c6c*/ 	.byte	0x04, 0x11
        /*0c6e*/ 	.short	(.L_534 - .L_533)
	.align		4
.L_533:
        /*0c70*/ 	.word	index@(_Z26_permutedims_4D_3_4_1_2_64PdiiiiS_iii)
        /*0c74*/ 	.word	0x00000000


	//----- nvinfo : EIATTR_REGCOUNT
	.align		4
.L_534:
        /*0c78*/ 	.byte	0x04, 0x2f
        /*0c7a*/ 	.short	(.L_536 - .L_535)
	.align		4
.L_535:
        /*0c7c*/ 	.word	index@(_Z26_permutedims_4D_3_4_2_1_32PfiiiiS_iii)
        /*0c80*/ 	.word	0x0000001d


	//----- nvinfo : EIATTR_FRAME_SIZE
	.align		4
.L_536:
        /*0c84*/ 	.byte	0x04, 0x11
        /*0c86*/ 	.short	(.L_538 - .L_537)
	.align		4
.L_537:
        /*0c88*/ 	.word	index@(_Z26_permutedims_4D_3_4_2_1_32PfiiiiS_iii)
        /*0c8c*/ 	.word	0x00000000


	//----- nvinfo : EIATTR_REGCOUNT
	.align		4
.L_538:
        /*0c90*/ 	.byte	0x04, 0x2f
        /*0c92*/ 	.short	(.L_540 - .L_539)
	.align		4
.L_539:
        /*0c94*/ 	.word	index@(_Z26_permutedims_4D_3_4_2_1_64PdiiiiS_iii)
        /*0c98*/ 	.word	0x0000001d


	//----- nvinfo : EIATTR_FRAME_SIZE
	.align		4
.L_540:
        /*0c9c*/ 	.byte	0x04, 0x11
        /*0c9e*/ 	.short	(.L_542 - .L_541)
	.align		4
.L_541:
        /*0ca0*/ 	.word	index@(_Z26_permutedims_4D_3_4_2_1_64PdiiiiS_iii)
        /*0ca4*/ 	.word	0x00000000


	//----- nvinfo : EIATTR_REGCOUNT
	.align		4
.L_542:
        /*0ca8*/ 	.byte	0x04, 0x2f
        /*0caa*/ 	.short	(.L_544 - .L_543)
	.align		4
.L_543:
        /*0cac*/ 	.word	index@(_Z26_permutedims_4D_4_1_2_3_32PfiiiiS_iii)
        /*0cb0*/ 	.word	0x0000001d


	//----- nvinfo : EIATTR_FRAME_SIZE
	.align		4
.L_544:
        /*0cb4*/ 	.byte	0x04, 0x11
        /*0cb6*/ 	.short	(.L_546 - .L_545)
	.align		4
.L_545:
        /*0cb8*/ 	.word	index@(_Z26_permutedims_4D_4_1_2_3_32PfiiiiS_iii)
        /*0cbc*/ 	.word	0x00000000


	//----- nvinfo : EIATTR_REGCOUNT
	.align		4
.L_546:
        /*0cc0*/ 	.byte	0x04, 0x2f
        /*0cc2*/ 	.short	(.L_548 - .L_547)
	.align		4
.L_547:
        /*0cc4*/ 	.word	index@(_Z26_permutedims_4D_4_1_2_3_64PdiiiiS_iii)
        /*0cc8*/ 	.word	0x0000001e


	//----- nvinfo : EIATTR_FRAME_SIZE
	.align		4
.L_548:
        /*0ccc*/ 	.byte	0x04, 0x11
        /*0cce*/ 	.short	(.L_550 - .L_549)
	.align		4
.L_549:
        /*0cd0*/ 	.word	index@(_Z26_permutedims_4D_4_1_2_3_64PdiiiiS_iii)
        /*0cd4*/ 	.word	0x00000000


	//----- nvinfo : EIATTR_REGCOUNT
	.align		4
.L_550:
        /*0cd8*/ 	.byte	0x04, 0x2f
        /*0cda*/ 	.short	(.L_552 - .L_551)
	.align		4
.L_551:
        /*0cdc*/ 	.word	index@(_Z26_permutedims_4D_4_1_3_2_32PfiiiiS_iii)
        /*0ce0*/ 	.word	0x0000001d


	//----- nvinfo : EIATTR_FRAME_SIZE
	.align		4
.L_552:
        /*0ce4*/ 	.byte	0x04, 0x11
        /*0ce6*/ 	.short	(.L_554 - .L_553)
	.align		4
.L_553:
        /*0ce8*/ 	.word	index@(_Z26_permutedims_4D_4_1_3_2_32PfiiiiS_iii)
        /*0cec*/ 	.word	0x00000000


	//----- nvinfo : EIATTR_REGCOUNT
	.align		4
.L_554:
        /*0cf0*/ 	.byte	0x04, 0x2f
        /*0cf2*/ 	.short	(.L_556 - .L_555)
	.align		4
.L_555:
        /*0cf4*/ 	.word	index@(_Z26_permutedims_4D_4_1_3_2_64PdiiiiS_iii)
        /*0cf8*/ 	.word	0x0000001e


	//----- nvinfo : EIATTR_FRAME_SIZE
	.align		4
.L_556:
        /*0cfc*/ 	.byte	0x04, 0x11
        /*0cfe*/ 	.short	(.L_558 - .L_557)
	.align		4
.L_557:
        /*0d00*/ 	.word	index@(_Z26_permutedims_4D_4_1_3_2_64PdiiiiS_iii)
        /*0d04*/ 	.word	0x00000000


	//----- nvinfo : EIATTR_REGCOUNT
	.align		4
.L_558:
        /*0d08*/ 	.byte	0x04, 0x2f
        /*0d0a*/ 	.short	(.L_560 - .L_559)
	.align		4
.L_559:
        /*0d0c*/ 	.word	index@(_Z26_permutedims_4D_4_2_1_3_32PfiiiiS_iii)
        /*0d10*/ 	.word	0x0000001d


	//----- nvinfo : EIATTR_FRAME_SIZE
	.align		4
.L_560:
        /*0d14*/ 	.byte	0x04, 0x11
        /*0d16*/ 	.short	(.L_562 - .L_561)
	.align		4
.L_561:
        /*0d18*/ 	.word	index@(_Z26_permutedims_4D_4_2_1_3_32PfiiiiS_iii)
        /*0d1c*/ 	.word	0x00000000


	//----- nvinfo : EIATTR_REGCOUNT
	.align		4
.L_562:
        /*0d20*/ 	.byte	0x04, 0x2f
        /*0d22*/ 	.short	(.L_564 - .L_563)
	.align		4
.L_563:
        /*0d24*/ 	.word	index@(_Z26_permutedims_4D_4_2_1_3_64PdiiiiS_iii)
        /*0d28*/ 	.word	0x0000001d


	//----- nvinfo : EIATTR_FRAME_SIZE
	.align		4
.L_564:
        /*0d2c*/ 	.byte	0x04, 0x11
        /*0d2e*/ 	.short	(.L_566 - .L_565)
	.align		4
.L_565:
        /*0d30*/ 	.word	index@(_Z26_permutedims_4D_4_2_1_3_64PdiiiiS_iii)
        /*0d34*/ 	.word	0x00000000


	//----- nvinfo : EIATTR_REGCOUNT
	.align		4
.L_566:
        /*0d38*/ 	.byte	0x04, 0x2f
        /*0d3a*/ 	.short	(.L_568 - .L_567)
	.align		4
.L_567:
        /*0d3c*/ 	.word	index@(_Z26_permutedims_4D_4_2_3_1_32PfiiiiS_iii)
        /*0d40*/ 	.word	0x0000001d


	//----- nvinfo : EIATTR_FRAME_SIZE
	.align		4
.L_568:
        /*0d44*/ 	.byte	0x04, 0x11
        /*0d46*/ 	.short	(.L_570 - .L_569)
	.align		4
.L_569:
        /*0d48*/ 	.word	index@(_Z26_permutedims_4D_4_2_3_1_32PfiiiiS_iii)
        /*0d4c*/ 	.word	0x00000000


	//----- nvinfo : EIATTR_REGCOUNT
	.align		4
.L_570:
        /*0d50*/ 	.byte	0x04, 0x2f
        /*0d52*/ 	.short	(.L_572 - .L_571)
	.align		4
.L_571:
        /*0d54*/ 	.word	index@(_Z26_permutedims_4D_4_2_3_1_64PdiiiiS_iii)
        /*0d58*/ 	.word	0x0000001d


	//----- nvinfo : EIATTR_FRAME_SIZE
	.align		4
.L_572:
        /*0d5c*/ 	.byte	0x04, 0x11
        /*0d5e*/ 	.short	(.L_574 - .L_573)
	.align		4
.L_573:
        /*0d60*/ 	.word	index@(_Z26_permutedims_4D_4_2_3_1_64PdiiiiS_iii)
        /*0d64*/ 	.word	0x00000000


	//----- nvinfo : EIATTR_REGCOUNT
	.align		4
.L_574:
        /*0d68*/ 	.byte	0x04, 0x2f
        /*0d6a*/ 	.short	(.L_576 - .L_575)
	.align		4
.L_575:
        /*0d6c*/ 	.word	index@(_Z26_permutedims_4D_4_3_1_2_32PfiiiiS_iii)
        /*0d70*/ 	.word	0x0000001d


	//----- nvinfo : EIATTR_FRAME_SIZE
	.align		4
.L_576:
        /*0d74*/ 	.byte	0x04, 0x11
        /*0d76*/ 	.short	(.L_578 - .L_577)
	.align		4
.L_577:
        /*0d78*/ 	.word	index@(_Z26_permutedims_4D_4_3_1_2_32PfiiiiS_iii)
        /*0d7c*/ 	.word	0x00000000


	//----- nvinfo : EIATTR_REGCOUNT
	.align		4
.L_578:
        /*0d80*/ 	.byte	0x04, 0x2f
        /*0d82*/ 	.short	(.L_580 - .L_579)
	.align		4
.L_579:
        /*0d84*/ 	.word	index@(_Z26_permutedims_4D_4_3_1_2_64PdiiiiS_iii)
        /*0d88*/ 	.word	0x0000001d


	//----- nvinfo : EIATTR_FRAME_SIZE
	.align		4
.L_580:
        /*0d8c*/ 	.byte	0x04, 0x11
        /*0d8e*/ 	.short	(.L_582 - .L_581)
	.align		4
.L_581:
        /*0d90*/ 	.word	index@(_Z26_permutedims_4D_4_3_1_2_64PdiiiiS_iii)
        /*0d94*/ 	.word	0x00000000


	//----- nvinfo : EIATTR_REGCOUNT
	.align		4
.L_582:
        /*0d98*/ 	.byte	0x04, 0x2f
        /*0d9a*/ 	.short	(.L_584 - .L_583)
	.align		4
.L_583:
        /*0d9c*/ 	.word	index@(_Z26_permutedims_4D_4_3_2_1_32PfiiiiS_iii)
        /*0da0*/ 	.word	0x0000001d


	//----- nvinfo : EIATTR_FRAME_SIZE
	.align		4
.L_584:
        /*0da4*/ 	.byte	0x04, 0x11
        /*0da6*/ 	.short	(.L_586 - .L_585)
	.align		4
.L_585:
        /*0da8*/ 	.word	index@(_Z26_permutedims_4D_4_3_2_1_32PfiiiiS_iii)
        /*0dac*/ 	.word	0x00000000


	//----- nvinfo : EIATTR_REGCOUNT
	.align		4
.L_586:
        /*0db0*/ 	.byte	0x04, 0x2f
        /*0db2*/ 	.short	(.L_588 - .L_587)
	.align		4
.L_587:
        /*0db4*/ 	.word	index@(_Z26_permutedims_4D_4_3_2_1_64PdiiiiS_iii)
        /*0db8*/ 	.word	0x0000001d


	//----- nvinfo : EIATTR_FRAME_SIZE
	.align		4
.L_588:
        /*0dbc*/ 	.byte	0x04, 0x11
        /*0dbe*/ 	.short	(.L_590 - .L_589)
	.align		4
.L_589:
        /*0dc0*/ 	.word	index@(_Z26_permutedims_4D_4_3_2_1_64PdiiiiS_iii)
        /*0dc4*/ 	.word	0x00000000


	//----- nvinfo : EIATTR_REGCOUNT
	.align		4
.L_590:
        /*0dc8*/ 	.byte	0x04, 0x2f
        /*0dca*/ 	.short	(.L_592 - .L_591)
	.align		4
.L_591:
        /*0dcc*/ 	.word	index@(_Z28_permutedims_5D_1_2_3_4_5_32PfiiiiiS_iiii)
        /*0dd0*/ 	.word	0x0000001e


	//----- nvinfo : EIATTR_FRAME_SIZE
	.align		4
.L_592:
        /*0dd4*/ 	.byte	0x04, 0x11
        /*0dd6*/ 	.short	(.L_594 - .L_593)
	.align		4
.L_593:
        /*0dd8*/ 	.word	index@(_Z28_permutedims_5D_1_2_3_4_5_32PfiiiiiS_iiii)
        /*0ddc*/ 	.word	0x00000000


	//----- nvinfo : EIATTR_REGCOUNT
	.align		4
.L_594:
        /*0de0*/ 	.byte	0x04, 0x2f
        /*0de2*/ 	.short	(.L_596 - .L_595)
	.align		4
.L_595:
        /*0de4*/ 	.word	index@(_Z28_permutedims_5D_1_2_3_4_5_64PdiiiiiS_iiii)
        /*0de8*/ 	.word	0x0000001d


	//----- nvinfo : EIATTR_FRAME_SIZE
	.align		4
.L_596:
        /*0dec*/ 	.byte	0x04, 0x11
        /*0dee*/ 	.short	(.L_598 - .L_597)
	.align		4
.L_597:
        /*0df0*/ 	.word	index@(_Z28_permutedims_5D_1_2_3_4_5_64PdiiiiiS_iiii)
        /*0df4*/ 	.word	0x00000000


	//----- nvinfo : EIATTR_REGCOUNT
	.align		4
.L_598:
        /*0df8*/ 	.byte	0x04, 0x2f
        /*0dfa*/ 	.short	(.L_600 - .L_599)
	.align		4
.L_599:
        /*0dfc*/ 	.word	index@(_Z28_permutedims_5D_1_2_3_5_4_32PfiiiiiS_iiii)
        /*0e00*/ 	.word	0x0000001e


	//----- nvinfo : EIATTR_FRAME_SIZE
	.align		4
.L_600:
        /*0e04*/ 	.byte	0x04, 0x11
        /*0e06*/ 	.short	(.L_602 - .L_601)
	.align		4
.L_601:
        /*0e08*/ 	.word	index@(_Z28_permutedims_5D_1_2_3_5_4_32PfiiiiiS_iiii)
        /*0e0c*/ 	.word	0x00000000


	//----- nvinfo : EIATTR_REGCOUNT
	.align		4
.L_602:
        /*0e10*/ 	.byte	0x04, 0x2f
        /*0e12*/ 	.short	(.L_604 - .L_603)
	.align		4
.L_603:
        /*0e14*/ 	.word	index@(_Z28_permutedims_5D_1_2_3_5_4_64PdiiiiiS_iiii)
        /*0e18*/ 	.word	0x0000001d


	//----- nvinfo : EIATTR_FRAME_SIZE
	.align		4
.L_604:
        /*0e1c*/ 	.byte	0x04, 0x11
        /*0e1e*/ 	.short	(.L_606 - .L_605)
	.align		4
.L_605:
        /*0e20*/ 	.word	index@(_Z28_permutedims_5D_1_2_3_5_4_64PdiiiiiS_iiii)
        /*0e24*/ 	.word	0x00000000


	//----- nvinfo : EIATTR_REGCOUNT
	.align		4
.L_606:
        /*0e28*/ 	.byte	0x04, 0x2f
        /*0e2a*/ 	.short	(.L_608 - .L_607)
	.align		4
.L_607:
        /*0e2c*/ 	.word	index@(_Z28_permutedims_5D_1_2_4_3_5_32PfiiiiiS_iiii)
        /*0e30*/ 	.word	0x0000001e


	//----- nvinfo : EIATTR_FRAME_SIZE
	.align		4
.L_608:
        /*0e34*/ 	.byte	0x04, 0x11
        /*0e36*/ 	.short	(.L_610 - .L_609)
	.align		4
.L_609:
        /*0e38*/ 	.word	index@(_Z28_permutedims_5D_1_2_4_3_5_32PfiiiiiS_iiii)
        /*0e3c*/ 	.word	0x00000000


	//----- nvinfo : EIATTR_REGCOUNT
	.align		4
.L_610:
        /*0e40*/ 	.byte	0x04, 0x2f
        /*0e42*/ 	.short	(.L_612 - .L_611)
	.align		4
.L_611:
        /*0e44*/ 	.word	index@(_Z28_permutedims_5D_1_2_4_3_5_64PdiiiiiS_iiii)
        /*0e48*/ 	.word	0x0000001d


	//----- nvinfo : EIATTR_FRAME_SIZE
	.align		4
.L_612:
        /*0e4c*/ 	.byte	0x04, 0x11
        /*0e4e*/ 	.short	(.L_614 - .L_613)
	.align		4
.L_613:
        /*0e50*/ 	.word	index@(_Z28_permutedims_5D_1_2_4_3_5_64PdiiiiiS_iiii)
        /*0e54*/ 	.word	0x00000000


	//----- nvinfo : EIATTR_REGCOUNT
	.align		4
.L_614:
        /*0e58*/ 	.byte	0x04, 0x2f
        /*0e5a*/ 	.short	(.L_616 - .L_615)
	.align		4
.L_615:
        /*0e5c*/ 	.word	index@(_Z28_permutedims_5D_1_2_4_5_3_32PfiiiiiS_iiii)
        /*0e60*/ 	.word	0x0000001e


	//----- nvinfo : EIATTR_FRAME_SIZE
	.align		4
.L_616:
        /*0e64*/ 	.byte	0x04, 0x11
        /*0e66*/ 	.short	(.L_618 - .L_617)
	.align		4
.L_617:
        /*0e68*/ 	.word	index@(_Z28_permutedims_5D_1_2_4_5_3_32PfiiiiiS_iiii)
        /*0e6c*/ 	.word	0x00000000


	//----- nvinfo : EIATTR_REGCOUNT
	.align		4
.L_618:
        /*0e70*/ 	.byte	0x04, 0x2f
        /*0e72*/ 	.short	(.L_620 - .L_619)
	.align		4
.L_619:
        /*0e74*/ 	.word	index@(_Z28_permutedims_5D_1_2_4_5_3_64PdiiiiiS_iiii)
        /*0e78*/ 	.word	0x0000001d


	//----- nvinfo : EIATTR_FRAME_SIZE
	.align		4
.L_620:
        /*0e7c*/ 	.byte	0x04, 0x11
        /*0e7e*/ 	.short	(.L_622 - .L_621)
	.align		4
.L_621:
        /*0e80*/ 	.word	index@(_Z28_permutedims_5D_1_2_4_5_3_64PdiiiiiS_iiii)
        /*0e84*/ 	.word	0x00000000


	//----- nvinfo : EIATTR_REGCOUNT
	.align		4
.L_622:
        /*0e88*/ 	.byte	0x04, 0x2f
        /*0e8a*/ 	.short	(.L_624 - .L_623)
	.align		4
.L_623:
        /*0e8c*/ 	.word	index@(_Z28_permutedims_5D_1_2_5_3_4_32PfiiiiiS_iiii)
        /*0e90*/ 	.word	0x0000001e


	//----- nvinfo : EIATTR_FRAME_SIZE
	.align		4
.L_624:
        /*0e94*/ 	.byte	0x04, 0x11
        /*0e96*/ 	.short	(.L_626 - .L_625)
	.align		4
.L_625:
        /*0e98*/ 	.word	index@(_Z28_permutedims_5D_1_2_5_3_4_32PfiiiiiS_iiii)
        /*0e9c*/ 	.word	0x00000000


	//----- nvinfo : EIATTR_REGCOUNT
	.align		4
.L_626:
        /*0ea0*/ 	.byte	0x04, 0x2f
        /*0ea2*/ 	.short	(.L_628 - .L_627)
	.align		4
.L_627:
        /*0ea4*/ 	.word	index@(_Z28_permutedims_5D_1_2_5_3_4_64PdiiiiiS_iiii)
        /*0ea8*/ 	.word	0x0000001d


	//----- nvinfo : EIATTR_FRAME_SIZE
	.align		4
.L_628:
        /*0eac*/ 	.byte	0x04, 0x11
        /*0eae*/ 	.short	(.L_630 - .L_629)
	.align		4
.L_629:
        /*0eb0*/ 	.word	index@(_Z28_permutedims_5D_1_2_5_3_4_64PdiiiiiS_iiii)
        /*0eb4*/ 	.word	0x00000000


	//----- nvinfo : EIATTR_REGCOUNT
	.align		4
.L_630:
        /*0eb8*/ 	.byte	0x04, 0x2f
        /*0eba*/ 	.short	(.L_632 - .L_631)
	.align		4
.L_631:
        /*0ebc*/ 	.word	index@(_Z28_permutedims_5D_1_2_5_4_3_32PfiiiiiS_iiii)
        /*0ec0*/ 	.word	0x0000001e


	//----- nvinfo : EIATTR_FRAME_SIZE
	.align		4
.L_632:
        /*0ec4*/ 	.byte	0x04, 0x11
        /*0ec6*/ 	.short	(.L_634 - .L_633)
	.align		4
.L_633:
        /*0ec8*/ 	.word	index@(_Z28_permutedims_5D_1_2_5_4_3_32PfiiiiiS_iiii)
        /*0ecc*/ 	.word	0x00000000


	//----- nvinfo : EIATTR_REGCOUNT
	.align		4
.L_634:
        /*0ed0*/ 	.byte	0x04, 0x2f
        /*0ed2*/ 	.short	(.L_636 - .L_635)
	.align		4
.L_635:
        /*0ed4*/ 	.word	index@(_Z28_permutedims_5D_1_2_5_4_3_64PdiiiiiS_iiii)
        /*0ed8*/ 	.word	0x0000001d


	//----- nvinfo : EIATTR_FRAME_SIZE
	.align		4
.L_636:
        /*0edc*/ 	.byte	0x04, 0x11
        /*0ede*/ 	.short	(.L_638 - .L_637)
	.align		4
.L_637:
        /*0ee0*/ 	.word	index@(_Z28_permutedims_5D_1_2_5_4_3_64PdiiiiiS_iiii)
        /*0ee4*/ 	.word	0x00000000


	//----- nvinfo : EIATTR_REGCOUNT
	.align		4
.L_638:
        /*0ee8*/ 	.byte	0x04, 0x2f
        /*0eea*/ 	.short	(.L_640 - .L_639)
	.align		4
.L_639:
        /*0eec*/ 	.word	index@(_Z28_permutedims_5D_1_3_2_4_5_32PfiiiiiS_iiii)
        /*0ef0*/ 	.word	0x0000001e


	//----- nvinfo : EIATTR_FRAME_SIZE
	.align		4
.L_640:
        /*0ef4*/ 	.byte	0x04, 0x11
        /*0ef6*/ 	.short	(.L_642 - .L_641)
	.align		4
.L_641:
        /*0ef8*/ 	.word	index@(_Z28_permutedims_5D_1_3_2_4_5_32PfiiiiiS_iiii)
        /*0efc*/ 	.word	0x00000000


	//----- nvinfo : EIATTR_REGCOUNT
	.align		4
.L_642:
        /*0f00*/ 	.byte	0x04, 0x2f
        /*0f02*/ 	.short	(.L_644 - .L_643)
	.align		4
.L_643:
        /*0f04*/ 	.word	index@(_Z28_permutedims_5D_1_3_2_4_5_64PdiiiiiS_iiii)
        /*0f08*/ 	.word	0x0000001d


	//----- nvinfo : EIATTR_FRAME_SIZE
	.align		4
.L_644:
        /*0f0c*/ 	.byte	0x04, 0x11
        /*0f0e*/ 	.short	(.L_646 - .L_645)
	.align		4
.L_645:
        /*0f10*/ 	.word	index@(_Z28_permutedims_5D_1_3_2_4_5_64PdiiiiiS_iiii)
        /*0f14*/ 	.word	0x00000000


	//----- nvinfo : EIATTR_REGCOUNT
	.align		4
.L_646:
        /*0f18*/ 	.byte	0x04, 0x2f
        /*0f1a*/ 	.short	(.L_648 - .L_647)
	.align		4
.L_647:
        /*0f1c*/ 	.word	index@(_Z28_permutedims_5D_1_3_2_5_4_32PfiiiiiS_iiii)
        /*0f20*/ 	.word	0x0000001e


	//----- nvinfo : EIATTR_FRAME_SIZE
	.align		4
.L_648:
        /*0f24*/ 	.byte	0x04, 0x11
        /*0f26*/ 	.short	(.L_650 - .L_649)
	.align		4
.L_649:
        /*0f28*/ 	.word	index@(_Z28_permutedims_5D_1_3_2_5_4_32PfiiiiiS_iiii)
        /*0f2c*/ 	.word	0x00000000


	//----- nvinfo : EIATTR_REGCOUNT
	.align		4
.L_650:
        /*0f30*/ 	.byte	0x04, 0x2f
        /*0f32*/ 	.short	(.L_652 - .L_651)
	.align		4
.L_651:
        /*0f34*/ 	.word	index@(_Z28_permutedims_5D_1_3_2_5_4_64PdiiiiiS_iiii)
        /*0f38*/ 	.word	0x0000001d


	//----- nvinfo : EIATTR_FRAME_SIZE
	.align		4
.L_652:
        /*0f3c*/ 	.byte	0x04, 0x11
        /*0f3e*/ 	.short	(.L_654 - .L_653)
	.align		4
.L_653:
        /*0f40*/ 	.word	index@(_Z28_permutedims_5D_1_3_2_5_4_64PdiiiiiS_iiii)
        /*0f44*/ 	.word	0x00000000


	//----- nvinfo : EIATTR_REGCOUNT
	.align		4
.L_654:
        /*0f48*/ 	.byte	0x04, 0x2f
        /*0f4a*/ 	.short	(.L_656 - .L_655)
	.align		4
.L_655:
        /*0f4c*/ 	.word	index@(_Z28_permutedims_5D_1_3_4_2_5_32PfiiiiiS_iiii)
        /*0f50*/ 	.word	0x0000001e


	//----- nvinfo : EIATTR_FRAME_SIZE
	.align		4
.L_656:
        /*0f54*/ 	.byte	0x04, 0x11
        /*0f56*/ 	.short	(.L_658 - .L_657)
	.align		4
.L_657:
        /*0f58*/ 	.word	index@(_Z28_permutedims_5D_1_3_4_2_5_32PfiiiiiS_iiii)
        /*0f5c*/ 	.word	0x00000000


	//----- nvinfo : EIATTR_REGCOUNT
	.align		4
.L_658:
        /*0f60*/ 	.byte	0x04, 0x2f
        /*0f62*/ 	.short	(.L_660 - .L_659)
	.align		4
.L_659:
        /*0f64*/ 	.word	index@(_Z28_permutedims_5D_1_3_4_2_5_64PdiiiiiS_iiii)
        /*0f68*/ 	.word	0x0000001d


	//----- nvinfo : EIATTR_FRAME_SIZE
	.align		4
.L_660:
        /*0f6c*/ 	.byte	0x04, 0x11
        /*0f6e*/ 	.short	(.L_662 - .L_661)
	.align		4
.L_661:
        /*0f70*/ 	.word	index@(_Z28_permutedims_5D_1_3_4_2_5_64PdiiiiiS_iiii)
        /*0f74*/ 	.word	0x00000000


	//----- nvinfo : EIATTR_REGCOUNT
	.align		4
.L_662:
        /*0f78*/ 	.byte	0x04, 0x2f
        /*0f7a*/ 	.short	(.L_664 - .L_663)
	.align		4
.L_663:
        /*0f7c*/ 	.word	index@(_Z28_permutedims_5D_1_3_4_5_2_32PfiiiiiS_iiii)
        /*0f80*/ 	.word	0x0000001e


	//----- nvinfo : EIATTR_FRAME_SIZE
	.align		4
.L_664:
        /*0f84*/ 	.byte	0x04, 0x11
        /*0f86*/ 	.short	(.L_666 - .L_665)
	.align		4
.L_665:
        /*0f88*/ 	.word	index@(_Z28_permutedims_5D_1_3_4_5_2_32PfiiiiiS_iiii)
        /*0f8c*/ 	.word	0x00000000


	//----- nvinfo : EIATTR_REGCOUNT
	.align		4
.L_666:
        /*0f90*/ 	.byte	0x04, 0x2f
        /*0f92*/ 	.short	(.L_668 - .L_667)
	.align		4
.L_667:
        /*0f94*/ 	.word	index@(_Z28_permutedims_5D_1_3_4_5_2_64PdiiiiiS_iiii)
        /*0f98*/ 	.word	0x0000001d


	//----- nvinfo : EIATTR_FRAME_SIZE
	.align		4
.L_668:
        /*0f9c*/ 	.byte	0x04, 0x11
        /*0f9e*/ 	.short	(.L_670 - .L_669)
	.align		4
.L_669:
        /*0fa0*/ 	.word	index@(_Z28_permutedims_5D_1_3_4_5_2_64PdiiiiiS_iiii)
        /*0fa4*/ 	.word	0x00000000


	//----- nvinfo : EIATTR_REGCOUNT
	.align		4
.L_670:
        /*0fa8*/ 	.byte	0x04, 0x2f
        /*0faa*/ 	.short	(.L_672 - .L_671)
	.align		4
.L_671:
        /*0fac*/ 	.word	index@(_Z28_permutedims_5D_1_3_5_2_4_32PfiiiiiS_iiii)
        /*0fb0*/ 	.word	0x0000001e


	//----- nvinfo : EIATTR_FRAME_SIZE
	.align		4
.L_672:
        /*0fb4*/ 	.byte	0x04, 0x11
        /*0fb6*/ 	.short	(.L_674 - .L_673)
	.align		4
.L_673:
        /*0fb8*/ 	.word	index@(_Z28_permutedims_5D_1_3_5_2_4_32PfiiiiiS_iiii)
        /*0fbc*/ 	.word	0x00000000


	//----- nvinfo : EIATTR_REGCOUNT
	.align		4
.L_674:
        /*0fc0*/ 	.byte	0x04, 0x2f
        /*0fc2*/ 	.short	(.L_676 - .L_675)
	.align		4
.L_675:
        /*0fc4*/ 	.word	index@(_Z28_permutedims_5D_1_3_5_2_4_64PdiiiiiS_iiii)
        /*0fc8*/ 	.word	0x0000001d


	//----- nvinfo : EIATTR_FRAME_SIZE
	.align		4
.L_676:
        /*0fcc*/ 	.byte	0x04, 0x11
        /*0fce*/ 	.short	(.L_678 - .L_677)
	.align		4
.L_677:
        /*0fd0*/ 	.word	index@(_Z28_permutedims_5D_1_3_5_2_4_64PdiiiiiS_iiii)
        /*0fd4*/ 	.word	0x00000000


	//----- nvinfo : EIATTR_REGCOUNT
	.align		4
.L_678:
        /*0fd8*/ 	.byte	0x04, 0x2f
        /*0fda*/ 	.short	(.L_680 - .L_679)
	.align		4
.L_679:
        /*0fdc*/ 	.word	index@(_Z28_permutedims_5D_1_3_5_4_2_32PfiiiiiS_iiii)
        /*0fe0*/ 	.word	0x0000001e


	//----- nvinfo : EIATTR_FRAME_SIZE
	.align		4
.L_680:
        /*0fe4*/ 	.byte	0x04, 0x11
        /*0fe6*/ 	.short	(.L_682 - .L_681)
	.align		4
.L_681:
        /*0fe8*/ 	.word	index@(_Z28_permutedims_5D_1_3_5_4_2_32PfiiiiiS_iiii)
        /*0fec*/ 	.word	0x00000000


	//----- nvinfo : EIATTR_REGCOUNT
	.align		4
.L_682:
        /*0ff0*/ 	.byte	0x04, 0x2f
        /*0ff2*/ 	.short	(.L_684 - .L_683)
	.align		4
.L_683:
        /*0ff4*/ 	.word	index@(_Z28_permutedims_5D_1_3_5_4_2_64PdiiiiiS_iiii)
        /*0ff8*/ 	.word	0x0000001d


	//----- nvinfo : EIATTR_FRAME_SIZE
	.align		4
.L_684:
        /*0ffc*/ 	.byte	0x04, 0x11
        /*0ffe*/ 	.short	(.L_686 - .L_685)
	.align		4
.L_685:
        /*1000*/ 	.word	index@(_Z28_permutedims_5D_1_3_5_4_2_64PdiiiiiS_iiii)
        /*1004*/ 	.word	0x00000000


	//----- nvinfo : EIATTR_REGCOUNT
	.align		4
.L_686:
        /*1008*/ 	.byte	0x04, 0x2f
        /*100a*/ 	.short	(.L_688 - .L_687)
	.align		4
.L_687:
        /*100c*/ 	.word	index@(_Z28_permutedims_5D_1_4_2_3_5_32PfiiiiiS_iiii)
        /*1010*/ 	.word	0x0000001e


	//----- nvinfo : EIATTR_FRAME_SIZE
	.align		4
.L_688:
        /*1014*/ 	.byte	0x04, 0x11
        /*1016*/ 	.short	(.L_690 - .L_689)
	.align		4
.L_689:
        /*1018*/ 	.word	index@(_Z28_permutedims_5D_1_4_2_3_5_32PfiiiiiS_iiii)
        /*101c*/ 	.word	0x00000000


	//----- nvinfo : EIATTR_REGCOUNT
	.align		4
.L_690:
        /*1020*/ 	.byte	0x04, 0x2f
        /*1022*/ 	.short	(.L_692 - .L_691)
	.align		4
.L_691:
        /*1024*/ 	.word	index@(_Z28_permutedims_5D_1_4_2_3_5_64PdiiiiiS_iiii)
        /*1028*/ 	.word	0x0000001d


	//----- nvinfo : EIATTR_FRAME_SIZE
	.align		4
.L_692:
        /*102c*/ 	.byte	0x04, 0x11
        /*102e*/ 	.short	(.L_694 - .L_693)
	.align		4
.L_693:
        /*1030*/ 	.word	index@(_Z28_permutedims_5D_1_4_2_3_5_64PdiiiiiS_iiii)
        /*1034*/ 	.word	0x00000000


	//----- nvinfo : EIATTR_REGCOUNT
	.align		4
.L_694:
        /*1038*/ 	.byte	0x04, 0x2f
        /*103a*/ 	.short	(.L_696 - .L_695)
	.align		4
.L_695:
        /*103c*/ 	.word	index@(_Z28_permutedims_5D_1_4_2_5_3_32PfiiiiiS_iiii)
        /*1040*/ 	.word	0x0000001e


	//----- nvinfo : EIATTR_FRAME_SIZE
	.align		4
.L_696:
        /*1044*/ 	.byte	0x04, 0x11
        /*1046*/ 	.short	(.L_698 - .L_697)
	.align		4
.L_697:
        /*1048*/ 	.word	index@(_Z28_permutedims_5D_1_4_2_5_3_32PfiiiiiS_iiii)
        /*104c*/ 	.word	0x00000000


	//----- nvinfo : EIATTR_REGCOUNT
	.align		4
.L_698:
        /*1050*/ 	.byte	0x04, 0x2f
        /*1052*/ 	.short	(.L_700 - .L_699)
	.align		4
.L_699:
        /*1054*/ 	.word	index@(_Z28_permutedims_5D_1_4_2_5_3_64PdiiiiiS_iiii)
        /*1058*/ 	.word	0x0000001d


	//----- nvinfo : EIATTR_FRAME_SIZE
	.align		4
.L_700:
        /*105c*/ 	.byte	0x04, 0x11
        /*105e*/ 	.short	(.L_702 - .L_701)
	.align		4
.L_701:
        /*1060*/ 	.word	index@(_Z28_permutedims_5D_1_4_2_5_3_64PdiiiiiS_iiii)
        /*1064*/ 	.word	0x00000000


	//----- nvinfo : EIATTR_REGCOUNT
	.align		4
.L_702:
        /*1068*/ 	.byte	0x04, 0x2f
        /*106a*/ 	.short	(.L_704 - .L_703)
	.align		4
.L_703:
        /*106c*/ 	.word	index@(_Z28_permutedims_5D_1_4_3_2_5_32PfiiiiiS_iiii)
        /*1070*/ 	.word	0x0000001e


	//----- nvinfo : EIATTR_FRAME_SIZE
	.align		4
.L_704:
        /*1074*/ 	.byte	0x04, 0x11
        /*1076*/ 	.short	(.L_706 - .L_705)
	.align		4
.L_705:
        /*1078*/ 	.word	index@(_Z28_permutedims_5D_1_4_3_2_5_32PfiiiiiS_iiii)
        /*107c*/ 	.word	0x00000000


	//----- nvinfo : EIATTR_REGCOUNT
	.align		4
.L_706:
        /*1080*/ 	.byte	0x04, 0x2f
        /*1082*/ 	.short	(.L_708 - .L_707)
	.align		4
.L_707:
        /*1084*/ 	.word	index@(_Z28_permutedims_5D_1_4_3_2_5_64PdiiiiiS_iiii)
        /*1088*/ 	.word	0x0000001d


	//----- nvinfo : EIATTR_FRAME_SIZE
	.align		4
.L_708:
        /*108c*/ 	.byte	0x04, 0x11
        /*108e*/ 	.short	(.L_710 - .L_709)
	.align		4
.L_709:
        /*1090*/ 	.word	index@(_Z28_permutedims_5D_1_4_3_2_5_64PdiiiiiS_iiii)
        /*1094*/ 	.word	0x00000000


	//----- nvinfo : EIATTR_REGCOUNT
	.align		4
.L_710:
        /*1098*/ 	.byte	0x04, 0x2f
        /*109a*/ 	.short	(.L_712 - .L_711)
	.align		4
.L_711:
        /*109c*/ 	.word	index@(_Z28_permutedims_5D_1_4_3_5_2_32PfiiiiiS_iiii)
        /*10a0*/ 	.word	0x0000001e


	//----- nvinfo : EIATTR_FRAME_SIZE
	.align		4
.L_712:
        /*10a4*/ 	.byte	0x04, 0x11
        /*10a6*/ 	.short	(.L_714 - .L_713)
	.align		4
.L_713:
        /*10a8*/ 	.word	index@(_Z28_permutedims_5D_1_4_3_5_2_32PfiiiiiS_iiii)
        /*10ac*/ 	.word	0x00000000


	//----- nvinfo : EIATTR_REGCOUNT
	.align		4
.L_714:
        /*10b0*/ 	.byte	0x04, 0x2f
        /*10b2*/ 	.short	(.L_716 - .L_715)
	.align		4
.L_715:
        /*10b4*/ 	.word	index@(_Z28_permutedims_5D_1_4_3_5_2_64PdiiiiiS_iiii)
        /*10b8*/ 	.word	0x0000001d


	//----- nvinfo : EIATTR_FRAME_SIZE
	.align		4
.L_716:
        /*10bc*/ 	.byte	0x04, 0x11
        /*10be*/ 	.short	(.L_718 - .L_717)
	.align		4
.L_717:
        /*10c0*/ 	.word	index@(_Z28_permutedims_5D_1_4_3_5_2_64PdiiiiiS_iiii)
        /*10c4*/ 	.word	0x00000000


	//----- nvinfo : EIATTR_REGCOUNT
	.align		4
.L_718:
        /*10c8*/ 	.byte	0x04, 0x2f
        /*10ca*/ 	.short	(.L_720 - .L_719)
	.align		4
.L_719:
        /*10cc*/ 	.word	index@(_Z28_permutedims_5D_1_4_5_2_3_32PfiiiiiS_iiii)
        /*10d0*/ 	.word	0x0000001e


	//----- nvinfo : EIATTR_FRAME_SIZE
	.align		4
.L_720:
        /*10d4*/ 	.byte	0x04, 0x11
        /*10d6*/ 	.short	(.L_722 - .L_721)
	.align		4
.L_721:
        /*10d8*/ 	.word	index@(_Z28_permutedims_5D_1_4_5_2_3_32PfiiiiiS_iiii)
        /*10dc*/ 	.word	0x00000000


	//----- nvinfo : EIATTR_REGCOUNT
	.align		4
.L_722:
        /*10e0*/ 	.byte	0x04, 0x2f
        /*10e2*/ 	.short	(.L_724 - .L_723)
	.align		4
.L_723:
        /*10e4*/ 	.word	index@(_Z28_permutedims_5D_1_4_5_2_3_64PdiiiiiS_iiii)
        /*10e8*/ 	.word	0x0000001d


	//----- nvinfo : EIATTR_FRAME_SIZE
	.align		4
.L_724:
        /*10ec*/ 	.byte	0x04, 0x11
        /*10ee*/ 	.short	(.L_726 - .L_725)
	.align		4
.L_725:
        /*10f0*/ 	.word	index@(_Z28_permutedims_5D_1_4_5_2_3_64PdiiiiiS_iiii)
        /*10f4*/ 	.word	0x00000000


	//----- nvinfo : EIATTR_REGCOUNT
	.align		4
.L_726:
        /*10f8*/ 	.byte	0x04, 0x2f
        /*10fa*/ 	.short	(.L_728 - .L_727)
	.align		4
.L_727:
        /*10fc*/ 	.word	index@(_Z28_permutedims_5D_1_4_5_3_2_32PfiiiiiS_iiii)
        /*1100*/ 	.word	0x0000001e


	//----- nvinfo : EIATTR_FRAME_SIZE
	.align		4
.L_728:
        /*1104*/ 	.byte	0x04, 0x11
        /*1106*/ 	.short	(.L_730 - .L_729)
	.align		4
.L_729:
        /*1108*/ 	.word	index@(_Z28_permutedims_5D_1_4_5_3_2_32PfiiiiiS_iiii)
        /*110c*/ 	.word	0x00000000


	//----- nvinfo : EIATTR_REGCOUNT
	.align		4
.L_730:
        /*1110*/ 	.byte	0x04, 0x2f
        /*1112*/ 	.short	(.L_732 - .L_731)
	.align		4
.L_731:
        /*1114*/ 	.word	index@(_Z28_permutedims_5D_1_4_5_3_2_64PdiiiiiS_iiii)
        /*1118*/ 	.word	0x0000001d


	//----- nvinfo : EIATTR_FRAME_SIZE
	.align		4
.L_732:
        /*111c*/ 	.byte	0x04, 0x11
        /*111e*/ 	.short	(.L_734 - .L_733)
	.align		4
.L_733:
        /*1120*/ 	.word	index@(_Z28_permutedims_5D_1_4_5_3_2_64PdiiiiiS_iiii)
        /*1124*/ 	.word	0x00000000


	//----- nvinfo : EIATTR_REGCOUNT
	.align		4
.L_734:
        /*1128*/ 	.byte	0x04, 0x2f
        /*112a*/ 	.short	(.L_736 - .L_735)
	.align		4
.L_735:
        /*112c*/ 	.word	index@(_Z28_permutedims_5D_1_5_2_3_4_32PfiiiiiS_iiii)
        /*1130*/ 	.word	0x0000001c


	//----- nvinfo : EIATTR_FRAME_SIZE
	.align		4
.L_736:
        /*1134*/ 	.byte	0x04, 0x11
        /*1136*/ 	.short	(.L_738 - .L_737)
	.align		4
.L_737:
        /*1138*/ 	.word	index@(_Z28_permutedims_5D_1_5_2_3_4_32PfiiiiiS_iiii)
        /*113c*/ 	.word	0x00000000


	//----- nvinfo : EIATTR_REGCOUNT
	.align		4
.L_738:
        /*1140*/ 	.byte	0x04, 0x2f
        /*1142*/ 	.short	(.L_740 - .L_739)
	.align		4
.L_739:
        /*1144*/ 	.word	index@(_Z28_permutedims_5D_1_5_2_3_4_64PdiiiiiS_iiii)
        /*1148*/ 	.word	0x0000001e


	//----- nvinfo : EIATTR_FRAME_SIZE
	.align		4
.L_740:
        /*114c*/ 	.byte	0x04, 0x11
        /*114e*/ 	.short	(.L_742 - .L_741)
	.align		4
.L_741:
        /*1150*/ 	.word	index@(_Z28_permutedims_5D_1_5_2_3_4_64PdiiiiiS_iiii)
        /*1154*/ 	.word	0x00000000


	//----- nvinfo : EIATTR_REGCOUNT
	.align		4
.L_742:
        /*1158*/ 	.byte	0x04, 0x2f
        /*115a*/ 	.short	(.L_744 - .L_743)
	.align		4
.L_743:
        /*115c*/ 	.word	index@(_Z28_permutedims_5D_1_5_2_4_3_32PfiiiiiS_iiii)
        /*1160*/ 	.word	0x0000001c


	//----- nvinfo : EIATTR_FRAME_SIZE
	.align		4
.L_744:
        /*1164*/ 	.byte	0x04, 0x11
        /*1166*/ 	.short	(.L_746 - .L_745)
	.align		4
.L_745:
        /*1168*/ 	.word	index@(_Z28_permutedims_5D_1_5_2_4_3_32PfiiiiiS_iiii)
        /*116c*/ 	.word	0x00000000


	//----- nvinfo : EIATTR_REGCOUNT
	.align		4
.L_746:
        /*1170*/ 	.byte	0x04, 0x2f
        /*1172*/ 	.short	(.L_748 - .L_747)
	.align		4
.L_747:
        /*1174*/ 	.word	index@(_Z28_permutedims_5D_1_5_2_4_3_64PdiiiiiS_iiii)
        /*1178*/ 	.word	0x0000001e


	//----- nvinfo : EIATTR_FRAME_SIZE
	.align		4
.L_748:
        /*117c*/ 	.byte	0x04, 0x11
        /*117e*/ 	.short	(.L_750 - .L_749)
	.align		4
.L_749:
        /*1180*/ 	.word	index@(_Z28_permutedims_5D_1_5_2_4_3_64PdiiiiiS_iiii)
        /*1184*/ 	.word	0x00000000


	//----- nvinfo : EIATTR_REGCOUNT
	.align		4
.L_750:
        /*1188*/ 	.byte	0x04, 0x2f
        /*118a*/ 	.short	(.L_752 - .L_751)
	.align		4
.L_751:
        /*118c*/ 	.word	index@(_Z28_permutedims_5D_1_5_3_2_4_32PfiiiiiS_iiii)
        /*1190*/ 	.word	0x0000001c


	//----- nvinfo : EIATTR_FRAME_SIZE
	.align		4
.L_752:
        /*1194*/ 	.byte	0x04, 0x11
        /*1196*/ 	.short	(.L_754 - .L_753)
	.align		4
.L_753:
        /*1198*/ 	.word	index@(_Z28_permutedims_5D_1_5_3_2_4_32PfiiiiiS_iiii)
        /*119c*/ 	.word	0x00000000


	//----- nvinfo : EIATTR_REGCOUNT
	.align		4
.L_754:
        /*11a0*/ 	.byte	0x04, 0x2f
        /*11a2*/ 	.short	(.L_756 - .L_755)
	.align		4
.L_755:
        /*11a4*/ 	.word	index@(_Z28_permutedims_5D_1_5_3_2_4_64PdiiiiiS_iiii)
        /*11a8*/ 	.word	0x0000001e


	//----- nvinfo : EIATTR_FRAME_SIZE
	.align		4
.L_756:
        /*11ac*/ 	.byte	0x04, 0x11
        /*11ae*/ 	.short	(.L_758 - .L_757)
	.align		4
.L_757:
        /*11b0*/ 	.word	index@(_Z28_permutedims_5D_1_5_3_2_4_64PdiiiiiS_iiii)
        /*11b4*/ 	.word	0x00000000


	//----- nvinfo : EIATTR_REGCOUNT
	.align		4
.L_758:
        /*11b8*/ 	.byte	0x04, 0x2f
        /*11ba*/ 	.short	(.L_760 - .L_759)
	.align		4
.L_759:
        /*11bc*/ 	.word	index@(_Z28_permutedims_5D_1_5_3_4_2_32PfiiiiiS_iiii)
        /*11c0*/ 	.word	0x0000001c


	//----- nvinfo : EIATTR_FRAME_SIZE
	.align		4
.L_760:
        /*11c4*/ 	.byte	0x04, 0x11
        /*11c6*/ 	.short	(.L_762 - .L_761)
	.align		4
.L_761:
        /*11c8*/ 	.word	index@(_Z28_permutedims_5D_1_5_3_4_2_32PfiiiiiS_iiii)
        /*11cc*/ 	.word	0x00000000


	//----- nvinfo : EIATTR_REGCOUNT
	.align		4
.L_762:
        /*11d0*/ 	.byte	0x04, 0x2f
        /*11d2*/ 	.short	(.L_764 - .L_763)
	.align		4
.L_763:
        /*11d4*/ 	.word	index@(_Z28_permutedims_5D_1_5_3_4_2_64PdiiiiiS_iiii)
        /*11d8*/ 	.word	0x0000001e


	//----- nvinfo : EIATTR_FRAME_SIZE
	.align		4
.L_764:
        /*11dc*/ 	.byte	0x04, 0x11
        /*11de*/ 	.short	(.L_766 - .L_765)
	.align		4
.L_765:
        /*11e0*/ 	.word	index@(_Z28_permutedims_5D_1_5_3_4_2_64PdiiiiiS_iiii)
        /*11e4*/ 	.word	0x00000000


	//----- nvinfo : EIATTR_REGCOUNT
	.align		4
.L_766:
        /*11e8*/ 	.byte	0x04, 0x2f
        /*11ea*/ 	.short	(.L_768 - .L_767)
	.align		4
.L_767:
        /*11ec*/ 	.word	index@(_Z28_permutedims_5D_1_5_4_2_3_32PfiiiiiS_iiii)
        /*11f0*/ 	.word	0x0000001c


	//----- nvinfo : EIATTR_FRAME_SIZE
	.align		4
.L_768:
        /*11f4*/ 	.byte	0x04, 0x11
        /*11f6*/ 	.short	(.L_770 - .L_769)
	.align		4
.L_769:
        /*11f8*/ 	.word	index@(_Z28_permutedims_5D_1_5_4_2_3_32PfiiiiiS_iiii)
        /*11fc*/ 	.word	0x00000000


	//----- nvinfo : EIATTR_REGCOUNT
	.align		4
.L_770:
        /*1200*/ 	.byte	0x04, 0x2f
        /*1202*/ 	.short	(.L_772 - .L_771)
	.align		4
.L_771:
        /*1204*/ 	.word	index@(_Z28_permutedims_5D_1_5_4_2_3_64PdiiiiiS_iiii)
        /*1208*/ 	.word	0x0000001e


	//----- nvinfo : EIATTR_FRAME_SIZE
	.align		4
.L_772:
        /*120c*/ 	.byte	0x04, 0x11
        /*120e*/ 	.short	(.L_774 - .L_773)
	.align		4
.L_773:
        /*1210*/ 	.word	index@(_Z28_permutedims_5D_1_5_4_2_3_64PdiiiiiS_iiii)
        /*1214*/ 	.word	0x00000000


	//----- nvinfo : EIATTR_REGCOUNT
	.align		4
.L_774:
        /*1218*/ 	.byte	0x04, 0x2f
        /*121a*/ 	.short	(.L_776 - .L_775)
	.align		4
.L_775:
        /*121c*/ 	.word	index@(_Z28_permutedims_5D_1_5_4_3_2_32PfiiiiiS_iiii)
        /*1220*/ 	.word	0x0000001c


	//----- nvinfo : EIATTR_FRAME_SIZE
	.align		4
.L_776:
        /*1224*/ 	.byte	0x04, 0x11
        /*1226*/ 	.short	(.L_778 - .L_777)
	.align		4
.L_777:
        /*1228*/ 	.word	index@(_Z28_permutedims_5D_1_5_4_3_2_32PfiiiiiS_iiii)
        /*122c*/ 	.word	0x00000000


	//----- nvinfo : EIATTR_REGCOUNT
	.align		4
.L_778:
        /*1230*/ 	.byte	0x04, 0x2f
        /*1232*/ 	.short	(.L_780 - .L_779)
	.align		4
.L_779:
        /*1234*/ 	.word	index@(_Z28_permutedims_5D_1_5_4_3_2_64PdiiiiiS_iiii)
        /*1238*/ 	.word	0x0000001e


	//----- nvinfo : EIATTR_FRAME_SIZE
	.align		4
.L_780:
        /*123c*/ 	.byte	0x04, 0x11
        /*123e*/ 	.short	(.L_782 - .L_781)
	.align		4
.L_781:
        /*1240*/ 	.word	index@(_Z28_permutedims_5D_1_5_4_3_2_64PdiiiiiS_iiii)
        /*1244*/ 	.word	0x00000000


	//----- nvinfo : EIATTR_REGCOUNT
	.align		4
.L_782:
        /*1248*/ 	.byte	0x04, 0x2f
        /*124a*/ 	.short	(.L_784 - .L_783)
	.align		4
.L_783:
        /*124c*/ 	.word	index@(_Z28_permutedims_5D_2_1_3_4_5_32PfiiiiiS_iiii)
        /*1250*/ 	.word	0x0000001e


	//----- nvinfo : EIATTR_FRAME_SIZE
	.align		4
.L_784:
        /*1254*/ 	.byte	0x04, 0x11
        /*1256*/ 	.short	(.L_786 - .L_785)
	.align		4
.L_785:
        /*1258*/ 	.word	index@(_Z28_permutedims_5D_2_1_3_4_5_32PfiiiiiS_iiii)
        /*125c*/ 	.word	0x00000000


	//----- nvinfo : EIATTR_REGCOUNT
	.align		4
.L_786:
        /*1260*/ 	.byte	0x04, 0x2f
        /*1262*/ 	.short	(.L_788 - .L_787)
	.align		4
.L_787:
        /*1264*/ 	.word	index@(_Z28_permutedims_5D_2_1_3_4_5_64PdiiiiiS_iiii)
        /*1268*/ 	.word	0x0000001d


	//----- nvinfo : EIATTR_FRAME_SIZE
	.align		4
.L_788:
        /*126c*/ 	.byte	0x04, 0x11
        /*126e*/ 	.short	(.L_790 - .L_789)
	.align		4
.L_789:
        /*1270*/ 	.word	index@(_Z28_permutedims_5D_2_1_3_4_5_64PdiiiiiS_iiii)
        /*1274*/ 	.word	0x00000000


	//----- nvinfo : EIATTR_REGCOUNT
	.align		4
.L_790:
        /*1278*/ 	.byte	0x04, 0x2f
        /*127a*/ 	.short	(.L_792 - .L_791)
	.align		4
.L_791:
        /*127c*/ 	.word	index@(_Z28_permutedims_5D_2_1_3_5_4_32PfiiiiiS_iiii)
        /*1280*/ 	.word	0x0000001e


	//----- nvinfo : EIATTR_FRAME_SIZE
	.align		4
.L_792:
        /*1284*/ 	.byte	0x04, 0x11
        /*1286*/ 	.short	(.L_794 - .L_793)
	.align		4
.L_793:
        /*1288*/ 	.word	index@(_Z28_permutedims_5D_2_1_3_5_4_32PfiiiiiS_iiii)
        /*128c*/ 	.word	0x00000000


	//----- nvinfo : EIATTR_REGCOUNT
	.align		4
.L_794:
        /*1290*/ 	.byte	0x04, 0x2f
        /*1292*/ 	.short	(.L_796 - .L_795)
	.align		4
.L_795:
        /*1294*/ 	.word	index@(_Z28_permutedims_5D_2_1_3_5_4_64PdiiiiiS_iiii)
        /*1298*/ 	.word	0x0000001d


	//----- nvinfo : EIATTR_FRAME_SIZE
	.align		4
.L_796:
        /*129c*/ 	.byte	0x04, 0x11
        /*129e*/ 	.short	(.L_798 - .L_797)
	.align		4
.L_797:
        /*12a0*/ 	.word	index@(_Z28_permutedims_5D_2_1_3_5_4_64PdiiiiiS_iiii)
        /*12a4*/ 	.word	0x00000000


	//----- nvinfo : EIATTR_REGCOUNT
	.align		4
.L_798:
        /*12a8*/ 	.byte	0x04, 0x2f
        /*12aa*/ 	.short	(.L_800 - .L_799)
	.align		4
.L_799:
        /*12ac*/ 	.word	index@(_Z28_permutedims_5D_2_1_4_3_5_32PfiiiiiS_iiii)
        /*12b0*/ 	.word	0x0000001e


	//----- nvinfo : EIATTR_FRAME_SIZE
	.align		4
.L_800:
        /*12b4*/ 	.byte	0x04, 0x11
        /*12b6*/ 	.short	(.L_802 - .L_801)
	.align		4
.L_801:
        /*12b8*/ 	.word	index@(_Z28_permutedims_5D_2_1_4_3_5_32PfiiiiiS_iiii)
        /*12bc*/ 	.word	0x00000000


	//----- nvinfo : EIATTR_REGCOUNT
	.align		4
.L_802:
        /*12c0*/ 	.byte	0x04, 0x2f
        /*12c2*/ 	.short	(.L_804 - .L_803)
	.align		4
.L_803:
        /*12c4*/ 	.word	index@(_Z28_permutedims_5D_2_1_4_3_5_64PdiiiiiS_iiii)
        /*12c8*/ 	.word	0x0000001d


	//----- nvinfo : EIATTR_FRAME_SIZE
	.align		4
.L_804:
        /*12cc*/ 	.byte	0x04, 0x11
        /*12ce*/ 	.short	(.L_806 - .L_805)
	.align		4
.L_805:
        /*12d0*/ 	.word	index@(_Z28_permutedims_5D_2_1_4_3_5_64PdiiiiiS_iiii)
        /*12d4*/ 	.word	0x00000000


	//----- nvinfo : EIATTR_REGCOUNT
	.align		4
.L_806:
        /*12d8*/ 	.byte	0x04, 0x2f
        /*12da*/ 	.short	(.L_808 - .L_807)
	.align		4
.L_807:
        /*12dc*/ 	.word	index@(_Z28_permutedims_5D_2_1_4_5_3_32PfiiiiiS_iiii)
        /*12e0*/ 	.word	0x0000001e


	//----- nvinfo : EIATTR_FRAME_SIZE
	.align		4
.L_808:
        /*12e4*/ 	.byte	0x04, 0x11
        /*12e6*/ 	.short	(.L_810 - .L_809)
	.align		4
.L_809:
        /*12e8*/ 	.word	index@(_Z28_permutedims_5D_2_1_4_5_3_32PfiiiiiS_iiii)
        /*12ec*/ 	.word	0x00000000


	//----- nvinfo : EIATTR_REGCOUNT
	.align		4
.L_810:
        /*12f0*/ 	.byte	0x04, 0x2f
        /*12f2*/ 	.short	(.L_812 - .L_811)
	.align		4
.L_811:
        /*12f4*/ 	.word	index@(_Z28_permutedims_5D_2_1_4_5_3_64PdiiiiiS_iiii)
        /*12f8*/ 	.word	0x0000001d


	//----- nvinfo : EIATTR_FRAME_SIZE
	.align		4
.L_812:
        /*12fc*/ 	.byte	0x04, 0x11
        /*12fe*/ 	.short	(.L_814 - .L_813)
	.align		4
.L_813:
        /*1300*/ 	.word	index@(_Z28_permutedims_5D_2_1_4_5_3_64PdiiiiiS_iiii)
        /*1304*/ 	.word	0x00000000


	//----- nvinfo : EIATTR_REGCOUNT
	.align		4
.L_814:
        /*1308*/ 	.byte	0x04, 0x2f
        /*130a*/ 	.short	(.L_816 - .L_815)
	.align		4
.L_815:
        /*130c*/ 	.word	index@(_Z28_permutedims_5D_2_1_5_3_4_32PfiiiiiS_iiii)
        /*1310*/ 	.word	0x0000001e


	//----- nvinfo : EIATTR_FRAME_SIZE
	.align		4
.L_816:
        /*1314*/ 	.byte	0x04, 0x11
        /*1316*/ 	.short	(.L_818 - .L_817)
	.align		4
.L_817:
        /*1318*/ 	.word	index@(_Z28_permutedims_5D_2_1_5_3_4_32PfiiiiiS_iiii)
        /*131c*/ 	.word	0x00000000


	//----- nvinfo : EIATTR_REGCOUNT
	.align		4
.L_818:
        /*1320*/ 	.byte	0x04, 0x2f
        /*1322*/ 	.short	(.L_820 - .L_819)
	.align		4
.L_819:
        /*1324*/ 	.word	index@(_Z28_permutedims_5D_2_1_5_3_4_64PdiiiiiS_iiii)
        /*1328*/ 	.word	0x0000001d


	//----- nvinfo : EIATTR_FRAME_SIZE
	.align		4
.L_820:
        /*132c*/ 	.byte	0x04, 0x11
        /*132e*/ 	.short	(.L_822 - .L_821)
	.align		4
.L_821:
        /*1330*/ 	.word	index@(_Z28_permutedims_5D_2_1_5_3_4_64PdiiiiiS_iiii)
        /*1334*/ 	.word	0x00000000


	//----- nvinfo : EIATTR_REGCOUNT
	.align		4
.L_822:
        /*1338*/ 	.byte	0x04, 0x2f
        /*133a*/ 	.short	(.L_824 - .L_823)
	.align		4
.L_823:
        /*133c*/ 	.word	index@(_Z28_permutedims_5D_2_1_5_4_3_32PfiiiiiS_iiii)
        /*1340*/ 	.word	0x0000001e


	//----- nvinfo : EIATTR_FRAME_SIZE
	.align		4
.L_824:
        /*1344*/ 	.byte	0x04, 0x11
        /*1346*/ 	.short	(.L_826 - .L_825)
	.align		4
.L_825:
        /*1348*/ 	.word	index@(_Z28_permutedims_5D_2_1_5_4_3_32PfiiiiiS_iiii)
        /*134c*/ 	.word	0x00000000


	//----- nvinfo : EIATTR_REGCOUNT
	.align		4
.L_826:
        /*1350*/ 	.byte	0x04, 0x2f
        /*1352*/ 	.short	(.L_828 - .L_827)
	.align		4
.L_827:
        /*1354*/ 	.word	index@(_Z28_permutedims_5D_2_1_5_4_3_64PdiiiiiS_iiii)
        /*1358*/ 	.word	0x0000001d


	//----- nvinfo : EIATTR_FRAME_SIZE
	.align		4
.L_828:
        /*135c*/ 	.byte	0x04, 0x11
        /*135e*/ 	.short	(.L_830 - .L_829)
	.align		4
.L_829:
        /*1360*/ 	.word	index@(_Z28_permutedims_5D_2_1_5_4_3_64PdiiiiiS_iiii)
        /*1364*/ 	.word	0x00000000


	//----- nvinfo : EIATTR_REGCOUNT
	.align		4
.L_830:
        /*1368*/ 	.byte	0x04, 0x2f
        /*136a*/ 	.short	(.L_832 - .L_831)
	.align		4
.L_831:
        /*136c*/ 	.word	index@(_Z28_permutedims_5D_2_3_1_4_5_32PfiiiiiS_iiii)
        /*1370*/ 	.word	0x0000001e


	//----- nvinfo : EIATTR_FRAME_SIZE
	.align		4
.L_832:
        /*1374*/ 	.byte	0x04, 0x11
        /*1376*/ 	.short	(.L_834 - .L_833)
	.align		4
.L_833:
        /*1378*/ 	.word	index@(_Z28_permutedims_5D_2_3_1_4_5_32PfiiiiiS_iiii)
        /*137c*/ 	.word	0x00000000


	//----- nvinfo : EIATTR_REGCOUNT
	.align		4
.L_834:
        /*1380*/ 	.byte	0x04, 0x2f
        /*1382*/ 	.short	(.L_836 - .L_835)
	.align		4
.L_835:
        /*1384*/ 	.word	index@(_Z28_permutedims_5D_2_3_1_4_5_64PdiiiiiS_iiii)
        /*1388*/ 	.word	0x0000001d


	//----- nvinfo : EIATTR_FRAME_SIZE
	.align		4
.L_836:
        /*138c*/ 	.byte	0x04, 0x11
        /*138e*/ 	.short	(.L_838 - .L_837)
	.align		4
.L_837:
        /*1390*/ 	.word	index@(_Z28_permutedims_5D_2_3_1_4_5_64PdiiiiiS_iiii)
        /*1394*/ 	.word	0x00000000


	//----- nvinfo : EIATTR_REGCOUNT
	.align		4
.L_838:
        /*1398*/ 	.byte	0x04, 0x2f
        /*139a*/ 	.short	(.L_840 - .L_839)
	.align		4
.L_839:
        /*139c*/ 	.word	index@(_Z28_permutedims_5D_2_3_1_5_4_32PfiiiiiS_iiii)
        /*13a0*/ 	.word	0x0000001e


	//----- nvinfo : EIATTR_FRAME_SIZE
	.align		4
.L_840:
        /*13a4*/ 	.byte	0x04, 0x11
        /*13a6*/ 	.short	(.L_842 - .L_841)
	.align		4
.L_841:
        /*13a8*/ 	.word	index@(_Z28_permutedims_5D_2_3_1_5_4_32PfiiiiiS_iiii)
        /*13ac*/ 	.word	0x00000000


	//----- nvinfo : EIATTR_REGCOUNT
	.align		4
.L_842:
        /*13b0*/ 	.byte	0x04, 0x2f
        /*13b2*/ 	.short	(.L_844 - .L_843)
	.align		4
.L_843:
        /*13b4*/ 	.word	index@(_Z28_permutedims_5D_2_3_1_5_4_64PdiiiiiS_iiii)
        /*13b8*/ 	.word	0x0000001d


	//----- nvinfo : EIATTR_FRAME_SIZE
	.align		4
.L_844:
        /*13bc*/ 	.byte	0x04, 0x11
        /*13be*/ 	.short	(.L_846 - .L_845)
	.align		4
.L_845:
        /*13c0*/ 	.word	index@(_Z28_permutedims_5D_2_3_1_5_4_64PdiiiiiS_iiii)
        /*13c4*/ 	.word	0x00000000


	//----- nvinfo : EIATTR_REGCOUNT
	.align		4
.L_846:
        /*13c8*/ 	.byte	0x04, 0x2f
        /*13ca*/ 	.short	(.L_848 - .L_847)
	.align		4
.L_847:
        /*13cc*/ 	.word	index@(_Z28_permutedims_5D_2_3_4_1_5_32PfiiiiiS_iiii)
        /*13d0*/ 	.word	0x0000001e


	//----- nvinfo : EIATTR_FRAME_SIZE
	.align		4
.L_848:
        /*13d4*/ 	.byte	0x04, 0x11
        /*13d6*/ 	.short	(.L_850 - .L_849)
	.align		4
.L_849:
        /*13d8*/ 	.word	index@(_Z28_permutedims_5D_2_3_4_1_5_32PfiiiiiS_iiii)
        /*13dc*/ 	.word	0x00000000


	//----- nvinfo : EIATTR_REGCOUNT
	.align		4
.L_850:
        /*13e0*/ 	.byte	0x04, 0x2f
        /*13e2*/ 	.short	(.L_852 - .L_851)
	.align		4
.L_851:
        /*13e4*/ 	.word	index@(_Z28_permutedims_5D_2_3_4_1_5_64PdiiiiiS_iiii)
        /*13e8*/ 	.word	0x0000001d


	//----- nvinfo : EIATTR_FRAME_SIZE
	.align		4
.L_852:
        /*13ec*/ 	.byte	0x04, 0x11
        /*13ee*/ 	.short	(.L_854 - .L_853)
	.align		4
.L_853:
        /*13f0*/ 	.word	index@(_Z28_permutedims_5D_2_3_4_1_5_64PdiiiiiS_iiii)
        /*13f4*/ 	.word	0x00000000


	//----- nvinfo : EIATTR_REGCOUNT
	.align		4
.L_854:
        /*13f8*/ 	.byte	0x04, 0x2f
        /*13fa*/ 	.short	(.L_856 - .L_855)
	.align		4
.L_855:
        /*13fc*/ 	.word	index@(_Z28_permutedims_5D_2_3_4_5_1_32PfiiiiiS_iiii)
        /*1400*/ 	.word	0x0000001e


	//----- nvinfo : EIATTR_FRAME_SIZE
	.align		4
.L_856:
        /*1404*/ 	.byte	0x04, 0x11
        /*1406*/ 	.short	(.L_858 - .L_857)
	.align		4
.L_857:
        /*1408*/ 	.word	index@(_Z28_permutedims_5D_2_3_4_5_1_32PfiiiiiS_iiii)
        /*140c*/ 	.word	0x00000000


	//----- nvinfo : EIATTR_REGCOUNT
	.align		4
.L_858:
        /*1410*/ 	.byte	0x04, 0x2f
        /*1412*/ 	.short	(.L_860 - .L_859)
	.align		4
.L_859:
        /*1414*/ 	.word	index@(_Z28_permutedims_5D_2_3_4_5_1_64PdiiiiiS_iiii)
        /*1418*/ 	.word	0x0000001d


	//----- nvinfo : EIATTR_FRAME_SIZE
	.align		4
.L_860:
        /*141c*/ 	.byte	0x04, 0x11
        /*141e*/ 	.short	(.L_862 - .L_861)
	.align		4
.L_861:
        /*1420*/ 	.word	index@(_Z28_permutedims_5D_2_3_4_5_1_64PdiiiiiS_iiii)
        /*1424*/ 	.word	0x00000000


	//----- nvinfo : EIATTR_REGCOUNT
	.align		4
.L_862:
        /*1428*/ 	.byte	0x04, 0x2f
        /*142a*/ 	.short	(.L_864 - .L_863)
	.align		4
.L_863:
        /*142c*/ 	.word	index@(_Z28_permutedims_5D_2_3_5_1_4_32PfiiiiiS_iiii)
        /*1430*/ 	.word	0x0000001e


	//----- nvinfo : EIATTR_FRAME_SIZE
	.align		4
.L_864:
        /*1434*/ 	.byte	0x04, 0x11
        /*1436*/ 	.short	(.L_866 - .L_865)
	.align		4
.L_865:
        /*1438*/ 	.word	index@(_Z28_permutedims_5D_2_3_5_1_4_32PfiiiiiS_iiii)
        /*143c*/ 	.word	0x00000000


	//----- nvinfo : EIATTR_REGCOUNT
	.align		4
.L_866:
        /*1440*/ 	.byte	0x04, 0x2f
        /*1442*/ 	.short	(.L_868 - .L_867)
	.align		4
.L_867:
        /*1444*/ 	.word	index@(_Z28_permutedims_5D_2_3_5_1_4_64PdiiiiiS_iiii)
        /*1448*/ 	.word	0x0000001d


	//----- nvinfo : EIATTR_FRAME_SIZE
	.align		4
.L_868:
        /*144c*/ 	.byte	0x04, 0x11
        /*144e*/ 	.short	(.L_870 - .L_869)
	.align		4
.L_869:
        /*1450*/ 	.word	index@(_Z28_permutedims_5D_2_3_5_1_4_64PdiiiiiS_iiii)
        /*1454*/ 	.word	0x00000000


	//----- nvinfo : EIATTR_REGCOUNT
	.align		4
.L_870:
        /*1458*/ 	.byte	0x04, 0x2f
        /*145a*/ 	.short	(.L_872 - .L_871)
	.align		4
.L_871:
        /*145c*/ 	.word	index@(_Z28_permutedims_5D_2_3_5_4_1_32PfiiiiiS_iiii)
        /*1460*/ 	.word	0x0000001e


	//----- nvinfo : EIATTR_FRAME_SIZE
	.align		4
.L_872:
        /*1464*/ 	.byte	0x04, 0x11
        /*1466*/ 	.short	(.L_874 - .L_873)
	.align		4
.L_873:
        /*1468*/ 	.word	index@(_Z28_permutedims_5D_2_3_5_4_1_32PfiiiiiS_iiii)
        /*146c*/ 	.word	0x00000000


	//----- nvinfo : EIATTR_REGCOUNT
	.align		4
.L_874:
        /*1470*/ 	.byte	0x04, 0x2f
        /*1472*/ 	.short	(.L_876 - .L_875)
	.align		4
.L_875:
        /*1474*/ 	.word	index@(_Z28_permutedims_5D_2_3_5_4_1_64PdiiiiiS_iiii)
        /*1478*/ 	.word	0x0000001d


	//----- nvinfo : EIATTR_FRAME_SIZE
	.align		4
.L_876:
        /*147c*/ 	.byte	0x04, 0x11
        /*147e*/ 	.short	(.L_878 - .L_877)
	.align		4
.L_877:
        /*1480*/ 	.word	index@(_Z28_permutedims_5D_2_3_5_4_1_64PdiiiiiS_iiii)
        /*1484*/ 	.word	0x00000000


	//----- nvinfo : EIATTR_REGCOUNT
	.align		4
.L_878:
        /*1488*/ 	.byte	0x04, 0x2f
        /*148a*/ 	.short	(.L_880 - .L_879)
	.align		4
.L_879:
        /*148c*/ 	.word	index@(_Z28_permutedims_5D_2_4_1_3_5_32PfiiiiiS_iiii)
        /*1490*/ 	.word	0x0000001e


	//----- nvinfo : EIATTR_FRAME_SIZE
	.align		4
.L_880:
        /*1494*/ 	.byte	0x04, 0x11
        /*1496*/ 	.short	(.L_882 - .L_881)
	.align		4
.L_881:
        /*1498*/ 	.word	index@(_Z28_permutedims_5D_2_4_1_3_5_32PfiiiiiS_iiii)
        /*149c*/ 	.word	0x00000000


	//----- nvinfo : EIATTR_REGCOUNT
	.align		4
.L_882:
        /*14a0*/ 	.byte	0x04, 0x2f
        /*14a2*/ 	.short	(.L_884 - .L_883)
	.align		4
.L_883:
        /*14a4*/ 	.word	index@(_Z28_permutedims_5D_2_4_1_3_5_64PdiiiiiS_iiii)
        /*14a8*/ 	.word	0x0000001d


	//----- nvinfo : EIATTR_FRAME_SIZE
	.align		4
.L_884:
        /*14ac*/ 	.byte	0x04, 0x11
        /*14ae*/ 	.short	(.L_886 - .L_885)
	.align		4
.L_885:
        /*14b0*/ 	.word	index@(_Z28_permutedims_5D_2_4_1_3_5_64PdiiiiiS_iiii)
        /*14b4*/ 	.word	0x00000000


	//----- nvinfo : EIATTR_REGCOUNT
	.align		4
.L_886:
        /*14b8*/ 	.byte	0x04, 0x2f
        /*14ba*/ 	.short	(.L_888 - .L_887)
	.align		4
.L_887:
        /*14bc*/ 	.word	index@(_Z28_permutedims_5D_2_4_1_5_3_32PfiiiiiS_iiii)
        /*14c0*/ 	.word	0x0000001e


	//----- nvinfo : EIATTR_FRAME_SIZE
	.align		4
.L_888:
        /*14c4*/ 	.byte	0x04, 0x11
        /*14c6*/ 	.short	(.L_890 - .L_889)
	.align		4
.L_889:
        /*14c8*/ 	.word	index@(_Z28_permutedims_5D_2_4_1_5_3_32PfiiiiiS_iiii)
        /*14cc*/ 	.word	0x00000000


	//----- nvinfo : EIATTR_REGCOUNT
	.align		4
.L_890:
        /*14d0*/ 	.byte	0x04, 0x2f
        /*14d2*/ 	.short	(.L_892 - .L_891)
	.align		4
.L_891:
        /*14d4*/ 	.word	index@(_Z28_permutedims_5D_2_4_1_5_3_64PdiiiiiS_iiii)
        /*14d8*/ 	.word	0x0000001d


	//----- nvinfo : EIATTR_FRAME_SIZE
	.align		4
.L_892:
        /*14dc*/ 	.byte	0x04, 0x11
        /*14de*/ 	.short	(.L_894 - .L_893)
	.align		4
.L_893:
        /*14e0*/ 	.word	index@(_Z28_permutedims_5D_2_4_1_5_3_64PdiiiiiS_iiii)
        /*14e4*/ 	.word	0x00000000


	//----- nvinfo : EIATTR_REGCOUNT
	.align		4
.L_894:
        /*14e8*/ 	.byte	0x04, 0x2f
        /*14ea*/ 	.short	(.L_896 - .L_895)
	.align		4
.L_895:
        /*14ec*/ 	.word	index@(_Z28_permutedims_5D_2_4_3_1_5_32PfiiiiiS_iiii)
        /*14f0*/ 	.word	0x0000001e


	//----- nvinfo : EIATTR_FRAME_SIZE
	.align		4
.L_896:
        /*14f4*/ 	.byte	0x04, 0x11
        /*14f6*/ 	.short	(.L_898 - .L_897)
	.align		4
.L_897:
        /*14f8*/ 	.word	index@(_Z28_permutedims_5D_2_4_3_1_5_32PfiiiiiS_iiii)
        /*14fc*/ 	.word	0x00000000


	//----- nvinfo : EIATTR_REGCOUNT
	.align		4
.L_898:
        /*1500*/ 	.byte	0x04, 0x2f
        /*1502*/ 	.short	(.L_900 - .L_899)
	.align		4
.L_899:
        /*1504*/ 	.word	index@(_Z28_permutedims_5D_2_4_3_1_5_64PdiiiiiS_iiii)
        /*1508*/ 	.word	0x0000001d


	//----- nvinfo : EIATTR_FRAME_SIZE
	.align		4
.L_900:
        /*150c*/ 	.byte	0x04, 0x11
        /*150e*/ 	.short	(.L_902 - .L_901)
	.align		4
.L_901:
        /*1510*/ 	.word	index@(_Z28_permutedims_5D_2_4_3_1_5_64PdiiiiiS_iiii)
        /*1514*/ 	.word	0x00000000


	//----- nvinfo : EIATTR_REGCOUNT
	.align		4
.L_902:
        /*1518*/ 	.byte	0x04, 0x2f
        /*151a*/ 	.short	(.L_904 - .L_903)
	.align		4
.L_903:
        /*151c*/ 	.word	index@(_Z28_permutedims_5D_2_4_3_5_1_32PfiiiiiS_iiii)
        /*1520*/ 	.word	0x0000001e


	//----- nvinfo : EIATTR_FRAME_SIZE
	.align		4
.L_904:
        /*1524*/ 	.byte	0x04, 0x11
        /*1526*/ 	.short	(.L_906 - .L_905)
	.align		4
.L_905:
        /*1528*/ 	.word	index@(_Z28_permutedims_5D_2_4_3_5_1_32PfiiiiiS_iiii)
        /*152c*/ 	.word	0x00000000


	//----- nvinfo : EIATTR_REGCOUNT
	.align		4
.L_906:
        /*1530*/ 	.byte	0x04, 0x2f
        /*1532*/ 	.short	(.L_908 - .L_907)
	.align		4
.L_907:
        /*1534*/ 	.word	index@(_Z28_permutedims_5D_2_4_3_5_1_64PdiiiiiS_iiii)
        /*1538*/ 	.word	0x0000001d


	//----- nvinfo : EIATTR_FRAME_SIZE
	.align		4
.L_908:
        /*153c*/ 	.byte	0x04, 0x11
        /*153e*/ 	.short	(.L_910 - .L_909)
	.align		4
.L_909:
        /*1540*/ 	.word	index@(_Z28_permutedims_5D_2_4_3_5_1_64PdiiiiiS_iiii)
        /*1544*/ 	.word	0x00000000


	//----- nvinfo : EIATTR_REGCOUNT
	.align		4
.L_910:
        /*1548*/ 	.byte	0x04, 0x2f
        /*154a*/ 	.short	(.L_912 - .L_911)
	.align		4
.L_911:
        /*154c*/ 	.word	index@(_Z28_permutedims_5D_2_4_5_1_3_32PfiiiiiS_iiii)
        /*1550*/ 	.word	0x0000001e


	//----- nvinfo : EIATTR_FRAME_SIZE
	.align		4
.L_912:
        /*1554*/ 	.byte	0x04, 0x11
        /*1556*/ 	.short	(.L_914 - .L_913)
	.align		4
.L_913:
        /*1558*/ 	.word	index@(_Z28_permutedims_5D_2_4_5_1_3_32PfiiiiiS_iiii)
        /*155c*/ 	.word	0x00000000


	//----- nvinfo : EIATTR_REGCOUNT
	.align		4
.L_914:
        /*1560*/ 	.byte	0x04, 0x2f
        /*1562*/ 	.short	(.L_916 - .L_915)
	.align		4
.L_915:
        /*1564*/ 	.word	index@(_Z28_permutedims_5D_2_4_5_1_3_64PdiiiiiS_iiii)
        /*1568*/ 	.word	0x0000001d


	//----- nvinfo : EIATTR_FRAME_SIZE
	.align		4
.L_916:
        /*156c*/ 	.byte	0x04, 0x11
        /*156e*/ 	.short	(.L_918 - .L_917)
	.align		4
.L_917:
        /*1570*/ 	.word	index@(_Z28_permutedims_5D_2_4_5_1_3_64PdiiiiiS_iiii)
        /*1574*/ 	.word	0x00000000


	//----- nvinfo : EIATTR_REGCOUNT
	.align		4
.L_918:
        /*1578*/ 	.byte	0x04, 0x2f
        /*157a*/ 	.short	(.L_920 - .L_919)
	.align		4
.L_919:
        /*157c*/ 	.word	index@(_Z28_permutedims_5D_2_4_5_3_1_32PfiiiiiS_iiii)
        /*1580*/ 	.word	0x0000001e


	//----- nvinfo : EIATTR_FRAME_SIZE
	.align		4
.L_920:
        /*1584*/ 	.byte	0x04, 0x11
        /*1586*/ 	.short	(.L_922 - .L_921)
	.align		4
.L_921:
        /*1588*/ 	.word	index@(_Z28_permutedims_5D_2_4_5_3_1_32PfiiiiiS_iiii)
        /*158c*/ 	.word	0x00000000


	//----- nvinfo : EIATTR_REGCOUNT
	.align		4
.L_922:
        /*1590*/ 	.byte	0x04, 0x2f
        /*1592*/ 	.short	(.L_924 - .L_923)
	.align		4
.L_923:
        /*1594*/ 	.word	index@(_Z28_permutedims_5D_2_4_5_3_1_64PdiiiiiS_iiii)
        /*1598*/ 	.word	0x0000001d


	//----- nvinfo : EIATTR_FRAME_SIZE
	.align		4
.L_924:
        /*159c*/ 	.byte	0x04, 0x11
        /*159e*/ 	.short	(.L_926 - .L_925)
	.align		4
.L_925:
        /*15a0*/ 	.word	index@(_Z28_permutedims_5D_2_4_5_3_1_64PdiiiiiS_iiii)
        /*15a4*/ 	.word	0x00000000


	//----- nvinfo : EIATTR_REGCOUNT
	.align		4
.L_926:
        /*15a8*/ 	.byte	0x04, 0x2f
        /*15aa*/ 	.short	(.L_928 - .L_927)
	.align		4
.L_927:
        /*15ac*/ 	.word	index@(_Z28_permutedims_5D_2_5_1_3_4_32PfiiiiiS_iiii)
        /*15b0*/ 	.word	0x0000001c


	//----- nvinfo : EIATTR_FRAME_SIZE
	.align		4
.L_928:
        /*15b4*/ 	.byte	0x04, 0x11
        /*15b6*/ 	.short	(.L_930 - .L_929)
	.align		4
.L_929:
        /*15b8*/ 	.word	index@(_Z28_permutedims_5D_2_5_1_3_4_32PfiiiiiS_iiii)
        /*15bc*/ 	.word	0x00000000


	//----- nvinfo : EIATTR_REGCOUNT
	.align		4
.L_930:
        /*15c0*/ 	.byte	0x04, 0x2f
        /*15c2*/ 	.short	(.L_932 - .L_931)
	.align		4
.L_931:
        /*15c4*/ 	.word	index@(_Z28_permutedims_5D_2_5_1_3_4_64PdiiiiiS_iiii)
        /*15c8*/ 	.word	0x0000001e


	//----- nvinfo : EIATTR_FRAME_SIZE
	.align		4
.L_932:
        /*15cc*/ 	.byte	0x04, 0x11
        /*15ce*/ 	.short	(.L_934 - .L_933)
	.align		4
.L_933:
        /*15d0*/ 	.word	index@(_Z28_permutedims_5D_2_5_1_3_4_64PdiiiiiS_iiii)
        /*15d4*/ 	.word	0x00000000


	//----- nvinfo : EIATTR_REGCOUNT
	.align		4
.L_934:
        /*15d8*/ 	.byte	0x04, 0x2f
        /*15da*/ 	.short	(.L_936 - .L_935)
	.align		4
.L_935:
        /*15dc*/ 	.word	index@(_Z28_permutedims_5D_2_5_1_4_3_32PfiiiiiS_iiii)
        /*15e0*/ 	.word	0x0000001c


	//----- nvinfo : EIATTR_FRAME_SIZE
	.align		4
.L_936:
        /*15e4*/ 	.byte	0x04, 0x11
        /*15e6*/ 	.short	(.L_938 - .L_937)
	.align		4
.L_937:
        /*15e8*/ 	.word	index@(_Z28_permutedims_5D_2_5_1_4_3_32PfiiiiiS_iiii)
        /*15ec*/ 	.word	0x00000000


	//----- nvinfo : EIATTR_REGCOUNT
	.align		4
.L_938:
        /*15f0*/ 	.byte	0x04, 0x2f
        /*15f2*/ 	.short	(.L_940 - .L_939)
	.align		4
.L_939:
        /*15f4*/ 	.word	index@(_Z28_permutedims_5D_2_5_1_4_3_64PdiiiiiS_iiii)
        /*15f8*/ 	.word	0x0000001e


	//----- nvinfo : EIATTR_FRAME_SIZE
	.align		4
.L_940:
        /*15fc*/ 	.byte	0x04, 0x11
        /*15fe*/ 	.short	(.L_942 - .L_941)
	.align		4
.L_941:
        /*1600*/ 	.word	index@(_Z28_permutedims_5D_2_5_1_4_3_64PdiiiiiS_iiii)
        /*1604*/ 	.word	0x00000000


	//----- nvinfo : EIATTR_REGCOUNT
	.align		4
.L_942:
        /*1608*/ 	.byte	0x04, 0x2f
        /*160a*/ 	.short	(.L_944 - .L_943)
	.align		4
.L_943:
        /*160c*/ 	.word	index@(_Z28_permutedims_5D_2_5_3_1_4_32PfiiiiiS_iiii)
        /*1610*/ 	.word	0x0000001c


	//----- nvinfo : EIATTR_FRAME_SIZE
	.align		4
.L_944:
        /*1614*/ 	.byte	0x04, 0x11
        /*1616*/ 	.short	(.L_946 - .L_945)
	.align		4
.L_945:
        /*1618*/ 	.word	index@(_Z28_permutedims_5D_2_5_3_1_4_32PfiiiiiS_iiii)
        /*161c*/ 	.word	0x00000000


	//----- nvinfo : EIATTR_REGCOUNT
	.align		4
.L_946:
        /*1620*/ 	.byte	0x04, 0x2f
        /*1622*/ 	.short	(.L_948 - .L_947)
	.align		4
.L_947:
        /*1624*/ 	.word	index@(_Z28_permutedims_5D_2_5_3_1_4_64PdiiiiiS_iiii)
        /*1628*/ 	.word	0x0000001e


	//----- nvinfo : EIATTR_FRAME_SIZE
	.align		4
.L_948:
        /*162c*/ 	.byte	0x04, 0x11
        /*162e*/ 	.short	(.L_950 - .L_949)
	.align		4
.L_949:
        /*1630*/ 	.word	index@(_Z28_permutedims_5D_2_5_3_1_4_64PdiiiiiS_iiii)
        /*1634*/ 	.word	0x00000000


	//----- nvinfo : EIATTR_REGCOUNT
	.align		4
.L_950:
        /*1638*/ 	.byte	0x04, 0x2f
        /*163a*/ 	.short	(.L_952 - .L_951)
	.align		4
.L_951:
        /*163c*/ 	.word	index@(_Z28_permutedims_5D_2_5_3_4_1_32PfiiiiiS_iiii)
        /*1640*/ 	.word	0x0000001c


	//----- nvinfo : EIATTR_FRAME_SIZE
	.align		4
.L_952:
        /*1644*/ 	.byte	0x04, 0x11
        /*1646*/ 	.short	(.L_954 - .L_953)
	.align		4
.L_953:
        /*1648*/ 	.word	index@(_Z28_permutedims_5D_2_5_3_4_1_32PfiiiiiS_iiii)
        /*164c*/ 	.word	0x00000000


	//----- nvinfo : EIATTR_REGCOUNT
	.align		4
.L_954:
        /*1650*/ 	.byte	0x04, 0x2f
        /*1652*/ 	.short	(.L_956 - .L_955)
	.align		4
.L_955:
        /*1654*/ 	.word	index@(_Z28_permutedims_5D_2_5_3_4_1_64PdiiiiiS_iiii)
        /*1658*/ 	.word	0x0000001e


	//----- nvinfo : EIATTR_FRAME_SIZE
	.align		4
.L_956:
        /*165c*/ 	.byte	0x04, 0x11
        /*165e*/ 	.short	(.L_958 - .L_957)
	.align		4
.L_957:
        /*1660*/ 	.word	index@(_Z28_permutedims_5D_2_5_3_4_1_64PdiiiiiS_iiii)
        /*1664*/ 	.word	0x00000000


	//----- nvinfo : EIATTR_REGCOUNT
	.align		4
.L_958:
        /*1668*/ 	.byte	0x04, 0x2f
        /*166a*/ 	.short	(.L_960 - .L_959)
	.align		4
.L_959:
        /*166c*/ 	.word	index@(_Z28_permutedims_5D_2_5_4_1_3_32PfiiiiiS_iiii)
        /*1670*/ 	.word	0x0000001c


	//----- nvinfo : EIATTR_FRAME_SIZE
	.align		4
.L_960:
        /*1674*/ 	.byte	0x04, 0x11
        /*1676*/ 	.short	(.L_962 - .L_961)
	.align		4
.L_961:
        /*1678*/ 	.word	index@(_Z28_permutedims_5D_2_5_4_1_3_32PfiiiiiS_iiii)
        /*167c*/ 	.word	0x00000000


	//----- nvinfo : EIATTR_REGCOUNT
	.align		4
.L_962:
        /*1680*/ 	.byte	0x04, 0x2f
        /*1682*/ 	.short	(.L_964 - .L_963)
	.align		4
.L_963:
        /*1684*/ 	.word	index@(_Z28_permutedims_5D_2_5_4_1_3_64PdiiiiiS_iiii)
        /*1688*/ 	.word	0x0000001e


	//----- nvinfo : EIATTR_FRAME_SIZE
	.align		4
.L_964:
        /*168c*/ 	.byte	0x04, 0x11
        /*168e*/ 	.short	(.L_966 - .L_965)
	.align		4
.L_965:
        /*1690*/ 	.word	index@(_Z28_permutedims_5D_2_5_4_1_3_64PdiiiiiS_iiii)
        /*1694*/ 	.word	0x00000000


	//----- nvinfo : EIATTR_REGCOUNT
	.align		4
.L_966:
        /*1698*/ 	.byte	0x04, 0x2f
        /*169a*/ 	.short	(.L_968 - .L_967)
	.align		4
.L_967:
        /*169c*/ 	.word	index@(_Z28_permutedims_5D_2_5_4_3_1_32PfiiiiiS_iiii)
        /*16a0*/ 	.word	0x0000001c


	//----- nvinfo : EIATTR_FRAME_SIZE
	.align		4
.L_968:
        /*16a4*/ 	.byte	0x04, 0x11
        /*16a6*/ 	.short	(.L_970 - .L_969)
	.align		4
.L_969:
        /*16a8*/ 	.word	index@(_Z28_permutedims_5D_2_5_4_3_1_32PfiiiiiS_iiii)
        /*16ac*/ 	.word	0x00000000


	//----- nvinfo : EIATTR_REGCOUNT
	.align		4
.L_970:
        /*16b0*/ 	.byte	0x04, 0x2f
        /*16b2*/ 	.short	(.L_972 - .L_971)
	.align		4
.L_971:
        /*16b4*/ 	.word	index@(_Z28_permutedims_5D_2_5_4_3_1_64PdiiiiiS_iiii)
        /*16b8*/ 	.word	0x0000001e


	//----- nvinfo : EIATTR_FRAME_SIZE
	.align		4
.L_972:
        /*16bc*/ 	.byte	0x04, 0x11
        /*16be*/ 	.short	(.L_974 - .L_973)
	.align		4
.L_973:
        /*16c0*/ 	.word	index@(_Z28_permutedims_5D_2_5_4_3_1_64PdiiiiiS_iiii)
        /*16c4*/ 	.word	0x00000000


	//----- nvinfo : EIATTR_REGCOUNT
	.align		4
.L_974:
        /*16c8*/ 	.byte	0x04, 0x2f
        /*16ca*/ 	.short	(.L_976 - .L_975)
	.align		4
.L_975:
        /*16cc*/ 	.word	index@(_Z28_permutedims_5D_3_1_2_4_5_32PfiiiiiS_iiii)
        /*16d0*/ 	.word	0x0000001e


	//----- nvinfo : EIATTR_FRAME_SIZE
	.align		4
.L_976:
        /*16d4*/ 	.byte	0x04, 0x11
        /*16d6*/ 	.short	(.L_978 - .L_977)
	.align		4
.L_977:
        /*16d8*/ 	.word	index@(_Z28_permutedims_5D_3_1_2_4_5_32PfiiiiiS_iiii)
        /*16dc*/ 	.word	0x00000000


	//----- nvinfo : EIATTR_REGCOUNT
	.align		4
.L_978:
        /*16e0*/ 	.byte	0x04, 0x2f
        /*16e2*/ 	.short	(.L_980 - .L_979)
	.align		4
.L_979:
        /*16e4*/ 	.word	index@(_Z28_permutedims_5D_3_1_2_4_5_64PdiiiiiS_iiii)
        /*16e8*/ 	.word	0x0000001d


	//----- nvinfo : EIATTR_FRAME_SIZE
	.align		4
.L_980:
        /*16ec*/ 	.byte	0x04, 0x11
        /*16ee*/ 	.short	(.L_982 - .L_981)
	.align		4
.L_981:
        /*16f0*/ 	.word	index@(_Z28_permutedims_5D_3_1_2_4_5_64PdiiiiiS_iiii)
        /*16f4*/ 	.word	0x00000000


	//----- nvinfo : EIATTR_REGCOUNT
	.align		4
.L_982:
        /*16f8*/ 	.byte	0x04, 0x2f
        /*16fa*/ 	.short	(.L_984 - .L_983)
	.align		4
.L_983:
        /*16fc*/ 	.word	index@(_Z28_permutedims_5D_3_1_2_5_4_32PfiiiiiS_iiii)
        /*1700*/ 	.word	0x0000001e


	//----- nvinfo : EIATTR_FRAME_SIZE
	.align		4
.L_984:
        /*1704*/ 	.byte	0x04, 0x11
        /*1706*/ 	.short	(.L_986 - .L_985)
	.align		4
.L_985:
        /*1708*/ 	.word	index@(_Z28_permutedims_5D_3_1_2_5_4_32PfiiiiiS_iiii)
        /*170c*/ 	.word	0x00000000


	//----- nvinfo : EIATTR_REGCOUNT
	.align		4
.L_986:
        /*1710*/ 	.byte	0x04, 0x2f
        /*1712*/ 	.short	(.L_988 - .L_987)
	.align		4
.L_987:
        /*1714*/ 	.word	index@(_Z28_permutedims_5D_3_1_2_5_4_64PdiiiiiS_iiii)
        /*1718*/ 	.word	0x0000001d


	//----- nvinfo : EIATTR_FRAME_SIZE
	.align		4
.L_988:
        /*171c*/ 	.byte	0x04, 0x11
        /*171e*/ 	.short	(.L_990 - .L_989)
	.align		4
.L_989:
        /*1720*/ 	.word	index@(_Z28_permutedims_5D_3_1_2_5_4_64PdiiiiiS_iiii)
        /*1724*/ 	.word	0x00000000


	//----- nvinfo : EIATTR_REGCOUNT
	.align		4
.L_990:
        /*1728*/ 	.byte	0x04, 0x2f
        /*172a*/ 	.short	(.L_992 - .L_991)
	.align		4
.L_991:
        /*172c*/ 	.word	index@(_Z28_permutedims_5D_3_1_4_2_5_32PfiiiiiS_iiii)
        /*1730*/ 	.word	0x0000001e


	//----- nvinfo : EIATTR_FRAME_SIZE
	.align		4
.L_992:
        /*1734*/ 	.byte	0x04, 0x11
        /*1736*/ 	.short	(.L_994 - .L_993)
	.align		4
.L_993:
        /*1738*/ 	.word	index@(_Z28_permutedims_5D_3_1_4_2_5_32PfiiiiiS_iiii)
        /*173c*/ 	.word	0x00000000


	//----- nvinfo : EIATTR_REGCOUNT
	.align		4
.L_994:
        /*1740*/ 	.byte	0x04, 0x2f
        /*1742*/ 	.short	(.L_996 - .L_995)
	.align		4
.L_995:
        /*1744*/ 	.word	index@(_Z28_permutedims_5D_3_1_4_2_5_64PdiiiiiS_iiii)
        /*1748*/ 	.word	0x0000001d


	//----- nvinfo : EIATTR_FRAME_SIZE
	.align		4
.L_996:
        /*174c*/ 	.byte	0x04, 0x11
        /*174e*/ 	.short	(.L_998 - .L_997)
	.align		4
.L_997:
        /*1750*/ 	.word	index@(_Z28_permutedims_5D_3_1_4_2_5_64PdiiiiiS_iiii)
        /*1754*/ 	.word	0x00000000


	//----- nvinfo : EIATTR_REGCOUNT
	.align		4
.L_998:
        /*1758*/ 	.byte	0x04, 0x2f
        /*175a*/ 	.short	(.L_1000 - .L_999)
	.align		4
.L_999:
        /*175c*/ 	.word	index@(_Z28_permutedims_5D_3_1_4_5_2_32PfiiiiiS_iiii)
        /*1760*/ 	.word	0x0000001e


	//----- nvinfo : EIATTR_FRAME_SIZE
	.align		4
.L_1000:
        /*1764*/ 	.byte	0x04, 0x11
        /*1766*/ 	.short	(.L_1002 - .L_1001)
	.align		4
.L_1001:
        /*1768*/ 	.word	index@(_Z28_permutedims_5D_3_1_4_5_2_32PfiiiiiS_iiii)
        /*176c*/ 	.word	0x00000000


	//----- nvinfo : EIATTR_REGCOUNT
	.align		4
.L_1002:
        /*1770*/ 	.byte	0x04, 0x2f
        /*1772*/ 	.short	(.L_1004 - .L_1003)
	.align		4
.L_1003:
        /*1774*/ 	.word	index@(_Z28_permutedims_5D_3_1_4_5_2_64PdiiiiiS_iiii)
        /*1778*/ 	.word	0x0000001d


	//----- nvinfo : EIATTR_FRAME_SIZE
	.align		4
.L_1004:
        /*177c*/ 	.byte	0x04, 0x11
        /*177e*/ 	.short	(.L_1006 - .L_1005)
	.align		4
.L_1005:
        /*1780*/ 	.word	index@(_Z28_permutedims_5D_3_1_4_5_2_64PdiiiiiS_iiii)
        /*1784*/ 	.word	0x00000000


	//----- nvinfo : EIATTR_REGCOUNT
	.align		4
.L_1006:
        /*1788*/ 	.byte	0x04, 0x2f
        /*178a*/ 	.short	(.L_1008 - .L_1007)
	.align		4
.L_1007:
        /*178c*/ 	.word	index@(_Z28_permutedims_5D_3_1_5_2_4_32PfiiiiiS_iiii)
        /*1790*/ 	.word	0x0000001e


	//----- nvinfo : EIATTR_FRAME_SIZE
	.align		4
.L_1008:
        /*1794*/ 	.byte	0x04, 0x11
        /*1796*/ 	.short	(.L_1010 - .L_1009)
	.align		4
.L_1009:
        /*1798*/ 	.word	index@(_Z28_permutedims_5D_3_1_5_2_4_32PfiiiiiS_iiii)
        /*179c*/ 	.word	0x00000000


	//----- nvinfo : EIATTR_REGCOUNT
	.align		4
.L_1010:
        /*17a0*/ 	.byte	0x04, 0x2f
        /*17a2*/ 	.short	(.L_1012 - .L_1011)
	.align		4
.L_1011:
        /*17a4*/ 	.word	index@(_Z28_permutedims_5D_3_1_5_2_4_64PdiiiiiS_iiii)
        /*17a8*/ 	.word	0x0000001d


	//----- nvinfo : EIATTR_FRAME_SIZE
	.align		4
.L_1012:
        /*17ac*/ 	.byte	0x04, 0x11
        /*17ae*/ 	.short	(.L_1014 - .L_1013)
	.align		4
.L_1013:
        /*17b0*/ 	.word	index@(_Z28_permutedims_5D_3_1_5_2_4_64PdiiiiiS_iiii)
        /*17b4*/ 	.word	0x00000000


	//----- nvinfo : EIATTR_REGCOUNT
	.align		4
.L_1014:
        /*17b8*/ 	.byte	0x04, 0x2f
        /*17ba*/ 	.short	(.L_1016 - .L_1015)
	.align		4
.L_1015:
        /*17bc*/ 	.word	index@(_Z28_permutedims_5D_3_1_5_4_2_32PfiiiiiS_iiii)
        /*17c0*/ 	.word	0x0000001e


	//----- nvinfo : EIATTR_FRAME_SIZE
	.align		4
.L_1016:
        /*17c4*/ 	.byte	0x04, 0x11
        /*17c6*/ 	.short	(.L_1018 - .L_1017)
	.align		4
.L_1017:
        /*17c8*/ 	.word	index@(_Z28_permutedims_5D_3_1_5_4_2_32PfiiiiiS_iiii)
        /*17cc*/ 	.word	0x00000000


	//----- nvinfo : EIATTR_REGCOUNT
	.align		4
.L_1018:
        /*17d0*/ 	.byte	0x04, 0x2f
        /*17d2*/ 	.short	(.L_1020 - .L_1019)
	.align		4
.L_1019:
        /*17d4*/ 	.word	index@(_Z28_permutedims_5D_3_1_5_4_2_64PdiiiiiS_iiii)
        /*17d8*/ 	.word	0x0000001d


	//----- nvinfo : EIATTR_FRAME_SIZE
	.align		4
.L_1020:
        /*17dc*/ 	.byte	0x04, 0x11
        /*17de*/ 	.short	(.L_1022 - .L_1021)
	.align		4
.L_1021:
        /*17e0*/ 	.word	index@(_Z28_permutedims_5D_3_1_5_4_2_64PdiiiiiS_iiii)
        /*17e4*/ 	.word	0x00000000


	//----- nvinfo : EIATTR_REGCOUNT
	.align		4
.L_1022:
        /*17e8*/ 	.byte	0x04, 0x2f
        /*17ea*/ 	.short	(.L_1024 - .L_1023)
	.align		4
.L_1023:
        /*17ec*/ 	.word	index@(_Z28_permutedims_5D_3_2_1_4_5_32PfiiiiiS_iiii)
        /*17f0*/ 	.word	0x0000001e


	//----- nvinfo : EIATTR_FRAME_SIZE
	.align		4
.L_1024:
        /*17f4*/ 	.byte	0x04, 0x11
        /*17f6*/ 	.short	(.L_1026 - .L_1025)
	.align		4
.L_1025:
        /*17f8*/ 	.word	index@(_Z28_permutedims_5D_3_2_1_4_5_32PfiiiiiS_iiii)
        /*17fc*/ 	.word	0x00000000


	//----- nvinfo : EIATTR_REGCOUNT
	.align		4
.L_1026:
        /*1800*/ 	.byte	0x04, 0x2f
        /*1802*/ 	.short	(.L_1028 - .L_1027)
	.align		4
.L_1027:
        /*1804*/ 	.word	index@(_Z28_permutedims_5D_3_2_1_4_5_64PdiiiiiS_iiii)
        /*1808*/ 	.word	0x0000001d


	//----- nvinfo : EIATTR_FRAME_SIZE
	.align		4
.L_1028:
        /*180c*/ 	.byte	0x04, 0x11
        /*180e*/ 	.short	(.L_1030 - .L_1029)
	.align		4
.L_1029:
        /*1810*/ 	.word	index@(_Z28_permutedims_5D_3_2_1_4_5_64PdiiiiiS_iiii)
        /*1814*/ 	.word	0x00000000


	//----- nvinfo : EIATTR_REGCOUNT
	.align		4
.L_1030:
        /*1818*/ 	.byte	0x04, 0x2f
        /*181a*/ 	.short	(.L_1032 - .L_1031)
	.align		4
.L_1031:
        /*181c*/ 	.word	index@(_Z28_permutedims_5D_3_2_1_5_4_32PfiiiiiS_iiii)
        /*1820*/ 	.word	0x0000001e


	//----- nvinfo : EIATTR_FRAME_SIZE
	.align		4
.L_1032:
        /*1824*/ 	.byte	0x04, 0x11
        /*1826*/ 	.short	(.L_1034 - .L_1033)
	.align		4
.L_1033:
        /*1828*/ 	.word	index@(_Z28_permutedims_5D_3_2_1_5_4_32PfiiiiiS_iiii)
        /*182c*/ 	.word	0x00000000


	//----- nvinfo : EIATTR_REGCOUNT
	.align		4
.L_1034:
        /*1830*/ 	.byte	0x04, 0x2f
        /*1832*/ 	.short	(.L_1036 - .L_1035)
	.align		4
.L_1035:
        /*1834*/ 	.word	index@(_Z28_permutedims_5D_3_2_1_5_4_64PdiiiiiS_iiii)
        /*1838*/ 	.word	0x0000001d


	//----- nvinfo : EIATTR_FRAME_SIZE
	.align		4
.L_1036:
        /*183c*/ 	.byte	0x04, 0x11
        /*183e*/ 	.short	(.L_1038 - .L_1037)
	.align		4
.L_1037:
        /*1840*/ 	.word	index@(_Z28_permutedims_5D_3_2_1_5_4_64PdiiiiiS_iiii)
        /*1844*/ 	.word	0x00000000


	//----- nvinfo : EIATTR_REGCOUNT
	.align		4
.L_1038:
        /*1848*/ 	.byte	0x04, 0x2f
        /*184a*/ 	.short	(.L_1040 - .L_1039)
	.align		4
.L_1039:
        /*184c*/ 	.word	index@(_Z28_permutedims_5D_3_2_4_1_5_32PfiiiiiS_iiii)
        /*1850*/ 	.word	0x0000001e


	//----- nvinfo : EIATTR_FRAME_SIZE
	.align		4
.L_1040:
        /*1854*/ 	.byte	0x04, 0x11
        /*1856*/ 	.short	(.L_1042 - .L_1041)
	.align		4
.L_1041:
        /*1858*/ 	.word	index@(_Z28_permutedims_5D_3_2_4_1_5_32PfiiiiiS_iiii)
        /*185c*/ 	.word	0x00000000


	//----- nvinfo : EIATTR_REGCOUNT
	.align		4
.L_1042:
        /*1860*/ 	.byte	0x04, 0x2f
        /*1862*/ 	.short	(.L_1044 - .L_1043)
	.align		4
.L_1043:
        /*1864*/ 	.word	index@(_Z28_permutedims_5D_3_2_4_1_5_64PdiiiiiS_iiii)
        /*1868*/ 	.word	0x0000001d


	//----- nvinfo : EIATTR_FRAME_SIZE
	.align		4
.L_1044:
        /*186c*/ 	.byte	0x04, 0x11
        /*186e*/ 	.short	(.L_1046 - .L_1045)
	.align		4
.L_1045:
        /*1870*/ 	.word	index@(_Z28_permutedims_5D_3_2_4_1_5_64PdiiiiiS_iiii)
        /*1874*/ 	.word	0x00000000


	//----- nvinfo : EIATTR_REGCOUNT
	.align		4
.L_1046:
        /*1878*/ 	.byte	0x04, 0x2f
        /*187a*/ 	.short	(.L_1048 - .L_1047)
	.align		4
.L_1047:
        /*187c*/ 	.word	index@(_Z28_permutedims_5D_3_2_4_5_1_32PfiiiiiS_iiii)
        /*1880*/ 	.word	0x0000001e


	//----- nvinfo : EIATTR_FRAME_SIZE
	.align		4
.L_1048:
        /*1884*/ 	.byte	0x04, 0x11
        /*1886*/ 	.short	(.L_1050 - .L_1049)
	.align		4
.L_1049:
        /*1888*/ 	.word	index@(_Z28_permutedims_5D_3_2_4_5_1_32PfiiiiiS_iiii)
        /*188c*/ 	.word	0x00000000


	//----- nvinfo : EIATTR_REGCOUNT
	.align		4
.L_1050:
        /*1890*/ 	.byte	0x04, 0x2f
        /*1892*/ 	.short	(.L_1052 - .L_1051)
	.align		4
.L_1051:
        /*1894*/ 	.word	index@(_Z28_permutedims_5D_3_2_4_5_1_64PdiiiiiS_iiii)
        /*1898*/ 	.word	0x0000001d


	//----- nvinfo : EIATTR_FRAME_SIZE
	.align		4
.L_1052:
        /*189c*/ 	.byte	0x04, 0x11
        /*189e*/ 	.short	(.L_1054 - .L_1053)
	.align		4
.L_1053:
        /*18a0*/ 	.word	index@(_Z28_permutedims_5D_3_2_4_5_1_64PdiiiiiS_iiii)
        /*18a4*/ 	.word	0x00000000


	//----- nvinfo : EIATTR_REGCOUNT
	.align		4
.L_1054:
        /*18a8*/ 	.byte	0x04, 0x2f
        /*18aa*/ 	.short	(.L_1056 - .L_1055)
	.align		4
.L_1055:
        /*18ac*/ 	.word	index@(_Z28_permutedims_5D_3_2_5_1_4_32PfiiiiiS_iiii)
        /*18b0*/ 	.word	0x0000001e


	//----- nvinfo : EIATTR_FRAME_SIZE
	.align		4
.L_1056:
        /*18b4*/ 	.byte	0x04, 0x11
        /*18b6*/ 	.short	(.L_1058 - .L_1057)
	.align		4
.L_1057:
        /*18b8*/ 	.word	index@(_Z28_permutedims_5D_3_2_5_1_4_32PfiiiiiS_iiii)
        /*18bc*/ 	.word	0x00000000


	//----- nvinfo : EIATTR_REGCOUNT
	.align		4
.L_1058:
        /*18c0*/ 	.byte	0x04, 0x2f
        /*18c2*/ 	.short	(.L_1060 - .L_1059)
	.align		4
.L_1059:
        /*18c4*/ 	.word	index@(_Z28_permutedims_5D_3_2_5_1_4_64PdiiiiiS_iiii)
        /*18c8*/ 	.word	0x0000001d


	//----- nvinfo : EIATTR_FRAME_SIZE
	.align		4
.L_1060:
        /*18cc*/ 	.byte	0x04, 0x11
        /*18ce*/ 	.short	(.L_1062 - .L_1061)
	.align		4
.L_1061:
        /*18d0*/ 	.word	index@(_Z28_permutedims_5D_3_2_5_1_4_64PdiiiiiS_iiii)
        /*18d4*/ 	.word	0x00000000


	//----- nvinfo : EIATTR_REGCOUNT
	.align		4
.L_1062:
        /*18d8*/ 	.byte	0x04, 0x2f
        /*18da*/ 	.short	(.L_1064 - .L_1063)
	.align		4
.L_1063:
        /*18dc*/ 	.word	index@(_Z28_permutedims_5D_3_2_5_4_1_32PfiiiiiS_iiii)
        /*18e0*/ 	.word	0x0000001e


	//----- nvinfo : EIATTR_FRAME_SIZE
	.align		4
.L_1064:
        /*18e4*/ 	.byte	0x04, 0x11
        /*18e6*/ 	.short	(.L_1066 - .L_1065)
	.align		4
.L_1065:
        /*18e8*/ 	.word	index@(_Z28_permutedims_5D_3_2_5_4_1_32PfiiiiiS_iiii)
        /*18ec*/ 	.word	0x00000000


	//----- nvinfo : EIATTR_REGCOUNT
	.align		4
.L_1066:
        /*18f0*/ 	.byte	0x04, 0x2f
        /*18f2*/ 	.short	(.L_1068 - .L_1067)
	.align		4
.L_1067:
        /*18f4*/ 	.word	index@(_Z28_permutedims_5D_3_2_5_4_1_64PdiiiiiS_iiii)
        /*18f8*/ 	.word	0x0000001d


	//----- nvinfo : EIATTR_FRAME_SIZE
	.align		4
.L_1068:
        /*18fc*/ 	.byte	0x04, 0x11
        /*18fe*/ 	.short	(.L_1070 - .L_1069)
	.align		4
.L_1069:
        /*1900*/ 	.word	index@(_Z28_permutedims_5D_3_2_5_4_1_64PdiiiiiS_iiii)
        /*1904*/ 	.word	0x00000000


	//----- nvinfo : EIATTR_REGCOUNT
	.align		4
.L_1070:
        /*1908*/ 	.byte	0x04, 0x2f
        /*190a*/ 	.short	(.L_1072 - .L_1071)
	.align		4
.L_1071:
        /*190c*/ 	.word	index@(_Z28_permutedims_5D_3_4_1_2_5_32PfiiiiiS_iiii)
        /*1910*/ 	.word	0x0000001e


	//----- nvinfo : EIATTR_FRAME_SIZE
	.align		4
.L_1072:
        /*1914*/ 	.byte	0x04, 0x11
        /*1916*/ 	.short	(.L_1074 - .L_1073)
	.align		4
.L_1073:
        /*1918*/ 	.word	index@(_Z28_permutedims_5D_3_4_1_2_5_32PfiiiiiS_iiii)
        /*191c*/ 	.word	0x00000000


	//----- nvinfo : EIATTR_REGCOUNT
	.align		4
.L_1074:
        /*1920*/ 	.byte	0x04, 0x2f
        /*1922*/ 	.short	(.L_1076 - .L_1075)
	.align		4
.L_1075:
        /*1924*/ 	.word	index@(_Z28_permutedims_5D_3_4_1_2_5_64PdiiiiiS_iiii)
        /*1928*/ 	.word	0x0000001d


	//----- nvinfo : EIATTR_FRAME_SIZE
	.align		4
.L_1076:
        /*192c*/ 	.byte	0x04, 0x11
        /*192e*/ 	.short	(.L_1078 - .L_1077)
	.align		4
.L_1077:
        /*1930*/ 	.word	index@(_Z28_permutedims_5D_3_4_1_2_5_64PdiiiiiS_iiii)
        /*1934*/ 	.word	0x00000000


	//----- nvinfo : EIATTR_REGCOUNT
	.align		4
.L_1078:
        /*1938*/ 	.byte	0x04, 0x2f
        /*193a*/ 	.short	(.L_1080 - .L_1079)
	.align		4
.L_1079:
        /*193c*/ 	.word	index@(_Z28_permutedims_5D_3_4_1_5_2_32PfiiiiiS_iiii)
        /*1940*/ 	.word	0x0000001e


	//----- nvinfo : EIATTR_FRAME_SIZE
	.align		4
.L_1080:
        /*1944*/ 	.byte	0x04, 0x11
        /*1946*/ 	.short	(.L_1082 - .L_1081)
	.align		4
.L_1081:
        /*1948*/ 	.word	index@(_Z28_permutedims_5D_3_4_1_5_2_32PfiiiiiS_iiii)
        /*194c*/ 	.word	0x00000000


	//----- nvinfo : EIATTR_REGCOUNT
	.align		4
.L_1082:
        /*1950*/ 	.byte	0x04, 0x2f
        /*1952*/ 	.short	(.L_1084 - .L_1083)
	.align		4
.L_1083:
        /*1954*/ 	.word	index@(_Z28_permutedims_5D_3_4_1_5_2_64PdiiiiiS_iiii)
        /*1958*/ 	.word	0x0000001d


	//----- nvinfo : EIATTR_FRAME_SIZE
	.align		4
.L_1084:
        /*195c*/ 	.byte	0x04, 0x11
        /*195e*/ 	.short	(.L_1086 - .L_1085)
	.align		4
.L_1085:
        /*1960*/ 	.word	index@(_Z28_permutedims_5D_3_4_1_5_2_64PdiiiiiS_iiii)
        /*1964*/ 	.word	0x00000000


	//----- nvinfo : EIATTR_REGCOUNT
	.align		4
.L_1086:
        /*1968*/ 	.byte	0x04, 0x2f
        /*196a*/ 	.short	(.L_1088 - .L_1087)
	.align		4
.L_1087:
        /*196c*/ 	.word	index@(_Z28_permutedims_5D_3_4_2_1_5_32PfiiiiiS_iiii)
        /*1970*/ 	.word	0x0000001e


	//----- nvinfo : EIATTR_FRAME_SIZE
	.align		4
.L_1088:
        /*1974*/ 	.byte	0x04, 0x11
        /*1976*/ 	.short	(.L_1090 - .L_1089)
	.align		4
.L_1089:
        /*1978*/ 	.word	index@(_Z28_permutedims_5D_3_4_2_1_5_32PfiiiiiS_iiii)
        /*197c*/ 	.word	0x00000000


	//----- nvinfo : EIATTR_REGCOUNT
	.align		4
.L_1090:
        /*1980*/ 	.byte	0x04, 0x2f
        /*1982*/ 	.short	(.L_1092 - .L_1091)
	.align		4
.L_1091:
        /*1984*/ 	.word	index@(_Z28_permutedims_5D_3_4_2_1_5_64PdiiiiiS_iiii)
        /*1988*/ 	.word	0x0000001d


	//----- nvinfo : EIATTR_FRAME_SIZE
	.align		4
.L_1092:
        /*198c*/ 	.byte	0x04, 0x11
        /*198e*/ 	.short	(.L_1094 - .L_1093)
	.align		4
.L_1093:
        /*1990*/ 	.word	index@(_Z28_permutedims_5D_3_4_2_1_5_64PdiiiiiS_iiii)
        /*1994*/ 	.word	0x00000000


	//----- nvinfo : EIATTR_REGCOUNT
	.align		4
.L_1094:
        /*1998*/ 	.byte	0x04, 0x2f
        /*199a*/ 	.short	(.L_1096 - .L_1095)
	.align		4
.L_1095:
        /*199c*/ 	.word	index@(_Z28_permutedims_5D_3_4_2_5_1_32PfiiiiiS_iiii)
        /*19a0*/ 	.word	0x0000001e


	//----- nvinfo : EIATTR_FRAME_SIZE
	.align		4
.L_1096:
        /*19a4*/ 	.byte	0x04, 0x11
        /*19a6*/ 	.short	(.L_1098 - .L_1097)
	.align		4
.L_1097:
        /*19a8*/ 	.word	index@(_Z28_permutedims_5D_3_4_2_5_1_32PfiiiiiS_iiii)
        /*19ac*/ 	.word	0x00000000


	//----- nvinfo : EIATTR_REGCOUNT
	.align		4
.L_1098:
        /*19b0*/ 	.byte	0x04, 0x2f
        /*19b2*/ 	.short	(.L_1100 - .L_1099)
	.align		4
.L_1099:
        /*19b4*/ 	.word	index@(_Z28_permutedims_5D_3_4_2_5_1_64PdiiiiiS_iiii)
        /*19b8*/ 	.word	0x0000001d


	//----- nvinfo : EIATTR_FRAME_SIZE
	.align		4
.L_1100:
        /*19bc*/ 	.byte	0x04, 0x11
        /*19be*/ 	.short	(.L_1102 - .L_1101)
	.align		4
.L_1101:
        /*19c0*/ 	.word	index@(_Z28_permutedims_5D_3_4_2_5_1_64PdiiiiiS_iiii)
        /*19c4*/ 	.word	0x00000000


	//----- nvinfo : EIATTR_REGCOUNT
	.align		4
.L_1102:
        /*19c8*/ 	.byte	0x04, 0x2f
        /*19ca*/ 	.short	(.L_1104 - .L_1103)
	.align		4
.L_1103:
        /*19cc*/ 	.word	index@(_Z28_permutedims_5D_3_4_5_1_2_32PfiiiiiS_iiii)
        /*19d0*/ 	.word	0x0000001e


	//----- nvinfo : EIATTR_FRAME_SIZE
	.align		4
.L_1104:
        /*19d4*/ 	.byte	0x04, 0x11
        /*19d6*/ 	.short	(.L_1106 - .L_1105)
	.align		4
.L_1105:
        /*19d8*/ 	.word	index@(_Z28_permutedims_5D_3_4_5_1_2_32PfiiiiiS_iiii)
        /*19dc*/ 	.word	0x00000000


	//----- nvinfo : EIATTR_REGCOUNT
	.align		4
.L_1106:
        /*19e0*/ 	.byte	0x04, 0x2f
        /*19e2*/ 	.short	(.L_1108 - .L_1107)
	.align		4
.L_1107:
        /*19e4*/ 	.word	index@(_Z28_permutedims_5D_3_4_5_1_2_64PdiiiiiS_iiii)
        /*19e8*/ 	.word	0x0000001d


	//----- nvinfo : EIATTR_FRAME_SIZE
	.align		4
.L_1108:
        /*19ec*/ 	.byte	0x04, 0x11
        /*19ee*/ 	.short	(.L_1110 - .L_1109)
	.align		4
.L_1109:
        /*19f0*/ 	.word	index@(_Z28_permutedims_5D_3_4_5_1_2_64PdiiiiiS_iiii)
        /*19f4*/ 	.word	0x00000000


	//----- nvinfo : EIATTR_REGCOUNT
	.align		4
.L_1110:
        /*19f8*/ 	.byte	0x04, 0x2f
        /*19fa*/ 	.short	(.L_1112 - .L_1111)
	.align		4
.L_1111:
        /*19fc*/ 	.word	index@(_Z28_permutedims_5D_3_4_5_2_1_32PfiiiiiS_iiii)
        /*1a00*/ 	.word	0x0000001e


	//----- nvinfo : EIATTR_FRAME_SIZE
	.align		4
.L_1112:
        /*1a04*/ 	.byte	0x04, 0x11
        /*1a06*/ 	.short	(.L_1114 - .L_1113)
	.align		4
.L_1113:
        /*1a08*/ 	.word	index@(_Z28_permutedims_5D_3_4_5_2_1_32PfiiiiiS_iiii)
        /*1a0c*/ 	.word	0x00000000


	//----- nvinfo : EIATTR_REGCOUNT
	.align		4
.L_1114:
        /*1a10*/ 	.byte	0x04, 0x2f
        /*1a12*/ 	.short	(.L_1116 - .L_1115)
	.align		4
.L_1115:
        /*1a14*/ 	.word	index@(_Z28_permutedims_5D_3_4_5_2_1_64PdiiiiiS_iiii)
        /*1a18*/ 	.word	0x0000001d


	//----- nvinfo : EIATTR_FRAME_SIZE
	.align		4
.L_1116:
        /*1a1c*/ 	.byte	0x04, 0x11
        /*1a1e*/ 	.short	(.L_1118 - .L_1117)
	.align		4
.L_1117:
        /*1a20*/ 	.word	index@(_Z28_permutedims_5D_3_4_5_2_1_64PdiiiiiS_iiii)
        /*1a24*/ 	.word	0x00000000


	//----- nvinfo : EIATTR_REGCOUNT
	.align		4
.L_1118:
        /*1a28*/ 	.byte	0x04, 0x2f
        /*1a2a*/ 	.short	(.L_1120 - .L_1119)
	.align		4
.L_1119:
        /*1a2c*/ 	.word	index@(_Z28_permutedims_5D_3_5_1_2_4_32PfiiiiiS_iiii)
        /*1a30*/ 	.word	0x0000001c


	//----- nvinfo : EIATTR_FRAME_SIZE
	.align		4
.L_1120:
        /*1a34*/ 	.byte	0x04, 0x11
        /*1a36*/ 	.short	(.L_1122 - .L_1121)
	.align		4
.L_1121:
        /*1a38*/ 	.word	index@(_Z28_permutedims_5D_3_5_1_2_4_32PfiiiiiS_iiii)
        /*1a3c*/ 	.word	0x00000000


	//----- nvinfo : EIATTR_REGCOUNT
	.align		4
.L_1122:
        /*1a40*/ 	.byte	0x04, 0x2f
        /*1a42*/ 	.short	(.L_1124 - .L_1123)
	.align		4
.L_1123:
        /*1a44*/ 	.word	index@(_Z28_permutedims_5D_3_5_1_2_4_64PdiiiiiS_iiii)
        /*1a48*/ 	.word	0x0000001e


	//----- nvinfo : EIATTR_FRAME_SIZE
	.align		4
.L_1124:
        /*1a4c*/ 	.byte	0x04, 0x11
        /*1a4e*/ 	.short	(.L_1126 - .L_1125)
	.align		4
.L_1125:
        /*1a50*/ 	.word	index@(_Z28_permutedims_5D_3_5_1_2_4_64PdiiiiiS_iiii)
        /*1a54*/ 	.word	0x00000000


	//----- nvinfo : EIATTR_REGCOUNT
	.align		4
.L_1126:
        /*1a58*/ 	.byte	0x04, 0x2f
        /*1a5a*/ 	.short	(.L_1128 - .L_1127)
	.align		4
.L_1127:
        /*1a5c*/ 	.word	index@(_Z28_permutedims_5D_3_5_1_4_2_32PfiiiiiS_iiii)
        /*1a60*/ 	.word	0x0000001c


	//----- nvinfo : EIATTR_FRAME_SIZE
	.align		4
.L_1128:
        /*1a64*/ 	.byte	0x04, 0x11
        /*1a66*/ 	.short	(.L_1130 - .L_1129)
	.align		4
.L_1129:
        /*1a68*/ 	.word	index@(_Z28_permutedims_5D_3_5_1_4_2_32PfiiiiiS_iiii)
        /*1a6c*/ 	.word	0x00000000


	//----- nvinfo : EIATTR_REGCOUNT
	.align		4
.L_1130:
        /*1a70*/ 	.byte	0x04, 0x2f
        /*1a72*/ 	.short	(.L_1132 - .L_1131)
	.align		4
.L_1131:
        /*1a74*/ 	.word	index@(_Z28_permutedims_5D_3_5_1_4_2_64PdiiiiiS_iiii)
        /*1a78*/ 	.word	0x0000001e


	//----- nvinfo : EIATTR_FRAME_SIZE
	.align		4
.L_1132:
        /*1a7c*/ 	.byte	0x04, 0x11
        /*1a7e*/ 	.short	(.L_1134 - .L_1133)
	.align		4
.L_1133:
        /*1a80*/ 	.word	index@(_Z28_permutedims_5D_3_5_1_4_2_64PdiiiiiS_iiii)
        /*1a84*/ 	.word	0x00000000


	//----- nvinfo : EIATTR_REGCOUNT
	.align		4
.L_1134:
        /*1a88*/ 	.byte	0x04, 0x2f
        /*1a8a*/ 	.short	(.L_1136 - .L_1135)
	.align		4
.L_1135:
        /*1a8c*/ 	.word	index@(_Z28_permutedims_5D_3_5_2_1_4_32PfiiiiiS_iiii)
        /*1a90*/ 	.word	0x0000001c


	//----- nvinfo : EIATTR_FRAME_SIZE
	.align		4
.L_1136:
        /*1a94*/ 	.byte	0x04, 0x11
        /*1a96*/ 	.short	(.L_1138 - .L_1137)
	.align		4
.L_1137:
        /*1a98*/ 	.word	index@(_Z28_permutedims_5D_3_5_2_1_4_32PfiiiiiS_iiii)
        /*1a9c*/ 	.word	0x00000000


	//----- nvinfo : EIATTR_REGCOUNT
	.align		4
.L_1138:
        /*1aa0*/ 	.byte	0x04, 0x2f
        /*1aa2*/ 	.short	(.L_1140 - .L_1139)
	.align		4
.L_1139:
        /*1aa4*/ 	.word	index@(_Z28_permutedims_5D_3_5_2_1_4_64PdiiiiiS_iiii)
        /*1aa8*/ 	.word	0x0000001e


	//----- nvinfo : EIATTR_FRAME_SIZE
	.align		4
.L_1140:
        /*1aac*/ 	.byte	0x04, 0x11
        /*1aae*/ 	.short	(.L_1142 - .L_1141)
	.align		4
.L_1141:
        /*1ab0*/ 	.word	index@(_Z28_permutedims_5D_3_5_2_1_4_64PdiiiiiS_iiii)
        /*1ab4*/ 	.word	0x00000000


	//----- nvinfo : EIATTR_REGCOUNT
	.align		4
.L_1142:
        /*1ab8*/ 	.byte	0x04, 0x2f
        /*1aba*/ 	.short	(.L_1144 - .L_1143)
	.align		4
.L_1143:
        /*1abc*/ 	.word	index@(_Z28_permutedims_5D_3_5_2_4_1_32PfiiiiiS_iiii)
        /*1ac0*/ 	.word	0x0000001c


	//----- nvinfo : EIATTR_FRAME_SIZE
	.align		4
.L_1144:
        /*1ac4*/ 	.byte	0x04, 0x11
        /*1ac6*/ 	.short	(.L_1146 - .L_1145)
	.align		4
.L_1145:
        /*1ac8*/ 	.word	index@(_Z28_permutedims_5D_3_5_2_4_1_32PfiiiiiS_iiii)
        /*1acc*/ 	.word	0x00000000


	//----- nvinfo : EIATTR_REGCOUNT
	.align		4
.L_1146:
        /*1ad0*/ 	.byte	0x04, 0x2f
        /*1ad2*/ 	.short	(.L_1148 - .L_1147)
	.align		4
.L_1147:
        /*1ad4*/ 	.word	index@(_Z28_permutedims_5D_3_5_2_4_1_64PdiiiiiS_iiii)
        /*1ad8*/ 	.word	0x0000001e


	//----- nvinfo : EIATTR_FRAME_SIZE
	.align		4
.L_1148:
        /*1adc*/ 	.byte	0x04, 0x11
        /*1ade*/ 	.short	(.L_1150 - .L_1149)
	.align		4
.L_1149:
        /*1ae0*/ 	.word	index@(_Z28_permutedims_5D_3_5_2_4_1_64PdiiiiiS_iiii)
        /*1ae4*/ 	.word	0x00000000


	//----- nvinfo : EIATTR_REGCOUNT
	.align		4
.L_1150:
        /*1ae8*/ 	.byte	0x04, 0x2f
        /*1aea*/ 	.short	(.L_1152 - .L_1151)
	.align		4
.L_1151:
        /*1aec*/ 	.word	index@(_Z28_permutedims_5D_3_5_4_1_2_32PfiiiiiS_iiii)
        /*1af0*/ 	.word	0x0000001c


	//----- nvinfo : EIATTR_FRAME_SIZE
	.align		4
.L_1152:
        /*1af4*/ 	.byte	0x04, 0x11
        /*1af6*/ 	.short	(.L_1154 - .L_1153)
	.align		4
.L_1153:
        /*1af8*/ 	.word	index@(_Z28_permutedims_5D_3_5_4_1_2_32PfiiiiiS_iiii)
        /*1afc*/ 	.word	0x00000000


	//----- nvinfo : EIATTR_REGCOUNT
	.align		4
.L_1154:
        /*1b00*/ 	.byte	0x04, 0x2f
        /*1b02*/ 	.short	(.L_1156 - .L_1155)
	.align		4
.L_1155:
        /*1b04*/ 	.word	index@(_Z28_permutedims_5D_3_5_4_1_2_64PdiiiiiS_iiii)
        /*1b08*/ 	.word	0x0000001e


	//----- nvinfo : EIATTR_FRAME_SIZE
	.align		4
.L_1156:
        /*1b0c*/ 	.byte	0x04, 0x11
        /*1b0e*/ 	.short	(.L_1158 - .L_1157)
	.align		4
.L_1157:
        /*1b10*/ 	.word	index@(_Z28_permutedims_5D_3_5_4_1_2_64PdiiiiiS_iiii)
        /*1b14*/ 	.word	0x00000000


	//----- nvinfo : EIATTR_REGCOUNT
	.align		4
.L_1158:
        /*1b18*/ 	.byte	0x04, 0x2f
        /*1b1a*/ 	.short	(.L_1160 - .L_1159)
	.align		4
.L_1159:
        /*1b1c*/ 	.word	index@(_Z28_permutedims_5D_3_5_4_2_1_32PfiiiiiS_iiii)
        /*1b20*/ 	.word	0x0000001e


	//----- nvinfo : EIATTR_FRAME_SIZE
	.align		4
.L_1160:
        /*1b24*/ 	.byte	0x04, 0x11
        /*1b26*/ 	.short	(.L_1162 - .L_1161)
	.align		4
.L_1161:
        /*1b28*/ 	.word	index@(_Z28_permutedims_5D_3_5_4_2_1_32PfiiiiiS_iiii)
        /*1b2c*/ 	.word	0x00000000


	//----- nvinfo : EIATTR_REGCOUNT
	.align		4
.L_1162:
        /*1b30*/ 	.byte	0x04, 0x2f
        /*1b32*/ 	.short	(.L_1164 - .L_1163)
	.align		4
.L_1163:
        /*1b34*/ 	.word	index@(_Z28_permutedims_5D_3_5_4_2_1_64PdiiiiiS_iiii)
        /*1b38*/ 	.word	0x0000001e


	//----- nvinfo : EIATTR_FRAME_SIZE
	.align		4
.L_1164:
        /*1b3c*/ 	.byte	0x04, 0x11
        /*1b3e*/ 	.short	(.L_1166 - .L_1165)
	.align		4
.L_1165:
        /*1b40*/ 	.word	index@(_Z28_permutedims_5D_3_5_4_2_1_64PdiiiiiS_iiii)
        /*1b44*/ 	.word	0x00000000


	//----- nvinfo : EIATTR_REGCOUNT
	.align		4
.L_1166:
        /*1b48*/ 	.byte	0x04, 0x2f
        /*1b4a*/ 	.short	(.L_1168 - .L_1167)
	.align		4
.L_1167:
        /*1b4c*/ 	.word	index@(_Z28_permutedims_5D_4_1_2_3_5_32PfiiiiiS_iiii)
        /*1b50*/ 	.word	0x0000001e


	//----- nvinfo : EIATTR_FRAME_SIZE
	.align		4
.L_1168:
        /*1b54*/ 	.byte	0x04, 0x11
        /*1b56*/ 	.short	(.L_1170 - .L_1169)
	.align		4
.L_1169:
        /*1b58*/ 	.word	index@(_Z28_permutedims_5D_4_1_2_3_5_32PfiiiiiS_iiii)
        /*1b5c*/ 	.word	0x00000000


	//----- nvinfo : EIATTR_REGCOUNT
	.align		4
.L_1170:
        /*1b60*/ 	.byte	0x04, 0x2f
        /*1b62*/ 	.short	(.L_1172 - .L_1171)
	.align		4
.L_1171:
        /*1b64*/ 	.word	index@(_Z28_permutedims_5D_4_1_2_3_5_64PdiiiiiS_iiii)
        /*1b68*/ 	.word	0x0000001d


	//----- nvinfo : EIATTR_FRAME_SIZE
	.align		4
.L_1172:
        /*1b6c*/ 	.byte	0x04, 0x11
        /*1b6e*/ 	.short	(.L_1174 - .L_1173)
	.align		4
.L_1173:
        /*1b70*/ 	.word	index@(_Z28_permutedims_5D_4_1_2_3_5_64PdiiiiiS_iiii)
        /*1b74*/ 	.word	0x00000000


	//----- nvinfo : EIATTR_REGCOUNT
	.align		4
.L_1174:
        /*1b78*/ 	.byte	0x04, 0x2f
        /*1b7a*/ 	.short	(.L_1176 - .L_1175)
	.align		4
.L_1175:
        /*1b7c*/ 	.word	index@(_Z28_permutedims_5D_4_1_2_5_3_32PfiiiiiS_iiii)
        /*1b80*/ 	.word	0x0000001e


	//----- nvinfo : EIATTR_FRAME_SIZE
	.align		4
.L_1176:
        /*1b84*/ 	.byte	0x04, 0x11
        /*1b86*/ 	.short	(.L_1178 - .L_1177)
	.align		4
.L_1177:
        /*1b88*/ 	.word	index@(_Z28_permutedims_5D_4_1_2_5_3_32PfiiiiiS_iiii)
        /*1b8c*/ 	.word	0x00000000


	//----- nvinfo : EIATTR_REGCOUNT
	.align		4
.L_1178:
        /*1b90*/ 	.byte	0x04, 0x2f
        /*1b92*/ 	.short	(.L_1180 - .L_1179)
	.align		4
.L_1179:
        /*1b94*/ 	.word	index@(_Z28_permutedims_5D_4_1_2_5_3_64PdiiiiiS_iiii)
        /*1b98*/ 	.word	0x0000001d


	//----- nvinfo : EIATTR_FRAME_SIZE
	.align		4
.L_1180:
        /*1b9c*/ 	.byte	0x04, 0x11
        /*1b9e*/ 	.short	(.L_1182 - .L_1181)
	.align		4
.L_1181:
        /*1ba0*/ 	.word	index@(_Z28_permutedims_5D_4_1_2_5_3_64PdiiiiiS_iiii)
        /*1ba4*/ 	.word	0x00000000


	//----- nvinfo : EIATTR_REGCOUNT
	.align		4
.L_1182:
        /*1ba8*/ 	.byte	0x04, 0x2f
        /*1baa*/ 	.short	(.L_1184 - .L_1183)
	.align		4
.L_1183:
        /*1bac*/ 	.word	index@(_Z28_permutedims_5D_4_1_3_2_5_32PfiiiiiS_iiii)
        /*1bb0*/ 	.word	0x0000001e


	//----- nvinfo : EIATTR_FRAME_SIZE
	.align		4
.L_1184:
        /*1bb4*/ 	.byte	0x04, 0x11
        /*1bb6*/ 	.short	(.L_1186 - .L_1185)
	.align		4
.L_1185:
        /*1bb8*/ 	.word	index@(_Z28_permutedims_5D_4_1_3_2_5_32PfiiiiiS_iiii)
        /*1bbc*/ 	.word	0x00000000


	//----- nvinfo : EIATTR_REGCOUNT
	.align		4
.L_1186:
        /*1bc0*/ 	.byte	0x04, 0x2f
        /*1bc2*/ 	.short	(.L_1188 - .L_1187)
	.align		4
.L_1187:
        /*1bc4*/ 	.word	index@(_Z28_permutedims_5D_4_1_3_2_5_64PdiiiiiS_iiii)
        /*1bc8*/ 	.word	0x0000001d


	//----- nvinfo : EIATTR_FRAME_SIZE
	.align		4
.L_1188:
        /*1bcc*/ 	.byte	0x04, 0x11
        /*1bce*/ 	.short	(.L_1190 - .L_1189)
	.align		4
.L_1189:
        /*1bd0*/ 	.word	index@(_Z28_permutedims_5D_4_1_3_2_5_64PdiiiiiS_iiii)
        /*1bd4*/ 	.word	0x00000000


	//----- nvinfo : EIATTR_REGCOUNT
	.align		4
.L_1190:
        /*1bd8*/ 	.byte	0x04, 0x2f
        /*1bda*/ 	.short	(.L_1192 - .L_1191)
	.align		4
.L_1191:
        /*1bdc*/ 	.word	index@(_Z28_permutedims_5D_4_1_3_5_2_32PfiiiiiS_iiii)
        /*1be0*/ 	.word	0x0000001e


	//----- nvinfo : EIATTR_FRAME_SIZE
	.align		4
.L_1192:
        /*1be4*/ 	.byte	0x04, 0x11
        /*1be6*/ 	.short	(.L_1194 - .L_1193)
	.align		4
.L_1193:
        /*1be8*/ 	.word	index@(_Z28_permutedims_5D_4_1_3_5_2_32PfiiiiiS_iiii)
        /*1bec*/ 	.word	0x00000000


	//----- nvinfo : EIATTR_REGCOUNT
	.align		4
.L_1194:
        /*1bf0*/ 	.byte	0x04, 0x2f
        /*1bf2*/ 	.short	(.L_1196 - .L_1195)
	.align		4
.L_1195:
        /*1bf4*/ 	.word	index@(_Z28_permutedims_5D_4_1_3_5_2_64PdiiiiiS_iiii)
        /*1bf8*/ 	.word	0x0000001d


	//----- nvinfo : EIATTR_FRAME_SIZE
	.align		4
.L_1196:
        /*1bfc*/ 	.byte	0x04, 0x11
        /*1bfe*/ 	.short	(.L_1198 - .L_1197)
	.align		4
.L_1197:
        /*1c00*/ 	.word	index@(_Z28_permutedims_5D_4_1_3_5_2_64PdiiiiiS_iiii)
        /*1c04*/ 	.word	0x00000000


	//----- nvinfo : EIATTR_REGCOUNT
	.align		4
.L_1198:
        /*1c08*/ 	.byte	0x04, 0x2f
        /*1c0a*/ 	.short	(.L_1200 - .L_1199)
	.align		4
.L_1199:
        /*1c0c*/ 	.word	index@(_Z28_permutedims_5D_4_1_5_2_3_32PfiiiiiS_iiii)
        /*1c10*/ 	.word	0x0000001e


	//----- nvinfo : EIATTR_FRAME_SIZE
	.align		4
.L_1200:
        /*1c14*/ 	.byte	0x04, 0x11
        /*1c16*/ 	.short	(.L_1202 - .L_1201)
	.align		4
.L_1201:
        /*1c18*/ 	.word	index@(_Z28_permutedims_5D_4_1_5_2_3_32PfiiiiiS_iiii)
        /*1c1c*/ 	.word	0x00000000


	//----- nvinfo : EIATTR_REGCOUNT
	.align		4
.L_1202:
        /*1c20*/ 	.byte	0x04, 0x2f
        /*1c22*/ 	.short	(.L_1204 - .L_1203)
	.align		4
.L_1203:
        /*1c24*/ 	.word	index@(_Z28_permutedims_5D_4_1_5_2_3_64PdiiiiiS_iiii)
        /*1c28*/ 	.word	0x0000001d


	//----- nvinfo : EIATTR_FRAME_SIZE
	.align		4
.L_1204:
        /*1c2c*/ 	.byte	0x04, 0x11
        /*1c2e*/ 	.short	(.L_1206 - .L_1205)
	.align		4
.L_1205:
        /*1c30*/ 	.word	index@(_Z28_permutedims_5D_4_1_5_2_3_64PdiiiiiS_iiii)
        /*1c34*/ 	.word	0x00000000


	//----- nvinfo : EIATTR_REGCOUNT
	.align		4
.L_1206:
        /*1c38*/ 	.byte	0x04, 0x2f
        /*1c3a*/ 	.short	(.L_1208 - .L_1207)
	.align		4
.L_1207:
        /*1c3c*/ 	.word	index@(_Z28_permutedims_5D_4_1_5_3_2_32PfiiiiiS_iiii)
        /*1c40*/ 	.word	0x0000001e


	//----- nvinfo : EIATTR_FRAME_SIZE
	.align		4
.L_1208:
        /*1c44*/ 	.byte	0x04, 0x11
        /*1c46*/ 	.short	(.L_1210 - .L_1209)
	.align		4
.L_1209:
        /*1c48*/ 	.word	index@(_Z28_permutedims_5D_4_1_5_3_2_32PfiiiiiS_iiii)
        /*1c4c*/ 	.word	0x00000000


	//----- nvinfo : EIATTR_REGCOUNT
	.align		4
.L_1210:
        /*1c50*/ 	.byte	0x04, 0x2f
        /*1c52*/ 	.short	(.L_1212 - .L_1211)
	.align		4
.L_1211:
        /*1c54*/ 	.word	index@(_Z28_permutedims_5D_4_1_5_3_2_64PdiiiiiS_iiii)
        /*1c58*/ 	.word	0x0000001d


	//----- nvinfo : EIATTR_FRAME_SIZE
	.align		4
.L_1212:
        /*1c5c*/ 	.byte	0x04, 0x11
        /*1c5e*/ 	.short	(.L_1214 - .L_1213)
	.align		4
.L_1213:
        /*1c60*/ 	.word	index@(_Z28_permutedims_5D_4_1_5_3_2_64PdiiiiiS_iiii)
        /*1c64*/ 	.word	0x00000000


	//----- nvinfo : EIATTR_REGCOUNT
	.align		4
.L_1214:
        /*1c68*/ 	.byte	0x04, 0x2f
        /*1c6a*/ 	.short	(.L_1216 - .L_1215)
	.align		4
.L_1215:
        /*1c6c*/ 	.word	index@(_Z28_permutedims_5D_4_2_1_3_5_32PfiiiiiS_iiii)
        /*1c70*/ 	.word	0x0000001e


	//----- nvinfo : EIATTR_FRAME_SIZE
	.align		4
.L_1216:
        /*1c74*/ 	.byte	0x04, 0x11
        /*1c76*/ 	.short	(.L_1218 - .L_1217)
	.align		4
.L_1217:
        /*1c78*/ 	.word	index@(_Z28_permutedims_5D_4_2_1_3_5_32PfiiiiiS_iiii)
        /*1c7c*/ 	.word	0x00000000


	//----- nvinfo : EIATTR_REGCOUNT
	.align		4
.L_1218:
        /*1c80*/ 	.byte	0x04, 0x2f
        /*1c82*/ 	.short	(.L_1220 - .L_1219)
	.align		4
.L_1219:
        /*1c84*/ 	.word	index@(_Z28_permutedims_5D_4_2_1_3_5_64PdiiiiiS_iiii)
        /*1c88*/ 	.word	0x0000001d


	//----- nvinfo : EIATTR_FRAME_SIZE
	.align		4
.L_1220:
        /*1c8c*/ 	.byte	0x04, 0x11
        /*1c8e*/ 	.short	(.L_1222 - .L_1221)
	.align		4
.L_1221:
        /*1c90*/ 	.word	index@(_Z28_permutedims_5D_4_2_1_3_5_64PdiiiiiS_iiii)
        /*1c94*/ 	.word	0x00000000


	//----- nvinfo : EIATTR_REGCOUNT
	.align		4
.L_1222:
        /*1c98*/ 	.byte	0x04, 0x2f
        /*1c9a*/ 	.short	(.L_1224 - .L_1223)
	.align		4
.L_1223:
        /*1c9c*/ 	.word	index@(_Z28_permutedims_5D_4_2_1_5_3_32PfiiiiiS_iiii)
        /*1ca0*/ 	.word	0x0000001e


	//----- nvinfo : EIATTR_FRAME_SIZE
	.align		4
.L_1224:
        /*1ca4*/ 	.byte	0x04, 0x11
        /*1ca6*/ 	.short	(.L_1226 - .L_1225)
	.align		4
.L_1225:
        /*1ca8*/ 	.word	index@(_Z28_permutedims_5D_4_2_1_5_3_32PfiiiiiS_iiii)
        /*1cac*/ 	.word	0x00000000


	//----- nvinfo : EIATTR_REGCOUNT
	.align		4
.L_1226:
        /*1cb0*/ 	.byte	0x04, 0x2f
        /*1cb2*/ 	.short	(.L_1228 - .L_1227)
	.align		4
.L_1227:
        /*1cb4*/ 	.word	index@(_Z28_permutedims_5D_4_2_1_5_3_64PdiiiiiS_iiii)
        /*1cb8*/ 	.word	0x0000001d


	//----- nvinfo : EIATTR_FRAME_SIZE
	.align		4
.L_1228:
        /*1cbc*/ 	.byte	0x04, 0x11
        /*1cbe*/ 	.short	(.L_1230 - .L_1229)
	.align		4
.L_1229:
        /*1cc0*/ 	.word	index@(_Z28_permutedims_5D_4_2_1_5_3_64PdiiiiiS_iiii)
        /*1cc4*/ 	.word	0x00000000


	//----- nvinfo : EIATTR_REGCOUNT
	.align		4
.L_1230:
        /*1cc8*/ 	.byte	0x04, 0x2f
        /*1cca*/ 	.short	(.L_1232 - .L_1231)
	.align		4
.L_1231:
        /*1ccc*/ 	.word	index@(_Z28_permutedims_5D_4_2_3_1_5_32PfiiiiiS_iiii)
        /*1cd0*/ 	.word	0x0000001e


	//----- nvinfo : EIATTR_FRAME_SIZE
	.align		4
.L_1232:
        /*1cd4*/ 	.byte	0x04, 0x11
        /*1cd6*/ 	.short	(.L_1234 - .L_1233)
	.align		4
.L_1233:
        /*1cd8*/ 	.word	index@(_Z28_permutedims_5D_4_2_3_1_5_32PfiiiiiS_iiii)
        /*1cdc*/ 	.word	0x00000000


	//----- nvinfo : EIATTR_REGCOUNT
	.align		4
.L_1234:
        /*1ce0*/ 	.byte	0x04, 0x2f
        /*1ce2*/ 	.short	(.L_1236 - .L_1235)
	.align		4
.L_1235:
        /*1ce4*/ 	.word	index@(_Z28_permutedims_5D_4_2_3_1_5_64PdiiiiiS_iiii)
        /*1ce8*/ 	.word	0x0000001d


	//----- nvinfo : EIATTR_FRAME_SIZE
	.align		4
.L_1236:
        /*1cec*/ 	.byte	0x04, 0x11
        /*1cee*/ 	.short	(.L_1238 - .L_1237)
	.align		4
.L_1237:
        /*1cf0*/ 	.word	index@(_Z28_permutedims_5D_4_2_3_1_5_64PdiiiiiS_iiii)
        /*1cf4*/ 	.word	0x00000000


	//----- nvinfo : EIATTR_REGCOUNT
	.align		4
.L_1238:
        /*1cf8*/ 	.byte	0x04, 0x2f
        /*1cfa*/ 	.short	(.L_1240 - .L_1239)
	.align		4
.L_1239:
        /*1cfc*/ 	.word	index@(_Z28_permutedims_5D_4_2_3_5_1_32PfiiiiiS_iiii)
        /*1d00*/ 	.word	0x0000001e


	//----- nvinfo : EIATTR_FRAME_SIZE
	.align		4
.L_1240:
        /*1d04*/ 	.byte	0x04, 0x11
        /*1d06*/ 	.short	(.L_1242 - .L_1241)
	.align		4
.L_1241:
        /*1d08*/ 	.word	index@(_Z28_permutedims_5D_4_2_3_5_1_32PfiiiiiS_iiii)
        /*1d0c*/ 	.word	0x00000000


	//----- nvinfo : EIATTR_REGCOUNT
	.align		4
.L_1242:
        /*1d10*/ 	.byte	0x04, 0x2f
        /*1d12*/ 	.short	(.L_1244 - .L_1243)
	.align		4
.L_1243:
        /*1d14*/ 	.word	index@(_Z28_permutedims_5D_4_2_3_5_1_64PdiiiiiS_iiii)
        /*1d18*/ 	.word	0x0000001d


	//----- nvinfo : EIATTR_FRAME_SIZE
	.align		4
.L_1244:
        /*1d1c*/ 	.byte	0x04, 0x11
        /*1d1e*/ 	.short	(.L_1246 - .L_1245)
	.align		4
.L_1245:
        /*1d20*/ 	.word	index@(_Z28_permutedims_5D_4_2_3_5_1_64PdiiiiiS_iiii)
        /*1d24*/ 	.word	0x00000000


	//----- nvinfo : EIATTR_REGCOUNT
	.align		4
.L_1246:
        /*1d28*/ 	.byte	0x04, 0x2f
        /*1d2a*/ 	.short	(.L_1248 - .L_1247)
	.align		4
.L_1247:
        /*1d2c*/ 	.word	index@(_Z28_permutedims_5D_4_2_5_1_3_32PfiiiiiS_iiii)
        /*1d30*/ 	.word	0x0000001e


	//----- nvinfo : EIATTR_FRAME_SIZE
	.align		4
.L_1248:
        /*1d34*/ 	.byte	0x04, 0x11
        /*1d36*/ 	.short	(.L_1250 - .L_1249)
	.align		4
.L_1249:
        /*1d38*/ 	.word	index@(_Z28_permutedims_5D_4_2_5_1_3_32PfiiiiiS_iiii)
        /*1d3c*/ 	.word	0x00000000


	//----- nvinfo : EIATTR_REGCOUNT
	.align		4
.L_1250:
        /*1d40*/ 	.byte	0x04, 0x2f
        /*1d42*/ 	.short	(.L_1252 - .L_1251)
	.align		4
.L_1251:
        /*1d44*/ 	.word	index@(_Z28_permutedims_5D_4_2_5_1_3_64PdiiiiiS_iiii)
        /*1d48*/ 	.word	0x0000001d


	//----- nvinfo : EIATTR_FRAME_SIZE
	.align		4
.L_1252:
        /*1d4c*/ 	.byte	0x04, 0x11
        /*1d4e*/ 	.short	(.L_1254 - .L_1253)
	.align		4
.L_1253:
        /*1d50*/ 	.word	index@(_Z28_permutedims_5D_4_2_5_1_3_64PdiiiiiS_iiii)
        /*1d54*/ 	.word	0x00000000


	//----- nvinfo : EIATTR_REGCOUNT
	.align		4
.L_1254:
        /*1d58*/ 	.byte	0x04, 0x2f
        /*1d5a*/ 	.short	(.L_1256 - .L_1255)
	.align		4
.L_1255:
        /*1d5c*/ 	.word	index@(_Z28_permutedims_5D_4_2_5_3_1_32PfiiiiiS_iiii)
        /*1d60*/ 	.word	0x0000001e


	//----- nvinfo : EIATTR_FRAME_SIZE
	.align		4
.L_1256:
        /*1d64*/ 	.byte	0x04, 0x11
        /*1d66*/ 	.short	(.L_1258 - .L_1257)
	.align		4
.L_1257:
        /*1d68*/ 	.word	index@(_Z28_permutedims_5D_4_2_5_3_1_32PfiiiiiS_iiii)
        /*1d6c*/ 	.word	0x00000000


	//----- nvinfo : EIATTR_REGCOUNT
	.align		4
.L_1258:
        /*1d70*/ 	.byte	0x04, 0x2f
        /*1d72*/ 	.short	(.L_1260 - .L_1259)
	.align		4
.L_1259:
        /*1d74*/ 	.word	index@(_Z28_permutedims_5D_4_2_5_3_1_64PdiiiiiS_iiii)
        /*1d78*/ 	.word	0x0000001d


	//----- nvinfo : EIATTR_FRAME_SIZE
	.align		4
.L_1260:
        /*1d7c*/ 	.byte	0x04, 0x11
        /*1d7e*/ 	.short	(.L_1262 - .L_1261)
	.align		4
.L_1261:
        /*1d80*/ 	.word	index@(_Z28_permutedims_5D_4_2_5_3_1_64PdiiiiiS_iiii)
        /*1d84*/ 	.word	0x00000000


	//----- nvinfo : EIATTR_REGCOUNT
	.align		4
.L_1262:
        /*1d88*/ 	.byte	0x04, 0x2f
        /*1d8a*/ 	.short	(.L_1264 - .L_1263)
	.align		4
.L_1263:
        /*1d8c*/ 	.word	index@(_Z28_permutedims_5D_4_3_1_2_5_32PfiiiiiS_iiii)
        /*1d90*/ 	.word	0x0000001e


	//----- nvinfo : EIATTR_FRAME_SIZE
	.align		4
.L_1264:
        /*1d94*/ 	.byte	0x04, 0x11
        /*1d96*/ 	.short	(.L_1266 - .L_1265)
	.align		4
.L_1265:
        /*1d98*/ 	.word	index@(_Z28_permutedims_5D_4_3_1_2_5_32PfiiiiiS_iiii)
        /*1d9c*/ 	.word	0x00000000


	//----- nvinfo : EIATTR_REGCOUNT
	.align		4
.L_1266:
        /*1da0*/ 	.byte	0x04, 0x2f
        /*1da2*/ 	.short	(.L_1268 - .L_1267)
	.align		4
.L_1267:
        /*1da4*/ 	.word	index@(_Z28_permutedims_5D_4_3_1_2_5_64PdiiiiiS_iiii)
        /*1da8*/ 	.word	0x0000001d


	//----- nvinfo : EIATTR_FRAME_SIZE
	.align		4
.L_1268:
        /*1dac*/ 	.byte	0x04, 0x11
        /*1dae*/ 	.short	(.L_1270 - .L_1269)
	.align		4
.L_1269:
        /*1db0*/ 	.word	index@(_Z28_permutedims_5D_4_3_1_2_5_64PdiiiiiS_iiii)
        /*1db4*/ 	.word	0x00000000


	//----- nvinfo : EIATTR_REGCOUNT
	.align		4
.L_1270:
        /*1db8*/ 	.byte	0x04, 0x2f
        /*1dba*/ 	.short	(.L_1272 - .L_1271)
	.align		4
.L_1271:
        /*1dbc*/ 	.word	index@(_Z28_permutedims_5D_4_3_1_5_2_32PfiiiiiS_iiii)
        /*1dc0*/ 	.word	0x0000001e


	//----- nvinfo : EIATTR_FRAME_SIZE
	.align		4
.L_1272:
        /*1dc4*/ 	.byte	0x04, 0x11
        /*1dc6*/ 	.short	(.L_1274 - .L_1273)
	.align		4
.L_1273:
        /*1dc8*/ 	.word	index@(_Z28_permutedims_5D_4_3_1_5_2_32PfiiiiiS_iiii)
        /*1dcc*/ 	.word	0x00000000


	//----- nvinfo : EIATTR_REGCOUNT
	.align		4
.L_1274:
        /*1dd0*/ 	.byte	0x04, 0x2f
        /*1dd2*/ 	.short	(.L_1276 - .L_1275)
	.align		4
.L_1275:
        /*1dd4*/ 	.word	index@(_Z28_permutedims_5D_4_3_1_5_2_64PdiiiiiS_iiii)
        /*1dd8*/ 	.word	0x0000001d


	//----- nvinfo : EIATTR_FRAME_SIZE
	.align		4
.L_1276:
        /*1ddc*/ 	.byte	0x04, 0x11
        /*1dde*/ 	.short	(.L_1278 - .L_1277)
	.align		4
.L_1277:
        /*1de0*/ 	.word	index@(_Z28_permutedims_5D_4_3_1_5_2_64PdiiiiiS_iiii)
        /*1de4*/ 	.word	0x00000000


	//----- nvinfo : EIATTR_REGCOUNT
	.align		4
.L_1278:
        /*1de8*/ 	.byte	0x04, 0x2f
        /*1dea*/ 	.short	(.L_1280 - .L_1279)
	.align		4
.L_1279:
        /*1dec*/ 	.word	index@(_Z28_permutedims_5D_4_3_2_1_5_32PfiiiiiS_iiii)
        /*1df0*/ 	.word	0x0000001e


	//----- nvinfo : EIATTR_FRAME_SIZE
	.align		4
.L_1280:
        /*1df4*/ 	.byte	0x04, 0x11
        /*1df6*/ 	.short	(.L_1282 - .L_1281)
	.align		4
.L_1281:
        /*1df8*/ 	.word	index@(_Z28_permutedims_5D_4_3_2_1_5_32PfiiiiiS_iiii)
        /*1dfc*/ 	.word	0x00000000


	//----- nvinfo : EIATTR_REGCOUNT
	.align		4
.L_1282:
        /*1e00*/ 	.byte	0x04, 0x2f
        /*1e02*/ 	.short	(.L_1284 - .L_1283)
	.align		4
.L_1283:
        /*1e04*/ 	.word	index@(_Z28_permutedims_5D_4_3_2_1_5_64PdiiiiiS_iiii)
        /*1e08*/ 	.word	0x0000001d


	//----- nvinfo : EIATTR_FRAME_SIZE
	.align		4
.L_1284:
        /*1e0c*/ 	.byte	0x04, 0x11
        /*1e0e*/ 	.short	(.L_1286 - .L_1285)
	.align		4
.L_1285:
        /*1e10*/ 	.word	index@(_Z28_permutedims_5D_4_3_2_1_5_64PdiiiiiS_iiii)
        /*1e14*/ 	.word	0x00000000


	//----- nvinfo : EIATTR_REGCOUNT
	.align		4
.L_1286:
        /*1e18*/ 	.byte	0x04, 0x2f
        /*1e1a*/ 	.short	(.L_1288 - .L_1287)
	.align		4
.L_1287:
        /*1e1c*/ 	.word	index@(_Z28_permutedims_5D_4_3_2_5_1_32PfiiiiiS_iiii)
        /*1e20*/ 	.word	0x0000001e


	//----- nvinfo : EIATTR_FRAME_SIZE
	.align		4
.L_1288:
        /*1e24*/ 	.byte	0x04, 0x11
        /*1e26*/ 	.short	(.L_1290 - .L_1289)
	.align		4
.L_1289:
        /*1e28*/ 	.word	index@(_Z28_permutedims_5D_4_3_2_5_1_32PfiiiiiS_iiii)
        /*1e2c*/ 	.word	0x00000000


	//----- nvinfo : EIATTR_REGCOUNT
	.align		4
.L_1290:
        /*1e30*/ 	.byte	0x04, 0x2f
        /*1e32*/ 	.short	(.L_1292 - .L_1291)
	.align		4
.L_1291:
        /*1e34*/ 	.word	index@(_Z28_permutedims_5D_4_3_2_5_1_64PdiiiiiS_iiii)
        /*1e38*/ 	.word	0x0000001d


	//----- nvinfo : EIATTR_FRAME_SIZE
	.align		4
.L_1292:
        /*1e3c*/ 	.byte	0x04, 0x11
        /*1e3e*/ 	.short	(.L_1294 - .L_1293)
	.align		4
.L_1293:
        /*1e40*/ 	.word	index@(_Z28_permutedims_5D_4_3_2_5_1_64PdiiiiiS_iiii)
        /*1e44*/ 	.word	0x00000000


	//----- nvinfo : EIATTR_REGCOUNT
	.align		4
.L_1294:
        /*1e48*/ 	.byte	0x04, 0x2f
        /*1e4a*/ 	.short	(.L_1296 - .L_1295)
	.align		4
.L_1295:
        /*1e4c*/ 	.word	index@(_Z28_permutedims_5D_4_3_5_1_2_32PfiiiiiS_iiii)
        /*1e50*/ 	.word	0x0000001e


	//----- nvinfo : EIATTR_FRAME_SIZE
	.align		4
.L_1296:
        /*1e54*/ 	.byte	0x04, 0x11
        /*1e56*/ 	.short	(.L_1298 - .L_1297)
	.align		4
.L_1297:
        /*1e58*/ 	.word	index@(_Z28_permutedims_5D_4_3_5_1_2_32PfiiiiiS_iiii)
        /*1e5c*/ 	.word	0x00000000


	//----- nvinfo : EIATTR_REGCOUNT
	.align		4
.L_1298:
        /*1e60*/ 	.byte	0x04, 0x2f
        /*1e62*/ 	.short	(.L_1300 - .L_1299)
	.align		4
.L_1299:
        /*1e64*/ 	.word	index@(_Z28_permutedims_5D_4_3_5_1_2_64PdiiiiiS_iiii)
        /*1e68*/ 	.word	0x0000001d


	//----- nvinfo : EIATTR_FRAME_SIZE
	.align		4
.L_1300:
        /*1e6c*/ 	.byte	0x04, 0x11
        /*1e6e*/ 	.short	(.L_1302 - .L_1301)
	.align		4
.L_1301:
        /*1e70*/ 	.word	index@(_Z28_permutedims_5D_4_3_5_1_2_64PdiiiiiS_iiii)
        /*1e74*/ 	.word	0x00000000


	//----- nvinfo : EIATTR_REGCOUNT
	.align		4
.L_1302:
        /*1e78*/ 	.byte	0x04, 0x2f
        /*1e7a*/ 	.short	(.L_1304 - .L_1303)
	.align		4
.L_1303:
        /*1e7c*/ 	.word	index@(_Z28_permutedims_5D_4_3_5_2_1_32PfiiiiiS_iiii)
        /*1e80*/ 	.word	0x0000001e


	//----- nvinfo : EIATTR_FRAME_SIZE
	.align		4
.L_1304:
        /*1e84*/ 	.byte	0x04, 0x11
        /*1e86*/ 	.short	(.L_1306 - .L_1305)
	.align		4
.L_1305:
        /*1e88*/ 	.word	index@(_Z28_permutedims_5D_4_3_5_2_1_32PfiiiiiS_iiii)
        /*1e8c*/ 	.word	0x00000000


	//----- nvinfo : EIATTR_REGCOUNT
	.align		4
.L_1306:
        /*1e90*/ 	.byte	0x04, 0x2f
        /*1e92*/ 	.short	(.L_1308 - .L_1307)
	.align		4
.L_1307:
        /*1e94*/ 	.word	index@(_Z28_permutedims_5D_4_3_5_2_1_64PdiiiiiS_iiii)
        /*1e98*/ 	.word	0x0000001d


	//----- nvinfo : EIATTR_FRAME_SIZE
	.align		4
.L_1308:
        /*1e9c*/ 	.byte	0x04, 0x11
        /*1e9e*/ 	.short	(.L_1310 - .L_1309)
	.align		4
.L_1309:
        /*1ea0*/ 	.word	index@(_Z28_permutedims_5D_4_3_5_2_1_64PdiiiiiS_iiii)
        /*1ea4*/ 	.word	0x00000000


	//----- nvinfo : EIATTR_REGCOUNT
	.align		4
.L_1310:
        /*1ea8*/ 	.byte	0x04, 0x2f
        /*1eaa*/ 	.short	(.L_1312 - .L_1311)
	.align		4
.L_1311:
        /*1eac*/ 	.word	index@(_Z28_permutedims_5D_4_5_1_2_3_32PfiiiiiS_iiii)
        /*1eb0*/ 	.word	0x0000001c


	//----- nvinfo : EIATTR_FRAME_SIZE
	.align		4
.L_1312:
        /*1eb4*/ 	.byte	0x04, 0x11
        /*1eb6*/ 	.short	(.L_1314 - .L_1313)
	.align		4
.L_1313:
        /*1eb8*/ 	.word	index@(_Z28_permutedims_5D_4_5_1_2_3_32PfiiiiiS_iiii)
        /*1ebc*/ 	.word	0x00000000


	//----- nvinfo : EIATTR_REGCOUNT
	.align		4
.L_1314:
        /*1ec0*/ 	.byte	0x04, 0x2f
        /*1ec2*/ 	.short	(.L_1316 - .L_1315)
	.align		4
.L_1315:
        /*1ec4*/ 	.word	index@(_Z28_permutedims_5D_4_5_1_2_3_64PdiiiiiS_iiii)
        /*1ec8*/ 	.word	0x0000001e


	//----- nvinfo : EIATTR_FRAME_SIZE
	.align		4
.L_1316:
        /*1ecc*/ 	.byte	0x04, 0x11
        /*1ece*/ 	.short	(.L_1318 - .L_1317)
	.align		4
.L_1317:
        /*1ed0*/ 	.word	index@(_Z28_permutedims_5D_4_5_1_2_3_64PdiiiiiS_iiii)
        /*1ed4*/ 	.word	0x00000000


	//----- nvinfo : EIATTR_REGCOUNT
	.align		4
.L_1318:
        /*1ed8*/ 	.byte	0x04, 0x2f
        /*1eda*/ 	.short	(.L_1320 - .L_1319)
	.align		4
.L_1319:
        /*1edc*/ 	.word	index@(_Z28_permutedims_5D_4_5_1_3_2_32PfiiiiiS_iiii)
        /*1ee0*/ 	.word	0x0000001c


	//----- nvinfo : EIATTR_FRAME_SIZE
	.align		4
.L_1320:
        /*1ee4*/ 	.byte	0x04, 0x11
        /*1ee6*/ 	.short	(.L_1322 - .L_1321)
	.align		4
.L_1321:
        /*1ee8*/ 	.word	index@(_Z28_permutedims_5D_4_5_1_3_2_32PfiiiiiS_iiii)
        /*1eec*/ 	.word	0x00000000


	//----- nvinfo : EIATTR_REGCOUNT
	.align		4
.L_1322:
        /*1ef0*/ 	.byte	0x04, 0x2f
        /*1ef2*/ 	.short	(.L_1324 - .L_1323)
	.align		4
.L_1323:
        /*1ef4*/ 	.word	index@(_Z28_permutedims_5D_4_5_1_3_2_64PdiiiiiS_iiii)
        /*1ef8*/ 	.word	0x0000001e


	//----- nvinfo : EIATTR_FRAME_SIZE
	.align		4
.L_1324:
        /*1efc*/ 	.byte	0x04, 0x11
        /*1efe*/ 	.short	(.L_1326 - .L_1325)
	.align		4
.L_1325:
        /*1f00*/ 	.word	index@(_Z28_permutedims_5D_4_5_1_3_2_64PdiiiiiS_iiii)
        /*1f04*/ 	.word	0x00000000


	//----- nvinfo : EIATTR_REGCOUNT
	.align		4
.L_1326:
        /*1f08*/ 	.byte	0x04, 0x2f
        /*1f0a*/ 	.short	(.L_1328 - .L_1327)
	.align		4
.L_1327:
        /*1f0c*/ 	.word	index@(_Z28_permutedims_5D_4_5_2_1_3_32PfiiiiiS_iiii)
        /*1f10*/ 	.word	0x0000001c


	//----- nvinfo : EIATTR_FRAME_SIZE
	.align		4
.L_1328:
        /*1f14*/ 	.byte	0x04, 0x11
        /*1f16*/ 	.short	(.L_1330 - .L_1329)
	.align		4
.L_1329:
        /*1f18*/ 	.word	index@(_Z28_permutedims_5D_4_5_2_1_3_32PfiiiiiS_iiii)
        /*1f1c*/ 	.word	0x00000000


	//----- nvinfo : EIATTR_REGCOUNT
	.align		4
.L_1330:
        /*1f20*/ 	.byte	0x04, 0x2f
        /*1f22*/ 	.short	(.L_1332 - .L_1331)
	.align		4
.L_1331:
        /*1f24*/ 	.word	index@(_Z28_permutedims_5D_4_5_2_1_3_64PdiiiiiS_iiii)
        /*1f28*/ 	.word	0x0000001e


	//----- nvinfo : EIATTR_FRAME_SIZE
	.align		4
.L_1332:
        /*1f2c*/ 	.byte	0x04, 0x11
        /*1f2e*/ 	.short	(.L_1334 - .L_1333)
	.align		4
.L_1333:
        /*1f30*/ 	.word	index@(_Z28_permutedims_5D_4_5_2_1_3_64PdiiiiiS_iiii)
        /*1f34*/ 	.word	0x00000000


	//----- nvinfo : EIATTR_REGCOUNT
	.align		4
.L_1334:
        /*1f38*/ 	.byte	0x04, 0x2f
        /*1f3a*/ 	.short	(.L_1336 - .L_1335)
	.align		4
.L_1335:
        /*1f3c*/ 	.word	index@(_Z28_permutedims_5D_4_5_2_3_1_32PfiiiiiS_iiii)
        /*1f40*/ 	.word	0x0000001c


	//----- nvinfo : EIATTR_FRAME_SIZE
	.align		4
.L_1336:
        /*1f44*/ 	.byte	0x04, 0x11
        /*1f46*/ 	.short	(.L_1338 - .L_1337)
	.align		4
.L_1337:
        /*1f48*/ 	.word	index@(_Z28_permutedims_5D_4_5_2_3_1_32PfiiiiiS_iiii)
        /*1f4c*/ 	.word	0x00000000


	//----- nvinfo : EIATTR_REGCOUNT
	.align		4
.L_1338:
        /*1f50*/ 	.byte	0x04, 0x2f
        /*1f52*/ 	.short	(.L_1340 - .L_1339)
	.align		4
.L_1339:
        /*1f54*/ 	.word	index@(_Z28_permutedims_5D_4_5_2_3_1_64PdiiiiiS_iiii)
        /*1f58*/ 	.word	0x0000001e


	//----- nvinfo : EIATTR_FRAME_SIZE
	.align		4
.L_1340:
        /*1f5c*/ 	.byte	0x04, 0x11
        /*1f5e*/ 	.short	(.L_1342 - .L_1341)
	.align		4
.L_1341:
        /*1f60*/ 	.word	index@(_Z28_permutedims_5D_4_5_2_3_1_64PdiiiiiS_iiii)
        /*1f64*/ 	.word	0x00000000


	//----- nvinfo : EIATTR_REGCOUNT
	.align		4
.L_1342:
        /*1f68*/ 	.byte	0x04, 0x2f
        /*1f6a*/ 	.short	(.L_1344 - .L_1343)
	.align		4
.L_1343:
        /*1f6c*/ 	.word	index@(_Z28_permutedims_5D_4_5_3_1_2_32PfiiiiiS_iiii)
        /*1f70*/ 	.word	0x0000001c


	//----- nvinfo : EIATTR_FRAME_SIZE
	.align		4
.L_1344:
        /*1f74*/ 	.byte	0x04, 0x11
        /*1f76*/ 	.short	(.L_1346 - .L_1345)
	.align		4
.L_1345:
        /*1f78*/ 	.word	index@(_Z28_permutedims_5D_4_5_3_1_2_32PfiiiiiS_iiii)
        /*1f7c*/ 	.word	0x00000000


	//----- nvinfo : EIATTR_REGCOUNT
	.align		4
.L_1346:
        /*1f80*/ 	.byte	0x04, 0x2f
        /*1f82*/ 	.short	(.L_1348 - .L_1347)
	.align		4
.L_1347:
        /*1f84*/ 	.word	index@(_Z28_permutedims_5D_4_5_3_1_2_64PdiiiiiS_iiii)
        /*1f88*/ 	.word	0x0000001e


	//----- nvinfo : EIATTR_FRAME_SIZE
	.align		4
.L_1348:
        /*1f8c*/ 	.byte	0x04, 0x11
        /*1f8e*/ 	.short	(.L_1350 - .L_1349)
	.align		4
.L_1349:
        /*1f90*/ 	.word	index@(_Z28_permutedims_5D_4_5_3_1_2_64PdiiiiiS_iiii)
        /*1f94*/ 	.word	0x00000000


	//----- nvinfo : EIATTR_REGCOUNT
	.align		4
.L_1350:
        /*1f98*/ 	.byte	0x04, 0x2f
        /*1f9a*/ 	.short	(.L_1352 - .L_1351)
	.align		4
.L_1351:
        /*1f9c*/ 	.word	index@(_Z28_permutedims_5D_4_5_3_2_1_32PfiiiiiS_iiii)
        /*1fa0*/ 	.word	0x0000001c


	//----- nvinfo : EIATTR_FRAME_SIZE
	.align		4
.L_1352:
        /*1fa4*/ 	.byte	0x04, 0x11
        /*1fa6*/ 	.short	(.L_1354 - .L_1353)
	.align		4
.L_1353:
        /*1fa8*/ 	.word	index@(_Z28_permutedims_5D_4_5_3_2_1_32PfiiiiiS_iiii)
        /*1fac*/ 	.word	0x00000000


	//----- nvinfo : EIATTR_REGCOUNT
	.align		4
.L_1354:
        /*1fb0*/ 	.byte	0x04, 0x2f
        /*1fb2*/ 	.short	(.L_1356 - .L_1355)
	.align		4
.L_1355:
        /*1fb4*/ 	.word	index@(_Z28_permutedims_5D_4_5_3_2_1_64PdiiiiiS_iiii)
        /*1fb8*/ 	.word	0x0000001e


	//----- nvinfo : EIATTR_FRAME_SIZE
	.align		4
.L_1356:
        /*1fbc*/ 	.byte	0x04, 0x11
        /*1fbe*/ 	.short	(.L_1358 - .L_1357)
	.align		4
.L_1357:
        /*1fc0*/ 	.word	index@(_Z28_permutedims_5D_4_5_3_2_1_64PdiiiiiS_iiii)
        /*1fc4*/ 	.word	0x00000000


	//----- nvinfo : EIATTR_REGCOUNT
	.align		4
.L_1358:
        /*1fc8*/ 	.byte	0x04, 0x2f
        /*1fca*/ 	.short	(.L_1360 - .L_1359)
	.align		4
.L_1359:
        /*1fcc*/ 	.word	index@(_Z28_permutedims_5D_5_1_2_3_4_32PfiiiiiS_iiii)
        /*1fd0*/ 	.word	0x0000001c


	//----- nvinfo : EIATTR_FRAME_SIZE
	.align		4
.L_1360:
        /*1fd4*/ 	.byte	0x04, 0x11
        /*1fd6*/ 	.short	(.L_1362 - .L_1361)
	.align		4
.L_1361:
        /*1fd8*/ 	.word	index@(_Z28_permutedims_5D_5_1_2_3_4_32PfiiiiiS_iiii)
        /*1fdc*/ 	.word	0x00000000


	//----- nvinfo : EIATTR_REGCOUNT
	.align		4
.L_1362:
        /*1fe0*/ 	.byte	0x04, 0x2f
        /*1fe2*/ 	.short	(.L_1364 - .L_1363)
	.align		4
.L_1363:
        /*1fe4*/ 	.word	index@(_Z28_permutedims_5D_5_1_2_3_4_64PdiiiiiS_iiii)
        /*1fe8*/ 	.word	0x0000001e


	//----- nvinfo : EIATTR_FRAME_SIZE
	.align		4
.L_1364:
        /*1fec*/ 	.byte	0x04, 0x11
        /*1fee*/ 	.short	(.L_1366 - .L_1365)
	.align		4
.L_1365:
        /*1ff0*/ 	.word	index@(_Z28_permutedims_5D_5_1_2_3_4_64PdiiiiiS_iiii)
        /*1ff4*/ 	.word	0x00000000


	//----- nvinfo : EIATTR_REGCOUNT
	.align		4
.L_1366:
        /*1ff8*/ 	.byte	0x04, 0x2f
        /*1ffa*/ 	.short	(.L_1368 - .L_1367)
	.align		4
.L_1367:
        /*1ffc*/ 	.word	index@(_Z28_permutedims_5D_5_1_2_4_3_32PfiiiiiS_iiii)
        /*2000*/ 	.word	0x0000001c


	//----- nvinfo : EIATTR_FRAME_SIZE
	.align		4
.L_1368:
        /*2004*/ 	.byte	0x04, 0x11
        /*2006*/ 	.short	(.L_1370 - .L_1369)
	.align		4
.L_1369:
        /*2008*/ 	.word	index@(_Z28_permutedims_5D_5_1_2_4_3_32PfiiiiiS_iiii)
        /*200c*/ 	.word	0x00000000


	//----- nvinfo : EIATTR_REGCOUNT
	.align		4
.L_1370:
        /*2010*/ 	.byte	0x04, 0x2f
        /*2012*/ 	.short	(.L_1372 - .L_1371)
	.align		4
.L_1371:
        /*2014*/ 	.word	index@(_Z28_permutedims_5D_5_1_2_4_3_64PdiiiiiS_iiii)
        /*2018*/ 	.word	0x0000001e


	//----- nvinfo : EIATTR_FRAME_SIZE
	.align		4
.L_1372:
        /*201c*/ 	.byte	0x04, 0x11
        /*201e*/ 	.short	(.L_1374 - .L_1373)
	.align		4
.L_1373:
        /*2020*/ 	.word	index@(_Z28_permutedims_5D_5_1_2_4_3_64PdiiiiiS_iiii)
        /*2024*/ 	.word	0x00000000


	//----- nvinfo : EIATTR_REGCOUNT
	.align		4
.L_1374:
        /*2028*/ 	.byte	0x04, 0x2f
        /*202a*/ 	.short	(.L_1376 - .L_1375)
	.align		4
.L_1375:
        /*202c*/ 	.word	index@(_Z28_permutedims_5D_5_1_3_2_4_32PfiiiiiS_iiii)
        /*2030*/ 	.word	0x0000001c


	//----- nvinfo : EIATTR_FRAME_SIZE
	.align		4
.L_1376:
        /*2034*/ 	.byte	0x04, 0x11
        /*2036*/ 	.short	(.L_1378 - .L_1377)
	.align		4
.L_1377:
        /*2038*/ 	.word	index@(_Z28_permutedims_5D_5_1_3_2_4_32PfiiiiiS_iiii)
        /*203c*/ 	.word	0x00000000


	//----- nvinfo : EIATTR_REGCOUNT
	.align		4
.L_1378:
        /*2040*/ 	.byte	0x04, 0x2f
        /*2042*/ 	.short	(.L_1380 - .L_1379)
	.align		4
.L_1379:
        /*2044*/ 	.word	index@(_Z28_permutedims_5D_5_1_3_2_4_64PdiiiiiS_iiii)
        /*2048*/ 	.word	0x0000001e


	//----- nvinfo : EIATTR_FRAME_SIZE
	.align		4
.L_1380:
        /*204c*/ 	.byte	0x04, 0x11
        /*204e*/ 	.short	(.L_1382 - .L_1381)
	.align		4
.L_1381:
        /*2050*/ 	.word	index@(_Z28_permutedims_5D_5_1_3_2_4_64PdiiiiiS_iiii)
        /*2054*/ 	.word	0x00000000


	//----- nvinfo : EIATTR_REGCOUNT
	.align		4
.L_1382:
        /*2058*/ 	.byte	0x04, 0x2f
        /*205a*/ 	.short	(.L_1384 - .L_1383)
	.align		4
.L_1383:
        /*205c*/ 	.word	index@(_Z28_permutedims_5D_5_1_3_4_2_32PfiiiiiS_iiii)
        /*2060*/ 	.word	0x0000001c


	//----- nvinfo : EIATTR_FRAME_SIZE
	.align		4
.L_1384:
        /*2064*/ 	.byte	0x04, 0x11
        /*2066*/ 	.short	(.L_1386 - .L_1385)
	.align		4
.L_1385:
        /*2068*/ 	.word	index@(_Z28_permutedims_5D_5_1_3_4_2_32PfiiiiiS_iiii)
        /*206c*/ 	.word	0x00000000


	//----- nvinfo : EIATTR_REGCOUNT
	.align		4
.L_1386:
        /*2070*/ 	.byte	0x04, 0x2f
        /*2072*/ 	.short	(.L_1388 - .L_1387)
	.align		4
.L_1387:
        /*2074*/ 	.word	index@(_Z28_permutedims_5D_5_1_3_4_2_64PdiiiiiS_iiii)
        /*2078*/ 	.word	0x0000001e


	//----- nvinfo : EIATTR_FRAME_SIZE
	.align		4
.L_1388:
        /*207c*/ 	.byte	0x04, 0x11
        /*207e*/ 	.short	(.L_1390 - .L_1389)
	.align		4
.L_1389:
        /*2080*/ 	.word	index@(_Z28_permutedims_5D_5_1_3_4_2_64PdiiiiiS_iiii)
        /*2084*/ 	.word	0x00000000


	//----- nvinfo : EIATTR_REGCOUNT
	.align		4
.L_1390:
        /*2088*/ 	.byte	0x04, 0x2f
        /*208a*/ 	.short	(.L_1392 - .L_1391)
	.align		4
.L_1391:
        /*208c*/ 	.word	index@(_Z28_permutedims_5D_5_1_4_2_3_32PfiiiiiS_iiii)
        /*2090*/ 	.word	0x0000001c


	//----- nvinfo : EIATTR_FRAME_SIZE
	.align		4
.L_1392:
        /*2094*/ 	.byte	0x04, 0x11
        /*2096*/ 	.short	(.L_1394 - .L_1393)
	.align		4
.L_1393:
        /*2098*/ 	.word	index@(_Z28_permutedims_5D_5_1_4_2_3_32PfiiiiiS_iiii)
        /*209c*/ 	.word	0x00000000


	//----- nvinfo : EIATTR_REGCOUNT
	.align		4
.L_1394:
        /*20a0*/ 	.byte	0x04, 0x2f
        /*20a2*/ 	.short	(.L_1396 - .L_1395)
	.align		4
.L_1395:
        /*20a4*/ 	.word	index@(_Z28_permutedims_5D_5_1_4_2_3_64PdiiiiiS_iiii)
        /*20a8*/ 	.word	0x0000001e


	//----- nvinfo : EIATTR_FRAME_SIZE
	.align		4
.L_1396:
        /*20ac*/ 	.byte	0x04, 0x11
        /*20ae*/ 	.short	(.L_1398 - .L_1397)
	.align		4
.L_1397:
        /*20b0*/ 	.word	index@(_Z28_permutedims_5D_5_1_4_2_3_64PdiiiiiS_iiii)
        /*20b4*/ 	.word	0x00000000


	//----- nvinfo : EIATTR_REGCOUNT
	.align		4
.L_1398:
        /*20b8*/ 	.byte	0x04, 0x2f
        /*20ba*/ 	.short	(.L_1400 - .L_1399)
	.align		4
.L_1399:
        /*20bc*/ 	.word	index@(_Z28_permutedims_5D_5_1_4_3_2_32PfiiiiiS_iiii)
        /*20c0*/ 	.word	0x0000001c


	//----- nvinfo : EIATTR_FRAME_SIZE
	.align		4
.L_1400:
        /*20c4*/ 	.byte	0x04, 0x11
        /*20c6*/ 	.short	(.L_1402 - .L_1401)
	.align		4
.L_1401:
        /*20c8*/ 	.word	index@(_Z28_permutedims_5D_5_1_4_3_2_32PfiiiiiS_iiii)
        /*20cc*/ 	.word	0x00000000


	//----- nvinfo : EIATTR_REGCOUNT
	.align		4
.L_1402:
        /*20d0*/ 	.byte	0x04, 0x2f
        /*20d2*/ 	.short	(.L_1404 - .L_1403)
	.align		4
.L_1403:
        /*20d4*/ 	.word	index@(_Z28_permutedims_5D_5_1_4_3_2_64PdiiiiiS_iiii)
        /*20d8*/ 	.word	0x0000001e


	//----- nvinfo : EIATTR_FRAME_SIZE
	.align		4
.L_1404:
        /*20dc*/ 	.byte	0x04, 0x11
        /*20de*/ 	.short	(.L_1406 - .L_1405)
	.align		4
.L_1405:
        /*20e0*/ 	.word	index@(_Z28_permutedims_5D_5_1_4_3_2_64PdiiiiiS_iiii)
        /*20e4*/ 	.word	0x00000000


	//----- nvinfo : EIATTR_REGCOUNT
	.align		4
.L_1406:
        /*20e8*/ 	.byte	0x04, 0x2f
        /*20ea*/ 	.short	(.L_1408 - .L_1407)
	.align		4
.L_1407:
        /*20ec*/ 	.word	index@(_Z28_permutedims_5D_5_2_1_3_4_32PfiiiiiS_iiii)
        /*20f0*/ 	.word	0x0000001c


	//----- nvinfo : EIATTR_FRAME_SIZE
	.align		4
.L_1408:
        /*20f4*/ 	.byte	0x04, 0x11
        /*20f6*/ 	.short	(.L_1410 - .L_1409)
	.align		4
.L_1409:
        /*20f8*/ 	.word	index@(_Z28_permutedims_5D_5_2_1_3_4_32PfiiiiiS_iiii)
        /*20fc*/ 	.word	0x00000000


	//----- nvinfo : EIATTR_REGCOUNT
	.align		4
.L_1410:
        /*2100*/ 	.byte	0x04, 0x2f
        /*2102*/ 	.short	(.L_1412 - .L_1411)
	.align		4
.L_1411:
        /*2104*/ 	.word	index@(_Z28_permutedims_5D_5_2_1_3_4_64PdiiiiiS_iiii)
        /*2108*/ 	.word	0x0000001e


	//----- nvinfo : EIATTR_FRAME_SIZE
	.align		4
.L_1412:
        /*210c*/ 	.byte	0x04, 0x11
        /*210e*/ 	.short	(.L_1414 - .L_1413)
	.align		4
.L_1413:
        /*2110*/ 	.word	index@(_Z28_permutedims_5D_5_2_1_3_4_64PdiiiiiS_iiii)
        /*2114*/ 	.word	0x00000000


	//----- nvinfo : EIATTR_REGCOUNT
	.align		4
.L_1414:
        /*2118*/ 	.byte	0x04, 0x2f
        /*211a*/ 	.short	(.L_1416 - .L_1415)
	.align		4
.L_1415:
        /*211c*/ 	.word	index@(_Z28_permutedims_5D_5_2_1_4_3_32PfiiiiiS_iiii)
        /*2120*/ 	.word	0x0000001c


	//----- nvinfo : EIATTR_FRAME_SIZE
	.align		4
.L_1416:
        /*2124*/ 	.byte	0x04, 0x11
        /*2126*/ 	.short	(.L_1418 - .L_1417)
	.align		4
.L_1417:
        /*2128*/ 	.word	index@(_Z28_permutedims_5D_5_2_1_4_3_32PfiiiiiS_iiii)
        /*212c*/ 	.word	0x00000000


	//----- nvinfo : EIATTR_REGCOUNT
	.align		4
.L_1418:
        /*2130*/ 	.byte	0x04, 0x2f
        /*2132*/ 	.short	(.L_1420 - .L_1419)
	.align		4
.L_1419:
        /*2134*/ 	.word	index@(_Z28_permutedims_5D_5_2_1_4_3_64PdiiiiiS_iiii)
        /*2138*/ 	.word	0x0000001e


	//----- nvinfo : EIATTR_FRAME_SIZE
	.align		4
.L_1420:
        /*213c*/ 	.byte	0x04, 0x11
        /*213e*/ 	.short	(.L_1422 - .L_1421)
	.align		4
.L_1421:
        /*2140*/ 	.word	index@(_Z28_permutedims_5D_5_2_1_4_3_64PdiiiiiS_iiii)
        /*2144*/ 	.word	0x00000000


	//----- nvinfo : EIATTR_REGCOUNT
	.align		4
.L_1422:
        /*2148*/ 	.byte	0x04, 0x2f
        /*214a*/ 	.short	(.L_1424 - .L_1423)
	.align		4
.L_1423:
        /*214c*/ 	.word	index@(_Z28_permutedims_5D_5_2_3_1_4_32PfiiiiiS_iiii)
        /*2150*/ 	.word	0x0000001c


	//----- nvinfo : EIATTR_FRAME_SIZE
	.align		4
.L_1424:
        /*2154*/ 	.byte	0x04, 0x11
        /*2156*/ 	.short	(.L_1426 - .L_1425)
	.align		4
.L_1425:
        /*2158*/ 	.word	index@(_Z28_permutedims_5D_5_2_3_1_4_32PfiiiiiS_iiii)
        /*215c*/ 	.word	0x00000000


	//----- nvinfo : EIATTR_REGCOUNT
	.align		4
.L_1426:
        /*2160*/ 	.byte	0x04, 0x2f
        /*2162*/ 	.short	(.L_1428 - .L_1427)
	.align		4
.L_1427:
        /*2164*/ 	.word	index@(_Z28_permutedims_5D_5_2_3_1_4_64PdiiiiiS_iiii)
        /*2168*/ 	.word	0x0000001e


	//----- nvinfo : EIATTR_FRAME_SIZE
	.align		4
.L_1428:
        /*216c*/ 	.byte	0x04, 0x11
        /*216e*/ 	.short	(.L_1430 - .L_1429)
	.align		4
.L_1429:
        /*2170*/ 	.word	index@(_Z28_permutedims_5D_5_2_3_1_4_64PdiiiiiS_iiii)
        /*2174*/ 	.word	0x00000000


	//----- nvinfo : EIATTR_REGCOUNT
	.align		4
.L_1430:
        /*2178*/ 	.byte	0x04, 0x2f
        /*217a*/ 	.short	(.L_1432 - .L_1431)
	.align		4
.L_1431:
        /*217c*/ 	.word	index@(_Z28_permutedims_5D_5_2_3_4_1_32PfiiiiiS_iiii)
        /*2180*/ 	.word	0x0000001c


	//----- nvinfo : EIATTR_FRAME_SIZE
	.align		4
.L_1432:
        /*2184*/ 	.byte	0x04, 0x11
        /*2186*/ 	.short	(.L_1434 - .L_1433)
	.align		4
.L_1433:
        /*2188*/ 	.word	index@(_Z28_permutedims_5D_5_2_3_4_1_32PfiiiiiS_iiii)
        /*218c*/ 	.word	0x00000000


	//----- nvinfo : EIATTR_REGCOUNT
	.align		4
.L_1434:
        /*2190*/ 	.byte	0x04, 0x2f
        /*2192*/ 	.short	(.L_1436 - .L_1435)
	.align		4
.L_1435:
        /*2194*/ 	.word	index@(_Z28_permutedims_5D_5_2_3_4_1_64PdiiiiiS_iiii)
        /*2198*/ 	.word	0x0000001e


	//----- nvinfo : EIATTR_FRAME_SIZE
	.align		4
.L_1436:
        /*219c*/ 	.byte	0x04, 0x11
        /*219e*/ 	.short	(.L_1438 - .L_1437)
	.align		4
.L_1437:
        /*21a0*/ 	.word	index@(_Z28_permutedims_5D_5_2_3_4_1_64PdiiiiiS_iiii)
        /*21a4*/ 	.word	0x00000000


	//----- nvinfo : EIATTR_REGCOUNT
	.align		4
.L_1438:
        /*21a8*/ 	.byte	0x04, 0x2f
        /*21aa*/ 	.short	(.L_1440 - .L_1439)
	.align		4
.L_1439:
        /*21ac*/ 	.word	index@(_Z28_permutedims_5D_5_2_4_1_3_32PfiiiiiS_iiii)
        /*21b0*/ 	.word	0x0000001c


	//----- nvinfo : EIATTR_FRAME_SIZE
	.align		4
.L_1440:
        /*21b4*/ 	.byte	0x04, 0x11
        /*21b6*/ 	.short	(.L_1442 - .L_1441)
	.align		4
.L_1441:
        /*21b8*/ 	.word	index@(_Z28_permutedims_5D_5_2_4_1_3_32PfiiiiiS_iiii)
        /*21bc*/ 	.word	0x00000000


	//----- nvinfo : EIATTR_REGCOUNT
	.align		4
.L_1442:
        /*21c0*/ 	.byte	0x04, 0x2f
        /*21c2*/ 	.short	(.L_1444 - .L_1443)
	.align		4
.L_1443:
        /*21c4*/ 	.word	index@(_Z28_permutedims_5D_5_2_4_1_3_64PdiiiiiS_iiii)
        /*21c8*/ 	.word	0x0000001e


	//----- nvinfo : EIATTR_FRAME_SIZE
	.align		4
.L_1444:
        /*21cc*/ 	.byte	0x04, 0x11
        /*21ce*/ 	.short	(.L_1446 - .L_1445)
	.align		4
.L_1445:
        /*21d0*/ 	.word	index@(_Z28_permutedims_5D_5_2_4_1_3_64PdiiiiiS_iiii)
        /*21d4*/ 	.word	0x00000000


	//----- nvinfo : EIATTR_REGCOUNT
	.align		4
.L_1446:
        /*21d8*/ 	.byte	0x04, 0x2f
        /*21da*/ 	.short	(.L_1448 - .L_1447)
	.align		4
.L_1447:
        /*21dc*/ 	.word	index@(_Z28_permutedims_5D_5_2_4_3_1_32PfiiiiiS_iiii)
        /*21e0*/ 	.word	0x0000001c


	//----- nvinfo : EIATTR_FRAME_SIZE
	.align		4
.L_1448:
        /*21e4*/ 	.byte	0x04, 0x11
        /*21e6*/ 	.short	(.L_1450 - .L_1449)
	.align		4
.L_1449:
        /*21e8*/ 	.word	index@(_Z28_permutedims_5D_5_2_4_3_1_32PfiiiiiS_iiii)
        /*21ec*/ 	.word	0x00000000


	//----- nvinfo : EIATTR_REGCOUNT
	.align		4
.L_1450:
        /*21f0*/ 	.byte	0x04, 0x2f
        /*21f2*/ 	.short	(.L_1452 - .L_1451)
	.align		4
.L_1451:
        /*21f4*/ 	.word	index@(_Z28_permutedims_5D_5_2_4_3_1_64PdiiiiiS_iiii)
        /*21f8*/ 	.word	0x0000001e


	//----- nvinfo : EIATTR_FRAME_SIZE
	.align		4
.L_1452:
        /*21fc*/ 	.byte	0x04, 0x11
        /*21fe*/ 	.short	(.L_1454 - .L_1453)
	.align		4
.L_1453:
        /*2200*/ 	.word	index@(_Z28_permutedims_5D_5_2_4_3_1_64PdiiiiiS_iiii)
        /*2204*/ 	.word	0x00000000


	//----- nvinfo : EIATTR_REGCOUNT
	.align		4
.L_1454:
        /*2208*/ 	.byte	0x04, 0x2f
        /*220a*/ 	.short	(.L_1456 - .L_1455)
	.align		4
.L_1455:
        /*220c*/ 	.word	index@(_Z28_permutedims_5D_5_3_1_2_4_32PfiiiiiS_iiii)
        /*2210*/ 	.word	0x0000001c


	//----- nvinfo : EIATTR_FRAME_SIZE
	.align		4
.L_1456:
        /*2214*/ 	.byte	0x04, 0x11
        /*2216*/ 	.short	(.L_1458 - .L_1457)
	.align		4
.L_1457:
        /*2218*/ 	.word	index@(_Z28_permutedims_5D_5_3_1_2_4_32PfiiiiiS_iiii)
        /*221c*/ 	.word	0x00000000


	//----- nvinfo : EIATTR_REGCOUNT
	.align		4
.L_1458:
        /*2220*/ 	.byte	0x04, 0x2f
        /*2222*/ 	.short	(.L_1460 - .L_1459)
	.align		4
.L_1459:
        /*2224*/ 	.word	index@(_Z28_permutedims_5D_5_3_1_2_4_64PdiiiiiS_iiii)
        /*2228*/ 	.word	0x0000001e


	//----- nvinfo : EIATTR_FRAME_SIZE
	.align		4
.L_1460:
        /*222c*/ 	.byte	0x04, 0x11
        /*222e*/ 	.short	(.L_1462 - .L_1461)
	.align		4
.L_1461:
        /*2230*/ 	.word	index@(_Z28_permutedims_5D_5_3_1_2_4_64PdiiiiiS_iiii)
        /*2234*/ 	.word	0x00000000


	//----- nvinfo : EIATTR_REGCOUNT
	.align		4
.L_1462:
        /*2238*/ 	.byte	0x04, 0x2f
        /*223a*/ 	.short	(.L_1464 - .L_1463)
	.align		4
.L_1463:
        /*223c*/ 	.word	index@(_Z28_permutedims_5D_5_3_1_4_2_32PfiiiiiS_iiii)
        /*2240*/ 	.word	0x0000001c


	//----- nvinfo : EIATTR_FRAME_SIZE
	.align		4
.L_1464:
        /*2244*/ 	.byte	0x04, 0x11
        /*2246*/ 	.short	(.L_1466 - .L_1465)
	.align		4
.L_1465:
        /*2248*/ 	.word	index@(_Z28_permutedims_5D_5_3_1_4_2_32PfiiiiiS_iiii)
        /*224c*/ 	.word	0x00000000


	//----- nvinfo : EIATTR_REGCOUNT
	.align		4
.L_1466:
        /*2250*/ 	.byte	0x04, 0x2f
        /*2252*/ 	.short	(.L_1468 - .L_1467)
	.align		4
.L_1467:
        /*2254*/ 	.word	index@(_Z28_permutedims_5D_5_3_1_4_2_64PdiiiiiS_iiii)
        /*2258*/ 	.word	0x0000001e


	//----- nvinfo : EIATTR_FRAME_SIZE
	.align		4
.L_1468:
        /*225c*/ 	.byte	0x04, 0x11
        /*225e*/ 	.short	(.L_1470 - .L_1469)
	.align		4
.L_1469:
        /*2260*/ 	.word	index@(_Z28_permutedims_5D_5_3_1_4_2_64PdiiiiiS_iiii)
        /*2264*/ 	.word	0x00000000


	//----- nvinfo : EIATTR_REGCOUNT
	.align		4
.L_1470:
        /*2268*/ 	.byte	0x04, 0x2f
        /*226a*/ 	.short	(.L_1472 - .L_1471)
	.align		4
.L_1471:
        /*226c*/ 	.word	index@(_Z28_permutedims_5D_5_3_2_1_4_32PfiiiiiS_iiii)
        /*2270*/ 	.word	0x0000001c


	//----- nvinfo : EIATTR_FRAME_SIZE
	.align		4
.L_1472:
        /*2274*/ 	.byte	0x04, 0x11
        /*2276*/ 	.short	(.L_1474 - .L_1473)
	.align		4
.L_1473:
        /*2278*/ 	.word	index@(_Z28_permutedims_5D_5_3_2_1_4_32PfiiiiiS_iiii)
        /*227c*/ 	.word	0x00000000


	//----- nvinfo : EIATTR_REGCOUNT
	.align		4
.L_1474:
        /*2280*/ 	.byte	0x04, 0x2f
        /*2282*/ 	.short	(.L_1476 - .L_1475)
	.align		4
.L_1475:
        /*2284*/ 	.word	index@(_Z28_permutedims_5D_5_3_2_1_4_64PdiiiiiS_iiii)
        /*2288*/ 	.word	0x0000001e


	//----- nvinfo : EIATTR_FRAME_SIZE
	.align		4
.L_1476:
        /*228c*/ 	.byte	0x04, 0x11
        /*228e*/ 	.short	(.L_1478 - .L_1477)
	.align		4
.L_1477:
        /*2290*/ 	.word	index@(_Z28_permutedims_5D_5_3_2_1_4_64PdiiiiiS_iiii)
        /*2294*/ 	.word	0x00000000


	//----- nvinfo : EIATTR_REGCOUNT
	.align		4
.L_1478:
        /*2298*/ 	.byte	0x04, 0x2f
        /*229a*/ 	.short	(.L_1480 - .L_1479)
	.align		4
.L_1479:
        /*229c*/ 	.word	index@(_Z28_permutedims_5D_5_3_2_4_1_32PfiiiiiS_iiii)
        /*22a0*/ 	.word	0x0000001c


	//----- nvinfo : EIATTR_FRAME_SIZE
	.align		4
.L_1480:
        /*22a4*/ 	.byte	0x04, 0x11
        /*22a6*/ 	.short	(.L_1482 - .L_1481)
	.align		4
.L_1481:
        /*22a8*/ 	.word	index@(_Z28_permutedims_5D_5_3_2_4_1_32PfiiiiiS_iiii)
        /*22ac*/ 	.word	0x00000000


	//----- nvinfo : EIATTR_REGCOUNT
	.align		4
.L_1482:
        /*22b0*/ 	.byte	0x04, 0x2f
        /*22b2*/ 	.short	(.L_1484 - .L_1483)
	.align		4
.L_1483:
        /*22b4*/ 	.word	index@(_Z28_permutedims_5D_5_3_2_4_1_64PdiiiiiS_iiii)
        /*22b8*/ 	.word	0x0000001e


	//----- nvinfo : EIATTR_FRAME_SIZE
	.align		4
.L_1484:
        /*22bc*/ 	.byte	0x04, 0x11
        /*22be*/ 	.short	(.L_1486 - .L_1485)
	.align		4
.L_1485:
        /*22c0*/ 	.word	index@(_Z28_permutedims_5D_5_3_2_4_1_64PdiiiiiS_iiii)
        /*22c4*/ 	.word	0x00000000


	//----- nvinfo : EIATTR_REGCOUNT
	.align		4
.L_1486:
        /*22c8*/ 	.byte	0x04, 0x2f
        /*22ca*/ 	.short	(.L_1488 - .L_1487)
	.align		4
.L_1487:
        /*22cc*/ 	.word	index@(_Z28_permutedims_5D_5_3_4_1_2_32PfiiiiiS_iiii)
        /*22d0*/ 	.word	0x0000001c


	//----- nvinfo : EIATTR_FRAME_SIZE
	.align		4
.L_1488:
        /*22d4*/ 	.byte	0x04, 0x11
        /*22d6*/ 	.short	(.L_1490 - .L_1489)
	.align		4
.L_1489:
        /*22d8*/ 	.word	index@(_Z28_permutedims_5D_5_3_4_1_2_32PfiiiiiS_iiii)
        /*22dc*/ 	.word	0x00000000


	//----- nvinfo : EIATTR_REGCOUNT
	.align		4
.L_1490:
        /*22e0*/ 	.byte	0x04, 0x2f
        /*22e2*/ 	.short	(.L_1492 - .L_1491)
	.align		4
.L_1491:
        /*22e4*/ 	.word	index@(_Z28_permutedims_5D_5_3_4_1_2_64PdiiiiiS_iiii)
        /*22e8*/ 	.word	0x0000001e


	//----- nvinfo : EIATTR_FRAME_SIZE
	.align		4
.L_1492:
        /*22ec*/ 	.byte	0x04, 0x11
        /*22ee*/ 	.short	(.L_1494 - .L_1493)
	.align		4
.L_1493:
        /*22f0*/ 	.word	index@(_Z28_permutedims_5D_5_3_4_1_2_64PdiiiiiS_iiii)
        /*22f4*/ 	.word	0x00000000


	//----- nvinfo : EIATTR_REGCOUNT
	.align		4
.L_1494:
        /*22f8*/ 	.byte	0x04, 0x2f
        /*22fa*/ 	.short	(.L_1496 - .L_1495)
	.align		4
.L_1495:
        /*22fc*/ 	.word	index@(_Z28_permutedims_5D_5_3_4_2_1_32PfiiiiiS_iiii)
        /*2300*/ 	.word	0x0000001e


	//----- nvinfo : EIATTR_FRAME_SIZE
	.align		4
.L_1496:
        /*2304*/ 	.byte	0x04, 0x11
        /*2306*/ 	.short	(.L_1498 - .L_1497)
	.align		4
.L_1497:
        /*2308*/ 	.word	index@(_Z28_permutedims_5D_5_3_4_2_1_32PfiiiiiS_iiii)
        /*230c*/ 	.word	0x00000000


	//----- nvinfo : EIATTR_REGCOUNT
	.align		4
.L_1498:
        /*2310*/ 	.byte	0x04, 0x2f
        /*2312*/ 	.short	(.L_1500 - .L_1499)
	.align		4
.L_1499:
        /*2314*/ 	.word	index@(_Z28_permutedims_5D_5_3_4_2_1_64PdiiiiiS_iiii)
        /*2318*/ 	.word	0x0000001e


	//----- nvinfo : EIATTR_FRAME_SIZE
	.align		4
.L_1500:
        /*231c*/ 	.byte	0x04, 0x11
        /*231e*/ 	.short	(.L_1502 - .L_1501)
	.align		4
.L_1501:
        /*2320*/ 	.word	index@(_Z28_permutedims_5D_5_3_4_2_1_64PdiiiiiS_iiii)
        /*2324*/ 	.word	0x00000000


	//----- nvinfo : EIATTR_REGCOUNT
	.align		4
.L_1502:
        /*2328*/ 	.byte	0x04, 0x2f
        /*232a*/ 	.short	(.L_1504 - .L_1503)
	.align		4
.L_1503:
        /*232c*/ 	.word	index@(_Z28_permutedims_5D_5_4_1_2_3_32PfiiiiiS_iiii)
        /*2330*/ 	.word	0x0000001c


	//----- nvinfo : EIATTR_FRAME_SIZE
	.align		4
.L_1504:
        /*2334*/ 	.byte	0x04, 0x11
        /*2336*/ 	.short	(.L_1506 - .L_1505)
	.align		4
.L_1505:
        /*2338*/ 	.word	index@(_Z28_permutedims_5D_5_4_1_2_3_32PfiiiiiS_iiii)
        /*233c*/ 	.word	0x00000000


	//----- nvinfo : EIATTR_REGCOUNT
	.align		4
.L_1506:
        /*2340*/ 	.byte	0x04, 0x2f
        /*2342*/ 	.short	(.L_1508 - .L_1507)
	.align		4
.L_1507:
        /*2344*/ 	.word	index@(_Z28_permutedims_5D_5_4_1_2_3_64PdiiiiiS_iiii)
        /*2348*/ 	.word	0x0000001e


	//----- nvinfo : EIATTR_FRAME_SIZE
	.align		4
.L_1508:
        /*234c*/ 	.byte	0x04, 0x11
        /*234e*/ 	.short	(.L_1510 - .L_1509)
	.align		4
.L_1509:
        /*2350*/ 	.word	index@(_Z28_permutedims_5D_5_4_1_2_3_64PdiiiiiS_iiii)
        /*2354*/ 	.word	0x00000000


	//----- nvinfo : EIATTR_REGCOUNT
	.align		4
.L_1510:
        /*2358*/ 	.byte	0x04, 0x2f
        /*235a*/ 	.short	(.L_1512 - .L_1511)
	.align		4
.L_1511:
        /*235c*/ 	.word	index@(_Z28_permutedims_5D_5_4_1_3_2_32PfiiiiiS_iiii)
        /*2360*/ 	.word	0x0000001c


	//----- nvinfo : EIATTR_FRAME_SIZE
	.align		4
.L_1512:
        /*2364*/ 	.byte	0x04, 0x11
        /*2366*/ 	.short	(.L_1514 - .L_1513)
	.align		4
.L_1513:
        /*2368*/ 	.word	index@(_Z28_permutedims_5D_5_4_1_3_2_32PfiiiiiS_iiii)
        /*236c*/ 	.word	0x00000000


	//----- nvinfo : EIATTR_REGCOUNT
	.align		4
.L_1514:
        /*2370*/ 	.byte	0x04, 0x2f
        /*2372*/ 	.short	(.L_1516 - .L_1515)
	.align		4
.L_1515:
        /*2374*/ 	.word	index@(_Z28_permutedims_5D_5_4_1_3_2_64PdiiiiiS_iiii)
        /*2378*/ 	.word	0x0000001e


	//----- nvinfo : EIATTR_FRAME_SIZE
	.align		4
.L_1516:
        /*237c*/ 	.byte	0x04, 0x11
        /*237e*/ 	.short	(.L_1518 - .L_1517)
	.align		4
.L_1517:
        /*2380*/ 	.word	index@(_Z28_permutedims_5D_5_4_1_3_2_64PdiiiiiS_iiii)
        /*2384*/ 	.word	0x00000000


	//----- nvinfo : EIATTR_REGCOUNT
	.align		4
.L_1518:
        /*2388*/ 	.byte	0x04, 0x2f
        /*238a*/ 	.short	(.L_1520 - .L_1519)
	.align		4
.L_1519:
        /*238c*/ 	.word	index@(_Z28_permutedims_5D_5_4_2_1_3_32PfiiiiiS_iiii)
        /*2390*/ 	.word	0x0000001c


	//----- nvinfo : EIATTR_FRAME_SIZE
	.align		4
.L_1520:
        /*2394*/ 	.byte	0x04, 0x11
        /*2396*/ 	.short	(.L_1522 - .L_1521)
	.align		4
.L_1521:
        /*2398*/ 	.word	index@(_Z28_permutedims_5D_5_4_2_1_3_32PfiiiiiS_iiii)
        /*239c*/ 	.word	0x00000000


	//----- nvinfo : EIATTR_REGCOUNT
	.align		4
.L_1522:
        /*23a0*/ 	.byte	0x04, 0x2f
        /*23a2*/ 	.short	(.L_1524 - .L_1523)
	.align		4
.L_1523:
        /*23a4*/ 	.word	index@(_Z28_permutedims_5D_5_4_2_1_3_64PdiiiiiS_iiii)
        /*23a8*/ 	.word	0x0000001e


	//----- nvinfo : EIATTR_FRAME_SIZE
	.align		4
.L_1524:
        /*23ac*/ 	.byte	0x04, 0x11
        /*23ae*/ 	.short	(.L_1526 - .L_1525)
	.align		4
.L_1525:
        /*23b0*/ 	.word	index@(_Z28_permutedims_5D_5_4_2_1_3_64PdiiiiiS_iiii)
        /*23b4*/ 	.word	0x00000000


	//----- nvinfo : EIATTR_REGCOUNT
	.align		4
.L_1526:
        /*23b8*/ 	.byte	0x04, 0x2f
        /*23ba*/ 	.short	(.L_1528 - .L_1527)
	.align		4
.L_1527:
        /*23bc*/ 	.word	index@(_Z28_permutedims_5D_5_4_2_3_1_32PfiiiiiS_iiii)
        /*23c0*/ 	.word	0x0000001c


	//----- nvinfo : EIATTR_FRAME_SIZE
	.align		4
.L_1528:
        /*23c4*/ 	.byte	0x04, 0x11
        /*23c6*/ 	.short	(.L_1530 - .L_1529)
	.align		4
.L_1529:
        /*23c8*/ 	.word	index@(_Z28_permutedims_5D_5_4_2_3_1_32PfiiiiiS_iiii)
        /*23cc*/ 	.word	0x00000000


	//----- nvinfo : EIATTR_REGCOUNT
	.align		4
.L_1530:
        /*23d0*/ 	.byte	0x04, 0x2f
        /*23d2*/ 	.short	(.L_1532 - .L_1531)
	.align		4
.L_1531:
        /*23d4*/ 	.word	index@(_Z28_permutedims_5D_5_4_2_3_1_64PdiiiiiS_iiii)
        /*23d8*/ 	.word	0x0000001e


	//----- nvinfo : EIATTR_FRAME_SIZE
	.align		4
.L_1532:
        /*23dc*/ 	.byte	0x04, 0x11
        /*23de*/ 	.short	(.L_1534 - .L_1533)
	.align		4
.L_1533:
        /*23e0*/ 	.word	index@(_Z28_permutedims_5D_5_4_2_3_1_64PdiiiiiS_iiii)
        /*23e4*/ 	.word	0x00000000


	//----- nvinfo : EIATTR_REGCOUNT
	.align		4
.L_1534:
        /*23e8*/ 	.byte	0x04, 0x2f
        /*23ea*/ 	.short	(.L_1536 - .L_1535)
	.align		4
.L_1535:
        /*23ec*/ 	.word	index@(_Z28_permutedims_5D_5_4_3_1_2_32PfiiiiiS_iiii)
        /*23f0*/ 	.word	0x0000001c


	//----- nvinfo : EIATTR_FRAME_SIZE
	.align		4
.L_1536:
        /*23f4*/ 	.byte	0x04, 0x11
        /*23f6*/ 	.short	(.L_1538 - .L_1537)
	.align		4
.L_1537:
        /*23f8*/ 	.word	index@(_Z28_permutedims_5D_5_4_3_1_2_32PfiiiiiS_iiii)
        /*23fc*/ 	.word	0x00000000


	//----- nvinfo : EIATTR_REGCOUNT
	.align		4
.L_1538:
        /*2400*/ 	.byte	0x04, 0x2f
        /*2402*/ 	.short	(.L_1540 - .L_1539)
	.align		4
.L_1539:
        /*2404*/ 	.word	index@(_Z28_permutedims_5D_5_4_3_1_2_64PdiiiiiS_iiii)
        /*2408*/ 	.word	0x0000001e


	//----- nvinfo : EIATTR_FRAME_SIZE
	.align		4
.L_1540:
        /*240c*/ 	.byte	0x04, 0x11
        /*240e*/ 	.short	(.L_1542 - .L_1541)
	.align		4
.L_1541:
        /*2410*/ 	.word	index@(_Z28_permutedims_5D_5_4_3_1_2_64PdiiiiiS_iiii)
        /*2414*/ 	.word	0x00000000


	//----- nvinfo : EIATTR_REGCOUNT
	.align		4
.L_1542:
        /*2418*/ 	.byte	0x04, 0x2f
        /*241a*/ 	.short	(.L_1544 - .L_1543)
	.align		4
.L_1543:
        /*241c*/ 	.word	index@(_Z28_permutedims_5D_5_4_3_2_1_32PfiiiiiS_iiii)
        /*2420*/ 	.word	0x0000001c


	//----- nvinfo : EIATTR_FRAME_SIZE
	.align		4
.L_1544:
        /*2424*/ 	.byte	0x04, 0x11
        /*2426*/ 	.short	(.L_1546 - .L_1545)
	.align		4
.L_1545:
        /*2428*/ 	.word	index@(_Z28_permutedims_5D_5_4_3_2_1_32PfiiiiiS_iiii)
        /*242c*/ 	.word	0x00000000


	//----- nvinfo : EIATTR_REGCOUNT
	.align		4
.L_1546:
        /*2430*/ 	.byte	0x04, 0x2f
        /*2432*/ 	.short	(.L_1548 - .L_1547)
	.align		4
.L_1547:
        /*2434*/ 	.word	index@(_Z28_permutedims_5D_5_4_3_2_1_64PdiiiiiS_iiii)
        /*2438*/ 	.word	0x0000001e


	//----- nvinfo : EIATTR_FRAME_SIZE
	.align		4
.L_1548:
        /*243c*/ 	.byte	0x04, 0x11
        /*243e*/ 	.short	(.L_1550 - .L_1549)
	.align		4
.L_1549:
        /*2440*/ 	.word	index@(_Z28_permutedims_5D_5_4_3_2_1_64PdiiiiiS_iiii)
        /*2444*/ 	.word	0x00000000


	//----- nvinfo : EIATTR_REGCOUNT
	.align		4
.L_1550:
        /*2448*/ 	.byte	0x04, 0x2f
        /*244a*/ 	.short	(.L_1552 - .L_1551)
	.align		4
.L_1551:
        /*244c*/ 	.word	index@(_Z8_icat_32iiPPfS_)
        /*2450*/ 	.word	0x00000015


	//----- nvinfo : EIATTR_FRAME_SIZE
	.align		4
.L_1552:
        /*2454*/ 	.byte	0x04, 0x11
        /*2456*/ 	.short	(.L_1554 - .L_1553)
	.align		4
.L_1553:
        /*2458*/ 	.word	index@(_Z8_icat_32iiPPfS_)
        /*245c*/ 	.word	0x00000000


	//----- nvinfo : EIATTR_REGCOUNT
	.align		4
.L_1554:
        /*2460*/ 	.byte	0x04, 0x2f
        /*2462*/ 	.short	(.L_1556 - .L_1555)
	.align		4
.L_1555:
        /*2464*/ 	.word	index@(_Z8_icat_64iiPPdS_)
        /*2468*/ 	.word	0x00000015


	//----- nvinfo : EIATTR_FRAME_SIZE
	.align		4
.L_1556:
        /*246c*/ 	.byte	0x04, 0x11
        /*246e*/ 	.short	(.L_1558 - .L_1557)
	.align		4
.L_1557:
        /*2470*/ 	.word	index@(_Z8_icat_64iiPPdS_)
        /*2474*/ 	.word	0x00000000


	//----- nvinfo : EIATTR_REGCOUNT
	.align		4
.L_1558:
        /*2478*/ 	.byte	0x04, 0x2f
        /*247a*/ 	.short	(.L_1560 - .L_1559)
	.align		4
.L_1559:
        /*247c*/ 	.word	index@(_Z11_getcols_32iiiPiPfS0_)
        /*2480*/ 	.word	0x00000018


	//----- nvinfo : EIATTR_FRAME_SIZE
	.align		4
.L_1560:
        /*2484*/ 	.byte	0x04, 0x11
        /*2486*/ 	.short	(.L_1562 - .L_1561)
	.align		4
.L_1561:
        /*2488*/ 	.word	index@(_Z11_getcols_32iiiPiPfS0_)
        /*248c*/ 	.word	0x00000000


	//----- nvinfo : EIATTR_REGCOUNT
	.align		4
.L_1562:
        /*2490*/ 	.byte	0x04, 0x2f
        /*2492*/ 	.short	(.L_1564 - .L_1563)
	.align		4
.L_1563:
        /*2494*/ 	.word	index@(_Z11_setcols_32iiiPiPfS0_)
        /*2498*/ 	.word	0x00000019


	//----- nvinfo : EIATTR_FRAME_SIZE
	.align		4
.L_1564:
        /*249c*/ 	.byte	0x04, 0x11
        /*249e*/ 	.short	(.L_1566 - .L_1565)
	.align		4
.L_1565:
        /*24a0*/ 	.word	index@(_Z11_setcols_32iiiPiPfS0_)
        /*24a4*/ 	.word	0x00000000


	//----- nvinfo : EIATTR_REGCOUNT
	.align		4
.L_1566:
        /*24a8*/ 	.byte	0x04, 0x2f
        /*24aa*/ 	.short	(.L_1568 - .L_1567)
	.align		4
.L_1567:
        /*24ac*/ 	.word	index@(_Z11_addcols_32iiiPiPfS0_)
        /*24b0*/ 	.word	0x00000016


	//----- nvinfo : EIATTR_FRAME_SIZE
	.align		4
.L_1568:
        /*24b4*/ 	.byte	0x04, 0x11
        /*24b6*/ 	.short	(.L_1570 - .L_1569)
	.align		4
.L_1569:
        /*24b8*/ 	.word	index@(_Z11_addcols_32iiiPiPfS0_)
        /*24bc*/ 	.word	0x00000000


	//----- nvinfo : EIATTR_REGCOUNT
	.align		4
.L_1570:
        /*24c0*/ 	.byte	0x04, 0x2f
        /*24c2*/ 	.short	(.L_1572 - .L_1571)
	.align		4
.L_1571:
        /*24c4*/ 	.word	index@(_Z11_setcol1_32iiiPiPff)
        /*24c8*/ 	.word	0x00000015


	//----- nvinfo : EIATTR_FRAME_SIZE
	.align		4
.L_1572:
        /*24cc*/ 	.byte	0x04, 0x11
        /*24ce*/ 	.short	(.L_1574 - .L_1573)
	.align		4
.L_1573:
        /*24d0*/ 	.word	index@(_Z11_setcol1_32iiiPiPff)
        /*24d4*/ 	.word	0x00000000


	//----- nvinfo : EIATTR_REGCOUNT
	.align		4
.L_1574:
        /*24d8*/ 	.byte	0x04, 0x2f
        /*24da*/ 	.short	(.L_1576 - .L_1575)
	.align		4
.L_1575:
        /*24dc*/ 	.word	index@(_Z11_getrows_32iiiPiPfS0_)
        /*24e0*/ 	.word	0x00000016


	//----- nvinfo : EIATTR_FRAME_SIZE
	.align		4
.L_1576:
        /*24e4*/ 	.byte	0x04, 0x11
        /*24e6*/ 	.short	(.L_1578 - .L_1577)
	.align		4
.L_1577:
        /*24e8*/ 	.word	index@(_Z11_getrows_32iiiPiPfS0_)
        /*24ec*/ 	.word	0x00000000


	//----- nvinfo : EIATTR_REGCOUNT
	.align		4
.L_1578:
        /*24f0*/ 	.byte	0x04, 0x2f
        /*24f2*/ 	.short	(.L_1580 - .L_1579)
	.align		4
.L_1579:
        /*24f4*/ 	.word	index@(_Z11_setrows_32iiiPiPfS0_)
        /*24f8*/ 	.word	0x0000001a


	//----- nvinfo : EIATTR_FRAME_SIZE
	.align		4
.L_1580:
        /*24fc*/ 	.byte	0x04, 0x11
        /*24fe*/ 	.short	(.L_1582 - .L_1581)
	.align		4
.L_1581:
        /*2500*/ 	.word	index@(_Z11_setrows_32iiiPiPfS0_)
        /*2504*/ 	.word	0x00000000


	//----- nvinfo : EIATTR_REGCOUNT
	.align		4
.L_1582:
        /*2508*/ 	.byte	0x04, 0x2f
        /*250a*/ 	.short	(.L_1584 - .L_1583)
	.align		4
.L_1583:
        /*250c*/ 	.word	index@(_Z11_addrows_32iiiPiPfS0_)
        /*2510*/ 	.word	0x00000017


	//----- nvinfo : EIATTR_FRAME_SIZE
	.align		4
.L_1584:
        /*2514*/ 	.byte	0x04, 0x11
        /*2516*/ 	.short	(.L_1586 - .L_1585)
	.align		4
.L_1585:
        /*2518*/ 	.word	index@(_Z11_addrows_32iiiPiPfS0_)
        /*251c*/ 	.word	0x00000000


	//----- nvinfo : EIATTR_REGCOUNT
	.align		4
.L_1586:
        /*2520*/ 	.byte	0x04, 0x2f
        /*2522*/ 	.short	(.L_1588 - .L_1587)
	.align		4
.L_1587:
        /*2524*/ 	.word	index@(_Z11_setrow1_32iiiPiPff)
        /*2528*/ 	.word	0x00000016


	//----- nvinfo : EIATTR_FRAME_SIZE
	.align		4
.L_1588:
        /*252c*/ 	.byte	0x04, 0x11
        /*252e*/ 	.short	(.L_1590 - .L_1589)
	.align		4
.L_1589:
        /*2530*/ 	.word	index@(_Z11_setrow1_32iiiPiPff)
        /*2534*/ 	.word	0x00000000


	//----- nvinfo : EIATTR_REGCOUNT
	.align		4
.L_1590:
        /*2538*/ 	.byte	0x04, 0x2f
        /*253a*/ 	.short	(.L_1592 - .L_1591)
	.align		4
.L_1591:
        /*253c*/ 	.word	index@(_Z11_getents_32iPiPfS0_)
        /*2540*/ 	.word	0x00000012


	//----- nvinfo : EIATTR_FRAME_SIZE
	.align		4
.L_1592:
        /*2544*/ 	.byte	0x04, 0x11
        /*2546*/ 	.short	(.L_1594 - .L_1593)
	.align		4
.L_1593:
        /*2548*/ 	.word	index@(_Z11_getents_32iPiPfS0_)
        /*254c*/ 	.word	0x00000000


	//----- nvinfo : EIATTR_REGCOUNT
	.align		4
.L_1594:
        /*2550*/ 	.byte	0x04, 0x2f
        /*2552*/ 	.short	(.L_1596 - .L_1595)
	.align		4
.L_1595:
        /*2554*/ 	.word	index@(_Z11_setents_32iPiPfS0_)
        /*2558*/ 	.word	0x00000012


	//----- nvinfo : EIATTR_FRAME_SIZE
	.align		4
.L_1596:
        /*255c*/ 	.byte	0x04, 0x11
        /*255e*/ 	.short	(.L_1598 - .L_1597)
	.align		4
.L_1597:
        /*2560*/ 	.word	index@(_Z11_setents_32iPiPfS0_)
        /*2564*/ 	.word	0x00000000


	//----- nvinfo : EIATTR_REGCOUNT
	.align		4
.L_1598:
        /*2568*/ 	.byte	0x04, 0x2f
        /*256a*/ 	.short	(.L_1600 - .L_1599)
	.align		4
.L_1599:
        /*256c*/ 	.word	index@(_Z11_addents_32iPiPfS0_)
        /*2570*/ 	.word	0x00000012


	//----- nvinfo : EIATTR_FRAME_SIZE
	.align		4
.L_1600:
        /*2574*/ 	.byte	0x04, 0x11
        /*2576*/ 	.short	(.L_1602 - .L_1601)
	.align		4
.L_1601:
        /*2578*/ 	.word	index@(_Z11_addents_32iPiPfS0_)
        /*257c*/ 	.word	0x00000000


	//----- nvinfo : EIATTR_REGCOUNT
	.align		4
.L_1602:
        /*2580*/ 	.byte	0x04, 0x2f
        /*2582*/ 	.short	(.L_1604 - .L_1603)
	.align		4
.L_1603:
        /*2584*/ 	.word	index@(_Z11_setent1_32iPiPff)
        /*2588*/ 	.word	0x00000010


	//----- nvinfo : EIATTR_FRAME_SIZE
	.align		4
.L_1604:
        /*258c*/ 	.byte	0x04, 0x11
        /*258e*/ 	.short	(.L_1606 - .L_1605)
	.align		4
.L_1605:
        /*2590*/ 	.word	index@(_Z11_setent1_32iPiPff)
        /*2594*/ 	.word	0x00000000


	//----- nvinfo : EIATTR_REGCOUNT
	.align		4
.L_1606:
        /*2598*/ 	.byte	0x04, 0x2f
        /*259a*/ 	.short	(.L_1608 - .L_1607)
	.align		4
.L_1607:
        /*259c*/ 	.word	index@(_Z11_getcols_64iiiPiPdS0_)
        /*25a0*/ 	.word	0x00000019


	//----- nvinfo : EIATTR_FRAME_SIZE
	.align		4
.L_1608:
        /*25a4*/ 	.byte	0x04, 0x11
        /*25a6*/ 	.short	(.L_1610 - .L_1609)
	.align		4
.L_1609:
        /*25a8*/ 	.word	index@(_Z11_getcols_64iiiPiPdS0_)
        /*25ac*/ 	.word	0x00000000


	//----- nvinfo : EIATTR_REGCOUNT
	.align		4
.L_1610:
        /*25b0*/ 	.byte	0x04, 0x2f
        /*25b2*/ 	.short	(.L_1612 - .L_1611)
	.align		4
.L_1611:
        /*25b4*/ 	.word	index@(_Z11_setcols_64iiiPiPdS0_)
        /*25b8*/ 	.word	0x00000019


	//----- nvinfo : EIATTR_FRAME_SIZE
	.align		4
.L_1612:
        /*25bc*/ 	.byte	0x04, 0x11
        /*25be*/ 	.short	(.L_1614 - .L_1613)
	.align		4
.L_1613:
        /*25c0*/ 	.word	index@(_Z11_setcols_64iiiPiPdS0_)
        /*25c4*/ 	.word	0x00000000


	//----- nvinfo : EIATTR_REGCOUNT
	.align		4
.L_1614:
        /*25c8*/ 	.byte	0x04, 0x2f
        /*25ca*/ 	.short	(.L_1616 - .L_1615)
	.align		4
.L_1615:
        /*25cc*/ 	.word	index@(_Z11_addcols_64iiiPiPdS0_)
        /*25d0*/ 	.word	0x00000017


	//----- nvinfo : EIATTR_FRAME_SIZE
	.align		4
.L_1616:
        /*25d4*/ 	.byte	0x04, 0x11
        /*25d6*/ 	.short	(.L_1618 - .L_1617)
	.align		4
.L_1617:
        /*25d8*/ 	.word	index@(_Z11_addcols_64iiiPiPdS0_)
        /*25dc*/ 	.word	0x00000000


	//----- nvinfo : EIATTR_REGCOUNT
	.align		4
.L_1618:
        /*25e0*/ 	.byte	0x04, 0x2f
        /*25e2*/ 	.short	(.L_1620 - .L_1619)
	.align		4
.L_1619:
        /*25e4*/ 	.word	index@(_Z11_setcol1_64iiiPiPdd)
        /*25e8*/ 	.word	0x00000017


	//----- nvinfo : EIATTR_FRAME_SIZE
	.align		4
.L_1620:
        /*25ec*/ 	.byte	0x04, 0x11
        /*25ee*/ 	.short	(.L_1622 - .L_1621)
	.align		4
.L_1621:
        /*25f0*/ 	.word	index@(_Z11_setcol1_64iiiPiPdd)
        /*25f4*/ 	.word	0x00000000


	//----- nvinfo : EIATTR_REGCOUNT
	.align		4
.L_1622:
        /*25f8*/ 	.byte	0x04, 0x2f
        /*25fa*/ 	.short	(.L_1624 - .L_1623)
	.align		4
.L_1623:
        /*25fc*/ 	.word	index@(_Z11_getrows_64iiiPiPdS0_)
        /*2600*/ 	.word	0x00000017


	//----- nvinfo : EIATTR_FRAME_SIZE
	.align		4
.L_1624:
        /*2604*/ 	.byte	0x04, 0x11
        /*2606*/ 	.short	(.L_1626 - .L_1625)
	.align		4
.L_1625:
        /*2608*/ 	.word	index@(_Z11_getrows_64iiiPiPdS0_)
        /*260c*/ 	.word	0x00000000


	//----- nvinfo : EIATTR_REGCOUNT
	.align		4
.L_1626:
        /*2610*/ 	.byte	0x04, 0x2f
        /*2612*/ 	.short	(.L_1628 - .L_1627)
	.align		4
.L_1627:
        /*2614*/ 	.word	index@(_Z11_setrows_64iiiPiPdS0_)
        /*2618*/ 	.word	0x00000019


	//----- nvinfo : EIATTR_FRAME_SIZE
	.align		4
.L_1628:
        /*261c*/ 	.byte	0x04, 0x11
        /*261e*/ 	.short	(.L_1630 - .L_1629)
	.align		4
.L_1629:
        /*2620*/ 	.word	index@(_Z11_setrows_64iiiPiPdS0_)
        /*2624*/ 	.word	0x00000000


	//----- nvinfo : EIATTR_REGCOUNT
	.align		4
.L_1630:
        /*2628*/ 	.byte	0x04, 0x2f
        /*262a*/ 	.short	(.L_1632 - .L_1631)
	.align		4
.L_1631:
        /*262c*/ 	.word	index@(_Z11_addrows_64iiiPiPdS0_)
        /*2630*/ 	.word	0x00000017


	//----- nvinfo : EIATTR_FRAME_SIZE
	.align		4
.L_1632:
        /*2634*/ 	.byte	0x04, 0x11
        /*2636*/ 	.short	(.L_1634 - .L_1633)
	.align		4
.L_1633:
        /*2638*/ 	.word	index@(_Z11_addrows_64iiiPiPdS0_)
        /*263c*/ 	.word	0x00000000


	//----- nvinfo : EIATTR_REGCOUNT
	.align		4
.L_1634:
        /*2640*/ 	.byte	0x04, 0x2f
        /*2642*/ 	.short	(.L_1636 - .L_1635)
	.align		4
.L_1635:
        /*2644*/ 	.word	index@(_Z11_setrow1_64iiiPiPdd)
        /*2648*/ 	.word	0x00000016


	//----- nvinfo : EIATTR_FRAME_SIZE
	.align		4
.L_1636:
        /*264c*/ 	.byte	0x04, 0x11
        /*264e*/ 	.short	(.L_1638 - .L_1637)
	.align		4
.L_1637:
        /*2650*/ 	.word	index@(_Z11_setrow1_64iiiPiPdd)
        /*2654*/ 	.word	0x00000000


	//----- nvinfo : EIATTR_REGCOUNT
	.align		4
.L_1638:
        /*2658*/ 	.byte	0x04, 0x2f
        /*265a*/ 	.short	(.L_1640 - .L_1639)
	.align		4
.L_1639:
        /*265c*/ 	.word	index@(_Z11_getents_64iPiPdS0_)
        /*2660*/ 	.word	0x00000012


	//----- nvinfo : EIATTR_FRAME_SIZE
	.align		4
.L_1640:
        /*2664*/ 	.byte	0x04, 0x11
        /*2666*/ 	.short	(.L_1642 - .L_1641)
	.align		4
.L_1641:
        /*2668*/ 	.word	index@(_Z11_getents_64iPiPdS0_)
        /*266c*/ 	.word	0x00000000


	//----- nvinfo : EIATTR_REGCOUNT
	.align		4
.L_1642:
        /*2670*/ 	.byte	0x04, 0x2f
        /*2672*/ 	.short	(.L_1644 - .L_1643)
	.align		4
.L_1643:
        /*2674*/ 	.word	index@(_Z11_setents_64iPiPdS0_)
        /*2678*/ 	.word	0x00000012


	//----- nvinfo : EIATTR_FRAME_SIZE
	.align		4
.L_1644:
        /*267c*/ 	.byte	0x04, 0x11
        /*267e*/ 	.short	(.L_1646 - .L_1645)
	.align		4
.L_1645:
        /*2680*/ 	.word	index@(_Z11_setents_64iPiPdS0_)
        /*2684*/ 	.word	0x00000000


	//----- nvinfo : EIATTR_REGCOUNT
	.align		4
.L_1646:
        /*2688*/ 	.byte	0x04, 0x2f
        /*268a*/ 	.short	(.L_1648 - .L_1647)
	.align		4
.L_1647:
        /*268c*/ 	.word	index@(_Z11_addents_64iPiPdS0_)
        /*2690*/ 	.word	0x00000012


	//----- nvinfo : EIATTR_FRAME_SIZE
	.align		4
.L_1648:
        /*2694*/ 	.byte	0x04, 0x11
        /*2696*/ 	.short	(.L_1650 - .L_1649)
	.align		4
.L_1649:
        /*2698*/ 	.word	index@(_Z11_addents_64iPiPdS0_)
        /*269c*/ 	.word	0x00000000


	//----- nvinfo : EIATTR_REGCOUNT
	.align		4
.L_1650:
        /*26a0*/ 	.byte	0x04, 0x2f
        /*26a2*/ 	.short	(.L_1652 - .L_1651)
	.align		4
.L_1651:
        /*26a4*/ 	.word	index@(_Z11_setent1_64iPiPdd)
        /*26a8*/ 	.word	0x00000010


	//----- nvinfo : EIATTR_FRAME_SIZE
	.align		4
.L_1652:
        /*26ac*/ 	.byte	0x04, 0x11
        /*26ae*/ 	.short	(.L_1654 - .L_1653)
	.align		4
.L_1653:
        /*26b0*/ 	.word	index@(_Z11_setent1_64iPiPdd)
        /*26b4*/ 	.word	0x00000000


	//----- nvinfo : EIATTR_REGCOUNT
	.align		4
.L_1654:
        /*26b8*/ 	.byte	0x04, 0x2f
        /*26ba*/ 	.short	(.L_1656 - .L_1655)
	.align		4
.L_1655:
        /*26bc*/ 	.word	index@(_Z11_dropout_32iffPfS_)
        /*26c0*/ 	.word	0x00000010


	//----- nvinfo : EIATTR_FRAME_SIZE
	.align		4
.L_1656:
        /*26c4*/ 	.byte	0x04, 0x11
        /*26c6*/ 	.short	(.L_1658 - .L_1657)
	.align		4
.L_1657:
        /*26c8*/ 	.word	index@(_Z11_dropout_32iffPfS_)
        /*26cc*/ 	.word	0x00000000


	//----- nvinfo : EIATTR_REGCOUNT
	.align		4
.L_1658:
        /*26d0*/ 	.byte	0x04, 0x2f
        /*26d2*/ 	.short	(.L_1660 - .L_1659)
	.align		4
.L_1659:
        /*26d4*/ 	.word	index@(_Z12_dropback_32ifPfS_S_)
        /*26d8*/ 	.word	0x00000014


	//----- nvinfo : EIATTR_FRAME_SIZE
	.align		4
.L_1660:
        /*26dc*/ 	.byte	0x04, 0x11
        /*26de*/ 	.short	(.L_1662 - .L_1661)
	.align		4
.L_1661:
        /*26e0*/ 	.word	index@(_Z12_dropback_32ifPfS_S_)
        /*26e4*/ 	.word	0x00000000


	//----- nvinfo : EIATTR_REGCOUNT
	.align		4
.L_1662:
        /*26e8*/ 	.byte	0x04, 0x2f
        /*26ea*/ 	.short	(.L_1664 - .L_1663)
	.align		4
.L_1663:
        /*26ec*/ 	.word	index@(_Z11_dropout_64iddPdS_)
        /*26f0*/ 	.word	0x00000010


	//----- nvinfo : EIATTR_FRAME_SIZE
	.align		4
.L_1664:
        /*26f4*/ 	.byte	0x04, 0x11
        /*26f6*/ 	.short	(.L_1666 - .L_1665)
	.align		4
.L_1665:
        /*26f8*/ 	.word	index@(_Z11_dropout_64iddPdS_)
        /*26fc*/ 	.word	0x00000000


	//----- nvinfo : EIATTR_REGCOUNT
	.align		4
.L_1666:
        /*2700*/ 	.byte	0x04, 0x2f
        /*2702*/ 	.short	(.L_1668 - .L_1667)
	.align		4
.L_1667:
        /*2704*/ 	.word	index@(_Z12_dropback_64idPdS_S_)
        /*2708*/ 	.word	0x00000012


	//----- nvinfo : EIATTR_FRAME_SIZE
	.align		4
.L_1668:
        /*270c*/ 	.byte	0x04, 0x11
        /*270e*/ 	.short	(.L_1670 - .L_1669)
	.align		4
.L_1669:
        /*2710*/ 	.word	index@(_Z12_dropback_64idPdS_S_)
        /*2714*/ 	.word	0x00000000


	//----- nvinfo : EIATTR_REGCOUNT
	.align		4
.L_1670:
        /*2718*/ 	.byte	0x04, 0x2f
        /*271a*/ 	.short	(.L_1672 - .L_1671)
	.align		4
.L_1671:
        /*271c*/ 	.word	index@(_Z10_concat_32iPiS_PPfS0_)
        /*2720*/ 	.word	0x0000000e


	//----- nvinfo : EIATTR_FRAME_SIZE
	.align		4
.L_1672:
        /*2724*/ 	.byte	0x04, 0x11
        /*2726*/ 	.short	(.L_1674 - .L_1673)
	.align		4
.L_1673:
        /*2728*/ 	.word	index@(_Z10_concat_32iPiS_PPfS0_)
        /*272c*/ 	.word	0x00000000


	//----- nvinfo : EIATTR_REGCOUNT
	.align		4
.L_1674:
        /*2730*/ 	.byte	0x04, 0x2f
        /*2732*/ 	.short	(.L_1676 - .L_1675)
	.align		4
.L_1675:
        /*2734*/ 	.word	index@(_Z10_concat_64iPiS_PPdS0_)
        /*2738*/ 	.word	0x0000000e


	//----- nvinfo : EIATTR_FRAME_SIZE
	.align		4
.L_1676:
        /*273c*/ 	.byte	0x04, 0x11
        /*273e*/ 	.short	(.L_1678 - .L_1677)
	.align		4
.L_1677:
        /*2740*/ 	.word	index@(_Z10_concat_64iPiS_PPdS0_)
        /*2744*/ 	.word	0x00000000


	//----- nvinfo : EIATTR_MIN_STACK_SIZE
	.align		4
.L_1678:
        /*2748*/ 	.byte	0x04, 0x12
        /*274a*/ 	.short	(.L_1680 - .L_1679)
	.align		4
.L_1679:
        /*274c*/ 	.word	index@(_Z10_concat_64iPiS_PPdS0_)
        /*2750*/ 	.word	0x00000000


	//----- nvinfo : EIATTR_MIN_STACK_SIZE
	.align		4
.L_1680:
        /*2754*/ 	.byte	0x04, 0x12
        /*2756*/ 	.short	(.L_1682 - .L_1681)
	.align		4
.L_1681:
        /*2758*/ 	.word	index@(_Z10_concat_32iPiS_PPfS0_)
        /*275c*/ 	.word	0x00000000


	//----- nvinfo : EIATTR_MIN_STACK_SIZE
	.align		4
.L_1682:
        /*2760*/ 	.byte	0x04, 0x12
        /*2762*/ 	.short	(.L_1684 - .L_1683)
	.align		4
.L_1683:
        /*2764*/ 	.word	index@(_Z12_dropback_64idPdS_S_)
        /*2768*/ 	.word	0x00000000


	//----- nvinfo : EIATTR_MIN_STACK_SIZE
	.align		4
.L_1684:
        /*276c*/ 	.byte	0x04, 0x12
        /*276e*/ 	.short	(.L_1686 - .L_1685)
	.align		4
.L_1685:
        /*2770*/ 	.word	index@(_Z11_dropout_64iddPdS_)
        /*2774*/ 	.word	0x00000000


	//----- nvinfo : EIATTR_MIN_STACK_SIZE
	.align		4
.L_1686:
        /*2778*/ 	.byte	0x04, 0x12
        /*277a*/ 	.short	(.L_1688 - .L_1687)
	.align		4
.L_1687:
        /*277c*/ 	.word	index@(_Z12_dropback_32ifPfS_S_)
        /*2780*/ 	.word	0x00000000


	//----- nvinfo : EIATTR_MIN_STACK_SIZE
	.align		4
.L_1688:
        /*2784*/ 	.byte	0x04, 0x12
        /*2786*/ 	.short	(.L_1690 - .L_1689)
	.align		4
.L_1689:
        /*2788*/ 	.word	index@(_Z11_dropout_32iffPfS_)
        /*278c*/ 	.word	0x00000000


	//----- nvinfo : EIATTR_MIN_STACK_SIZE
	.align		4
.L_1690:
        /*2790*/ 	.byte	0x04, 0x12
        /*2792*/ 	.short	(.L_1692 - .L_1691)
	.align		4
.L_1691:
        /*2794*/ 	.word	index@(_Z11_setent1_64iPiPdd)
        /*2798*/ 	.word	0x00000000


	//----- nvinfo : EIATTR_MIN_STACK_SIZE
	.align		4
.L_1692:
        /*279c*/ 	.byte	0x04, 0x12
        /*279e*/ 	.short	(.L_1694 - .L_1693)
	.align		4
.L_1693:
        /*27a0*/ 	.word	index@(_Z11_addents_64iPiPdS0_)
        /*27a4*/ 	.word	0x00000000


	//----- nvinfo : EIATTR_MIN_STACK_SIZE
	.align		4
.L_1694:
        /*27a8*/ 	.byte	0x04, 0x12
        /*27aa*/ 	.short	(.L_1696 - .L_1695)
	.align		4
.L_1695:
        /*27ac*/ 	.word	index@(_Z11_setents_64iPiPdS0_)
        /*27b0*/ 	.word	0x00000000


	//----- nvinfo : EIATTR_MIN_STACK_SIZE
	.align		4
.L_1696:
        /*27b4*/ 	.byte	0x04, 0x12
        /*27b6*/ 	.short	(.L_1698 - .L_1697)
	.align		4
.L_1697:
        /*27b8*/ 	.word	index@(_Z11_getents_64iPiPdS0_)
        /*27bc*/ 	.word	0x00000000


	//----- nvinfo : EIATTR_MIN_STACK_SIZE
	.align		4
.L_1698:
        /*27c0*/ 	.byte	0x04, 0x12
        /*27c2*/ 	.short	(.L_1700 - .L_1699)
	.align		4
.L_1699:
        /*27c4*/ 	.word	index@(_Z11_setrow1_64iiiPiPdd)
        /*27c8*/ 	.word	0x00000000


	//----- nvinfo : EIATTR_MIN_STACK_SIZE
	.align		4
.L_1700:
        /*27cc*/ 	.byte	0x04, 0x12
        /*27ce*/ 	.short	(.L_1702 - .L_1701)
	.align		4
.L_1701:
        /*27d0*/ 	.word	index@(_Z11_addrows_64iiiPiPdS0_)
        /*27d4*/ 	.word	0x00000000


	//----- nvinfo : EIATTR_MIN_STACK_SIZE
	.align		4
.L_1702:
        /*27d8*/ 	.byte	0x04, 0x12
        /*27da*/ 	.short	(.L_1704 - .L_1703)
	.align		4
.L_1703:
        /*27dc*/ 	.word	index@(_Z11_setrows_64iiiPiPdS0_)
        /*27e0*/ 	.word	0x00000000


	//----- nvinfo : EIATTR_MIN_STACK_SIZE
	.align		4
.L_1704:
        /*27e4*/ 	.byte	0x04, 0x12
        /*27e6*/ 	.short	(.L_1706 - .L_1705)
	.align		4
.L_1705:
        /*27e8*/ 	.word	index@(_Z11_getrows_64iiiPiPdS0_)
        /*27ec*/ 	.word	0x00000000


	//----- nvinfo : EIATTR_MIN_STACK_SIZE
	.align		4
.L_1706:
        /*27f0*/ 	.byte	0x04, 0x12
        /*27f2*/ 	.short	(.L_1708 - .L_1707)
	.align		4
.L_1707:
        /*27f4*/ 	.word	index@(_Z11_setcol1_64iiiPiPdd)
        /*27f8*/ 	.word	0x00000000


	//----- nvinfo : EIATTR_MIN_STACK_SIZE
	.align		4
.L_1708:
        /*27fc*/ 	.byte	0x04, 0x12
        /*27fe*/ 	.short	(.L_1710 - .L_1709)
	.align		4
.L_1709:
        /*2800*/ 	.word	index@(_Z11_addcols_64iiiPiPdS0_)
        /*2804*/ 	.word	0x00000000


	//----- nvinfo : EIATTR_MIN_STACK_SIZE
	.align		4
.L_1710:
        /*2808*/ 	.byte	0x04, 0x12
        /*280a*/ 	.short	(.L_1712 - .L_1711)
	.align		4
.L_1711:
        /*280c*/ 	.word	index@(_Z11_setcols_64iiiPiPdS0_)
        /*2810*/ 	.word	0x00000000


	//----- nvinfo : EIATTR_MIN_STACK_SIZE
	.align		4
.L_1712:
        /*2814*/ 	.byte	0x04, 0x12
        /*2816*/ 	.short	(.L_1714 - .L_1713)
	.align		4
.L_1713:
        /*2818*/ 	.word	index@(_Z11_getcols_64iiiPiPdS0_)
        /*281c*/ 	.word	0x00000000


	//----- nvinfo : EIATTR_MIN_STACK_SIZE
	.align		4
.L_1714:
        /*2820*/ 	.byte	0x04, 0x12
        /*2822*/ 	.short	(.L_1716 - .L_1715)
	.align		4
.L_1715:
        /*2824*/ 	.word	index@(_Z11_setent1_32iPiPff)
        /*2828*/ 	.word	0x00000000


	//----- nvinfo : EIATTR_MIN_STACK_SIZE
	.align		4
.L_1716:
        /*282c*/ 	.byte	0x04, 0x12
        /*282e*/ 	.short	(.L_1718 - .L_1717)
	.align		4
.L_1717:
        /*2830*/ 	.word	index@(_Z11_addents_32iPiPfS0_)
        /*2834*/ 	.word	0x00000000


	//----- nvinfo : EIATTR_MIN_STACK_SIZE
	.align		4
.L_1718:
        /*2838*/ 	.byte	0x04, 0x12
        /*283a*/ 	.short	(.L_1720 - .L_1719)
	.align		4
.L_1719:
        /*283c*/ 	.word	index@(_Z11_setents_32iPiPfS0_)
        /*2840*/ 	.word	0x00000000


	//----- nvinfo : EIATTR_MIN_STACK_SIZE
	.align		4
.L_1720:
        /*2844*/ 	.byte	0x04, 0x12
        /*2846*/ 	.short	(.L_1722 - .L_1721)
	.align		4
.L_1721:
        /*2848*/ 	.word	index@(_Z11_getents_32iPiPfS0_)
        /*284c*/ 	.word	0x00000000


	//----- nvinfo : EIATTR_MIN_STACK_SIZE
	.align		4
.L_1722:
        /*2850*/ 	.byte	0x04, 0x12
        /*2852*/ 	.short	(.L_1724 - .L_1723)
	.align		4
.L_1723:
        /*2854*/ 	.word	index@(_Z11_setrow1_32iiiPiPff)
        /*2858*/ 	.word	0x00000000


	//----- nvinfo : EIATTR_MIN_STACK_SIZE
	.align		4
.L_1724:
        /*285c*/ 	.byte	0x04, 0x12
        /*285e*/ 	.short	(.L_1726 - .L_1725)
	.align		4
.L_1725:
        /*2860*/ 	.word	index@(_Z11_addrows_32iiiPiPfS0_)
        /*2864*/ 	.word	0x00000000


	//----- nvinfo : EIATTR_MIN_STACK_SIZE
	.align		4
.L_1726:
        /*2868*/ 	.byte	0x04, 0x12
        /*286a*/ 	.short	(.L_1728 - .L_1727)
	.align		4
.L_1727:
        /*286c*/ 	.word	index@(_Z11_setrows_32iiiPiPfS0_)
        /*2870*/ 	.word	0x00000000


	//----- nvinfo : EIATTR_MIN_STACK_SIZE
	.align		4
.L_1728:
        /*2874*/ 	.byte	0x04, 0x12
        /*2876*/ 	.short	(.L_1730 - .L_1729)
	.align		4
.L_1729:
        /*2878*/ 	.word	index@(_Z11_getrows_32iiiPiPfS0_)
        /*287c*/ 	.word	0x00000000


	//----- nvinfo : EIATTR_MIN_STACK_SIZE
	.align		4
.L_1730:
        /*2880*/ 	.byte	0x04, 0x12
        /*2882*/ 	.short	(.L_1732 - .L_1731)
	.align		4
.L_1731:
        /*2884*/ 	.word	index@(_Z11_setcol1_32iiiPiPff)
        /*2888*/ 	.word	0x00000000


	//----- nvinfo : EIATTR_MIN_STACK_SIZE
	.align		4
.L_1732:
        /*288c*/ 	.byte	0x04, 0x12
        /*288e*/ 	.short	(.L_1734 - .L_1733)
	.align		4
.L_1733:
        /*2890*/ 	.word	index@(_Z11_addcols_32iiiPiPfS0_)
        /*2894*/ 	.word	0x00000000


	//----- nvinfo : EIATTR_MIN_STACK_SIZE
	.align		4
.L_1734:
        /*2898*/ 	.byte	0x04, 0x12
        /*289a*/ 	.short	(.L_1736 - .L_1735)
	.align		4
.L_1735:
        /*289c*/ 	.word	index@(_Z11_setcols_32iiiPiPfS0_)
        /*28a0*/ 	.word	0x00000000


	//----- nvinfo : EIATTR_MIN_STACK_SIZE
	.align		4
.L_1736:
        /*28a4*/ 	.byte	0x04, 0x12
        /*28a6*/ 	.short	(.L_1738 - .L_1737)
	.align		4
.L_1737:
        /*28a8*/ 	.word	index@(_Z11_getcols_32iiiPiPfS0_)
        /*28ac*/ 	.word	0x00000000


	//----- nvinfo : EIATTR_MIN_STACK_SIZE
	.align		4
.L_1738:
        /*28b0*/ 	.byte	0x04, 0x12
        /*28b2*/ 	.short	(.L_1740 - .L_1739)
	.align		4
.L_1739:
        /*28b4*/ 	.word	index@(_Z8_icat_64iiPPdS_)
        /*28b8*/ 	.word	0x00000000


	//----- nvinfo : EIATTR_MIN_STACK_SIZE
	.align		4
.L_1740:
        /*28bc*/ 	.byte	0x04, 0x12
        /*28be*/ 	.short	(.L_1742 - .L_1741)
	.align		4
.L_1741:
        /*28c0*/ 	.word	index@(_Z8_icat_32iiPPfS_)
        /*28c4*/ 	.word	0x00000000


	//----- nvinfo : EIATTR_MIN_STACK_SIZE
	.align		4
.L_1742:
        /*28c8*/ 	.byte	0x04, 0x12
        /*28ca*/ 	.short	(.L_1744 - .L_1743)
	.align		4
.L_1743:
        /*28cc*/ 	.word	index@(_Z28_permutedims_5D_5_4_3_2_1_64PdiiiiiS_iiii)
        /*28d0*/ 	.word	0x00000000


	//----- nvinfo : EIATTR_MIN_STACK_SIZE
	.align		4
.L_1744:
        /*28d4*/ 	.byte	0x04, 0x12
        /*28d6*/ 	.short	(.L_1746 - .L_1745)
	.align		4
.L_1745:
        /*28d8*/ 	.word	index@(_Z28_permutedims_5D_5_4_3_2_1_32PfiiiiiS_iiii)
        /*28dc*/ 	.word	0x00000000


	//----- nvinfo : EIATTR_MIN_STACK_SIZE
	.align		4
.L_1746:
        /*28e0*/ 	.byte	0x04, 0x12
        /*28e2*/ 	.short	(.L_1748 - .L_1747)
	.align		4
.L_1747:
        /*28e4*/ 	.word	index@(_Z28_permutedims_5D_5_4_3_1_2_64PdiiiiiS_iiii)
        /*28e8*/ 	.word	0x00000000


	//----- nvinfo : EIATTR_MIN_STACK_SIZE
	.align		4
.L_1748:
        /*28ec*/ 	.byte	0x04, 0x12
        /*28ee*/ 	.short	(.L_1750 - .L_1749)
	.align		4
.L_1749:
        /*28f0*/ 	.word	index@(_Z28_permutedims_5D_5_4_3_1_2_32PfiiiiiS_iiii)
        /*28f4*/ 	.word	0x00000000


	//----- nvinfo : EIATTR_MIN_STACK_SIZE
	.align		4
.L_1750:
        /*28f8*/ 	.byte	0x04, 0x12
        /*28fa*/ 	.short	(.L_1752 - .L_1751)
	.align		4
.L_1751:
        /*28fc*/ 	.word	index@(_Z28_permutedims_5D_5_4_2_3_1_64PdiiiiiS_iiii)
        /*2900*/ 	.word	0x00000000


	//----- nvinfo : EIATTR_MIN_STACK_SIZE
	.align		4
.L_1752:
        /*2904*/ 	.byte	0x04, 0x12
        /*2906*/ 	.short	(.L_1754 - .L_1753)
	.align		4
.L_1753:
        /*2908*/ 	.word	index@(_Z28_permutedims_5D_5_4_2_3_1_32PfiiiiiS_iiii)
        /*290c*/ 	.word	0x00000000


	//----- nvinfo : EIATTR_MIN_STACK_SIZE
	.align		4
.L_1754:
        /*2910*/ 	.byte	0x04, 0x12
        /*2912*/ 	.short	(.L_1756 - .L_1755)
	.align		4
.L_1755:
        /*2914*/ 	.word	index@(_Z28_permutedims_5D_5_4_2_1_3_64PdiiiiiS_iiii)
        /*2918*/ 	.word	0x00000000


	//----- nvinfo : EIATTR_MIN_STACK_SIZE
	.align		4
.L_1756:
        /*291c*/ 	.byte	0x04, 0x12
        /*291e*/ 	.short	(.L_1758 - .L_1757)
	.align		4
.L_1757:
        /*2920*/ 	.word	index@(_Z28_permutedims_5D_5_4_2_1_3_32PfiiiiiS_iiii)
        /*2924*/ 	.word	0x00000000


	//----- nvinfo : EIATTR_MIN_STACK_SIZE
	.align		4
.L_1758:
        /*2928*/ 	.byte	0x04, 0x12
        /*292a*/ 	.short	(.L_1760 - .L_1759)
	.align		4
.L_1759:
        /*292c*/ 	.word	index@(_Z28_permutedims_5D_5_4_1_3_2_64PdiiiiiS_iiii)
        /*2930*/ 	.word	0x00000000


	//----- nvinfo : EIATTR_MIN_STACK_SIZE
	.align		4
.L_1760:
        /*2934*/ 	.byte	0x04, 0x12
        /*2936*/ 	.short	(.L_1762 - .L_1761)
	.align		4
.L_1761:
        /*2938*/ 	.word	index@(_Z28_permutedims_5D_5_4_1_3_2_32PfiiiiiS_iiii)
        /*293c*/ 	.word	0x00000000


	//----- nvinfo : EIATTR_MIN_STACK_SIZE
	.align		4
.L_1762:
        /*2940*/ 	.byte	0x04, 0x12
        /*2942*/ 	.short	(.L_1764 - .L_1763)
	.align		4
.L_1763:
        /*2944*/ 	.word	index@(_Z28_permutedims_5D_5_4_1_2_3_64PdiiiiiS_iiii)
        /*2948*/ 	.word	0x00000000


	//----- nvinfo : EIATTR_MIN_STACK_SIZE
	.align		4
.L_1764:
        /*294c*/ 	.byte	0x04, 0x12
        /*294e*/ 	.short	(.L_1766 - .L_1765)
	.align		4
.L_1765:
        /*2950*/ 	.word	index@(_Z28_permutedims_5D_5_4_1_2_3_32PfiiiiiS_iiii)
        /*2954*/ 	.word	0x00000000


	//----- nvinfo : EIATTR_MIN_STACK_SIZE
	.align		4
.L_1766:
        /*2958*/ 	.byte	0x04, 0x12
        /*295a*/ 	.short	(.L_1768 - .L_1767)
	.align		4
.L_1767:
        /*295c*/ 	.word	index@(_Z28_permutedims_5D_5_3_4_2_1_64PdiiiiiS_iiii)
        /*2960*/ 	.word	0x00000000


	//----- nvinfo : EIATTR_MIN_STACK_SIZE
	.align		4
.L_1768:
        /*2964*/ 	.byte	0x04, 0x12
        /*2966*/ 	.short	(.L_1770 - .L_1769)
	.align		4
.L_1769:
        /*2968*/ 	.word	index@(_Z28_permutedims_5D_5_3_4_2_1_32PfiiiiiS_iiii)
        /*296c*/ 	.word	0x00000000


	//----- nvinfo : EIATTR_MIN_STACK_SIZE
	.align		4
.L_1770:
        /*2970*/ 	.byte	0x04, 0x12
        /*2972*/ 	.short	(.L_1772 - .L_1771)
	.align		4
.L_1771:
        /*2974*/ 	.word	index@(_Z28_permutedims_5D_5_3_4_1_2_64PdiiiiiS_iiii)
        /*2978*/ 	.word	0x00000000


	//----- nvinfo : EIATTR_MIN_STACK_SIZE
	.align		4
.L_1772:
        /*297c*/ 	.byte	0x04, 0x12
        /*297e*/ 	.short	(.L_1774 - .L_1773)
	.align		4
.L_1773:
        /*2980*/ 	.word	index@(_Z28_permutedims_5D_5_3_4_1_2_32PfiiiiiS_iiii)
        /*2984*/ 	.word	0x00000000


	//----- nvinfo : EIATTR_MIN_STACK_SIZE
	.align		4
.L_1774:
        /*2988*/ 	.byte	0x04, 0x12
        /*298a*/ 	.short	(.L_1776 - .L_1775)
	.align		4
.L_1775:
        /*298c*/ 	.word	index@(_Z28_permutedims_5D_5_3_2_4_1_64PdiiiiiS_iiii)
        /*2990*/ 	.word	0x00000000


	//----- nvinfo : EIATTR_MIN_STACK_SIZE
	.align		4
.L_1776:
        /*2994*/ 	.byte	0x04, 0x12
        /*2996*/ 	.short	(.L_1778 - .L_1777)
	.align		4
.L_1777:
        /*2998*/ 	.word	index@(_Z28_permutedims_5D_5_3_2_4_1_32PfiiiiiS_iiii)
        /*299c*/ 	.word	0x00000000


	//----- nvinfo : EIATTR_MIN_STACK_SIZE
	.align		4
.L_1778:
        /*29a0*/ 	.byte	0x04, 0x12
        /*29a2*/ 	.short	(.L_1780 - .L_1779)
	.align		4
.L_1779:
        /*29a4*/ 	.word	index@(_Z28_permutedims_5D_5_3_2_1_4_64PdiiiiiS_iiii)
        /*29a8*/ 	.word	0x00000000


	//----- nvinfo : EIATTR_MIN_STACK_SIZE
	.align		4
.L_1780:
        /*29ac*/ 	.byte	0x04, 0x12
        /*29ae*/ 	.short	(.L_1782 - .L_1781)
	.align		4
.L_1781:
        /*29b0*/ 	.word	index@(_Z28_permutedims_5D_5_3_2_1_4_32PfiiiiiS_iiii)
        /*29b4*/ 	.word	0x00000000


	//----- nvinfo : EIATTR_MIN_STACK_SIZE
	.align		4
.L_1782:
        /*29b8*/ 	.byte	0x04, 0x12
        /*29ba*/ 	.short	(.L_1784 - .L_1783)
	.align		4
.L_1783:
        /*29bc*/ 	.word	index@(_Z28_permutedims_5D_5_3_1_4_2_64PdiiiiiS_iiii)
        /*29c0*/ 	.word	0x00000000


	//----- nvinfo : EIATTR_MIN_STACK_SIZE
	.align		4
.L_1784:
        /*29c4*/ 	.byte	0x04, 0x12
        /*29c6*/ 	.short	(.L_1786 - .L_1785)
	.align		4
.L_1785:
        /*29c8*/ 	.word	index@(_Z28_permutedims_5D_5_3_1_4_2_32PfiiiiiS_iiii)
        /*29cc*/ 	.word	0x00000000


	//----- nvinfo : EIATTR_MIN_STACK_SIZE
	.align		4
.L_1786:
        /*29d0*/ 	.byte	0x04, 0x12
        /*29d2*/ 	.short	(.L_1788 - .L_1787)
	.align		4
.L_1787:
        /*29d4*/ 	.word	index@(_Z28_permutedims_5D_5_3_1_2_4_64PdiiiiiS_iiii)
        /*29d8*/ 	.word	0x00000000


	//----- nvinfo : EIATTR_MIN_STACK_SIZE
	.align		4
.L_1788:
        /*29dc*/ 	.byte	0x04, 0x12
        /*29de*/ 	.short	(.L_1790 - .L_1789)
	.align		4
.L_1789:
        /*29e0*/ 	.word	index@(_Z28_permutedims_5D_5_3_1_2_4_32PfiiiiiS_iiii)
        /*29e4*/ 	.word	0x00000000


	//----- nvinfo : EIATTR_MIN_STACK_SIZE
	.align		4
.L_1790:
        /*29e8*/ 	.byte	0x04, 0x12
        /*29ea*/ 	.short	(.L_1792 - .L_1791)
	.align		4
.L_1791:
        /*29ec*/ 	.word	index@(_Z28_permutedims_5D_5_2_4_3_1_64PdiiiiiS_iiii)
        /*29f0*/ 	.word	0x00000000


	//----- nvinfo : EIATTR_MIN_STACK_SIZE
	.align		4
.L_1792:
        /*29f4*/ 	.byte	0x04, 0x12
        /*29f6*/ 	.short	(.L_1794 - .L_1793)
	.align		4
.L_1793:
        /*29f8*/ 	.word	index@(_Z28_permutedims_5D_5_2_4_3_1_32PfiiiiiS_iiii)
        /*29fc*/ 	.word	0x00000000


	//----- nvinfo : EIATTR_MIN_STACK_SIZE
	.align		4
.L_1794:
        /*2a00*/ 	.byte	0x04, 0x12
        /*2a02*/ 	.short	(.L_1796 - .L_1795)
	.align		4
.L_1795:
        /*2a04*/ 	.word	index@(_Z28_permutedims_5D_5_2_4_1_3_64PdiiiiiS_iiii)
        /*2a08*/ 	.word	0x00000000


	//----- nvinfo : EIATTR_MIN_STACK_SIZE
	.align		4
.L_1796:
        /*2a0c*/ 	.byte	0x04, 0x12
        /*2a0e*/ 	.short	(.L_1798 - .L_1797)
	.align		4
.L_1797:
        /*2a10*/ 	.word	index@(_Z28_permutedims_5D_5_2_4_1_3_32PfiiiiiS_iiii)
        /*2a14*/ 	.word	0x00000000


	//----- nvinfo : EIATTR_MIN_STACK_SIZE
	.align		4
.L_1798:
        /*2a18*/ 	.byte	0x04, 0x12
        /*2a1a*/ 	.short	(.L_1800 - .L_1799)
	.align		4
.L_1799:
        /*2a1c*/ 	.word	index@(_Z28_permutedims_5D_5_2_3_4_1_64PdiiiiiS_iiii)
        /*2a20*/ 	.word	0x00000000


	//----- nvinfo : EIATTR_MIN_STACK_SIZE
	.align		4
.L_1800:
        /*2a24*/ 	.byte	0x04, 0x12
        /*2a26*/ 	.short	(.L_1802 - .L_1801)
	.align		4
.L_1801:
        /*2a28*/ 	.word	index@(_Z28_permutedims_5D_5_2_3_4_1_32PfiiiiiS_iiii)
        /*2a2c*/ 	.word	0x00000000


	//----- nvinfo : EIATTR_MIN_STACK_SIZE
	.align		4
.L_1802:
        /*2a30*/ 	.byte	0x04, 0x12
        /*2a32*/ 	.short	(.L_1804 - .L_1803)
	.align		4
.L_1803:
        /*2a34*/ 	.word	index@(_Z28_permutedims_5D_5_2_3_1_4_64PdiiiiiS_iiii)
        /*2a38*/ 	.word	0x00000000


	//----- nvinfo : EIATTR_MIN_STACK_SIZE
	.align		4
.L_1804:
        /*2a3c*/ 	.byte	0x04, 0x12
        /*2a3e*/ 	.short	(.L_1806 - .L_1805)
	.align		4
.L_1805:
        /*2a40*/ 	.word	index@(_Z28_permutedims_5D_5_2_3_1_4_32PfiiiiiS_iiii)
        /*2a44*/ 	.word	0x00000000


	//----- nvinfo : EIATTR_MIN_STACK_SIZE
	.align		4
.L_1806:
        /*2a48*/ 	.byte	0x04, 0x12
        /*2a4a*/ 	.short	(.L_1808 - .L_1807)
	.align		4
.L_1807:
        /*2a4c*/ 	.word	index@(_Z28_permutedims_5D_5_2_1_4_3_64PdiiiiiS_iiii)
        /*2a50*/ 	.word	0x00000000


	//----- nvinfo : EIATTR_MIN_STACK_SIZE
	.align		4
.L_1808:
        /*2a54*/ 	.byte	0x04, 0x12
        /*2a56*/ 	.short	(.L_1810 - .L_1809)
	.align		4
.L_1809:
        /*2a58*/ 	.word	index@(_Z28_permutedims_5D_5_2_1_4_3_32PfiiiiiS_iiii)
        /*2a5c*/ 	.word	0x00000000


	//----- nvinfo : EIATTR_MIN_STACK_SIZE
	.align		4
.L_1810:
        /*2a60*/ 	.byte	0x04, 0x12
        /*2a62*/ 	.short	(.L_1812 - .L_1811)
	.align		4
.L_1811:
        /*2a64*/ 	.word	index@(_Z28_permutedims_5D_5_2_1_3_4_64PdiiiiiS_iiii)
        /*2a68*/ 	.word	0x00000000


	//----- nvinfo : EIATTR_MIN_STACK_SIZE
	.align		4
.L_1812:
        /*2a6c*/ 	.byte	0x04, 0x12
        /*2a6e*/ 	.short	(.L_1814 - .L_1813)
	.align		4
.L_1813:
        /*2a70*/ 	.word	index@(_Z28_permutedims_5D_5_2_1_3_4_32PfiiiiiS_iiii)
        /*2a74*/ 	.word	0x00000000


	//----- nvinfo : EIATTR_MIN_STACK_SIZE
	.align		4
.L_1814:
        /*2a78*/ 	.byte	0x04, 0x12
        /*2a7a*/ 	.short	(.L_1816 - .L_1815)
	.align		4
.L_1815:
        /*2a7c*/ 	.word	index@(_Z28_permutedims_5D_5_1_4_3_2_64PdiiiiiS_iiii)
        /*2a80*/ 	.word	0x00000000


	//----- nvinfo : EIATTR_MIN_STACK_SIZE
	.align		4
.L_1816:
        /*2a84*/ 	.byte	0x04, 0x12
        /*2a86*/ 	.short	(.L_1818 - .L_1817)
	.align		4
.L_1817:
        /*2a88*/ 	.word	index@(_Z28_permutedims_5D_5_1_4_3_2_32PfiiiiiS_iiii)
        /*2a8c*/ 	.word	0x00000000


	//----- nvinfo : EIATTR_MIN_STACK_SIZE
	.align		4
.L_1818:
        /*2a90*/ 	.byte	0x04, 0x12
        /*2a92*/ 	.short	(.L_1820 - .L_1819)
	.align		4
.L_1819:
        /*2a94*/ 	.word	index@(_Z28_permutedims_5D_5_1_4_2_3_64PdiiiiiS_iiii)
        /*2a98*/ 	.word	0x00000000


	//----- nvinfo : EIATTR_MIN_STACK_SIZE
	.align		4
.L_1820:
        /*2a9c*/ 	.byte	0x04, 0x12
        /*2a9e*/ 	.short	(.L_1822 - .L_1821)
	.align		4
.L_1821:
        /*2aa0*/ 	.word	index@(_Z28_permutedims_5D_5_1_4_2_3_32PfiiiiiS_iiii)
        /*2aa4*/ 	.word	0x00000000


	//----- nvinfo : EIATTR_MIN_STACK_SIZE
	.align		4
.L_1822:
        /*2aa8*/ 	.byte	0x04, 0x12
        /*2aaa*/ 	.short	(.L_1824 - .L_1823)
	.align		4
.L_1823:
        /*2aac*/ 	.word	index@(_Z28_permutedims_5D_5_1_3_4_2_64PdiiiiiS_iiii)
        /*2ab0*/ 	.word	0x00000000


	//----- nvinfo : EIATTR_MIN_STACK_SIZE
	.align		4
.L_1824:
        /*2ab4*/ 	.byte	0x04, 0x12
        /*2ab6*/ 	.short	(.L_1826 - .L_1825)
	.align		4
.L_1825:
        /*2ab8*/ 	.word	index@(_Z28_permutedims_5D_5_1_3_4_2_32PfiiiiiS_iiii)
        /*2abc*/ 	.word	0x00000000


	//----- nvinfo : EIATTR_MIN_STACK_SIZE
	.align		4
.L_1826:
        /*2ac0*/ 	.byte	0x04, 0x12
        /*2ac2*/ 	.short	(.L_1828 - .L_1827)
	.align		4
.L_1827:
        /*2ac4*/ 	.word	index@(_Z28_permutedims_5D_5_1_3_2_4_64PdiiiiiS_iiii)
        /*2ac8*/ 	.word	0x00000000


	//----- nvinfo : EIATTR_MIN_STACK_SIZE
	.align		4
.L_1828:
        /*2acc*/ 	.byte	0x04, 0x12
        /*2ace*/ 	.short	(.L_1830 - .L_1829)
	.align		4
.L_1829:
        /*2ad0*/ 	.word	index@(_Z28_permutedims_5D_5_1_3_2_4_32PfiiiiiS_iiii)
        /*2ad4*/ 	.word	0x00000000


	//----- nvinfo : EIATTR_MIN_STACK_SIZE
	.align		4
.L_1830:
        /*2ad8*/ 	.byte	0x04, 0x12
        /*2ada*/ 	.short	(.L_1832 - .L_1831)
	.align		4
.L_1831:
        /*2adc*/ 	.word	index@(_Z28_permutedims_5D_5_1_2_4_3_64PdiiiiiS_iiii)
        /*2ae0*/ 	.word	0x00000000


	//----- nvinfo : EIATTR_MIN_STACK_SIZE
	.align		4
.L_1832:
        /*2ae4*/ 	.byte	0x04, 0x12
        /*2ae6*/ 	.short	(.L_1834 - .L_1833)
	.align		4
.L_1833:
        /*2ae8*/ 	.word	index@(_Z28_permutedims_5D_5_1_2_4_3_32PfiiiiiS_iiii)
        /*2aec*/ 	.word	0x00000000


	//----- nvinfo : EIATTR_MIN_STACK_SIZE
	.align		4
.L_1834:
        /*2af0*/ 	.byte	0x04, 0x12
        /*2af2*/ 	.short	(.L_1836 - .L_1835)
	.align		4
.L_1835:
        /*2af4*/ 	.word	index@(_Z28_permutedims_5D_5_1_2_3_4_64PdiiiiiS_iiii)
        /*2af8*/ 	.word	0x00000000


	//----- nvinfo : EIATTR_MIN_STACK_SIZE
	.align		4
.L_1836:
        /*2afc*/ 	.byte	0x04, 0x12
        /*2afe*/ 	.short	(.L_1838 - .L_1837)
	.align		4
.L_1837:
        /*2b00*/ 	.word	index@(_Z28_permutedims_5D_5_1_2_3_4_32PfiiiiiS_iiii)
        /*2b04*/ 	.word	0x00000000


	//----- nvinfo : EIATTR_MIN_STACK_SIZE
	.align		4
.L_1838:
        /*2b08*/ 	.byte	0x04, 0x12
        /*2b0a*/ 	.short	(.L_1840 - .L_1839)
	.align		4
.L_1839:
        /*2b0c*/ 	.word	index@(_Z28_permutedims_5D_4_5_3_2_1_64PdiiiiiS_iiii)
        /*2b10*/ 	.word	0x00000000


	//----- nvinfo : EIATTR_MIN_STACK_SIZE
	.align		4
.L_1840:
        /*2b14*/ 	.byte	0x04, 0x12
        /*2b16*/ 	.short	(.L_1842 - .L_1841)
	.align		4
.L_1841:
        /*2b18*/ 	.word	index@(_Z28_permutedims_5D_4_5_3_2_1_32PfiiiiiS_iiii)
        /*2b1c*/ 	.word	0x00000000


	//----- nvinfo : EIATTR_MIN_STACK_SIZE
	.align		4
.L_1842:
        /*2b20*/ 	.byte	0x04, 0x12
        /*2b22*/ 	.short	(.L_1844 - .L_1843)
	.align		4
.L_1843:
        /*2b24*/ 	.word	index@(_Z28_permutedims_5D_4_5_3_1_2_64PdiiiiiS_iiii)
        /*2b28*/ 	.word	0x00000000


	//----- nvinfo : EIATTR_MIN_STACK_SIZE
	.align		4
.L_1844:
        /*2b2c*/ 	.byte	0x04, 0x12
        /*2b2e*/ 	.short	(.L_1846 - .L_1845)
	.align		4
.L_1845:
        /*2b30*/ 	.word	index@(_Z28_permutedims_5D_4_5_3_1_2_32PfiiiiiS_iiii)
        /*2b34*/ 	.word	0x00000000


	//----- nvinfo : EIATTR_MIN_STACK_SIZE
	.align		4
.L_1846:
        /*2b38*/ 	.byte	0x04, 0x12
        /*2b3a*/ 	.short	(.L_1848 - .L_1847)
	.align		4
.L_1847:
        /*2b3c*/ 	.word	index@(_Z28_permutedims_5D_4_5_2_3_1_64PdiiiiiS_iiii)
        /*2b40*/ 	.word	0x00000000


	//----- nvinfo : EIATTR_MIN_STACK_SIZE
	.align		4
.L_1848:
        /*2b44*/ 	.byte	0x04, 0x12
        /*2b46*/ 	.short	(.L_1850 - .L_1849)
	.align		4
.L_1849:
        /*2b48*/ 	.word	index@(_Z28_permutedims_5D_4_5_2_3_1_32PfiiiiiS_iiii)
        /*2b4c*/ 	.word	0x00000000


	//----- nvinfo : EIATTR_MIN_STACK_SIZE
	.align		4
.L_1850:
        /*2b50*/ 	.byte	0x04, 0x12
        /*2b52*/ 	.short	(.L_1852 - .L_1851)
	.align		4
.L_1851:
        /*2b54*/ 	.word	index@(_Z28_permutedims_5D_4_5_2_1_3_64PdiiiiiS_iiii)
        /*2b58*/ 	.word	0x00000000


	//----- nvinfo : EIATTR_MIN_STACK_SIZE
	.align		4
.L_1852:
        /*2b5c*/ 	.byte	0x04, 0x12
        /*2b5e*/ 	.short	(.L_1854 - .L_1853)
	.align		4
.L_1853:
        /*2b60*/ 	.word	index@(_Z28_permutedims_5D_4_5_2_1_3_32PfiiiiiS_iiii)
        /*2b64*/ 	.word	0x00000000


	//----- nvinfo : EIATTR_MIN_STACK_SIZE
	.align		4
.L_1854:
        /*2b68*/ 	.byte	0x04, 0x12
        /*2b6a*/ 	.short	(.L_1856 - .L_1855)
	.align		4
.L_1855:
        /*2b6c*/ 	.word	index@(_Z28_permutedims_5D_4_5_1_3_2_64PdiiiiiS_iiii)
        /*2b70*/ 	.word	0x00000000


	//----- nvinfo : EIATTR_MIN_STACK_SIZE
	.align		4
.L_1856:
        /*2b74*/ 	.byte	0x04, 0x12
        /*2b76*/ 	.short	(.L_1858 - .L_1857)
	.align		4
.L_1857:
        /*2b78*/ 	.word	index@(_Z28_permutedims_5D_4_5_1_3_2_32PfiiiiiS_iiii)
        /*2b7c*/ 	.word	0x00000000


	//----- nvinfo : EIATTR_MIN_STACK_SIZE
	.align		4
.L_1858:
        /*2b80*/ 	.byte	0x04, 0x12
        /*2b82*/ 	.short	(.L_1860 - .L_1859)
	.align		4
.L_1859:
        /*2b84*/ 	.word	index@(_Z28_permutedims_5D_4_5_1_2_3_64PdiiiiiS_iiii)
        /*2b88*/ 	.word	0x00000000


	//----- nvinfo : EIATTR_MIN_STACK_SIZE
	.align		4
.L_1860:
        /*2b8c*/ 	.byte	0x04, 0x12
        /*2b8e*/ 	.short	(.L_1862 - .L_1861)
	.align		4
.L_1861:
        /*2b90*/ 	.word	index@(_Z28_permutedims_5D_4_5_1_2_3_32PfiiiiiS_iiii)
        /*2b94*/ 	.word	0x00000000


	//----- nvinfo : EIATTR_MIN_STACK_SIZE
	.align		4
.L_1862:
        /*2b98*/ 	.byte	0x04, 0x12
        /*2b9a*/ 	.short	(.L_1864 - .L_1863)
	.align		4
.L_1863:
        /*2b9c*/ 	.word	index@(_Z28_permutedims_5D_4_3_5_2_1_64PdiiiiiS_iiii)
        /*2ba0*/ 	.word	0x00000000


	//----- nvinfo : EIATTR_MIN_STACK_SIZE
	.align		4
.L_1864:
        /*2ba4*/ 	.byte	0x04, 0x12
        /*2ba6*/ 	.short	(.L_1866 - .L_1865)
	.align		4
.L_1865:
        /*2ba8*/ 	.word	index@(_Z28_permutedims_5D_4_3_5_2_1_32PfiiiiiS_iiii)
        /*2bac*/ 	.word	0x00000000


	//----- nvinfo : EIATTR_MIN_STACK_SIZE
	.align		4
.L_1866:
        /*2bb0*/ 	.byte	0x04, 0x12
        /*2bb2*/ 	.short	(.L_1868 - .L_1867)
	.align		4
.L_1867:
        /*2bb4*/ 	.word	index@(_Z28_permutedims_5D_4_3_5_1_2_64PdiiiiiS_iiii)
        /*2bb8*/ 	.word	0x00000000


	//----- nvinfo : EIATTR_MIN_STACK_SIZE
	.align		4
.L_1868:
        /*2bbc*/ 	.byte	0x04, 0x12
        /*2bbe*/ 	.short	(.L_1870 - .L_1869)
	.align		4
.L_1869:
        /*2bc0*/ 	.word	index@(_Z28_permutedims_5D_4_3_5_1_2_32PfiiiiiS_iiii)
        /*2bc4*/ 	.word	0x00000000


	//----- nvinfo : EIATTR_MIN_STACK_SIZE
	.align		4
.L_1870:
        /*2bc8*/ 	.byte	0x04, 0x12
        /*2bca*/ 	.short	(.L_1872 - .L_1871)
	.align		4
.L_1871:
        /*2bcc*/ 	.word	index@(_Z28_permutedims_5D_4_3_2_5_1_64PdiiiiiS_iiii)
        /*2bd0*/ 	.word	0x00000000


	//----- nvinfo : EIATTR_MIN_STACK_SIZE
	.align		4
.L_1872:
        /*2bd4*/ 	.byte	0x04, 0x12
        /*2bd6*/ 	.short	(.L_1874 - .L_1873)
	.align		4
.L_1873:
        /*2bd8*/ 	.word	index@(_Z28_permutedims_5D_4_3_2_5_1_32PfiiiiiS_iiii)
        /*2bdc*/ 	.word	0x00000000


	//----- nvinfo : EIATTR_MIN_STACK_SIZE
	.align		4
.L_1874:
        /*2be0*/ 	.byte	0x04, 0x12
        /*2be2*/ 	.short	(.L_1876 - .L_1875)
	.align		4
.L_1875:
        /*2be4*/ 	.word	index@(_Z28_permutedims_5D_4_3_2_1_5_64PdiiiiiS_iiii)
        /*2be8*/ 	.word	0x00000000


	//----- nvinfo : EIATTR_MIN_STACK_SIZE
	.align		4
.L_1876:
        /*2bec*/ 	.byte	0x04, 0x12
        /*2bee*/ 	.short	(.L_1878 - .L_1877)
	.align		4
.L_1877:
        /*2bf0*/ 	.word	index@(_Z28_permutedims_5D_4_3_2_1_5_32PfiiiiiS_iiii)
        /*2bf4*/ 	.word	0x00000000


	//----- nvinfo : EIATTR_MIN_STACK_SIZE
	.align		4
.L_1878:
        /*2bf8*/ 	.byte	0x04, 0x12
        /*2bfa*/ 	.short	(.L_1880 - .L_1879)
	.align		4
.L_1879:
        /*2bfc*/ 	.word	index@(_Z28_permutedims_5D_4_3_1_5_2_64PdiiiiiS_iiii)
        /*2c00*/ 	.word	0x00000000


	//----- nvinfo : EIATTR_MIN_STACK_SIZE
	.align		4
.L_1880:
        /*2c04*/ 	.byte	0x04, 0x12
        /*2c06*/ 	.short	(.L_1882 - .L_1881)
	.align		4
.L_1881:
        /*2c08*/ 	.word	index@(_Z28_permutedims_5D_4_3_1_5_2_32PfiiiiiS_iiii)
        /*2c0c*/ 	.word	0x00000000


	//----- nvinfo : EIATTR_MIN_STACK_SIZE
	.align		4
.L_1882:
        /*2c10*/ 	.byte	0x04, 0x12
        /*2c12*/ 	.short	(.L_1884 - .L_1883)
	.align		4
.L_1883:
        /*2c14*/ 	.word	index@(_Z28_permutedims_5D_4_3_1_2_5_64PdiiiiiS_iiii)
        /*2c18*/ 	.word	0x00000000


	//----- nvinfo : EIATTR_MIN_STACK_SIZE
	.align		4
.L_1884:
        /*2c1c*/ 	.byte	0x04, 0x12
        /*2c1e*/ 	.short	(.L_1886 - .L_1885)
	.align		4
.L_1885:
        /*2c20*/ 	.word	index@(_Z28_permutedims_5D_4_3_1_2_5_32PfiiiiiS_iiii)
        /*2c24*/ 	.word	0x00000000


	//----- nvinfo : EIATTR_MIN_STACK_SIZE
	.align		4
.L_1886:
        /*2c28*/ 	.byte	0x04, 0x12
        /*2c2a*/ 	.short	(.L_1888 - .L_1887)
	.align		4
.L_1887:
        /*2c2c*/ 	.word	index@(_Z28_permutedims_5D_4_2_5_3_1_64PdiiiiiS_iiii)
        /*2c30*/ 	.word	0x00000000


	//----- nvinfo : EIATTR_MIN_STACK_SIZE
	.align		4
.L_1888:
        /*2c34*/ 	.byte	0x04, 0x12
        /*2c36*/ 	.short	(.L_1890 - .L_1889)
	.align		4
.L_1889:
        /*2c38*/ 	.word	index@(_Z28_permutedims_5D_4_2_5_3_1_32PfiiiiiS_iiii)
        /*2c3c*/ 	.word	0x00000000


	//----- nvinfo : EIATTR_MIN_STACK_SIZE
	.align		4
.L_1890:
        /*2c40*/ 	.byte	0x04, 0x12
        /*2c42*/ 	.short	(.L_1892 - .L_1891)
	.align		4
.L_1891:
        /*2c44*/ 	.word	index@(_Z28_permutedims_5D_4_2_5_1_3_64PdiiiiiS_iiii)
        /*2c48*/ 	.word	0x00000000


	//----- nvinfo : EIATTR_MIN_STACK_SIZE
	.align		4
.L_1892:
        /*2c4c*/ 	.byte	0x04, 0x12
        /*2c4e*/ 	.short	(.L_1894 - .L_1893)
	.align		4
.L_1893:
        /*2c50*/ 	.word	index@(_Z28_permutedims_5D_4_2_5_1_3_32PfiiiiiS_iiii)
        /*2c54*/ 	.word	0x00000000


	//----- nvinfo : EIATTR_MIN_STACK_SIZE
	.align		4
.L_1894:
        /*2c58*/ 	.byte	0x04, 0x12
        /*2c5a*/ 	.short	(.L_1896 - .L_1895)
	.align		4
.L_1895:
        /*2c5c*/ 	.word	index@(_Z28_permutedims_5D_4_2_3_5_1_64PdiiiiiS_iiii)
        /*2c60*/ 	.word	0x00000000


	//----- nvinfo : EIATTR_MIN_STACK_SIZE
	.align		4
.L_1896:
        /*2c64*/ 	.byte	0x04, 0x12
        /*2c66*/ 	.short	(.L_1898 - .L_1897)
	.align		4
.L_1897:
        /*2c68*/ 	.word	index@(_Z28_permutedims_5D_4_2_3_5_1_32PfiiiiiS_iiii)
        /*2c6c*/ 	.word	0x00000000


	//----- nvinfo : EIATTR_MIN_STACK_SIZE
	.align		4
.L_1898:
        /*2c70*/ 	.byte	0x04, 0x12
        /*2c72*/ 	.short	(.L_1900 - .L_1899)
	.align		4
.L_1899:
        /*2c74*/ 	.word	index@(_Z28_permutedims_5D_4_2_3_1_5_64PdiiiiiS_iiii)
        /*2c78*/ 	.word	0x00000000


	//----- nvinfo : EIATTR_MIN_STACK_SIZE
	.align		4
.L_1900:
        /*2c7c*/ 	.byte	0x04, 0x12
        /*2c7e*/ 	.short	(.L_1902 - .L_1901)
	.align		4
.L_1901:
        /*2c80*/ 	.word	index@(_Z28_permutedims_5D_4_2_3_1_5_32PfiiiiiS_iiii)
        /*2c84*/ 	.word	0x00000000


	//----- nvinfo : EIATTR_MIN_STACK_SIZE
	.align		4
.L_1902:
        /*2c88*/ 	.byte	0x04, 0x12
        /*2c8a*/ 	.short	(.L_1904 - .L_1903)
	.align		4
.L_1903:
        /*2c8c*/ 	.word	index@(_Z28_permutedims_5D_4_2_1_5_3_64PdiiiiiS_iiii)
        /*2c90*/ 	.word	0x00000000


	//----- nvinfo : EIATTR_MIN_STACK_SIZE
	.align		4
.L_1904:
        /*2c94*/ 	.byte	0x04, 0x12
        /*2c96*/ 	.short	(.L_1906 - .L_1905)
	.align		4
.L_1905:
        /*2c98*/ 	.word	index@(_Z28_permutedims_5D_4_2_1_5_3_32PfiiiiiS_iiii)
        /*2c9c*/ 	.word	0x00000000


	//----- nvinfo : EIATTR_MIN_STACK_SIZE
	.align		4
.L_1906:
        /*2ca0*/ 	.byte	0x04, 0x12
        /*2ca2*/ 	.short	(.L_1908 - .L_1907)
	.align		4
.L_1907:
        /*2ca4*/ 	.word	index@(_Z28_permutedims_5D_4_2_1_3_5_64PdiiiiiS_iiii)
        /*2ca8*/ 	.word	0x00000000


	//----- nvinfo : EIATTR_MIN_STACK_SIZE
	.align		4
.L_1908:
        /*2cac*/ 	.byte	0x04, 0x12
        /*2cae*/ 	.short	(.L_1910 - .L_1909)
	.align		4
.L_1909:
        /*2cb0*/ 	.word	index@(_Z28_permutedims_5D_4_2_1_3_5_32PfiiiiiS_iiii)
        /*2cb4*/ 	.word	0x00000000


	//----- nvinfo : EIATTR_MIN_STACK_SIZE
	.align		4
.L_1910:
        /*2cb8*/ 	.byte	0x04, 0x12
        /*2cba*/ 	.short	(.L_1912 - .L_1911)
	.align		4
.L_1911:
        /*2cbc*/ 	.word	index@(_Z28_permutedims_5D_4_1_5_3_2_64PdiiiiiS_iiii)
        /*2cc0*/ 	.word	0x00000000


	//----- nvinfo : EIATTR_MIN_STACK_SIZE
	.align		4
.L_1912:
        /*2cc4*/ 	.byte	0x04, 0x12
        /*2cc6*/ 	.short	(.L_1914 - .L_1913)
	.align		4
.L_1913:
        /*2cc8*/ 	.word	index@(_Z28_permutedims_5D_4_1_5_3_2_32PfiiiiiS_iiii)
        /*2ccc*/ 	.word	0x00000000


	//----- nvinfo : EIATTR_MIN_STACK_SIZE
	.align		4
.L_1914:
        /*2cd0*/ 	.byte	0x04, 0x12
        /*2cd2*/ 	.short	(.L_1916 - .L_1915)
	.align		4
.L_1915:
        /*2cd4*/ 	.word	index@(_Z28_permutedims_5D_4_1_5_2_3_64PdiiiiiS_iiii)
        /*2cd8*/ 	.word	0x00000000


	//----- nvinfo : EIATTR_MIN_STACK_SIZE
	.align		4
.L_1916:
        /*2cdc*/ 	.byte	0x04, 0x12
        /*2cde*/ 	.short	(.L_1918 - .L_1917)
	.align		4
.L_1917:
        /*2ce0*/ 	.word	index@(_Z28_permutedims_5D_4_1_5_2_3_32PfiiiiiS_iiii)
        /*2ce4*/ 	.word	0x00000000


	//----- nvinfo : EIATTR_MIN_STACK_SIZE
	.align		4
.L_1918:
        /*2ce8*/ 	.byte	0x04, 0x12
        /*2cea*/ 	.short	(.L_1920 - .L_1919)
	.align		4
.L_1919:
        /*2cec*/ 	.word	index@(_Z28_permutedims_5D_4_1_3_5_2_64PdiiiiiS_iiii)
        /*2cf0*/ 	.word	0x00000000


	//----- nvinfo : EIATTR_MIN_STACK_SIZE
	.align		4
.L_1920:
        /*2cf4*/ 	.byte	0x04, 0x12
        /*2cf6*/ 	.short	(.L_1922 - .L_1921)
	.align		4
.L_1921:
        /*2cf8*/ 	.word	index@(_Z28_permutedims_5D_4_1_3_5_2_32PfiiiiiS_iiii)
        /*2cfc*/ 	.word	0x00000000


	//----- nvinfo : EIATTR_MIN_STACK_SIZE
	.align		4
.L_1922:
        /*2d00*/ 	.byte	0x04, 0x12
        /*2d02*/ 	.short	(.L_1924 - .L_1923)
	.align		4
.L_1923:
        /*2d04*/ 	.word	index@(_Z28_permutedims_5D_4_1_3_2_5_64PdiiiiiS_iiii)
        /*2d08*/ 	.word	0x00000000


	//----- nvinfo : EIATTR_MIN_STACK_SIZE
	.align		4
.L_1924:
        /*2d0c*/ 	.byte	0x04, 0x12
        /*2d0e*/ 	.short	(.L_1926 - .L_1925)
	.align		4
.L_1925:
        /*2d10*/ 	.word	index@(_Z28_permutedims_5D_4_1_3_2_5_32PfiiiiiS_iiii)
        /*2d14*/ 	.word	0x00000000


	//----- nvinfo : EIATTR_MIN_STACK_SIZE
	.align		4
.L_1926:
        /*2d18*/ 	.byte	0x04, 0x12
        /*2d1a*/ 	.short	(.L_1928 - .L_1927)
	.align		4
.L_1927:
        /*2d1c*/ 	.word	index@(_Z28_permutedims_5D_4_1_2_5_3_64PdiiiiiS_iiii)
        /*2d20*/ 	.word	0x00000000


	//----- nvinfo : EIATTR_MIN_STACK_SIZE
	.align		4
.L_1928:
        /*2d24*/ 	.byte	0x04, 0x12
        /*2d26*/ 	.short	(.L_1930 - .L_1929)
	.align		4
.L_1929:
        /*2d28*/ 	.word	index@(_Z28_permutedims_5D_4_1_2_5_3_32PfiiiiiS_iiii)
        /*2d2c*/ 	.word	0x00000000


	//----- nvinfo : EIATTR_MIN_STACK_SIZE
	.align		4
.L_1930:
        /*2d30*/ 	.byte	0x04, 0x12
        /*2d32*/ 	.short	(.L_1932 - .L_1931)
	.align		4
.L_1931:
        /*2d34*/ 	.word	index@(_Z28_permutedims_5D_4_1_2_3_5_64PdiiiiiS_iiii)
        /*2d38*/ 	.word	0x00000000


	//----- nvinfo : EIATTR_MIN_STACK_SIZE
	.align		4
.L_1932:
        /*2d3c*/ 	.byte	0x04, 0x12
        /*2d3e*/ 	.short	(.L_1934 - .L_1933)
	.align		4
.L_1933:
        /*2d40*/ 	.word	index@(_Z28_permutedims_5D_4_1_2_3_5_32PfiiiiiS_iiii)
        /*2d44*/ 	.word	0x00000000


	//----- nvinfo : EIATTR_MIN_STACK_SIZE
	.align		4
.L_1934:
        /*2d48*/ 	.byte	0x04, 0x12
        /*2d4a*/ 	.short	(.L_1936 - .L_1935)
	.align		4
.L_1935:
        /*2d4c*/ 	.word	index@(_Z28_permutedims_5D_3_5_4_2_1_64PdiiiiiS_iiii)
        /*2d50*/ 	.word	0x00000000


	//----- nvinfo : EIATTR_MIN_STACK_SIZE
	.align		4
.L_1936:
        /*2d54*/ 	.byte	0x04, 0x12
        /*2d56*/ 	.short	(.L_1938 - .L_1937)
	.align		4
.L_1937:
        /*2d58*/ 	.word	index@(_Z28_permutedims_5D_3_5_4_2_1_32PfiiiiiS_iiii)
        /*2d5c*/ 	.word	0x00000000


	//----- nvinfo : EIATTR_MIN_STACK_SIZE
	.align		4
.L_1938:
        /*2d60*/ 	.byte	0x04, 0x12
        /*2d62*/ 	.short	(.L_1940 - .L_1939)
	.align		4
.L_1939:
        /*2d64*/ 	.word	index@(_Z28_permutedims_5D_3_5_4_1_2_64PdiiiiiS_iiii)
        /*2d68*/ 	.word	0x00000000


	//----- nvinfo : EIATTR_MIN_STACK_SIZE
	.align		4
.L_1940:
        /*2d6c*/ 	.byte	0x04, 0x12
        /*2d6e*/ 	.short	(.L_1942 - .L_1941)
	.align		4
.L_1941:
        /*2d70*/ 	.word	index@(_Z28_permutedims_5D_3_5_4_1_2_32PfiiiiiS_iiii)
        /*2d74*/ 	.word	0x00000000


	//----- nvinfo : EIATTR_MIN_STACK_SIZE
	.align		4
.L_1942:
        /*2d78*/ 	.byte	0x04, 0x12
        /*2d7a*/ 	.short	(.L_1944 - .L_1943)
	.align		4
.L_1943:
        /*2d7c*/ 	.word	index@(_Z28_permutedims_5D_3_5_2_4_1_64PdiiiiiS_iiii)
        /*2d80*/ 	.word	0x00000000


	//----- nvinfo : EIATTR_MIN_STACK_SIZE
	.align		4
.L_1944:
        /*2d84*/ 	.byte	0x04, 0x12
        /*2d86*/ 	.short	(.L_1946 - .L_1945)
	.align		4
.L_1945:
        /*2d88*/ 	.word	index@(_Z28_permutedims_5D_3_5_2_4_1_32PfiiiiiS_iiii)
        /*2d8c*/ 	.word	0x00000000


	//----- nvinfo : EIATTR_MIN_STACK_SIZE
	.align		4
.L_1946:
        /*2d90*/ 	.byte	0x04, 0x12
        /*2d92*/ 	.short	(.L_1948 - .L_1947)
	.align		4
.L_1947:
        /*2d94*/ 	.word	index@(_Z28_permutedims_5D_3_5_2_1_4_64PdiiiiiS_iiii)
        /*2d98*/ 	.word	0x00000000


	//----- nvinfo : EIATTR_MIN_STACK_SIZE
	.align		4
.L_1948:
        /*2d9c*/ 	.byte	0x04, 0x12
        /*2d9e*/ 	.short	(.L_1950 - .L_1949)
	.align		4
.L_1949:
        /*2da0*/ 	.word	index@(_Z28_permutedims_5D_3_5_2_1_4_32PfiiiiiS_iiii)
        /*2da4*/ 	.word	0x00000000


	//----- nvinfo : EIATTR_MIN_STACK_SIZE
	.align		4
.L_1950:
        /*2da8*/ 	.byte	0x04, 0x12
        /*2daa*/ 	.short	(.L_1952 - .L_1951)
	.align		4
.L_1951:
        /*2dac*/ 	.word	index@(_Z28_permutedims_5D_3_5_1_4_2_64PdiiiiiS_iiii)
        /*2db0*/ 	.word	0x00000000


	//----- nvinfo : EIATTR_MIN_STACK_SIZE
	.align		4
.L_1952:
        /*2db4*/ 	.byte	0x04, 0x12
        /*2db6*/ 	.short	(.L_1954 - .L_1953)
	.align		4
.L_1953:
        /*2db8*/ 	.word	index@(_Z28_permutedims_5D_3_5_1_4_2_32PfiiiiiS_iiii)
        /*2dbc*/ 	.word	0x00000000


	//----- nvinfo : EIATTR_MIN_STACK_SIZE
	.align		4
.L_1954:
        /*2dc0*/ 	.byte	0x04, 0x12
        /*2dc2*/ 	.short	(.L_1956 - .L_1955)
	.align		4
.L_1955:
        /*2dc4*/ 	.word	index@(_Z28_permutedims_5D_3_5_1_2_4_64PdiiiiiS_iiii)
        /*2dc8*/ 	.word	0x00000000


	//----- nvinfo : EIATTR_MIN_STACK_SIZE
	.align		4
.L_1956:
        /*2dcc*/ 	.byte	0x04, 0x12
        /*2dce*/ 	.short	(.L_1958 - .L_1957)
	.align		4
.L_1957:
        /*2dd0*/ 	.word	index@(_Z28_permutedims_5D_3_5_1_2_4_32PfiiiiiS_iiii)
        /*2dd4*/ 	.word	0x00000000


	//----- nvinfo : EIATTR_MIN_STACK_SIZE
	.align		4
.L_1958:
        /*2dd8*/ 	.byte	0x04, 0x12
        /*2dda*/ 	.short	(.L_1960 - .L_1959)
	.align		4
.L_1959:
        /*2ddc*/ 	.word	index@(_Z28_permutedims_5D_3_4_5_2_1_64PdiiiiiS_iiii)
        /*2de0*/ 	.word	0x00000000


	//----- nvinfo : EIATTR_MIN_STACK_SIZE
	.align		4
.L_1960:
        /*2de4*/ 	.byte	0x04, 0x12
        /*2de6*/ 	.short	(.L_1962 - .L_1961)
	.align		4
.L_1961:
        /*2de8*/ 	.word	index@(_Z28_permutedims_5D_3_4_5_2_1_32PfiiiiiS_iiii)
        /*2dec*/ 	.word	0x00000000


	//----- nvinfo : EIATTR_MIN_STACK_SIZE
	.align		4
.L_1962:
        /*2df0*/ 	.byte	0x04, 0x12
        /*2df2*/ 	.short	(.L_1964 - .L_1963)
	.align		4
.L_1963:
        /*2df4*/ 	.word	index@(_Z28_permutedims_5D_3_4_5_1_2_64PdiiiiiS_iiii)
        /*2df8*/ 	.word	0x00000000


	//----- nvinfo : EIATTR_MIN_STACK_SIZE
	.align		4
.L_1964:
        /*2dfc*/ 	.byte	0x04, 0x12
        /*2dfe*/ 	.short	(.L_1966 - .L_1965)
	.align		4
.L_1965:
        /*2e00*/ 	.word	index@(_Z28_permutedims_5D_3_4_5_1_2_32PfiiiiiS_iiii)
        /*2e04*/ 	.word	0x00000000


	//----- nvinfo : EIATTR_MIN_STACK_SIZE
	.align		4
.L_1966:
        /*2e08*/ 	.byte	0x04, 0x12
        /*2e0a*/ 	.short	(.L_1968 - .L_1967)
	.align		4
.L_1967:
        /*2e0c*/ 	.word	index@(_Z28_permutedims_5D_3_4_2_5_1_64PdiiiiiS_iiii)
        /*2e10*/ 	.word	0x00000000


	//----- nvinfo : EIATTR_MIN_STACK_SIZE
	.align		4
.L_1968:
        /*2e14*/ 	.byte	0x04, 0x12
        /*2e16*/ 	.short	(.L_1970 - .L_1969)
	.align		4
.L_1969:
        /*2e18*/ 	.word	index@(_Z28_permutedims_5D_3_4_2_5_1_32PfiiiiiS_iiii)
        /*2e1c*/ 	.word	0x00000000


	//----- nvinfo : EIATTR_MIN_STACK_SIZE
	.align		4
.L_1970:
        /*2e20*/ 	.byte	0x04, 0x12
        /*2e22*/ 	.short	(.L_1972 - .L_1971)
	.align		4
.L_1971:
        /*2e24*/ 	.word	index@(_Z28_permutedims_5D_3_4_2_1_5_64PdiiiiiS_iiii)
        /*2e28*/ 	.word	0x00000000


	//----- nvinfo : EIATTR_MIN_STACK_SIZE
	.align		4
.L_1972:
        /*2e2c*/ 	.byte	0x04, 0x12
        /*2e2e*/ 	.short	(.L_1974 - .L_1973)
	.align		4
.L_1973:
        /*2e30*/ 	.word	index@(_Z28_permutedims_5D_3_4_2_1_5_32PfiiiiiS_iiii)
        /*2e34*/ 	.word	0x00000000


	//----- nvinfo : EIATTR_MIN_STACK_SIZE
	.align		4
.L_1974:
        /*2e38*/ 	.byte	0x04, 0x12
        /*2e3a*/ 	.short	(.L_1976 - .L_1975)
	.align		4
.L_1975:
        /*2e3c*/ 	.word	index@(_Z28_permutedims_5D_3_4_1_5_2_64PdiiiiiS_iiii)
        /*2e40*/ 	.word	0x00000000


	//----- nvinfo : EIATTR_MIN_STACK_SIZE
	.align		4
.L_1976:
        /*2e44*/ 	.byte	0x04, 0x12
        /*2e46*/ 	.short	(.L_1978 - .L_1977)
	.align		4
.L_1977:
        /*2e48*/ 	.word	index@(_Z28_permutedims_5D_3_4_1_5_2_32PfiiiiiS_iiii)
        /*2e4c*/ 	.word	0x00000000


	//----- nvinfo : EIATTR_MIN_STACK_SIZE
	.align		4
.L_1978:
        /*2e50*/ 	.byte	0x04, 0x12
        /*2e52*/ 	.short	(.L_1980 - .L_1979)
	.align		4
.L_1979:
        /*2e54*/ 	.word	index@(_Z28_permutedims_5D_3_4_1_2_5_64PdiiiiiS_iiii)
        /*2e58*/ 	.word	0x00000000


	//----- nvinfo : EIATTR_MIN_STACK_SIZE
	.align		4
.L_1980:
        /*2e5c*/ 	.byte	0x04, 0x12
        /*2e5e*/ 	.short	(.L_1982 - .L_1981)
	.align		4
.L_1981:
        /*2e60*/ 	.word	index@(_Z28_permutedims_5D_3_4_1_2_5_32PfiiiiiS_iiii)
        /*2e64*/ 	.word	0x00000000


	//----- nvinfo : EIATTR_MIN_STACK_SIZE
	.align		4
.L_1982:
        /*2e68*/ 	.byte	0x04, 0x12
        /*2e6a*/ 	.short	(.L_1984 - .L_1983)
	.align		4
.L_1983:
        /*2e6c*/ 	.word	index@(_Z28_permutedims_5D_3_2_5_4_1_64PdiiiiiS_iiii)
        /*2e70*/ 	.word	0x00000000


	//----- nvinfo : EIATTR_MIN_STACK_SIZE
	.align		4
.L_1984:
        /*2e74*/ 	.byte	0x04, 0x12
        /*2e76*/ 	.short	(.L_1986 - .L_1985)
	.align		4
.L_1985:
        /*2e78*/ 	.word	index@(_Z28_permutedims_5D_3_2_5_4_1_32PfiiiiiS_iiii)
        /*2e7c*/ 	.word	0x00000000


	//----- nvinfo : EIATTR_MIN_STACK_SIZE
	.align		4
.L_1986:
        /*2e80*/ 	.byte	0x04, 0x12
        /*2e82*/ 	.short	(.L_1988 - .L_1987)
	.align		4
.L_1987:
        /*2e84*/ 	.word	index@(_Z28_permutedims_5D_3_2_5_1_4_64PdiiiiiS_iiii)
        /*2e88*/ 	.word	0x00000000


	//----- nvinfo : EIATTR_MIN_STACK_SIZE
	.align		4
.L_1988:
        /*2e8c*/ 	.byte	0x04, 0x12
        /*2e8e*/ 	.short	(.L_1990 - .L_1989)
	.align		4
.L_1989:
        /*2e90*/ 	.word	index@(_Z28_permutedims_5D_3_2_5_1_4_32PfiiiiiS_iiii)
        /*2e94*/ 	.word	0x00000000


	//----- nvinfo : EIATTR_MIN_STACK_SIZE
	.align		4
.L_1990:
        /*2e98*/ 	.byte	0x04, 0x12
        /*2e9a*/ 	.short	(.L_1992 - .L_1991)
	.align		4
.L_1991:
        /*2e9c*/ 	.word	index@(_Z28_permutedims_5D_3_2_4_5_1_64PdiiiiiS_iiii)
        /*2ea0*/ 	.word	0x00000000


	//----- nvinfo : EIATTR_MIN_STACK_SIZE
	.align		4
.L_1992:
        /*2ea4*/ 	.byte	0x04, 0x12
        /*2ea6*/ 	.short	(.L_1994 - .L_1993)
	.align		4
.L_1993:
        /*2ea8*/ 	.word	index@(_Z28_permutedims_5D_3_2_4_5_1_32PfiiiiiS_iiii)
        /*2eac*/ 	.word	0x00000000


	//----- nvinfo : EIATTR_MIN_STACK_SIZE
	.align		4
.L_1994:
        /*2eb0*/ 	.byte	0x04, 0x12
        /*2eb2*/ 	.short	(.L_1996 - .L_1995)
	.align		4
.L_1995:
        /*2eb4*/ 	.word	index@(_Z28_permutedims_5D_3_2_4_1_5_64PdiiiiiS_iiii)
        /*2eb8*/ 	.word	0x00000000


	//----- nvinfo : EIATTR_MIN_STACK_SIZE
	.align		4
.L_1996:
        /*2ebc*/ 	.byte	0x04, 0x12
        /*2ebe*/ 	.short	(.L_1998 - .L_1997)
	.align		4
.L_1997:
        /*2ec0*/ 	.word	index@(_Z28_permutedims_5D_3_2_4_1_5_32PfiiiiiS_iiii)
        /*2ec4*/ 	.word	0x00000000


	//----- nvinfo : EIATTR_MIN_STACK_SIZE
	.align		4
.L_1998:
        /*2ec8*/ 	.byte	0x04, 0x12
        /*2eca*/ 	.short	(.L_2000 - .L_1999)
	.align		4
.L_1999:
        /*2ecc*/ 	.word	index@(_Z28_permutedims_5D_3_2_1_5_4_64PdiiiiiS_iiii)
        /*2ed0*/ 	.word	0x00000000


	//----- nvinfo : EIATTR_MIN_STACK_SIZE
	.align		4
.L_2000:
        /*2ed4*/ 	.byte	0x04, 0x12
        /*2ed6*/ 	.short	(.L_2002 - .L_2001)
	.align		4
.L_2001:
        /*2ed8*/ 	.word	index@(_Z28_permutedims_5D_3_2_1_5_4_32PfiiiiiS_iiii)
        /*2edc*/ 	.word	0x00000000


	//----- nvinfo : EIATTR_MIN_STACK_SIZE
	.align		4
.L_2002:
        /*2ee0*/ 	.byte	0x04, 0x12
        /*2ee2*/ 	.short	(.L_2004 - .L_2003)
	.align		4
.L_2003:
        /*2ee4*/ 	.word	index@(_Z28_permutedims_5D_3_2_1_4_5_64PdiiiiiS_iiii)
        /*2ee8*/ 	.word	0x00000000


	//----- nvinfo : EIATTR_MIN_STACK_SIZE
	.align		4
.L_2004:
        /*2eec*/ 	.byte	0x04, 0x12
        /*2eee*/ 	.short	(.L_2006 - .L_2005)
	.align		4
.L_2005:
        /*2ef0*/ 	.word	index@(_Z28_permutedims_5D_3_2_1_4_5_32PfiiiiiS_iiii)
        /*2ef4*/ 	.word	0x00000000


	//----- nvinfo : EIATTR_MIN_STACK_SIZE
	.align		4
.L_2006:
        /*2ef8*/ 	.byte	0x04, 0x12
        /*2efa*/ 	.short	(.L_2008 - .L_2007)
	.align		4
.L_2007:
        /*2efc*/ 	.word	index@(_Z28_permutedims_5D_3_1_5_4_2_64PdiiiiiS_iiii)
        /*2f00*/ 	.word	0x00000000


	//----- nvinfo : EIATTR_MIN_STACK_SIZE
	.align		4
.L_2008:
        /*2f04*/ 	.byte	0x04, 0x12
        /*2f06*/ 	.short	(.L_2010 - .L_2009)
	.align		4
.L_2009:
        /*2f08*/ 	.word	index@(_Z28_permutedims_5D_3_1_5_4_2_32PfiiiiiS_iiii)
        /*2f0c*/ 	.word	0x00000000


	//----- nvinfo : EIATTR_MIN_STACK_SIZE
	.align		4
.L_2010:
        /*2f10*/ 	.byte	0x04, 0x12
        /*2f12*/ 	.short	(.L_2012 - .L_2011)
	.align		4
.L_2011:
        /*2f14*/ 	.word	index@(_Z28_permutedims_5D_3_1_5_2_4_64PdiiiiiS_iiii)
        /*2f18*/ 	.word	0x00000000


	//----- nvinfo : EIATTR_MIN_STACK_SIZE
	.align		4
.L_2012:
        /*2f1c*/ 	.byte	0x04, 0x12
        /*2f1e*/ 	.short	(.L_2014 - .L_2013)
	.align		4
.L_2013:
        /*2f20*/ 	.word	index@(_Z28_permutedims_5D_3_1_5_2_4_32PfiiiiiS_iiii)
        /*2f24*/ 	.word	0x00000000


	//----- nvinfo : EIATTR_MIN_STACK_SIZE
	.align		4
.L_2014:
        /*2f28*/ 	.byte	0x04, 0x12
        /*2f2a*/ 	.short	(.L_2016 - .L_2015)
	.align		4
.L_2015:
        /*2f2c*/ 	.word	index@(_Z28_permutedims_5D_3_1_4_5_2_64PdiiiiiS_iiii)
        /*2f30*/ 	.word	0x00000000


	//----- nvinfo : EIATTR_MIN_STACK_SIZE
	.align		4
.L_2016:
        /*2f34*/ 	.byte	0x04, 0x12
        /*2f36*/ 	.short	(.L_2018 - .L_2017)
	.align		4
.L_2017:
        /*2f38*/ 	.word	index@(_Z28_permutedims_5D_3_1_4_5_2_32PfiiiiiS_iiii)
        /*2f3c*/ 	.word	0x00000000


	//----- nvinfo : EIATTR_MIN_STACK_SIZE
	.align		4
.L_2018:
        /*2f40*/ 	.byte	0x04, 0x12
        /*2f42*/ 	.short	(.L_2020 - .L_2019)
	.align		4
.L_2019:
        /*2f44*/ 	.word	index@(_Z28_permutedims_5D_3_1_4_2_5_64PdiiiiiS_iiii)
        /*2f48*/ 	.word	0x00000000


	//----- nvinfo : EIATTR_MIN_STACK_SIZE
	.align		4
.L_2020:
        /*2f4c*/ 	.byte	0x04, 0x12
        /*2f4e*/ 	.short	(.L_2022 - .L_2021)
	.align		4
.L_2021:
        /*2f50*/ 	.word	index@(_Z28_permutedims_5D_3_1_4_2_5_32PfiiiiiS_iiii)
        /*2f54*/ 	.word	0x00000000


	//----- nvinfo : EIATTR_MIN_STACK_SIZE
	.align		4
.L_2022:
        /*2f58*/ 	.byte	0x04, 0x12
        /*2f5a*/ 	.short	(.L_2024 - .L_2023)
	.align		4
.L_2023:
        /*2f5c*/ 	.word	index@(_Z28_permutedims_5D_3_1_2_5_4_64PdiiiiiS_iiii)
        /*2f60*/ 	.word	0x00000000


	//----- nvinfo : EIATTR_MIN_STACK_SIZE
	.align		4
.L_2024:
        /*2f64*/ 	.byte	0x04, 0x12
        /*2f66*/ 	.short	(.L_2026 - .L_2025)
	.align		4
.L_2025:
        /*2f68*/ 	.word	index@(_Z28_permutedims_5D_3_1_2_5_4_32PfiiiiiS_iiii)
        /*2f6c*/ 	.word	0x00000000


	//----- nvinfo : EIATTR_MIN_STACK_SIZE
	.align		4
.L_2026:
        /*2f70*/ 	.byte	0x04, 0x12
        /*2f72*/ 	.short	(.L_2028 - .L_2027)
	.align		4
.L_2027:
        /*2f74*/ 	.word	index@(_Z28_permutedims_5D_3_1_2_4_5_64PdiiiiiS_iiii)
        /*2f78*/ 	.word	0x00000000


	//----- nvinfo : EIATTR_MIN_STACK_SIZE
	.align		4
.L_2028:
        /*2f7c*/ 	.byte	0x04, 0x12
        /*2f7e*/ 	.short	(.L_2030 - .L_2029)
	.align		4
.L_2029:
        /*2f80*/ 	.word	index@(_Z28_permutedims_5D_3_1_2_4_5_32PfiiiiiS_iiii)
        /*2f84*/ 	.word	0x00000000


	//----- nvinfo : EIATTR_MIN_STACK_SIZE
	.align		4
.L_2030:
        /*2f88*/ 	.byte	0x04, 0x12
        /*2f8a*/ 	.short	(.L_2032 - .L_2031)
	.align		4
.L_2031:
        /*2f8c*/ 	.word	index@(_Z28_permutedims_5D_2_5_4_3_1_64PdiiiiiS_iiii)
        /*2f90*/ 	.word	0x00000000


	//----- nvinfo : EIATTR_MIN_STACK_SIZE
	.align		4
.L_2032:
        /*2f94*/ 	.byte	0x04, 0x12
        /*2f96*/ 	.short	(.L_2034 - .L_2033)
	.align		4
.L_2033:
        /*2f98*/ 	.word	index@(_Z28_permutedims_5D_2_5_4_3_1_32PfiiiiiS_iiii)
        /*2f9c*/ 	.word	0x00000000


	//----- nvinfo : EIATTR_MIN_STACK_SIZE
	.align		4
.L_2034:
        /*2fa0*/ 	.byte	0x04, 0x12
        /*2fa2*/ 	.short	(.L_2036 - .L_2035)
	.align		4
.L_2035:
        /*2fa4*/ 	.word	index@(_Z28_permutedims_5D_2_5_4_1_3_64PdiiiiiS_iiii)
        /*2fa8*/ 	.word	0x00000000


	//----- nvinfo : EIATTR_MIN_STACK_SIZE
	.align		4
.L_2036:
        /*2fac*/ 	.byte	0x04, 0x12
        /*2fae*/ 	.short	(.L_2038 - .L_2037)
	.align		4
.L_2037:
        /*2fb0*/ 	.word	index@(_Z28_permutedims_5D_2_5_4_1_3_32PfiiiiiS_iiii)
        /*2fb4*/ 	.word	0x00000000


	//----- nvinfo : EIATTR_MIN_STACK_SIZE
	.align		4
.L_2038:
        /*2fb8*/ 	.byte	0x04, 0x12
        /*2fba*/ 	.short	(.L_2040 - .L_2039)
	.align		4
.L_2039:
        /*2fbc*/ 	.word	index@(_Z28_permutedims_5D_2_5_3_4_1_64PdiiiiiS_iiii)
        /*2fc0*/ 	.word	0x00000000


	//----- nvinfo : EIATTR_MIN_STACK_SIZE
	.align		4
.L_2040:
        /*2fc4*/ 	.byte	0x04, 0x12
        /*2fc6*/ 	.short	(.L_2042 - .L_2041)
	.align		4
.L_2041:
        /*2fc8*/ 	.word	index@(_Z28_permutedims_5D_2_5_3_4_1_32PfiiiiiS_iiii)
        /*2fcc*/ 	.word	0x00000000


	//----- nvinfo : EIATTR_MIN_STACK_SIZE
	.align		4
.L_2042:
        /*2fd0*/ 	.byte	0x04, 0x12
        /*2fd2*/ 	.short	(.L_2044 - .L_2043)
	.align		4
.L_2043:
        /*2fd4*/ 	.word	index@(_Z28_permutedims_5D_2_5_3_1_4_64PdiiiiiS_iiii)
        /*2fd8*/ 	.word	0x00000000


	//----- nvinfo : EIATTR_MIN_STACK_SIZE
	.align		4
.L_2044:
        /*2fdc*/ 	.byte	0x04, 0x12
        /*2fde*/ 	.short	(.L_2046 - .L_2045)
	.align		4
.L_2045:
        /*2fe0*/ 	.word	index@(_Z28_permutedims_5D_2_5_3_1_4_32PfiiiiiS_iiii)
        /*2fe4*/ 	.word	0x00000000


	//----- nvinfo : EIATTR_MIN_STACK_SIZE
	.align		4
.L_2046:
        /*2fe8*/ 	.byte	0x04, 0x12
        /*2fea*/ 	.short	(.L_2048 - .L_2047)
	.align		4
.L_2047:
        /*2fec*/ 	.word	index@(_Z28_permutedims_5D_2_5_1_4_3_64PdiiiiiS_iiii)
        /*2ff0*/ 	.word	0x00000000


	//----- nvinfo : EIATTR_MIN_STACK_SIZE
	.align		4
.L_2048:
        /*2ff4*/ 	.byte	0x04, 0x12
        /*2ff6*/ 	.short	(.L_2050 - .L_2049)
	.align		4
.L_2049:
        /*2ff8*/ 	.word	index@(_Z28_permutedims_5D_2_5_1_4_3_32PfiiiiiS_iiii)
        /*2ffc*/ 	.word	0x00000000


	//----- nvinfo : EIATTR_MIN_STACK_SIZE
	.align		4
.L_2050:
        /*3000*/ 	.byte	0x04, 0x12
        /*3002*/ 	.short	(.L_2052 - .L_2051)
	.align		4
.L_2051:
        /*3004*/ 	.word	index@(_Z28_permutedims_5D_2_5_1_3_4_64PdiiiiiS_iiii)
        /*3008*/ 	.word	0x00000000


	//----- nvinfo : EIATTR_MIN_STACK_SIZE
	.align		4
.L_2052:
        /*300c*/ 	.byte	0x04, 0x12
        /*300e*/ 	.short	(.L_2054 - .L_2053)
	.align		4
.L_2053:
        /*3010*/ 	.word	index@(_Z28_permutedims_5D_2_5_1_3_4_32PfiiiiiS_iiii)
        /*3014*/ 	.word	0x00000000


	//----- nvinfo : EIATTR_MIN_STACK_SIZE
	.align		4
.L_2054:
        /*3018*/ 	.byte	0x04, 0x12
        /*301a*/ 	.short	(.L_2056 - .L_2055)
	.align		4
.L_2055:
        /*301c*/ 	.word	index@(_Z28_permutedims_5D_2_4_5_3_1_64PdiiiiiS_iiii)
        /*3020*/ 	.word	0x00000000


	//----- nvinfo : EIATTR_MIN_STACK_SIZE
	.align		4
.L_2056:
        /*3024*/ 	.byte	0x04, 0x12
        /*3026*/ 	.short	(.L_2058 - .L_2057)
	.align		4
.L_2057:
        /*3028*/ 	.word	index@(_Z28_permutedims_5D_2_4_5_3_1_32PfiiiiiS_iiii)
        /*302c*/ 	.word	0x00000000


	//----- nvinfo : EIATTR_MIN_STACK_SIZE
	.align		4
.L_2058:
        /*3030*/ 	.byte	0x04, 0x12
        /*3032*/ 	.short	(.L_2060 - .L_2059)
	.align		4
.L_2059:
        /*3034*/ 	.word	index@(_Z28_permutedims_5D_2_4_5_1_3_64PdiiiiiS_iiii)
        /*3038*/ 	.word	0x00000000


	//----- nvinfo : EIATTR_MIN_STACK_SIZE
	.align		4
.L_2060:
        /*303c*/ 	.byte	0x04, 0x12
        /*303e*/ 	.short	(.L_2062 - .L_2061)
	.align		4
.L_2061:
        /*3040*/ 	.word	index@(_Z28_permutedims_5D_2_4_5_1_3_32PfiiiiiS_iiii)
        /*3044*/ 	.word	0x00000000


	//----- nvinfo : EIATTR_MIN_STACK_SIZE
	.align		4
.L_2062:
        /*3048*/ 	.byte	0x04, 0x12
        /*304a*/ 	.short	(.L_2064 - .L_2063)
	.align		4
.L_2063:
        /*304c*/ 	.word	index@(_Z28_permutedims_5D_2_4_3_5_1_64PdiiiiiS_iiii)
        /*3050*/ 	.word	0x00000000


	//----- nvinfo : EIATTR_MIN_STACK_SIZE
	.align		4
.L_2064:
        /*3054*/ 	.byte	0x04, 0x12
        /*3056*/ 	.short	(.L_2066 - .L_2065)
	.align		4
.L_2065:
        /*3058*/ 	.word	index@(_Z28_permutedims_5D_2_4_3_5_1_32PfiiiiiS_iiii)
        /*305c*/ 	.word	0x00000000


	//----- nvinfo : EIATTR_MIN_STACK_SIZE
	.align		4
.L_2066:
        /*3060*/ 	.byte	0x04, 0x12
        /*3062*/ 	.short	(.L_2068 - .L_2067)
	.align		4
.L_2067:
        /*3064*/ 	.word	index@(_Z28_permutedims_5D_2_4_3_1_5_64PdiiiiiS_iiii)
        /*3068*/ 	.word	0x00000000


	//----- nvinfo : EIATTR_MIN_STACK_SIZE
	.align		4
.L_2068:
        /*306c*/ 	.byte	0x04, 0x12
        /*306e*/ 	.short	(.L_2070 - .L_2069)
	.align		4
.L_2069:
        /*3070*/ 	.word	index@(_Z28_permutedims_5D_2_4_3_1_5_32PfiiiiiS_iiii)
        /*3074*/ 	.word	0x00000000


	//----- nvinfo : EIATTR_MIN_STACK_SIZE
	.align		4
.L_2070:
        /*3078*/ 	.byte	0x04, 0x12
        /*307a*/ 	.short	(.L_2072 - .L_2071)
	.align		4
.L_2071:
        /*307c*/ 	.word	index@(_Z28_permutedims_5D_2_4_1_5_3_64PdiiiiiS_iiii)
        /*3080*/ 	.word	0x00000000


	//----- nvinfo : EIATTR_MIN_STACK_SIZE
	.align		4
.L_2072:
        /*3084*/ 	.byte	0x04, 0x12
        /*3086*/ 	.short	(.L_2074 - .L_2073)
	.align		4
.L_2073:
        /*3088*/ 	.word	index@(_Z28_permutedims_5D_2_4_1_5_3_32PfiiiiiS_iiii)
        /*308c*/ 	.word	0x00000000


	//----- nvinfo : EIATTR_MIN_STACK_SIZE
	.align		4
.L_2074:
        /*3090*/ 	.byte	0x04, 0x12
        /*3092*/ 	.short	(.L_2076 - .L_2075)
	.align		4
.L_2075:
        /*3094*/ 	.word	index@(_Z28_permutedims_5D_2_4_1_3_5_64PdiiiiiS_iiii)
        /*3098*/ 	.word	0x00000000


	//----- nvinfo : EIATTR_MIN_STACK_SIZE
	.align		4
.L_2076:
        /*309c*/ 	.byte	0x04, 0x12
        /*309e*/ 	.short	(.L_2078 - .L_2077)
	.align		4
.L_2077:
        /*30a0*/ 	.word	index@(_Z28_permutedims_5D_2_4_1_3_5_32PfiiiiiS_iiii)
        /*30a4*/ 	.word	0x00000000


	//----- nvinfo : EIATTR_MIN_STACK_SIZE
	.align		4
.L_2078:
        /*30a8*/ 	.byte	0x04, 0x12
        /*30aa*/ 	.short	(.L_2080 - .L_2079)
	.align		4
.L_2079:
        /*30ac*/ 	.word	index@(_Z28_permutedims_5D_2_3_5_4_1_64PdiiiiiS_iiii)
        /*30b0*/ 	.word	0x00000000


	//----- nvinfo : EIATTR_MIN_STACK_SIZE
	.align		4
.L_2080:
        /*30b4*/ 	.byte	0x04, 0x12
        /*30b6*/ 	.short	(.L_2082 - .L_2081)
	.align		4
.L_2081:
        /*30b8*/ 	.word	index@(_Z28_permutedims_5D_2_3_5_4_1_32PfiiiiiS_iiii)
        /*30bc*/ 	.word	0x00000000


	//----- nvinfo : EIATTR_MIN_STACK_SIZE
	.align		4
.L_2082:
        /*30c0*/ 	.byte	0x04, 0x12
        /*30c2*/ 	.short	(.L_2084 - .L_2083)
	.align		4
.L_2083:
        /*30c4*/ 	.word	index@(_Z28_permutedims_5D_2_3_5_1_4_64PdiiiiiS_iiii)
        /*30c8*/ 	.word	0x00000000


	//----- nvinfo : EIATTR_MIN_STACK_SIZE
	.align		4
.L_2084:
        /*30cc*/ 	.byte	0x04, 0x12
        /*30ce*/ 	.short	(.L_2086 - .L_2085)
	.align		4
.L_2085:
        /*30d0*/ 	.word	index@(_Z28_permutedims_5D_2_3_5_1_4_32PfiiiiiS_iiii)
        /*30d4*/ 	.word	0x00000000


	//----- nvinfo : EIATTR_MIN_STACK_SIZE
	.align		4
.L_2086:
        /*30d8*/ 	.byte	0x04, 0x12
        /*30da*/ 	.short	(.L_2088 - .L_2087)
	.align		4
.L_2087:
        /*30dc*/ 	.word	index@(_Z28_permutedims_5D_2_3_4_5_1_64PdiiiiiS_iiii)
        /*30e0*/ 	.word	0x00000000


	//----- nvinfo : EIATTR_MIN_STACK_SIZE
	.align		4
.L_2088:
        /*30e4*/ 	.byte	0x04, 0x12
        /*30e6*/ 	.short	(.L_2090 - .L_2089)
	.align		4
.L_2089:
        /*30e8*/ 	.word	index@(_Z28_permutedims_5D_2_3_4_5_1_32PfiiiiiS_iiii)
        /*30ec*/ 	.word	0x00000000


	//----- nvinfo : EIATTR_MIN_STACK_SIZE
	.align		4
.L_2090:
        /*30f0*/ 	.byte	0x04, 0x12
        /*30f2*/ 	.short	(.L_2092 - .L_2091)
	.align		4
.L_2091:
        /*30f4*/ 	.word	index@(_Z28_permutedims_5D_2_3_4_1_5_64PdiiiiiS_iiii)
        /*30f8*/ 	.word	0x00000000


	//----- nvinfo : EIATTR_MIN_STACK_SIZE
	.align		4
.L_2092:
        /*30fc*/ 	.byte	0x04, 0x12
        /*30fe*/ 	.short	(.L_2094 - .L_2093)
	.align		4
.L_2093:
        /*3100*/ 	.word	index@(_Z28_permutedims_5D_2_3_4_1_5_32PfiiiiiS_iiii)
        /*3104*/ 	.word	0x00000000


	//----- nvinfo : EIATTR_MIN_STACK_SIZE
	.align		4
.L_2094:
        /*3108*/ 	.byte	0x04, 0x12
        /*310a*/ 	.short	(.L_2096 - .L_2095)
	.align		4
.L_2095:
        /*310c*/ 	.word	index@(_Z28_permutedims_5D_2_3_1_5_4_64PdiiiiiS_iiii)
        /*3110*/ 	.word	0x00000000


	//----- nvinfo : EIATTR_MIN_STACK_SIZE
	.align		4
.L_2096:
        /*3114*/ 	.byte	0x04, 0x12
        /*3116*/ 	.short	(.L_2098 - .L_2097)
	.align		4
.L_2097:
        /*3118*/ 	.word	index@(_Z28_permutedims_5D_2_3_1_5_4_32PfiiiiiS_iiii)
        /*311c*/ 	.word	0x00000000


	//----- nvinfo : EIATTR_MIN_STACK_SIZE
	.align		4
.L_2098:
        /*3120*/ 	.byte	0x04, 0x12
        /*3122*/ 	.short	(.L_2100 - .L_2099)
	.align		4
.L_2099:
        /*3124*/ 	.word	index@(_Z28_permutedims_5D_2_3_1_4_5_64PdiiiiiS_iiii)
        /*3128*/ 	.word	0x00000000


	//----- nvinfo : EIATTR_MIN_STACK_SIZE
	.align		4
.L_2100:
        /*312c*/ 	.byte	0x04, 0x12
        /*312e*/ 	.short	(.L_2102 - .L_2101)
	.align		4
.L_2101:
        /*3130*/ 	.word	index@(_Z28_permutedims_5D_2_3_1_4_5_32PfiiiiiS_iiii)
        /*3134*/ 	.word	0x00000000


	//----- nvinfo : EIATTR_MIN_STACK_SIZE
	.align		4
.L_2102:
        /*3138*/ 	.byte	0x04, 0x12
        /*313a*/ 	.short	(.L_2104 - .L_2103)
	.align		4
.L_2103:
        /*313c*/ 	.word	index@(_Z28_permutedims_5D_2_1_5_4_3_64PdiiiiiS_iiii)
        /*3140*/ 	.word	0x00000000


	//----- nvinfo : EIATTR_MIN_STACK_SIZE
	.align		4
.L_2104:
        /*3144*/ 	.byte	0x04, 0x12
        /*3146*/ 	.short	(.L_2106 - .L_2105)
	.align		4
.L_2105:
        /*3148*/ 	.word	index@(_Z28_permutedims_5D_2_1_5_4_3_32PfiiiiiS_iiii)
        /*314c*/ 	.word	0x00000000


	//----- nvinfo : EIATTR_MIN_STACK_SIZE
	.align		4
.L_2106:
        /*3150*/ 	.byte	0x04, 0x12
        /*3152*/ 	.short	(.L_2108 - .L_2107)
	.align		4
.L_2107:
        /*3154*/ 	.word	index@(_Z28_permutedims_5D_2_1_5_3_4_64PdiiiiiS_iiii)
        /*3158*/ 	.word	0x00000000


	//----- nvinfo : EIATTR_MIN_STACK_SIZE
	.align		4
.L_2108:
        /*315c*/ 	.byte	0x04, 0x12
        /*315e*/ 	.short	(.L_2110 - .L_2109)
	.align		4
.L_2109:
        /*3160*/ 	.word	index@(_Z28_permutedims_5D_2_1_5_3_4_32PfiiiiiS_iiii)
        /*3164*/ 	.word	0x00000000


	//----- nvinfo : EIATTR_MIN_STACK_SIZE
	.align		4
.L_2110:
        /*3168*/ 	.byte	0x04, 0x12
        /*316a*/ 	.short	(.L_2112 - .L_2111)
	.align		4
.L_2111:
        /*316c*/ 	.word	index@(_Z28_permutedims_5D_2_1_4_5_3_64PdiiiiiS_iiii)
        /*3170*/ 	.word	0x00000000


	//----- nvinfo : EIATTR_MIN_STACK_SIZE
	.align		4
.L_2112:
        /*3174*/ 	.byte	0x04, 0x12
        /*3176*/ 	.short	(.L_2114 - .L_2113)
	.align		4
.L_2113:
        /*3178*/ 	.word	index@(_Z28_permutedims_5D_2_1_4_5_3_32PfiiiiiS_iiii)
        /*317c*/ 	.word	0x00000000


	//----- nvinfo : EIATTR_MIN_STACK_SIZE
	.align		4
.L_2114:
        /*3180*/ 	.byte	0x04, 0x12
        /*3182*/ 	.short	(.L_2116 - .L_2115)
	.align		4
.L_2115:
        /*3184*/ 	.word	index@(_Z28_permutedims_5D_2_1_4_3_5_64PdiiiiiS_iiii)
        /*3188*/ 	.word	0x00000000


	//----- nvinfo : EIATTR_MIN_STACK_SIZE
	.align		4
.L_2116:
        /*318c*/ 	.byte	0x04, 0x12
        /*318e*/ 	.short	(.L_2118 - .L_2117)
	.align		4
.L_2117:
        /*3190*/ 	.word	index@(_Z28_permutedims_5D_2_1_4_3_5_32PfiiiiiS_iiii)
        /*3194*/ 	.word	0x00000000


	//----- nvinfo : EIATTR_MIN_STACK_SIZE
	.align		4
.L_2118:
        /*3198*/ 	.byte	0x04, 0x12
        /*319a*/ 	.short	(.L_2120 - .L_2119)
	.align		4
.L_2119:
        /*319c*/ 	.word	index@(_Z28_permutedims_5D_2_1_3_5_4_64PdiiiiiS_iiii)
        /*31a0*/ 	.word	0x00000000


	//----- nvinfo : EIATTR_MIN_STACK_SIZE
	.align		4
.L_2120:
        /*31a4*/ 	.byte	0x04, 0x12
        /*31a6*/ 	.short	(.L_2122 - .L_2121)
	.align		4
.L_2121:
        /*31a8*/ 	.word	index@(_Z28_permutedims_5D_2_1_3_5_4_32PfiiiiiS_iiii)
        /*31ac*/ 	.word	0x00000000


	//----- nvinfo : EIATTR_MIN_STACK_SIZE
	.align		4
.L_2122:
        /*31b0*/ 	.byte	0x04, 0x12
        /*31b2*/ 	.short	(.L_2124 - .L_2123)
	.align		4
.L_2123:
        /*31b4*/ 	.word	index@(_Z28_permutedims_5D_2_1_3_4_5_64PdiiiiiS_iiii)
        /*31b8*/ 	.word	0x00000000


	//----- nvinfo : EIATTR_MIN_STACK_SIZE
	.align		4
.L_2124:
        /*31bc*/ 	.byte	0x04, 0x12
        /*31be*/ 	.short	(.L_2126 - .L_2125)
	.align		4
.L_2125:
        /*31c0*/ 	.word	index@(_Z28_permutedims_5D_2_1_3_4_5_32PfiiiiiS_iiii)
        /*31c4*/ 	.word	0x00000000


	//----- nvinfo : EIATTR_MIN_STACK_SIZE
	.align		4
.L_2126:
        /*31c8*/ 	.byte	0x04, 0x12
        /*31ca*/ 	.short	(.L_2128 - .L_2127)
	.align		4
.L_2127:
        /*31cc*/ 	.word	index@(_Z28_permutedims_5D_1_5_4_3_2_64PdiiiiiS_iiii)
        /*31d0*/ 	.word	0x00000000


	//----- nvinfo : EIATTR_MIN_STACK_SIZE
	.align		4
.L_2128:
        /*31d4*/ 	.byte	0x04, 0x12
        /*31d6*/ 	.short	(.L_2130 - .L_2129)
	.align		4
.L_2129:
        /*31d8*/ 	.word	index@(_Z28_permutedims_5D_1_5_4_3_2_32PfiiiiiS_iiii)
        /*31dc*/ 	.word	0x00000000


	//----- nvinfo : EIATTR_MIN_STACK_SIZE
	.align		4
.L_2130:
        /*31e0*/ 	.byte	0x04, 0x12
        /*31e2*/ 	.short	(.L_2132 - .L_2131)
	.align		4
.L_2131:
        /*31e4*/ 	.word	index@(_Z28_permutedims_5D_1_5_4_2_3_64PdiiiiiS_iiii)
        /*31e8*/ 	.word	0x00000000


	//----- nvinfo : EIATTR_MIN_STACK_SIZE
	.align		4
.L_2132:
        /*31ec*/ 	.byte	0x04, 0x12
        /*31ee*/ 	.short	(.L_2134 - .L_2133)
	.align		4
.L_2133:
        /*31f0*/ 	.word	index@(_Z28_permutedims_5D_1_5_4_2_3_32PfiiiiiS_iiii)
        /*31f4*/ 	.word	0x00000000


	//----- nvinfo : EIATTR_MIN_STACK_SIZE
	.align		4
.L_2134:
        /*31f8*/ 	.byte	0x04, 0x12
        /*31fa*/ 	.short	(.L_2136 - .L_2135)
	.align		4
.L_2135:
        /*31fc*/ 	.word	index@(_Z28_permutedims_5D_1_5_3_4_2_64PdiiiiiS_iiii)
        /*3200*/ 	.word	0x00000000


	//----- nvinfo : EIATTR_MIN_STACK_SIZE
	.align		4
.L_2136:
        /*3204*/ 	.byte	0x04, 0x12
        /*3206*/ 	.short	(.L_2138 - .L_2137)
	.align		4
.L_2137:
        /*3208*/ 	.word	index@(_Z28_permutedims_5D_1_5_3_4_2_32PfiiiiiS_iiii)
        /*320c*/ 	.word	0x00000000


	//----- nvinfo : EIATTR_MIN_STACK_SIZE
	.align		4
.L_2138:
        /*3210*/ 	.byte	0x04, 0x12
        /*3212*/ 	.short	(.L_2140 - .L_2139)
	.align		4
.L_2139:
        /*3214*/ 	.word	index@(_Z28_permutedims_5D_1_5_3_2_4_64PdiiiiiS_iiii)
        /*3218*/ 	.word	0x00000000


	//----- nvinfo : EIATTR_MIN_STACK_SIZE
	.align		4
.L_2140:
        /*321c*/ 	.byte	0x04, 0x12
        /*321e*/ 	.short	(.L_2142 - .L_2141)
	.align		4
.L_2141:
        /*3220*/ 	.word	index@(_Z28_permutedims_5D_1_5_3_2_4_32PfiiiiiS_iiii)
        /*3224*/ 	.word	0x00000000


	//----- nvinfo : EIATTR_MIN_STACK_SIZE
	.align		4
.L_2142:
        /*3228*/ 	.byte	0x04, 0x12
        /*322a*/ 	.short	(.L_2144 - .L_2143)
	.align		4
.L_2143:
        /*322c*/ 	.word	index@(_Z28_permutedims_5D_1_5_2_4_3_64PdiiiiiS_iiii)
        /*3230*/ 	.word	0x00000000


	//----- nvinfo : EIATTR_MIN_STACK_SIZE
	.align		4
.L_2144:
        /*3234*/ 	.byte	0x04, 0x12
        /*3236*/ 	.short	(.L_2146 - .L_2145)
	.align		4
.L_2145:
        /*3238*/ 	.word	index@(_Z28_permutedims_5D_1_5_2_4_3_32PfiiiiiS_iiii)
        /*323c*/ 	.word	0x00000000


	//----- nvinfo : EIATTR_MIN_STACK_SIZE
	.align		4
.L_2146:
        /*3240*/ 	.byte	0x04, 0x12
        /*3242*/ 	.short	(.L_2148 - .L_2147)
	.align		4
.L_2147:
        /*3244*/ 	.word	index@(_Z28_permutedims_5D_1_5_2_3_4_64PdiiiiiS_iiii)
        /*3248*/ 	.word	0x00000000


	//----- nvinfo : EIATTR_MIN_STACK_SIZE
	.align		4
.L_2148:
        /*324c*/ 	.byte	0x04, 0x12
        /*324e*/ 	.short	(.L_2150 - .L_2149)
	.align		4
.L_2149:
        /*3250*/ 	.word	index@(_Z28_permutedims_5D_1_5_2_3_4_32PfiiiiiS_iiii)
        /*3254*/ 	.word	0x00000000


	//----- nvinfo : EIATTR_MIN_STACK_SIZE
	.align		4
.L_2150:
        /*3258*/ 	.byte	0x04, 0x12
        /*325a*/ 	.short	(.L_2152 - .L_2151)
	.align		4
.L_2151:
        /*325c*/ 	.word	index@(_Z28_permutedims_5D_1_4_5_3_2_64PdiiiiiS_iiii)
        /*3260*/ 	.word	0x00000000


	//----- nvinfo : EIATTR_MIN_STACK_SIZE
	.align		4
.L_2152:
        /*3264*/ 	.byte	0x04, 0x12
        /*3266*/ 	.short	(.L_2154 - .L_2153)
	.align		4
.L_2153:
        /*3268*/ 	.word	index@(_Z28_permutedims_5D_1_4_5_3_2_32PfiiiiiS_iiii)
        /*326c*/ 	.word	0x00000000


	//----- nvinfo : EIATTR_MIN_STACK_SIZE
	.align		4
.L_2154:
        /*3270*/ 	.byte	0x04, 0x12
        /*3272*/ 	.short	(.L_2156 - .L_2155)
	.align		4
.L_2155:
        /*3274*/ 	.word	index@(_Z28_permutedims_5D_1_4_5_2_3_64PdiiiiiS_iiii)
        /*3278*/ 	.word	0x00000000


	//----- nvinfo : EIATTR_MIN_STACK_SIZE
	.align		4
.L_2156:
        /*327c*/ 	.byte	0x04, 0x12
        /*327e*/ 	.short	(.L_2158 - .L_2157)
	.align		4
.L_2157:
        /*3280*/ 	.word	index@(_Z28_permutedims_5D_1_4_5_2_3_32PfiiiiiS_iiii)
        /*3284*/ 	.word	0x00000000


	//----- nvinfo : EIATTR_MIN_STACK_SIZE
	.align		4
.L_2158:
        /*3288*/ 	.byte	0x04, 0x12
        /*328a*/ 	.short	(.L_2160 - .L_2159)
	.align		4
.L_2159:
        /*328c*/ 	.word	index@(_Z28_permutedims_5D_1_4_3_5_2_64PdiiiiiS_iiii)
        /*3290*/ 	.word	0x00000000


	//----- nvinfo : EIATTR_MIN_STACK_SIZE
	.align		4
.L_2160:
        /*3294*/ 	.byte	0x04, 0x12
        /*3296*/ 	.short	(.L_2162 - .L_2161)
	.align		4
.L_2161:
        /*3298*/ 	.word	index@(_Z28_permutedims_5D_1_4_3_5_2_32PfiiiiiS_iiii)
        /*329c*/ 	.word	0x00000000


	//----- nvinfo : EIATTR_MIN_STACK_SIZE
	.align		4
.L_2162:
        /*32a0*/ 	.byte	0x04, 0x12
        /*32a2*/ 	.short	(.L_2164 - .L_2163)
	.align		4
.L_2163:
        /*32a4*/ 	.word	index@(_Z28_permutedims_5D_1_4_3_2_5_64PdiiiiiS_iiii)
        /*32a8*/ 	.word	0x00000000


	//----- nvinfo : EIATTR_MIN_STACK_SIZE
	.align		4
.L_2164:
        /*32ac*/ 	.byte	0x04, 0x12
        /*32ae*/ 	.short	(.L_2166 - .L_2165)
	.align		4
.L_2165:
        /*32b0*/ 	.word	index@(_Z28_permutedims_5D_1_4_3_2_5_32PfiiiiiS_iiii)
        /*32b4*/ 	.word	0x00000000


	//----- nvinfo : EIATTR_MIN_STACK_SIZE
	.align		4
.L_2166:
        /*32b8*/ 	.byte	0x04, 0x12
        /*32ba*/ 	.short	(.L_2168 - .L_2167)
	.align		4
.L_2167:
        /*32bc*/ 	.word	index@(_Z28_permutedims_5D_1_4_2_5_3_64PdiiiiiS_iiii)
        /*32c0*/ 	.word	0x00000000


	//----- nvinfo : EIATTR_MIN_STACK_SIZE
	.align		4
.L_2168:
        /*32c4*/ 	.byte	0x04, 0x12
        /*32c6*/ 	.short	(.L_2170 - .L_2169)
	.align		4
.L_2169:
        /*32c8*/ 	.word	index@(_Z28_permutedims_5D_1_4_2_5_3_32PfiiiiiS_iiii)
        /*32cc*/ 	.word	0x00000000


	//----- nvinfo : EIATTR_MIN_STACK_SIZE
	.align		4
.L_2170:
        /*32d0*/ 	.byte	0x04, 0x12
        /*32d2*/ 	.short	(.L_2172 - .L_2171)
	.align		4
.L_2171:
        /*32d4*/ 	.word	index@(_Z28_permutedims_5D_1_4_2_3_5_64PdiiiiiS_iiii)
        /*32d8*/ 	.word	0x00000000


	//----- nvinfo : EIATTR_MIN_STACK_SIZE
	.align		4
.L_2172:
        /*32dc*/ 	.byte	0x04, 0x12
        /*32de*/ 	.short	(.L_2174 - .L_2173)
	.align		4
.L_2173:
        /*32e0*/ 	.word	index@(_Z28_permutedims_5D_1_4_2_3_5_32PfiiiiiS_iiii)
        /*32e4*/ 	.word	0x00000000


	//----- nvinfo : EIATTR_MIN_STACK_SIZE
	.align		4
.L_2174:
        /*32e8*/ 	.byte	0x04, 0x12
        /*32ea*/ 	.short	(.L_2176 - .L_2175)
	.align		4
.L_2175:
        /*32ec*/ 	.word	index@(_Z28_permutedims_5D_1_3_5_4_2_64PdiiiiiS_iiii)
        /*32f0*/ 	.word	0x00000000


	//----- nvinfo : EIATTR_MIN_STACK_SIZE
	.align		4
.L_2176:
        /*32f4*/ 	.byte	0x04, 0x12
        /*32f6*/ 	.short	(.L_2178 - .L_2177)
	.align		4
.L_2177:
        /*32f8*/ 	.word	index@(_Z28_permutedims_5D_1_3_5_4_2_32PfiiiiiS_iiii)
        /*32fc*/ 	.word	0x00000000


	//----- nvinfo : EIATTR_MIN_STACK_SIZE
	.align		4
.L_2178:
        /*3300*/ 	.byte	0x04, 0x12
        /*3302*/ 	.short	(.L_2180 - .L_2179)
	.align		4
.L_2179:
        /*3304*/ 	.word	index@(_Z28_permutedims_5D_1_3_5_2_4_64PdiiiiiS_iiii)
        /*3308*/ 	.word	0x00000000


	//----- nvinfo : EIATTR_MIN_STACK_SIZE
	.align		4
.L_2180:
        /*330c*/ 	.byte	0x04, 0x12
        /*330e*/ 	.short	(.L_2182 - .L_2181)
	.align		4
.L_2181:
        /*3310*/ 	.word	index@(_Z28_permutedims_5D_1_3_5_2_4_32PfiiiiiS_iiii)
        /*3314*/ 	.word	0x00000000


	//----- nvinfo : EIATTR_MIN_STACK_SIZE
	.align		4
.L_2182:
        /*3318*/ 	.byte	0x04, 0x12
        /*331a*/ 	.short	(.L_2184 - .L_2183)
	.align		4
.L_2183:
        /*331c*/ 	.word	index@(_Z28_permutedims_5D_1_3_4_5_2_64PdiiiiiS_iiii)
        /*3320*/ 	.word	0x00000000


	//----- nvinfo : EIATTR_MIN_STACK_SIZE
	.align		4
.L_2184:
        /*3324*/ 	.byte	0x04, 0x12
        /*3326*/ 	.short	(.L_2186 - .L_2185)
	.align		4
.L_2185:
        /*3328*/ 	.word	index@(_Z28_permutedims_5D_1_3_4_5_2_32PfiiiiiS_iiii)
        /*332c*/ 	.word	0x00000000


	//----- nvinfo : EIATTR_MIN_STACK_SIZE
	.align		4
.L_2186:
        /*3330*/ 	.byte	0x04, 0x12
        /*3332*/ 	.short	(.L_2188 - .L_2187)
	.align		4
.L_2187:
        /*3334*/ 	.word	index@(_Z28_permutedims_5D_1_3_4_2_5_64PdiiiiiS_iiii)
        /*3338*/ 	.word	0x00000000


	//----- nvinfo : EIATTR_MIN_STACK_SIZE
	.align		4
.L_2188:
        /*333c*/ 	.byte	0x04, 0x12
        /*333e*/ 	.short	(.L_2190 - .L_2189)
	.align		4
.L_2189:
        /*3340*/ 	.word	index@(_Z28_permutedims_5D_1_3_4_2_5_32PfiiiiiS_iiii)
        /*3344*/ 	.word	0x00000000


	//----- nvinfo : EIATTR_MIN_STACK_SIZE
	.align		4
.L_2190:
        /*3348*/ 	.byte	0x04, 0x12
        /*334a*/ 	.short	(.L_2192 - .L_2191)
	.align		4
.L_2191:
        /*334c*/ 	.word	index@(_Z28_permutedims_5D_1_3_2_5_4_64PdiiiiiS_iiii)
        /*3350*/ 	.word	0x00000000


	//----- nvinfo : EIATTR_MIN_STACK_SIZE
	.align		4
.L_2192:
        /*3354*/ 	.byte	0x04, 0x12
        /*3356*/ 	.short	(.L_2194 - .L_2193)
	.align		4
.L_2193:
        /*3358*/ 	.word	index@(_Z28_permutedims_5D_1_3_2_5_4_32PfiiiiiS_iiii)
        /*335c*/ 	.word	0x00000000


	//----- nvinfo : EIATTR_MIN_STACK_SIZE
	.align		4
.L_2194:
        /*3360*/ 	.byte	0x04, 0x12
        /*3362*/ 	.short	(.L_2196 - .L_2195)
	.align		4
.L_2195:
        /*3364*/ 	.word	index@(_Z28_permutedims_5D_1_3_2_4_5_64PdiiiiiS_iiii)
        /*3368*/ 	.word	0x00000000


	//----- nvinfo : EIATTR_MIN_STACK_SIZE
	.align		4
.L_2196:
        /*336c*/ 	.byte	0x04, 0x12
        /*336e*/ 	.short	(.L_2198 - .L_2197)
	.align		4
.L_2197:
        /*3370*/ 	.word	index@(_Z28_permutedims_5D_1_3_2_4_5_32PfiiiiiS_iiii)
        /*3374*/ 	.word	0x00000000


	//----- nvinfo : EIATTR_MIN_STACK_SIZE
	.align		4
.L_2198:
        /*3378*/ 	.byte	0x04, 0x12
        /*337a*/ 	.short	(.L_2200 - .L_2199)
	.align		4
.L_2199:
        /*337c*/ 	.word	index@(_Z28_permutedims_5D_1_2_5_4_3_64PdiiiiiS_iiii)
        /*3380*/ 	.word	0x00000000


	//----- nvinfo : EIATTR_MIN_STACK_SIZE
	.align		4
.L_2200:
        /*3384*/ 	.byte	0x04, 0x12
        /*3386*/ 	.short	(.L_2202 - .L_2201)
	.align		4
.L_2201:
        /*3388*/ 	.word	index@(_Z28_permutedims_5D_1_2_5_4_3_32PfiiiiiS_iiii)
        /*338c*/ 	.word	0x00000000


	//----- nvinfo : EIATTR_MIN_STACK_SIZE
	.align		4
.L_2202:
        /*3390*/ 	.byte	0x04, 0x12
        /*3392*/ 	.short	(.L_2204 - .L_2203)
	.align		4
.L_2203:
        /*3394*/ 	.word	index@(_Z28_permutedims_5D_1_2_5_3_4_64PdiiiiiS_iiii)
        /*3398*/ 	.word	0x00000000


	//----- nvinfo : EIATTR_MIN_STACK_SIZE
	.align		4
.L_2204:
        /*339c*/ 	.byte	0x04, 0x12
        /*339e*/ 	.short	(.L_2206 - .L_2205)
	.align		4
.L_2205:
        /*33a0*/ 	.word	index@(_Z28_permutedims_5D_1_2_5_3_4_32PfiiiiiS_iiii)
        /*33a4*/ 	.word	0x00000000


	//----- nvinfo : EIATTR_MIN_STACK_SIZE
	.align		4
.L_2206:
        /*33a8*/ 	.byte	0x04, 0x12
        /*33aa*/ 	.short	(.L_2208 - .L_2207)
	.align		4
.L_2207:
        /*33ac*/ 	.word	index@(_Z28_permutedims_5D_1_2_4_5_3_64PdiiiiiS_iiii)
        /*33b0*/ 	.word	0x00000000


	//----- nvinfo : EIATTR_MIN_STACK_SIZE
	.align		4
.L_2208:
        /*33b4*/ 	.byte	0x04, 0x12
        /*33b6*/ 	.short	(.L_2210 - .L_2209)
	.align		4
.L_2209:
        /*33b8*/ 	.word	index@(_Z28_permutedims_5D_1_2_4_5_3_32PfiiiiiS_iiii)
        /*33bc*/ 	.word	0x00000000


	//----- nvinfo : EIATTR_MIN_STACK_SIZE
	.align		4
.L_2210:
        /*33c0*/ 	.byte	0x04, 0x12
        /*33c2*/ 	.short	(.L_2212 - .L_2211)
	.align		4
.L_2211:
        /*33c4*/ 	.word	index@(_Z28_permutedims_5D_1_2_4_3_5_64PdiiiiiS_iiii)
        /*33c8*/ 	.word	0x00000000


	//----- nvinfo : EIATTR_MIN_STACK_SIZE
	.align		4
.L_2212:
        /*33cc*/ 	.byte	0x04, 0x12
        /*33ce*/ 	.short	(.L_2214 - .L_2213)
	.align		4
.L_2213:
        /*33d0*/ 	.word	index@(_Z28_permutedims_5D_1_2_4_3_5_32PfiiiiiS_iiii)
        /*33d4*/ 	.word	0x00000000


	//----- nvinfo : EIATTR_MIN_STACK_SIZE
	.align		4
.L_2214:
        /*33d8*/ 	.byte	0x04, 0x12
        /*33da*/ 	.short	(.L_2216 - .L_2215)
	.align		4
.L_2215:
        /*33dc*/ 	.word	index@(_Z28_permutedims_5D_1_2_3_5_4_64PdiiiiiS_iiii)
        /*33e0*/ 	.word	0x00000000


	//----- nvinfo : EIATTR_MIN_STACK_SIZE
	.align		4
.L_2216:
        /*33e4*/ 	.byte	0x04, 0x12
        /*33e6*/ 	.short	(.L_2218 - .L_2217)
	.align		4
.L_2217:
        /*33e8*/ 	.word	index@(_Z28_permutedims_5D_1_2_3_5_4_32PfiiiiiS_iiii)
        /*33ec*/ 	.word	0x00000000


	//----- nvinfo : EIATTR_MIN_STACK_SIZE
	.align		4
.L_2218:
        /*33f0*/ 	.byte	0x04, 0x12
        /*33f2*/ 	.short	(.L_2220 - .L_2219)
	.align		4
.L_2219:
        /*33f4*/ 	.word	index@(_Z28_permutedims_5D_1_2_3_4_5_64PdiiiiiS_iiii)
        /*33f8*/ 	.word	0x00000000


	//----- nvinfo : EIATTR_MIN_STACK_SIZE
	.align		4
.L_2220:
        /*33fc*/ 	.byte	0x04, 0x12
        /*33fe*/ 	.short	(.L_2222 - .L_2221)
	.align		4
.L_2221:
        /*3400*/ 	.word	index@(_Z28_permutedims_5D_1_2_3_4_5_32PfiiiiiS_iiii)
        /*3404*/ 	.word	0x00000000


	//----- nvinfo : EIATTR_MIN_STACK_SIZE
	.align		4
.L_2222:
        /*3408*/ 	.byte	0x04, 0x12
        /*340a*/ 	.short	(.L_2224 - .L_2223)
	.align		4
.L_2223:
        /*340c*/ 	.word	index@(_Z26_permutedims_4D_4_3_2_1_64PdiiiiS_iii)
        /*3410*/ 	.word	0x00000000


	//----- nvinfo : EIATTR_MIN_STACK_SIZE
	.align		4
.L_2224:
        /*3414*/ 	.byte	0x04, 0x12
        /*3416*/ 	.short	(.L_2226 - .L_2225)
	.align		4
.L_2225:
        /*3418*/ 	.word	index@(_Z26_permutedims_4D_4_3_2_1_32PfiiiiS_iii)
        /*341c*/ 	.word	0x00000000


	//----- nvinfo : EIATTR_MIN_STACK_SIZE
	.align		4
.L_2226:
        /*3420*/ 	.byte	0x04, 0x12
        /*3422*/ 	.short	(.L_2228 - .L_2227)
	.align		4
.L_2227:
        /*3424*/ 	.word	index@(_Z26_permutedims_4D_4_3_1_2_64PdiiiiS_iii)
        /*3428*/ 	.word	0x00000000


	//----- nvinfo : EIATTR_MIN_STACK_SIZE
	.align		4
.L_2228:
        /*342c*/ 	.byte	0x04, 0x12
        /*342e*/ 	.short	(.L_2230 - .L_2229)
	.align		4
.L_2229:
        /*3430*/ 	.word	index@(_Z26_permutedims_4D_4_3_1_2_32PfiiiiS_iii)
        /*3434*/ 	.word	0x00000000


	//----- nvinfo : EIATTR_MIN_STACK_SIZE
	.align		4
.L_2230:
        /*3438*/ 	.byte	0x04, 0x12
        /*343a*/ 	.short	(.L_2232 - .L_2231)
	.align		4
.L_2231:
        /*343c*/ 	.word	index@(_Z26_permutedims_4D_4_2_3_1_64PdiiiiS_iii)
        /*3440*/ 	.word	0x00000000


	//----- nvinfo : EIATTR_MIN_STACK_SIZE
	.align		4
.L_2232:
        /*3444*/ 	.byte	0x04, 0x12
        /*3446*/ 	.short	(.L_2234 - .L_2233)
	.align		4
.L_2233:
        /*3448*/ 	.word	index@(_Z26_permutedims_4D_4_2_3_1_32PfiiiiS_iii)
        /*344c*/ 	.word	0x00000000


	//----- nvinfo : EIATTR_MIN_STACK_SIZE
	.align		4
.L_2234:
        /*3450*/ 	.byte	0x04, 0x12
        /*3452*/ 	.short	(.L_2236 - .L_2235)
	.align		4
.L_2235:
        /*3454*/ 	.word	index@(_Z26_permutedims_4D_4_2_1_3_64PdiiiiS_iii)
        /*3458*/ 	.word	0x00000000


	//----- nvinfo : EIATTR_MIN_STACK_SIZE
	.align		4
.L_2236:
        /*345c*/ 	.byte	0x04, 0x12
        /*345e*/ 	.short	(.L_2238 - .L_2237)
	.align		4
.L_2237:
        /*3460*/ 	.word	index@(_Z26_permutedims_4D_4_2_1_3_32PfiiiiS_iii)
        /*3464*/ 	.word	0x00000000


	//----- nvinfo : EIATTR_MIN_STACK_SIZE
	.align		4
.L_2238:
        /*3468*/ 	.byte	0x04, 0x12
        /*346a*/ 	.short	(.L_2240 - .L_2239)
	.align		4
.L_2239:
        /*346c*/ 	.word	index@(_Z26_permutedims_4D_4_1_3_2_64PdiiiiS_iii)
        /*3470*/ 	.word	0x00000000


	//----- nvinfo : EIATTR_MIN_STACK_SIZE
	.align		4
.L_2240:
        /*3474*/ 	.byte	0x04, 0x12
        /*3476*/ 	.short	(.L_2242 - .L_2241)
	.align		4
.L_2241:
        /*3478*/ 	.word	index@(_Z26_permutedims_4D_4_1_3_2_32PfiiiiS_iii)
        /*347c*/ 	.word	0x00000000


	//----- nvinfo : EIATTR_MIN_STACK_SIZE
	.align		4
.L_2242:
        /*3480*/ 	.byte	0x04, 0x12
        /*3482*/ 	.short	(.L_2244 - .L_2243)
	.align		4
.L_2243:
        /*3484*/ 	.word	index@(_Z26_permutedims_4D_4_1_2_3_64PdiiiiS_iii)
        /*3488*/ 	.word	0x00000000


	//----- nvinfo : EIATTR_MIN_STACK_SIZE
	.align		4
.L_2244:
        /*348c*/ 	.byte	0x04, 0x12
        /*348e*/ 	.short	(.L_2246 - .L_2245)
	.align		4
.L_2245:
        /*3490*/ 	.word	index@(_Z26_permutedims_4D_4_1_2_3_32PfiiiiS_iii)
        /*3494*/ 	.word	0x00000000


	//----- nvinfo : EIATTR_MIN_STACK_SIZE
	.align		4
.L_2246:
        /*3498*/ 	.byte	0x04, 0x12
        /*349a*/ 	.short	(.L_2248 - .L_2247)
	.align		4
.L_2247:
        /*349c*/ 	.word	index@(_Z26_permutedims_4D_3_4_2_1_64PdiiiiS_iii)
        /*34a0*/ 	.word	0x00000000


	//----- nvinfo : EIATTR_MIN_STACK_SIZE
	.align		4
.L_2248:
        /*34a4*/ 	.byte	0x04, 0x12
        /*34a6*/ 	.short	(.L_2250 - .L_2249)
	.align		4
.L_2249:
        /*34a8*/ 	.word	index@(_Z26_permutedims_4D_3_4_2_1_32PfiiiiS_iii)
        /*34ac*/ 	.word	0x00000000


	//----- nvinfo : EIATTR_MIN_STACK_SIZE
	.align		4
.L_2250:
        /*34b0*/ 	.byte	0x04, 0x12
        /*34b2*/ 	.short	(.L_2252 - .L_2251)
	.align		4
.L_2251:
        /*34b4*/ 	.word	index@(_Z26_permutedims_4D_3_4_1_2_64PdiiiiS_iii)
        /*34b8*/ 	.word	0x00000000


	//----- nvinfo : EIATTR_MIN_STACK_SIZE
	.align		4
.L_2252:
        /*34bc*/ 	.byte	0x04, 0x12
        /*34be*/ 	.short	(.L_2254 - .L_2253)
	.align		4
.L_2253:
        /*34c0*/ 	.word	index@(_Z26_permutedims_4D_3_4_1_2_32PfiiiiS_iii)
        /*34c4*/ 	.word	0x00000000


	//----- nvinfo : EIATTR_MIN_STACK_SIZE
	.align		4
.L_2254:
        /*34c8*/ 	.byte	0x04, 0x12
        /*34ca*/ 	.short	(.L_2256 - .L_2255)
	.align		4
.L_2255:
        /*34cc*/ 	.word	index@(_Z26_permutedims_4D_3_2_4_1_64PdiiiiS_iii)
        /*34d0*/ 	.word	0x00000000


	//----- nvinfo : EIATTR_MIN_STACK_SIZE
	.align		4
.L_2256:
        /*34d4*/ 	.byte	0x04, 0x12
        /*34d6*/ 	.short	(.L_2258 - .L_2257)
	.align		4
.L_2257:
        /*34d8*/ 	.word	index@(_Z26_permutedims_4D_3_2_4_1_32PfiiiiS_iii)
        /*34dc*/ 	.word	0x00000000


	//----- nvinfo : EIATTR_MIN_STACK_SIZE
	.align		4
.L_2258:
        /*34e0*/ 	.byte	0x04, 0x12
        /*34e2*/ 	.short	(.L_2260 - .L_2259)
	.align		4
.L_2259:
        /*34e4*/ 	.word	index@(_Z26_permutedims_4D_3_2_1_4_64PdiiiiS_iii)
        /*34e8*/ 	.word	0x00000000


	//----- nvinfo : EIATTR_MIN_STACK_SIZE
	.align		4
.L_2260:
        /*34ec*/ 	.byte	0x04, 0x12
        /*34ee*/ 	.short	(.L_2262 - .L_2261)
	.align		4
.L_2261:
        /*34f0*/ 	.word	index@(_Z26_permutedims_4D_3_2_1_4_32PfiiiiS_iii)
        /*34f4*/ 	.word	0x00000000


	//----- nvinfo : EIATTR_MIN_STACK_SIZE
	.align		4
.L_2262:
        /*34f8*/ 	.byte	0x04, 0x12
        /*34fa*/ 	.short	(.L_2264 - .L_2263)
	.align		4
.L_2263:
        /*34fc*/ 	.word	index@(_Z26_permutedims_4D_3_1_4_2_64PdiiiiS_iii)
        /*3500*/ 	.word	0x00000000


	//----- nvinfo : EIATTR_MIN_STACK_SIZE
	.align		4
.L_2264:
        /*3504*/ 	.byte	0x04, 0x12
        /*3506*/ 	.short	(.L_2266 - .L_2265)
	.align		4
.L_2265:
        /*3508*/ 	.word	index@(_Z26_permutedims_4D_3_1_4_2_32PfiiiiS_iii)
        /*350c*/ 	.word	0x00000000


	//----- nvinfo : EIATTR_MIN_STACK_SIZE
	.align		4
.L_2266:
        /*3510*/ 	.byte	0x04, 0x12
        /*3512*/ 	.short	(.L_2268 - .L_2267)
	.align		4
.L_2267:
        /*3514*/ 	.word	index@(_Z26_permutedims_4D_3_1_2_4_64PdiiiiS_iii)
        /*3518*/ 	.word	0x00000000


	//----- nvinfo : EIATTR_MIN_STACK_SIZE
	.align		4
.L_2268:
        /*351c*/ 	.byte	0x04, 0x12
        /*351e*/ 	.short	(.L_2270 - .L_2269)
	.align		4
.L_2269:
        /*3520*/ 	.word	index@(_Z26_permutedims_4D_3_1_2_4_32PfiiiiS_iii)
        /*3524*/ 	.word	0x00000000


	//----- nvinfo : EIATTR_MIN_STACK_SIZE
	.align		4
.L_2270:
        /*3528*/ 	.byte	0x04, 0x12
        /*352a*/ 	.short	(.L_2272 - .L_2271)
	.align		4
.L_2271:
        /*352c*/ 	.word	index@(_Z26_permutedims_4D_2_4_3_1_64PdiiiiS_iii)
        /*3530*/ 	.word	0x00000000


	//----- nvinfo : EIATTR_MIN_STACK_SIZE
	.align		4
.L_2272:
        /*3534*/ 	.byte	0x04, 0x12
        /*3536*/ 	.short	(.L_2274 - .L_2273)
	.align		4
.L_2273:
        /*3538*/ 	.word	index@(_Z26_permutedims_4D_2_4_3_1_32PfiiiiS_iii)
        /*353c*/ 	.word	0x00000000


	//----- nvinfo : EIATTR_MIN_STACK_SIZE
	.align		4
.L_2274:
        /*3540*/ 	.byte	0x04, 0x12
        /*3542*/ 	.short	(.L_2276 - .L_2275)
	.align		4
.L_2275:
        /*3544*/ 	.word	index@(_Z26_permutedims_4D_2_4_1_3_64PdiiiiS_iii)
        /*3548*/ 	.word	0x00000000


	//----- nvinfo : EIATTR_MIN_STACK_SIZE
	.align		4
.L_2276:
        /*354c*/ 	.byte	0x04, 0x12
        /*354e*/ 	.short	(.L_2278 - .L_2277)
	.align		4
.L_2277:
        /*3550*/ 	.word	index@(_Z26_permutedims_4D_2_4_1_3_32PfiiiiS_iii)
        /*3554*/ 	.word	0x00000000


	//----- nvinfo : EIATTR_MIN_STACK_SIZE
	.align		4
.L_2278:
        /*3558*/ 	.byte	0x04, 0x12
        /*355a*/ 	.short	(.L_2280 - .L_2279)
	.align		4
.L_2279:
        /*355c*/ 	.word	index@(_Z26_permutedims_4D_2_3_4_1_64PdiiiiS_iii)
        /*3560*/ 	.word	0x00000000


	//----- nvinfo : EIATTR_MIN_STACK_SIZE
	.align		4
.L_2280:
        /*3564*/ 	.byte	0x04, 0x12
        /*3566*/ 	.short	(.L_2282 - .L_2281)
	.align		4
.L_2281:
        /*3568*/ 	.word	index@(_Z26_permutedims_4D_2_3_4_1_32PfiiiiS_iii)
        /*356c*/ 	.word	0x00000000


	//----- nvinfo : EIATTR_MIN_STACK_SIZE
	.align		4
.L_2282:
        /*3570*/ 	.byte	0x04, 0x12
        /*3572*/ 	.short	(.L_2284 - .L_2283)
	.align		4
.L_2283:
        /*3574*/ 	.word	index@(_Z26_permutedims_4D_2_3_1_4_64PdiiiiS_iii)
        /*3578*/ 	.word	0x00000000


	//----- nvinfo : EIATTR_MIN_STACK_SIZE
	.align		4
.L_2284:
        /*357c*/ 	.byte	0x04, 0x12
        /*357e*/ 	.short	(.L_2286 - .L_2285)
	.align		4
.L_2285:
        /*3580*/ 	.word	index@(_Z26_permutedims_4D_2_3_1_4_32PfiiiiS_iii)
        /*3584*/ 	.word	0x00000000


	//----- nvinfo : EIATTR_MIN_STACK_SIZE
	.align		4
.L_2286:
        /*3588*/ 	.byte	0x04, 0x12
        /*358a*/ 	.short	(.L_2288 - .L_2287)
	.align		4
.L_2287:
        /*358c*/ 	.word	index@(_Z26_permutedims_4D_2_1_4_3_64PdiiiiS_iii)
        /*3590*/ 	.word	0x00000000


	//----- nvinfo : EIATTR_MIN_STACK_SIZE
	.align		4
.L_2288:
        /*3594*/ 	.byte	0x04, 0x12
        /*3596*/ 	.short	(.L_2290 - .L_2289)
	.align		4
.L_2289:
        /*3598*/ 	.word	index@(_Z26_permutedims_4D_2_1_4_3_32PfiiiiS_iii)
        /*359c*/ 	.word	0x00000000


	//----- nvinfo : EIATTR_MIN_STACK_SIZE
	.align		4
.L_2290:
        /*35a0*/ 	.byte	0x04, 0x12
        /*35a2*/ 	.short	(.L_2292 - .L_2291)
	.align		4
.L_2291:
        /*35a4*/ 	.word	index@(_Z26_permutedims_4D_2_1_3_4_64PdiiiiS_iii)
        /*35a8*/ 	.word	0x00000000


	//----- nvinfo : EIATTR_MIN_STACK_SIZE
	.align		4
.L_2292:
        /*35ac*/ 	.byte	0x04, 0x12
        /*35ae*/ 	.short	(.L_2294 - .L_2293)
	.align		4
.L_2293:
        /*35b0*/ 	.word	index@(_Z26_permutedims_4D_2_1_3_4_32PfiiiiS_iii)
        /*35b4*/ 	.word	0x00000000


	//----- nvinfo : EIATTR_MIN_STACK_SIZE
	.align		4
.L_2294:
        /*35b8*/ 	.byte	0x04, 0x12
        /*35ba*/ 	.short	(.L_2296 - .L_2295)
	.align		4
.L_2295:
        /*35bc*/ 	.word	index@(_Z26_permutedims_4D_1_4_3_2_64PdiiiiS_iii)
        /*35c0*/ 	.word	0x00000000


	//----- nvinfo : EIATTR_MIN_STACK_SIZE
	.align		4
.L_2296:
        /*35c4*/ 	.byte	0x04, 0x12
        /*35c6*/ 	.short	(.L_2298 - .L_2297)
	.align		4
.L_2297:
        /*35c8*/ 	.word	index@(_Z26_permutedims_4D_1_4_3_2_32PfiiiiS_iii)
        /*35cc*/ 	.word	0x00000000


	//----- nvinfo : EIATTR_MIN_STACK_SIZE
	.align		4
.L_2298:
        /*35d0*/ 	.byte	0x04, 0x12
        /*35d2*/ 	.short	(.L_2300 - .L_2299)
	.align		4
.L_2299:
        /*35d4*/ 	.word	index@(_Z26_permutedims_4D_1_4_2_3_64PdiiiiS_iii)
        /*35d8*/ 	.word	0x00000000


	//----- nvinfo : EIATTR_MIN_STACK_SIZE
	.align		4
.L_2300:
        /*35dc*/ 	.byte	0x04, 0x12
        /*35de*/ 	.short	(.L_2302 - .L_2301)
	.align		4
.L_2301:
        /*35e0*/ 	.word	index@(_Z26_permutedims_4D_1_4_2_3_32PfiiiiS_iii)
        /*35e4*/ 	.word	0x00000000


	//----- nvinfo : EIATTR_MIN_STACK_SIZE
	.align		4
.L_2302:
        /*35e8*/ 	.byte	0x04, 0x12
        /*35ea*/ 	.short	(.L_2304 - .L_2303)
	.align		4
.L_2303:
        /*35ec*/ 	.word	index@(_Z26_permutedims_4D_1_3_4_2_64PdiiiiS_iii)
        /*35f0*/ 	.word	0x00000000


	//----- nvinfo : EIATTR_MIN_STACK_SIZE
	.align		4
.L_2304:
        /*35f4*/ 	.byte	0x04, 0x12
        /*35f6*/ 	.short	(.L_2306 - .L_2305)
	.align		4
.L_2305:
        /*35f8*/ 	.word	index@(_Z26_permutedims_4D_1_3_4_2_32PfiiiiS_iii)
        /*35fc*/ 	.word	0x00000000


	//----- nvinfo : EIATTR_MIN_STACK_SIZE
	.align		4
.L_2306:
        /*3600*/ 	.byte	0x04, 0x12
        /*3602*/ 	.short	(.L_2308 - .L_2307)
	.align		4
.L_2307:
        /*3604*/ 	.word	index@(_Z26_permutedims_4D_1_3_2_4_64PdiiiiS_iii)
        /*3608*/ 	.word	0x00000000


	//----- nvinfo : EIATTR_MIN_STACK_SIZE
	.align		4
.L_2308:
        /*360c*/ 	.byte	0x04, 0x12
        /*360e*/ 	.short	(.L_2310 - .L_2309)
	.align		4
.L_2309:
        /*3610*/ 	.word	index@(_Z26_permutedims_4D_1_3_2_4_32PfiiiiS_iii)
        /*3614*/ 	.word	0x00000000


	//----- nvinfo : EIATTR_MIN_STACK_SIZE
	.align		4
.L_2310:
        /*3618*/ 	.byte	0x04, 0x12
        /*361a*/ 	.short	(.L_2312 - .L_2311)
	.align		4
.L_2311:
        /*361c*/ 	.word	index@(_Z26_permutedims_4D_1_2_4_3_64PdiiiiS_iii)
        /*3620*/ 	.word	0x00000000


	//----- nvinfo : EIATTR_MIN_STACK_SIZE
	.align		4
.L_2312:
        /*3624*/ 	.byte	0x04, 0x12
        /*3626*/ 	.short	(.L_2314 - .L_2313)
	.align		4
.L_2313:
        /*3628*/ 	.word	index@(_Z26_permutedims_4D_1_2_4_3_32PfiiiiS_iii)
        /*362c*/ 	.word	0x00000000


	//----- nvinfo : EIATTR_MIN_STACK_SIZE
	.align		4
.L_2314:
        /*3630*/ 	.byte	0x04, 0x12
        /*3632*/ 	.short	(.L_2316 - .L_2315)
	.align		4
.L_2315:
        /*3634*/ 	.word	index@(_Z26_permutedims_4D_1_2_3_4_64PdiiiiS_iii)
        /*3638*/ 	.word	0x00000000


	//----- nvinfo : EIATTR_MIN_STACK_SIZE
	.align		4
.L_2316:
        /*363c*/ 	.byte	0x04, 0x12
        /*363e*/ 	.short	(.L_2318 - .L_2317)
	.align		4
.L_2317:
        /*3640*/ 	.word	index@(_Z26_permutedims_4D_1_2_3_4_32PfiiiiS_iii)
        /*3644*/ 	.word	0x00000000


	//----- nvinfo : EIATTR_MIN_STACK_SIZE
	.align		4
.L_2318:
        /*3648*/ 	.byte	0x04, 0x12
        /*364a*/ 	.short	(.L_2320 - .L_2319)
	.align		4
.L_2319:
        /*364c*/ 	.word	index@(_Z24_permutedims_3D_3_2_1_64PdiiiS_ii)
        /*3650*/ 	.word	0x00000000


	//----- nvinfo : EIATTR_MIN_STACK_SIZE
	.align		4
.L_2320:
        /*3654*/ 	.byte	0x04, 0x12
        /*3656*/ 	.short	(.L_2322 - .L_2321)
	.align		4
.L_2321:
        /*3658*/ 	.word	index@(_Z24_permutedims_3D_3_2_1_32PfiiiS_ii)
        /*365c*/ 	.word	0x00000000


	//----- nvinfo : EIATTR_MIN_STACK_SIZE
	.align		4
.L_2322:
        /*3660*/ 	.byte	0x04, 0x12
        /*3662*/ 	.short	(.L_2324 - .L_2323)
	.align		4
.L_2323:
        /*3664*/ 	.word	index@(_Z24_permutedims_3D_3_1_2_64PdiiiS_ii)
        /*3668*/ 	.word	0x00000000


	//----- nvinfo : EIATTR_MIN_STACK_SIZE
	.align		4
.L_2324:
        /*366c*/ 	.byte	0x04, 0x12
        /*366e*/ 	.short	(.L_2326 - .L_2325)
	.align		4
.L_2325:
        /*3670*/ 	.word	index@(_Z24_permutedims_3D_3_1_2_32PfiiiS_ii)
        /*3674*/ 	.word	0x00000000


	//----- nvinfo : EIATTR_MIN_STACK_SIZE
	.align		4
.L_2326:
        /*3678*/ 	.byte	0x04, 0x12
        /*367a*/ 	.short	(.L_2328 - .L_2327)
	.align		4
.L_2327:
        /*367c*/ 	.word	index@(_Z24_permutedims_3D_2_3_1_64PdiiiS_ii)
        /*3680*/ 	.word	0x00000000


	//----- nvinfo : EIATTR_MIN_STACK_SIZE
	.align		4
.L_2328:
        /*3684*/ 	.byte	0x04, 0x12
        /*3686*/ 	.short	(.L_2330 - .L_2329)
	.align		4
.L_2329:
        /*3688*/ 	.word	index@(_Z24_permutedims_3D_2_3_1_32PfiiiS_ii)
        /*368c*/ 	.word	0x00000000


	//----- nvinfo : EIATTR_MIN_STACK_SIZE
	.align		4
.L_2330:
        /*3690*/ 	.byte	0x04, 0x12
        /*3692*/ 	.short	(.L_2332 - .L_2331)
	.align		4
.L_2331:
        /*3694*/ 	.word	index@(_Z24_permutedims_3D_2_1_3_64PdiiiS_ii)
        /*3698*/ 	.word	0x00000000


	//----- nvinfo : EIATTR_MIN_STACK_SIZE
	.align		4
.L_2332:
        /*369c*/ 	.byte	0x04, 0x12
        /*369e*/ 	.short	(.L_2334 - .L_2333)
	.align		4
.L_2333:
        /*36a0*/ 	.word	index@(_Z24_permutedims_3D_2_1_3_32PfiiiS_ii)
        /*36a4*/ 	.word	0x00000000


	//----- nvinfo : EIATTR_MIN_STACK_SIZE
	.align		4
.L_2334:
        /*36a8*/ 	.byte	0x04, 0x12
        /*36aa*/ 	.short	(.L_2336 - .L_2335)
	.align		4
.L_2335:
        /*36ac*/ 	.word	index@(_Z24_permutedims_3D_1_3_2_64PdiiiS_ii)
        /*36b0*/ 	.word	0x00000000


	//----- nvinfo : EIATTR_MIN_STACK_SIZE
	.align		4
.L_2336:
        /*36b4*/ 	.byte	0x04, 0x12
        /*36b6*/ 	.short	(.L_2338 - .L_2337)
	.align		4
.L_2337:
        /*36b8*/ 	.word	index@(_Z24_permutedims_3D_1_3_2_32PfiiiS_ii)
        /*36bc*/ 	.word	0x00000000


	//----- nvinfo : EIATTR_MIN_STACK_SIZE
	.align		4
.L_2338:
        /*36c0*/ 	.byte	0x04, 0x12
        /*36c2*/ 	.short	(.L_2340 - .L_2339)
	.align		4
.L_2339:
        /*36c4*/ 	.word	index@(_Z24_permutedims_3D_1_2_3_64PdiiiS_ii)
        /*36c8*/ 	.word	0x00000000


	//----- nvinfo : EIATTR_MIN_STACK_SIZE
	.align		4
.L_2340:
        /*36cc*/ 	.byte	0x04, 0x12
        /*36ce*/ 	.short	(.L_2342 - .L_2341)
	.align		4
.L_2341:
        /*36d0*/ 	.word	index@(_Z24_permutedims_3D_1_2_3_32PfiiiS_ii)
        /*36d4*/ 	.word	0x00000000


	//----- nvinfo : EIATTR_MIN_STACK_SIZE
	.align		4
.L_2342:
        /*36d8*/ 	.byte	0x04, 0x12
        /*36da*/ 	.short	(.L_2344 - .L_2343)
	.align		4
.L_2343:
        /*36dc*/ 	.word	index@(_Z22_permutedims_2D_2_1_64PdiiS_i)
        /*36e0*/ 	.word	0x00000000


	//----- nvinfo : EIATTR_MIN_STACK_SIZE
	.align		4
.L_2344:
        /*36e4*/ 	.byte	0x04, 0x12
        /*36e6*/ 	.short	(.L_2346 - .L_2345)
	.align		4
.L_2345:
        /*36e8*/ 	.word	index@(_Z22_permutedims_2D_2_1_32PfiiS_i)
        /*36ec*/ 	.word	0x00000000


	//----- nvinfo : EIATTR_MIN_STACK_SIZE
	.align		4
.L_2346:
        /*36f0*/ 	.byte	0x04, 0x12
        /*36f2*/ 	.short	(.L_2348 - .L_2347)
	.align		4
.L_2347:
        /*36f4*/ 	.word	index@(_Z22_permutedims_2D_1_2_64PdiiS_i)
        /*36f8*/ 	.word	0x00000000


	//----- nvinfo : EIATTR_MIN_STACK_SIZE
	.align		4
.L_2348:
        /*36fc*/ 	.byte	0x04, 0x12
        /*36fe*/ 	.short	(.L_2350 - .L_2349)
	.align		4
.L_2349:
        /*3700*/ 	.word	index@(_Z22_permutedims_2D_1_2_32PfiiS_i)
        /*3704*/ 	.word	0x00000000


	//----- nvinfo : EIATTR_MIN_STACK_SIZE
	.align		4
.L_2350:
        /*3708*/ 	.byte	0x04, 0x12
        /*370a*/ 	.short	(.L_2352 - .L_2351)
	.align		4
.L_2351:
        /*370c*/ 	.word	index@(_Z6_xcopyiiPKciPci)
        /*3710*/ 	.word	0x00000000


	//----- nvinfo : EIATTR_MIN_STACK_SIZE
	.align		4
.L_2352:
        /*3714*/ 	.byte	0x04, 0x12
        /*3716*/ 	.short	(.L_2354 - .L_2353)
	.align		4
.L_2353:
        /*3718*/ 	.word	index@(_Z9_xfill_64iidPdi)
        /*371c*/ 	.word	0x00000000


	//----- nvinfo : EIATTR_MIN_STACK_SIZE
	.align		4
.L_2354:
        /*3720*/ 	.byte	0x04, 0x12
        /*3722*/ 	.short	(.L_2356 - .L_2355)
	.align		4
.L_2355:
        /*3724*/ 	.word	index@(_Z9_xfill_32iifPfi)
        /*3728*/ 	.word	0x00000000


	//----- nvinfo : EIATTR_MIN_STACK_SIZE
	.align		4
.L_2356:
        /*372c*/ 	.byte	0x04, 0x12
        /*372e*/ 	.short	(.L_2358 - .L_2357)
	.align		4
.L_2357:
        /*3730*/ 	.word	index@(_Z8_fill_64idPd)
        /*3734*/ 	.word	0x00000000


	//----- nvinfo : EIATTR_MIN_STACK_SIZE
	.align		4
.L_2358:
        /*3738*/ 	.byte	0x04, 0x12
        /*373a*/ 	.short	(.L_2360 - .L_2359)
	.align		4
.L_2359:
        /*373c*/ 	.word	index@(_Z8_fill_32ifPf)
        /*3740*/ 	.word	0x00000000


	//----- nvinfo : EIATTR_MIN_STACK_SIZE
	.align		4
.L_2360:
        /*3744*/ 	.byte	0x04, 0x12
        /*3746*/ 	.short	(.L_2362 - .L_2361)
	.align		4
.L_2361:
        /*3748*/ 	.word	index@(_Z9_trunc_64iPdS_)
        /*374c*/ 	.word	0x00000000


	//----- nvinfo : EIATTR_MIN_STACK_SIZE
	.align		4
.L_2362:
        /*3750*/ 	.byte	0x04, 0x12
        /*3752*/ 	.short	(.L_2364 - .L_2363)
	.align		4
.L_2363:
        /*3754*/ 	.word	index@(_Z9_trunc_32iPfS_)
        /*3758*/ 	.word	0x00000000


	//----- nvinfo : EIATTR_MIN_STACK_SIZE
	.align		4
.L_2364:
        /*375c*/ 	.byte	0x04, 0x12
        /*375e*/ 	.short	(.L_2366 - .L_2365)
	.align		4
.L_2365:
        /*3760*/ 	.word	index@(_Z8_tanh_64iPdS_)
        /*3764*/ 	.word	0x00000000


	//----- nvinfo : EIATTR_MIN_STACK_SIZE
	.align		4
.L_2366:
        /*3768*/ 	.byte	0x04, 0x12
        /*376a*/ 	.short	(.L_2368 - .L_2367)
	.align		4
.L_2367:
        /*376c*/ 	.word	index@(_Z8_tanh_32iPfS_)
        /*3770*/ 	.word	0x00000000


	//----- nvinfo : EIATTR_MIN_STACK_SIZE
	.align		4
.L_2368:
        /*3774*/ 	.byte	0x04, 0x12
        /*3776*/ 	.short	(.L_2370 - .L_2369)
	.align		4
.L_2369:
        /*3778*/ 	.word	index@(_Z7_tan_64iPdS_)
        /*377c*/ 	.word	0x00000028


	//----- nvinfo : EIATTR_MIN_STACK_SIZE
	.align		4
.L_2370:
        /*3780*/ 	.byte	0x04, 0x12
        /*3782*/ 	.short	(.L_2372 - .L_2371)
	.align		4
.L_2371:
        /*3784*/ 	.word	index@(_Z7_tan_32iPfS_)
        /*3788*/ 	.word	0x00000000


	//----- nvinfo : EIATTR_MIN_STACK_SIZE
	.align		4
.L_2372:
        /*378c*/ 	.byte	0x04, 0x12
        /*378e*/ 	.short	(.L_2374 - .L_2373)
	.align		4
.L_2373:
        /*3790*/ 	.word	index@(_Z8_sqrt_64iPdS_)
        /*3794*/ 	.word	0x00000000


	//----- nvinfo : EIATTR_MIN_STACK_SIZE
	.align		4
.L_2374:
        /*3798*/ 	.byte	0x04, 0x12
        /*379a*/ 	.short	(.L_2376 - .L_2375)
	.align		4
.L_2375:
        /*379c*/ 	.word	index@(_Z8_sqrt_32iPfS_)
        /*37a0*/ 	.word	0x00000000


	//----- nvinfo : EIATTR_MIN_STACK_SIZE
	.align		4
.L_2376:
        /*37a4*/ 	.byte	0x04, 0x12
        /*37a6*/ 	.short	(.L_2378 - .L_2377)
	.align		4
.L_2377:
        /*37a8*/ 	.word	index@(_Z9_sinpi_64iPdS_)
        /*37ac*/ 	.word	0x00000000


	//----- nvinfo : EIATTR_MIN_STACK_SIZE
	.align		4
.L_2378:
        /*37b0*/ 	.byte	0x04, 0x12
        /*37b2*/ 	.short	(.L_2380 - .L_2379)
	.align		4
.L_2379:
        /*37b4*/ 	.word	index@(_Z9_sinpi_32iPfS_)
        /*37b8*/ 	.word	0x00000000


	//----- nvinfo : EIATTR_MIN_STACK_SIZE
	.align		4
.L_2380:
        /*37bc*/ 	.byte	0x04, 0x12
        /*37be*/ 	.short	(.L_2382 - .L_2381)
	.align		4
.L_2381:
        /*37c0*/ 	.word	index@(_Z8_sinh_64iPdS_)
        /*37c4*/ 	.word	0x00000000


	//----- nvinfo : EIATTR_MIN_STACK_SIZE
	.align		4
.L_2382:
        /*37c8*/ 	.byte	0x04, 0x12
        /*37ca*/ 	.short	(.L_2384 - .L_2383)
	.align		4
.L_2383:
        /*37cc*/ 	.word	index@(_Z8_sinh_32iPfS_)
        /*37d0*/ 	.word	0x00000000


	//----- nvinfo : EIATTR_MIN_STACK_SIZE
	.align		4
.L_2384:
        /*37d4*/ 	.byte	0x04, 0x12
        /*37d6*/ 	.short	(.L_2386 - .L_2385)
	.align		4
.L_2385:
        /*37d8*/ 	.word	index@(_Z7_sin_64iPdS_)
        /*37dc*/ 	.word	0x00000028


	//----- nvinfo : EIATTR_MIN_STACK_SIZE
	.align		4
.L_2386:
        /*37e0*/ 	.byte	0x04, 0x12
        /*37e2*/ 	.short	(.L_2388 - .L_2387)
	.align		4
.L_2387:
        /*37e4*/ 	.word	index@(_Z7_sin_32iPfS_)
        /*37e8*/ 	.word	0x00000000


	//----- nvinfo : EIATTR_MIN_STACK_SIZE
	.align		4
.L_2388:
        /*37ec*/ 	.byte	0x04, 0x12
        /*37ee*/ 	.short	(.L_2390 - .L_2389)
	.align		4
.L_2389:
        /*37f0*/ 	.word	index@(_Z8_sign_64iPdS_)
        /*37f4*/ 	.word	0x00000000


	//----- nvinfo : EIATTR_MIN_STACK_SIZE
	.align		4
.L_2390:
        /*37f8*/ 	.byte	0x04, 0x12
        /*37fa*/ 	.short	(.L_2392 - .L_2391)
	.align		4
.L_2391:
        /*37fc*/ 	.word	index@(_Z8_sign_32iPfS_)
        /*3800*/ 	.word	0x00000000


	//----- nvinfo : EIATTR_MIN_STACK_SIZE
	.align		4
.L_2392:
        /*3804*/ 	.byte	0x04, 0x12
        /*3806*/ 	.short	(.L_2394 - .L_2393)
	.align		4
.L_2393:
        /*3808*/ 	.word	index@(_Z8_sigm_64iPdS_)
        /*380c*/ 	.word	0x00000000


	//----- nvinfo : EIATTR_MIN_STACK_SIZE
	.align		4
.L_2394:
        /*3810*/ 	.byte	0x04, 0x12
        /*3812*/ 	.short	(.L_2396 - .L_2395)
	.align		4
.L_2395:
        /*3814*/ 	.word	index@(_Z8_sigm_32iPfS_)
        /*3818*/ 	.word	0x00000000


	//----- nvinfo : EIATTR_MIN_STACK_SIZE
	.align		4
.L_2396:
        /*381c*/ 	.byte	0x04, 0x12
        /*381e*/ 	.short	(.L_2398 - .L_2397)
	.align		4
.L_2397:
        /*3820*/ 	.word	index@(_Z9_round_64iPdS_)
        /*3824*/ 	.word	0x00000000


	//----- nvinfo : EIATTR_MIN_STACK_SIZE
	.align		4
.L_2398:
        /*3828*/ 	.byte	0x04, 0x12
        /*382a*/ 	.short	(.L_2400 - .L_2399)
	.align		4
.L_2399:
        /*382c*/ 	.word	index@(_Z9_round_32iPfS_)
        /*3830*/ 	.word	0x00000000


	//----- nvinfo : EIATTR_MIN_STACK_SIZE
	.align		4
.L_2400:
        /*3834*/ 	.byte	0x04, 0x12
        /*3836*/ 	.short	(.L_2402 - .L_2401)
	.align		4
.L_2401:
        /*3838*/ 	.word	index@(_Z8_relu_64iPdS_)
        /*383c*/ 	.word	0x00000000


	//----- nvinfo : EIATTR_MIN_STACK_SIZE
	.align		4
.L_2402:
        /*3840*/ 	.byte	0x04, 0x12
        /*3842*/ 	.short	(.L_2404 - .L_2403)
	.align		4
.L_2403:
        /*3844*/ 	.word	index@(_Z8_relu_32iPfS_)
        /*3848*/ 	.word	0x00000000


	//----- nvinfo : EIATTR_MIN_STACK_SIZE
	.align		4
.L_2404:
        /*384c*/ 	.byte	0x04, 0x12
        /*384e*/ 	.short	(.L_2406 - .L_2405)
	.align		4
.L_2405:
        /*3850*/ 	.word	index@(_Z7_neg_64iPdS_)
        /*3854*/ 	.word	0x00000000


	//----- nvinfo : EIATTR_MIN_STACK_SIZE
	.align		4
.L_2406:
        /*3858*/ 	.byte	0x04, 0x12
        /*385a*/ 	.short	(.L_2408 - .L_2407)
	.align		4
.L_2407:
        /*385c*/ 	.word	index@(_Z7_neg_32iPfS_)
        /*3860*/ 	.word	0x00000000


	//----- nvinfo : EIATTR_MIN_STACK_SIZE
	.align		4
.L_2408:
        /*3864*/ 	.byte	0x04, 0x12
        /*3866*/ 	.short	(.L_2410 - .L_2409)
	.align		4
.L_2409:
        /*3868*/ 	.word	index@(_Z8_log2_64iPdS_)
        /*386c*/ 	.word	0x00000000


	//----- nvinfo : EIATTR_MIN_STACK_SIZE
	.align		4
.L_2410:
        /*3870*/ 	.byte	0x04, 0x12
        /*3872*/ 	.short	(.L_2412 - .L_2411)
	.align		4
.L_2411:
        /*3874*/ 	.word	index@(_Z8_log2_32iPfS_)
        /*3878*/ 	.word	0x00000000


	//----- nvinfo : EIATTR_MIN_STACK_SIZE
	.align		4
.L_2412:
        /*387c*/ 	.byte	0x04, 0x12
        /*387e*/ 	.short	(.L_2414 - .L_2413)
	.align		4
.L_2413:
        /*3880*/ 	.word	index@(_Z9_log1p_64iPdS_)
        /*3884*/ 	.word	0x00000000


	//----- nvinfo : EIATTR_MIN_STACK_SIZE
	.align		4
.L_2414:
        /*3888*/ 	.byte	0x04, 0x12
        /*388a*/ 	.short	(.L_2416 - .L_2415)
	.align		4
.L_2415:
        /*388c*/ 	.word	index@(_Z9_log1p_32iPfS_)
        /*3890*/ 	.word	0x00000000


	//----- nvinfo : EIATTR_MIN_STACK_SIZE
	.align		4
.L_2416:
        /*3894*/ 	.byte	0x04, 0x12
        /*3896*/ 	.short	(.L_2418 - .L_2417)
	.align		4
.L_2417:
        /*3898*/ 	.word	index@(_Z9_log10_64iPdS_)
        /*389c*/ 	.word	0x00000000


	//----- nvinfo : EIATTR_MIN_STACK_SIZE
	.align		4
.L_2418:
        /*38a0*/ 	.byte	0x04, 0x12
        /*38a2*/ 	.short	(.L_2420 - .L_2419)
	.align		4
.L_2419:
        /*38a4*/ 	.word	index@(_Z9_log10_32iPfS_)
        /*38a8*/ 	.word	0x00000000


	//----- nvinfo : EIATTR_MIN_STACK_SIZE
	.align		4
.L_2420:
        /*38ac*/ 	.byte	0x04, 0x12
        /*38ae*/ 	.short	(.L_2422 - .L_2421)
	.align		4
.L_2421:
        /*38b0*/ 	.word	index@(_Z7_log_64iPdS_)
        /*38b4*/ 	.word	0x00000000


	//----- nvinfo : EIATTR_MIN_STACK_SIZE
	.align		4
.L_2422:
        /*38b8*/ 	.byte	0x04, 0x12
        /*38ba*/ 	.short	(.L_2424 - .L_2423)
	.align		4
.L_2423:
        /*38bc*/ 	.word	index@(_Z7_log_32iPfS_)
        /*38c0*/ 	.word	0x00000000


	//----- nvinfo : EIATTR_MIN_STACK_SIZE
	.align		4
.L_2424:
        /*38c4*/ 	.byte	0x04, 0x12
        /*38c6*/ 	.short	(.L_2426 - .L_2425)
	.align		4
.L_2425:
        /*38c8*/ 	.word	index@(_Z8_invx_64iPdS_)
        /*38cc*/ 	.word	0x00000000


	//----- nvinfo : EIATTR_MIN_STACK_SIZE
	.align		4
.L_2426:
        /*38d0*/ 	.byte	0x04, 0x12
        /*38d2*/ 	.short	(.L_2428 - .L_2427)
	.align		4
.L_2427:
        /*38d4*/ 	.word	index@(_Z8_invx_32iPfS_)
        /*38d8*/ 	.word	0x00000000


	//----- nvinfo : EIATTR_MIN_STACK_SIZE
	.align		4
.L_2428:
        /*38dc*/ 	.byte	0x04, 0x12
        /*38de*/ 	.short	(.L_2430 - .L_2429)
	.align		4
.L_2429:
        /*38e0*/ 	.word	index@(_Z9_floor_64iPdS_)
        /*38e4*/ 	.word	0x00000000


	//----- nvinfo : EIATTR_MIN_STACK_SIZE
	.align		4
.L_2430:
        /*38e8*/ 	.byte	0x04, 0x12
        /*38ea*/ 	.short	(.L_2432 - .L_2431)
	.align		4
.L_2431:
        /*38ec*/ 	.word	index@(_Z9_floor_32iPfS_)
        /*38f0*/ 	.word	0x00000000


	//----- nvinfo : EIATTR_MIN_STACK_SIZE
	.align		4
.L_2432:
        /*38f4*/ 	.byte	0x04, 0x12
        /*38f6*/ 	.short	(.L_2434 - .L_2433)
	.align		4
.L_2433:
        /*38f8*/ 	.word	index@(_Z9_expm1_64iPdS_)
        /*38fc*/ 	.word	0x00000000


	//----- nvinfo : EIATTR_MIN_STACK_SIZE
	.align		4
.L_2434:
        /*3900*/ 	.byte	0x04, 0x12
        /*3902*/ 	.short	(.L_2436 - .L_2435)
	.align		4
.L_2435:
        /*3904*/ 	.word	index@(_Z9_expm1_32iPfS_)
        /*3908*/ 	.word	0x00000000


	//----- nvinfo : EIATTR_MIN_STACK_SIZE
	.align		4
.L_2436:
        /*390c*/ 	.byte	0x04, 0x12
        /*390e*/ 	.short	(.L_2438 - .L_2437)
	.align		4
.L_2437:
        /*3910*/ 	.word	index@(_Z8_exp2_64iPdS_)
        /*3914*/ 	.word	0x00000000


	//----- nvinfo : EIATTR_MIN_STACK_SIZE
	.align		4
.L_2438:
        /*3918*/ 	.byte	0x04, 0x12
        /*391a*/ 	.short	(.L_2440 - .L_2439)
	.align		4
.L_2439:
        /*391c*/ 	.word	index@(_Z8_exp2_32iPfS_)
        /*3920*/ 	.word	0x00000000


	//----- nvinfo : EIATTR_MIN_STACK_SIZE
	.align		4
.L_2440:
        /*3924*/ 	.byte	0x04, 0x12
        /*3926*/ 	.short	(.L_2442 - .L_2441)
	.align		4
.L_2441:
        /*3928*/ 	.word	index@(_Z9_exp10_64iPdS_)
        /*392c*/ 	.word	0x00000000


	//----- nvinfo : EIATTR_MIN_STACK_SIZE
	.align		4
.L_2442:
        /*3930*/ 	.byte	0x04, 0x12
        /*3932*/ 	.short	(.L_2444 - .L_2443)
	.align		4
.L_2443:
        /*3934*/ 	.word	index@(_Z9_exp10_32iPfS_)
        /*3938*/ 	.word	0x00000000


	//----- nvinfo : EIATTR_MIN_STACK_SIZE
	.align		4
.L_2444:
        /*393c*/ 	.byte	0x04, 0x12
        /*393e*/ 	.short	(.L_2446 - .L_2445)
	.align		4
.L_2445:
        /*3940*/ 	.word	index@(_Z7_exp_64iPdS_)
        /*3944*/ 	.word	0x00000000


	//----- nvinfo : EIATTR_MIN_STACK_SIZE
	.align		4
.L_2446:
        /*3948*/ 	.byte	0x04, 0x12
        /*394a*/ 	.short	(.L_2448 - .L_2447)
	.align		4
.L_2447:
        /*394c*/ 	.word	index@(_Z7_exp_32iPfS_)
        /*3950*/ 	.word	0x00000000


	//----- nvinfo : EIATTR_MIN_STACK_SIZE
	.align		4
.L_2448:
        /*3954*/ 	.byte	0x04, 0x12
        /*3956*/ 	.short	(.L_2450 - .L_2449)
	.align		4
.L_2449:
        /*3958*/ 	.word	index@(_Z9_cospi_64iPdS_)
        /*395c*/ 	.word	0x00000000


	//----- nvinfo : EIATTR_MIN_STACK_SIZE
	.align		4
.L_2450:
        /*3960*/ 	.byte	0x04, 0x12
        /*3962*/ 	.short	(.L_2452 - .L_2451)
	.align		4
.L_2451:
        /*3964*/ 	.word	index@(_Z9_cospi_32iPfS_)
        /*3968*/ 	.word	0x00000000


	//----- nvinfo : EIATTR_MIN_STACK_SIZE
	.align		4
.L_2452:
        /*396c*/ 	.byte	0x04, 0x12
        /*396e*/ 	.short	(.L_2454 - .L_2453)
	.align		4
.L_2453:
        /*3970*/ 	.word	index@(_Z8_cosh_64iPdS_)
        /*3974*/ 	.word	0x00000000


	//----- nvinfo : EIATTR_MIN_STACK_SIZE
	.align		4
.L_2454:
        /*3978*/ 	.byte	0x04, 0x12
        /*397a*/ 	.short	(.L_2456 - .L_2455)
	.align		4
.L_2455:
        /*397c*/ 	.word	index@(_Z8_cosh_32iPfS_)
        /*3980*/ 	.word	0x00000000


	//----- nvinfo : EIATTR_MIN_STACK_SIZE
	.align		4
.L_2456:
        /*3984*/ 	.byte	0x04, 0x12
        /*3986*/ 	.short	(.L_2458 - .L_2457)
	.align		4
.L_2457:
        /*3988*/ 	.word	index@(_Z7_cos_64iPdS_)
        /*398c*/ 	.word	0x00000028


	//----- nvinfo : EIATTR_MIN_STACK_SIZE
	.align		4
.L_2458:
        /*3990*/ 	.byte	0x04, 0x12
        /*3992*/ 	.short	(.L_2460 - .L_2459)
	.align		4
.L_2459:
        /*3994*/ 	.word	index@(_Z7_cos_32iPfS_)
        /*3998*/ 	.word	0x00000000


	//----- nvinfo : EIATTR_MIN_STACK_SIZE
	.align		4
.L_2460:
        /*399c*/ 	.byte	0x04, 0x12
        /*399e*/ 	.short	(.L_2462 - .L_2461)
	.align		4
.L_2461:
        /*39a0*/ 	.word	index@(_Z8_ceil_64iPdS_)
        /*39a4*/ 	.word	0x00000000


	//----- nvinfo : EIATTR_MIN_STACK_SIZE
	.align		4
.L_2462:
        /*39a8*/ 	.byte	0x04, 0x12
        /*39aa*/ 	.short	(.L_2464 - .L_2463)
	.align		4
.L_2463:
        /*39ac*/ 	.word	index@(_Z8_ceil_32iPfS_)
        /*39b0*/ 	.word	0x00000000


	//----- nvinfo : EIATTR_MIN_STACK_SIZE
	.align		4
.L_2464:
        /*39b4*/ 	.byte	0x04, 0x12
        /*39b6*/ 	.short	(.L_2466 - .L_2465)
	.align		4
.L_2465:
        /*39b8*/ 	.word	index@(_Z8_cbrt_64iPdS_)
        /*39bc*/ 	.word	0x00000000


	//----- nvinfo : EIATTR_MIN_STACK_SIZE
	.align		4
.L_2466:
        /*39c0*/ 	.byte	0x04, 0x12
        /*39c2*/ 	.short	(.L_2468 - .L_2467)
	.align		4
.L_2467:
        /*39c4*/ 	.word	index@(_Z8_cbrt_32iPfS_)
        /*39c8*/ 	.word	0x00000000


	//----- nvinfo : EIATTR_MIN_STACK_SIZE
	.align		4
.L_2468:
        /*39cc*/ 	.byte	0x04, 0x12
        /*39ce*/ 	.short	(.L_2470 - .L_2469)
	.align		4
.L_2469:
        /*39d0*/ 	.word	index@(_Z9_atanh_64iPdS_)
        /*39d4*/ 	.word	0x00000000


	//----- nvinfo : EIATTR_MIN_STACK_SIZE
	.align		4
.L_2470:
        /*39d8*/ 	.byte	0x04, 0x12
        /*39da*/ 	.short	(.L_2472 - .L_2471)
	.align		4
.L_2471:
        /*39dc*/ 	.word	index@(_Z9_atanh_32iPfS_)
        /*39e0*/ 	.word	0x00000000


	//----- nvinfo : EIATTR_MIN_STACK_SIZE
	.align		4
.L_2472:
        /*39e4*/ 	.byte	0x04, 0x12
        /*39e6*/ 	.short	(.L_2474 - .L_2473)
	.align		4
.L_2473:
        /*39e8*/ 	.word	index@(_Z8_atan_64iPdS_)
        /*39ec*/ 	.word	0x00000000


	//----- nvinfo : EIATTR_MIN_STACK_SIZE
	.align		4
.L_2474:
        /*39f0*/ 	.byte	0x04, 0x12
        /*39f2*/ 	.short	(.L_2476 - .L_2475)
	.align		4
.L_2475:
        /*39f4*/ 	.word	index@(_Z8_atan_32iPfS_)
        /*39f8*/ 	.word	0x00000000


	//----- nvinfo : EIATTR_MIN_STACK_SIZE
	.align		4
.L_2476:
        /*39fc*/ 	.byte	0x04, 0x12
        /*39fe*/ 	.short	(.L_2478 - .L_2477)
	.align		4
.L_2477:
        /*3a00*/ 	.word	index@(_Z9_asinh_64iPdS_)
        /*3a04*/ 	.word	0x00000000


	//----- nvinfo : EIATTR_MIN_STACK_SIZE
	.align		4
.L_2478:
        /*3a08*/ 	.byte	0x04, 0x12
        /*3a0a*/ 	.short	(.L_2480 - .L_2479)
	.align		4
.L_2479:
        /*3a0c*/ 	.word	index@(_Z9_asinh_32iPfS_)
        /*3a10*/ 	.word	0x00000000


	//----- nvinfo : EIATTR_MIN_STACK_SIZE
	.align		4
.L_2480:
        /*3a14*/ 	.byte	0x04, 0x12
        /*3a16*/ 	.short	(.L_2482 - .L_2481)
	.align		4
.L_2481:
        /*3a18*/ 	.word	index@(_Z8_asin_64iPdS_)
        /*3a1c*/ 	.word	0x00000000


	//----- nvinfo : EIATTR_MIN_STACK_SIZE
	.align		4
.L_2482:
        /*3a20*/ 	.byte	0x04, 0x12
        /*3a22*/ 	.short	(.L_2484 - .L_2483)
	.align		4
.L_2483:
        /*3a24*/ 	.word	index@(_Z8_asin_32iPfS_)
        /*3a28*/ 	.word	0x00000000


	//----- nvinfo : EIATTR_MIN_STACK_SIZE
	.align		4
.L_2484:
        /*3a2c*/ 	.byte	0x04, 0x12
        /*3a2e*/ 	.short	(.L_2486 - .L_2485)
	.align		4
.L_2485:
        /*3a30*/ 	.word	index@(_Z9_acosh_64iPdS_)
        /*3a34*/ 	.word	0x00000000


	//----- nvinfo : EIATTR_MIN_STACK_SIZE
	.align		4
.L_2486:
        /*3a38*/ 	.byte	0x04, 0x12
        /*3a3a*/ 	.short	(.L_2488 - .L_2487)
	.align		4
.L_2487:
        /*3a3c*/ 	.word	index@(_Z9_acosh_32iPfS_)
        /*3a40*/ 	.word	0x00000000


	//----- nvinfo : EIATTR_MIN_STACK_SIZE
	.align		4
.L_2488:
        /*3a44*/ 	.byte	0x04, 0x12
        /*3a46*/ 	.short	(.L_2490 - .L_2489)
	.align		4
.L_2489:
        /*3a48*/ 	.word	index@(_Z8_acos_64iPdS_)
        /*3a4c*/ 	.word	0x00000000


	//----- nvinfo : EIATTR_MIN_STACK_SIZE
	.align		4
.L_2490:
        /*3a50*/ 	.byte	0x04, 0x12
        /*3a52*/ 	.short	(.L_2492 - .L_2491)
	.align		4
.L_2491:
        /*3a54*/ 	.word	index@(_Z8_acos_32iPfS_)
        /*3a58*/ 	.word	0x00000000


	//----- nvinfo : EIATTR_MIN_STACK_SIZE
	.align		4
.L_2492:
        /*3a5c*/ 	.byte	0x04, 0x12
        /*3a5e*/ 	.short	(.L_2494 - .L_2493)
	.align		4
.L_2493:
        /*3a60*/ 	.word	index@(_Z7_abs_64iPdS_)
        /*3a64*/ 	.word	0x00000000


	//----- nvinfo : EIATTR_MIN_STACK_SIZE
	.align		4
.L_2494:
        /*3a68*/ 	.byte	0x04, 0x12
        /*3a6a*/ 	.short	(.L_2496 - .L_2495)
	.align		4
.L_2495:
        /*3a6c*/ 	.word	index@(_Z7_abs_32iPfS_)
        /*3a70*/ 	.word	0x00000000


	//----- nvinfo : EIATTR_MIN_STACK_SIZE
	.align		4
.L_2496:
        /*3a74*/ 	.byte	0x04, 0x12
        /*3a76*/ 	.short	(.L_2498 - .L_2497)
	.align		4
.L_2497:
        /*3a78*/ 	.word	index@(_Z8_abs2_64iPdS_)
        /*3a7c*/ 	.word	0x00000000


	//----- nvinfo : EIATTR_MIN_STACK_SIZE
	.align		4
.L_2498:
        /*3a80*/ 	.byte	0x04, 0x12
        /*3a82*/ 	.short	(.L_2500 - .L_2499)
	.align		4
.L_2499:
        /*3a84*/ 	.word	index@(_Z8_abs2_32iPfS_)
        /*3a88*/ 	.word	0x00000000
.L_2500:


//--------------------- .nv.compat                --------------------------
	.section	.nv.compat,"",@"SHT_CUDA_COMPAT_INFO"
	.align	4
        /*0000*/ 	.byte	0x02, 0x09, 0x00, 0x00, 0x02, 0x02, 0x01, 0x00, 0x02, 0x05, 0x05, 0x00, 0x03, 0x07, 0x01, 0x01
        /*0010*/ 	.byte	0x02, 0x03, 0x00, 0x00, 0x02, 0x06, 0x01, 0x00, 0x04, 0x0b, 0x08, 0x00, 0x01, 0x00, 0x00, 0x00
        /*0020*/ 	.byte	0x00, 0x00, 0x00, 0x00


//--------------------- .nv.info._Z10_concat_64iPiS_PPdS0_ --------------------------
	.section	.nv.info._Z10_concat_64iPiS_PPdS0_,"",@"SHT_CUDA_INFO"
	.sectionflags	@""
	.align	4


	//----- nvinfo : EIATTR_CUDA_API_VERSION
	.align		4
        /*0000*/ 	.byte	0x04, 0x37
        /*0002*/ 	.short	(.L_2502 - .L_2501)
.L_2501:
        /*0004*/ 	.word	0x00000082


	//----- nvinfo : EIATTR_KPARAM_INFO
	.align		4
.L_2502:
        /*0008*/ 	.byte	0x04, 0x17
        /*000a*/ 	.short	(.L_2504 - .L_2503)
.L_2503:
        /*000c*/ 	.word	0x00000000
        /*0010*/ 	.short	0x0004
        /*0012*/ 	.short	0x0020
        /*0014*/ 	.byte	0x00, 0xf5, 0x21, 0x00


	//----- nvinfo : EIATTR_KPARAM_INFO
	.align		4
.L_2504:
        /*0018*/ 	.byte	0x04, 0x17
        /*001a*/ 	.short	(.L_2506 - .L_2505)
.L_2505:
        /*001c*/ 	.word	0x00000000
        /*0020*/ 	.short	0x0003
        /*0022*/ 	.short	0x0018
        /*0024*/ 	.byte	0x00, 0xf5, 0x21, 0x00


	//----- nvinfo : EIATTR_KPARAM_INFO
	.align		4
.L_2506:
        /*0028*/ 	.byte	0x04, 0x17
        /*002a*/ 	.short	(.L_2508 - .L_2507)
.L_2507:
        /*002c*/ 	.word	0x00000000
        /*0030*/ 	.short	0x0002
        /*0032*/ 	.short	0x0010
        /*0034*/ 	.byte	0x00, 0xf5, 0x21, 0x00


	//----- nvinfo : EIATTR_KPARAM_INFO
	.align		4
.L_2508:
        /*0038*/ 	.byte	0x04, 0x17
        /*003a*/ 	.short	(.L_2510 - .L_2509)
.L_2509:
        /*003c*/ 	.word	0x00000000
        /*0040*/ 	.short	0x0001
        /*0042*/ 	.short	0x0008
        /*0044*/ 	.byte	0x00, 0xf5, 0x21, 0x00


	//----- nvinfo : EIATTR_KPARAM_INFO
	.align		4
.L_2510:
        /*0048*/ 	.byte	0x04, 0x17
        /*004a*/ 	.short	(.L_2512 - .L_2511)
.L_2511:
        /*004c*/ 	.word	0x00000000
        /*0050*/ 	.short	0x0000
        /*0052*/ 	.short	0x0000
        /*0054*/ 	.byte	0x00, 0xf0, 0x11, 0x00


	//----- nvinfo : EIATTR_SPARSE_MMA_MASK
	.align		4
.L_2512:
        /*0058*/ 	.byte	0x03, 0x50
        /*005a*/ 	.short	0x0000


	//----- nvinfo : EIATTR_MAXREG_COUNT
	.align		4
        /*005c*/ 	.byte	0x03, 0x1b
        /*005e*/ 	.short	0x00ff


	//----- nvinfo : EIATTR_MERCURY_ISA_VERSION
	.align		4
        /*0060*/ 	.byte	0x03, 0x5f
        /*0062*/ 	.short	0x0101


	//----- nvinfo : EIATTR_VRC_CTA_INIT_COUNT
	.align		4
        /*0064*/ 	.byte	0x02, 0x4a
	.zero		1
	.zero		1


	//----- nvinfo : EIATTR_EXIT_INSTR_OFFSETS
	.align		4
        /*0068*/ 	.byte	0x04, 0x1c
        /*006a*/ 	.short	(.L_2514 - .L_2513)


	//   ....[0]....
.L_2513:
        /*006c*/ 	.word	0x00000080


	//   ....[1]....
        /*0070*/ 	.word	0x00000190


	//----- nvinfo : EIATTR_CRS_STACK_SIZE
	.align		4
.L_2514:
        /*0074*/ 	.byte	0x04, 0x1e
        /*0076*/ 	.short	(.L_2516 - .L_2515)
.L_2515:
        /*0078*/ 	.word	0x00000000


	//----- nvinfo : EIATTR_CBANK_PARAM_SIZE
	.align		4
.L_2516:
        /*007c*/ 	.byte	0x03, 0x19
        /*007e*/ 	.short	0x0028


	//----- nvinfo : EIATTR_PARAM_CBANK
	.align		4
        /*0080*/ 	.byte	0x04, 0x0a
        /*0082*/ 	.short	(.L_2518 - .L_2517)
	.align		4
.L_2517:
        /*0084*/ 	.word	index@(.nv.constant0._Z10_concat_64iPiS_PPdS0_)
        /*0088*/ 	.short	0x0380
        /*008a*/ 	.short	0x0028


	//----- nvinfo : EIATTR_SW_WAR
	.align		4
.L_2518:
        /*008c*/ 	.byte	0x04, 0x36
        /*008e*/ 	.short	(.L_2520 - .L_2519)
.L_2519:
        /*0090*/ 	.word	0x00000008
.L_2520:


//--------------------- .nv.info._Z10_concat_32iPiS_PPfS0_ --------------------------
	.section	.nv.info._Z10_concat_32iPiS_PPfS0_,"",@"SHT_CUDA_INFO"
	.sectionflags	@""
	.align	4


	//----- nvinfo : EIATTR_CUDA_API_VERSION
	.align		4
        /*0000*/ 	.byte	0x04, 0x37
        /*0002*/ 	.short	(.L_2522 - .L_2521)
.L_2521:
        /*0004*/ 	.word	0x00000082


	//----- nvinfo : EIATTR_KPARAM_INFO
	.align		4
.L_2522:
        /*0008*/ 	.byte	0x04, 0x17
        /*000a*/ 	.short	(.L_2524 - .L_2523)
.L_2523:
        /*000c*/ 	.word	0x00000000
        /*0010*/ 	.short	0x0004
        /*0012*/ 	.short	0x0020
        /*0014*/ 	.byte	0x00, 0xf5, 0x21, 0x00


	//----- nvinfo : EIATTR_KPARAM_INFO
	.align		4
.L_2524:
        /*0018*/ 	.byte	0x04, 0x17
        /*001a*/ 	.short	(.L_2526 - .L_2525)
.L_2525:
        /*001c*/ 	.word	0x00000000
        /*0020*/ 	.short	0x0003
        /*0022*/ 	.short	0x0018
        /*0024*/ 	.byte	0x00, 0xf5, 0x21, 0x00


	//----- nvinfo : EIATTR_KPARAM_INFO
	.align		4
.L_2526:
        /*0028*/ 	.byte	0x04, 0x17
        /*002a*/ 	.short	(.L_2528 - .L_2527)
.L_2527:
        /*002c*/ 	.word	0x00000000
        /*0030*/ 	.short	0x0002
        /*0032*/ 	.short	0x0010
        /*0034*/ 	.byte	0x00, 0xf5, 0x21, 0x00


	//----- nvinfo : EIATTR_KPARAM_INFO
	.align		4
.L_2528:
        /*0038*/ 	.byte	0x04, 0x17
        /*003a*/ 	.short	(.L_2530 - .L_2529)
.L_2529:
        /*003c*/ 	.word	0x00000000
        /*0040*/ 	.short	0x0001
        /*0042*/ 	.short	0x0008
        /*0044*/ 	.byte	0x00, 0xf5, 0x21, 0x00


	//----- nvinfo : EIATTR_KPARAM_INFO
	.align		4
.L_2530:
        /*0048*/ 	.byte	0x04, 0x17
        /*004a*/ 	.short	(.L_2532 - .L_2531)
.L_2531:
        /*004c*/ 	.word	0x00000000
        /*0050*/ 	.short	0x0000
        /*0052*/ 	.short	0x0000
        /*0054*/ 	.byte	0x00, 0xf0, 0x11, 0x00


	//----- nvinfo : EIATTR_SPARSE_MMA_MASK
	.align		4
.L_2532:
        /*0058*/ 	.byte	0x03, 0x50
        /*005a*/ 	.short	0x0000


	//----- nvinfo : EIATTR_MAXREG_COUNT
	.align		4
        /*005c*/ 	.byte	0x03, 0x1b
        /*005e*/ 	.short	0x00ff


	//----- nvinfo : EIATTR_MERCURY_ISA_VERSION
	.align		4
        /*0060*/ 	.byte	0x03, 0x5f
        /*0062*/ 	.short	0x0101


	//----- nvinfo : EIATTR_VRC_CTA_INIT_COUNT
	.align		4
        /*0064*/ 	.byte	0x02, 0x4a
	.zero		1
	.zero		1


	//----- nvinfo : EIATTR_EXIT_INSTR_OFFSETS
	.align		4
        /*0068*/ 	.byte	0x04, 0x1c
        /*006a*/ 	.short	(.L_2534 - .L_2533)


	//   ....[0]....
.L_2533:
        /*006c*/ 	.word	0x00000080


	//   ....[1]....
        /*0070*/ 	.word	0x00000190


	//----- nvinfo : EIATTR_CRS_STACK_SIZE
	.align		4
.L_2534:
        /*0074*/ 	.byte	0x04, 0x1e
        /*0076*/ 	.short	(.L_2536 - .L_2535)
.L_2535:
        /*0078*/ 	.word	0x00000000


	//----- nvinfo : EIATTR_CBANK_PARAM_SIZE
	.align		4
.L_2536:
        /*007c*/ 	.byte	0x03, 0x19
        /*007e*/ 	.short	0x0028


	//----- nvinfo : EIATTR_PARAM_CBANK
	.align		4
        /*0080*/ 	.byte	0x04, 0x0a
        /*0082*/ 	.short	(.L_2538 - .L_2537)
	.align		4
.L_2537:
        /*0084*/ 	.word	index@(.nv.constant0._Z10_concat_32iPiS_PPfS0_)
        /*0088*/ 	.short	0x0380
        /*008a*/ 	.short	0x0028


	//----- nvinfo : EIATTR_SW_WAR
	.align		4
.L_2538:
        /*008c*/ 	.byte	0x04, 0x36
        /*008e*/ 	.short	(.L_2540 - .L_2539)
.L_2539:
        /*0090*/ 	.word	0x00000008
.L_2540:


//--------------------- .nv.info._Z12_dropback_64idPdS_S_ --------------------------
	.section	.nv.info._Z12_dropback_64idPdS_S_,"",@"SHT_CUDA_INFO"
	.sectionflags	@""
	.align	4


	//----- nvinfo : EIATTR_CUDA_API_VERSION
	.align		4
        /*0000*/ 	.byte	0x04, 0x37
        /*0002*/ 	.short	(.L_2542 - .L_2541)
.L_2541:
        /*0004*/ 	.word	0x00000082


	//----- nvinfo : EIATTR_KPARAM_INFO
	.align		4
.L_2542:
        /*0008*/ 	.byte	0x04, 0x17
        /*000a*/ 	.short	(.L_2544 - .L_2543)
.L_2543:
        /*000c*/ 	.word	0x00000000
        /*0010*/ 	.short	0x0004
        /*0012*/ 	.short	0x0020
        /*0014*/ 	.byte	0x00, 0xf5, 0x21, 0x00


	//----- nvinfo : EIATTR_KPARAM_INFO
	.align		4
.L_2544:
        /*0018*/ 	.byte	0x04, 0x17
        /*001a*/ 	.short	(.L_2546 - .L_2545)
.L_2545:
        /*001c*/ 	.word	0x00000000
        /*0020*/ 	.short	0x0003
        /*0022*/ 	.short	0x0018
        /*0024*/ 	.byte	0x00, 0xf5, 0x21, 0x00


	//----- nvinfo : EIATTR_KPARAM_INFO
	.align		4
.L_2546:
        /*0028*/ 	.byte	0x04, 0x17
        /*002a*/ 	.short	(.L_2548 - .L_2547)
.L_2547:
        /*002c*/ 	.word	0x00000000
        /*0030*/ 	.short	0x0002
        /*0032*/ 	.short	0x0010
        /*0034*/ 	.byte	0x00, 0xf5, 0x21, 0x00


	//----- nvinfo : EIATTR_KPARAM_INFO
	.align		4
.L_2548:
        /*0038*/ 	.byte	0x04, 0x17
        /*003a*/ 	.short	(.L_2550 - .L_2549)
.L_2549:
        /*003c*/ 	.word	0x00000000
        /*0040*/ 	.short	0x0001
        /*0042*/ 	.short	0x0008
        /*0044*/ 	.byte	0x00, 0xf0, 0x21, 0x00


	//----- nvinfo : EIATTR_KPARAM_INFO
	.align		4
.L_2550:
        /*0048*/ 	.byte	0x04, 0x17
        /*004a*/ 	.short	(.L_2552 - .L_2551)
.L_2551:
        /*004c*/ 	.word	0x00000000
        /*0050*/ 	.short	0x0000
        /*0052*/ 	.short	0x0000
        /*0054*/ 	.byte	0x00, 0xf0, 0x11, 0x00


	//----- nvinfo : EIATTR_SPARSE_MMA_MASK
	.align		4
.L_2552:
        /*0058*/ 	.byte	0x03, 0x50
        /*005a*/ 	.short	0x0000


	//----- nvinfo : EIATTR_MAXREG_COUNT
	.align		4
        /*005c*/ 	.byte	0x03, 0x1b
        /*005e*/ 	.short	0x00ff


	//----- nvinfo : EIATTR_MERCURY_ISA_VERSION
	.align		4
        /*0060*/ 	.byte	0x03, 0x5f
        /*0062*/ 	.short	0x0101


	//----- nvinfo : EIATTR_VRC_CTA_INIT_COUNT
	.align		4
        /*0064*/ 	.byte	0x02, 0x4a
	.zero		1
	.zero		1


	//----- nvinfo : EIATTR_EXIT_INSTR_OFFSETS
	.align		4
        /*0068*/ 	.byte	0x04, 0x1c
        /*006a*/ 	.short	(.L_2554 - .L_2553)


	//   ....[0]....
.L_2553:
        /*006c*/ 	.word	0x00000070


	//   ....[1]....
        /*0070*/ 	.word	0x000001c0


	//----- nvinfo : EIATTR_CRS_STACK_SIZE
	.align		4
.L_2554:
        /*0074*/ 	.byte	0x04, 0x1e
        /*0076*/ 	.short	(.L_2556 - .L_2555)
.L_2555:
        /*0078*/ 	.word	0x00000000


	//----- nvinfo : EIATTR_CBANK_PARAM_SIZE
	.align		4
.L_2556:
        /*007c*/ 	.byte	0x03, 0x19
        /*007e*/ 	.short	0x0028


	//----- nvinfo : EIATTR_PARAM_CBANK
	.align		4
        /*0080*/ 	.byte	0x04, 0x0a
        /*0082*/ 	.short	(.L_2558 - .L_2557)
	.align		4
.L_2557:
        /*0084*/ 	.word	index@(.nv.constant0._Z12_dropback_64idPdS_S_)
        /*0088*/ 	.short	0x0380
        /*008a*/ 	.short	0x0028


	//----- nvinfo : EIATTR_SW_WAR
	.align		4
.L_2558:
        /*008c*/ 	.byte	0x04, 0x36
        /*008e*/ 	.short	(.L_2560 - .L_2559)
.L_2559:
        /*0090*/ 	.word	0x00000008
.L_2560:


//--------------------- .nv.info._Z11_dropout_64iddPdS_ --------------------------
	.section	.nv.info._Z11_dropout_64iddPdS_,"",@"SHT_CUDA_INFO"
	.sectionflags	@""
	.align	4


	//----- nvinfo : EIATTR_CUDA_API_VERSION
	.align		4
        /*0000*/ 	.byte	0x04, 0x37
        /*0002*/ 	.short	(.L_2562 - .L_2561)
.L_2561:
        /*0004*/ 	.word	0x00000082


	//----- nvinfo : EIATTR_KPARAM_INFO
	.align		4
.L_2562:
        /*0008*/ 	.byte	0x04, 0x17
        /*000a*/ 	.short	(.L_2564 - .L_2563)
.L_2563:
        /*000c*/ 	.word	0x00000000
        /*0010*/ 	.short	0x0004
        /*0012*/ 	.short	0x0020
        /*0014*/ 	.byte	0x00, 0xf5, 0x21, 0x00


	//----- nvinfo : EIATTR_KPARAM_INFO
	.align		4
.L_2564:
        /*0018*/ 	.byte	0x04, 0x17
        /*001a*/ 	.short	(.L_2566 - .L_2565)
.L_2565:
        /*001c*/ 	.word	0x00000000
        /*0020*/ 	.short	0x0003
        /*0022*/ 	.short	0x0018
        /*0024*/ 	.byte	0x00, 0xf5, 0x21, 0x00


	//----- nvinfo : EIATTR_KPARAM_INFO
	.align		4
.L_2566:
        /*0028*/ 	.byte	0x04, 0x17
        /*002a*/ 	.short	(.L_2568 - .L_2567)
.L_2567:
        /*002c*/ 	.word	0x00000000
        /*0030*/ 	.short	0x0002
        /*0032*/ 	.short	0x0010
        /*0034*/ 	.byte	0x00, 0xf0, 0x21, 0x00


	//----- nvinfo : EIATTR_KPARAM_INFO
	.align		4
.L_2568:
        /*0038*/ 	.byte	0x04, 0x17
        /*003a*/ 	.short	(.L_2570 - .L_2569)
.L_2569:
        /*003c*/ 	.word	0x00000000
        /*0040*/ 	.short	0x0001
        /*0042*/ 	.short	0x0008
        /*0044*/ 	.byte	0x00, 0xf0, 0x21, 0x00


	//----- nvinfo : EIATTR_KPARAM_INFO
	.align		4
.L_2570:
        /*0048*/ 	.byte	0x04, 0x17
        /*004a*/ 	.short	(.L_2572 - .L_2571)
.L_2571:
        /*004c*/ 	.word	0x00000000
        /*0050*/ 	.short	0x0000
        /*0052*/ 	.short	0x0000
        /*0054*/ 	.byte	0x00, 0xf0, 0x11, 0x00


	//----- nvinfo : EIATTR_SPARSE_MMA_MASK
	.align		4
.L_2572:
        /*0058*/ 	.byte	0x03, 0x50
        /*005a*/ 	.short	0x0000


	//----- nvinfo : EIATTR_MAXREG_COUNT
	.align		4
        /*005c*/ 	.byte	0x03, 0x1b
        /*005e*/ 	.short	0x00ff


	//----- nvinfo : EIATTR_MERCURY_ISA_VERSION
	.align		4
        /*0060*/ 	.byte	0x03, 0x5f
        /*0062*/ 	.short	0x0101


	//----- nvinfo : EIATTR_VRC_CTA_INIT_COUNT
	.align		4
        /*0064*/ 	.byte	0x02, 0x4a
	.zero		1
	.zero		1


	//----- nvinfo : EIATTR_EXIT_INSTR_OFFSETS
	.align		4
        /*0068*/ 	.byte	0x04, 0x1c
        /*006a*/ 	.short	(.L_2574 - .L_2573)


	//   ....[0]....
.L_2573:
        /*006c*/ 	.word	0x00000070


	//   ....[1]....
        /*0070*/ 	.word	0x000001b0


	//----- nvinfo : EIATTR_CRS_STACK_SIZE
	.align		4
.L_2574:
        /*0074*/ 	.byte	0x04, 0x1e
        /*0076*/ 	.short	(.L_2576 - .L_2575)
.L_2575:
        /*0078*/ 	.word	0x00000000


	//----- nvinfo : EIATTR_CBANK_PARAM_SIZE
	.align		4
.L_2576:
        /*007c*/ 	.byte	0x03, 0x19
        /*007e*/ 	.short	0x0028


	//----- nvinfo : EIATTR_PARAM_CBANK
	.align		4
        /*0080*/ 	.byte	0x04, 0x0a
        /*0082*/ 	.short	(.L_2578 - .L_2577)
	.align		4
.L_2577:
        /*0084*/ 	.word	index@(.nv.constant0._Z11_dropout_64iddPdS_)
        /*0088*/ 	.short	0x0380
        /*008a*/ 	.short	0x0028


	//----- nvinfo : EIATTR_SW_WAR
	.align		4
.L_2578:
        /*008c*/ 	.byte	0x04, 0x36
        /*008e*/ 	.short	(.L_2580 - .L_2579)
.L_2579:
        /*0090*/ 	.word	0x00000008
.L_2580:


//--------------------- .nv.info._Z12_dropback_32ifPfS_S_ --------------------------
	.section	.nv.info._Z12_dropback_32ifPfS_S_,"",@"SHT_CUDA_INFO"
	.sectionflags	@""
	.align	4


	//----- nvinfo : EIATTR_CUDA_API_VERSION
	.align		4
        /*0000*/ 	.byte	0x04, 0x37
        /*0002*/ 	.short	(.L_2582 - .L_2581)
.L_2581:
        /*0004*/ 	.word	0x00000082


	//----- nvinfo : EIATTR_KPARAM_INFO
	.align		4
.L_2582:
        /*0008*/ 	.byte	0x04, 0x17
        /*000a*/ 	.short	(.L_2584 - .L_2583)
.L_2583:
        /*000c*/ 	.word	0x00000000
        /*0010*/ 	.short	0x0004
        /*0012*/ 	.short	0x0018
        /*0014*/ 	.byte	0x00, 0xf5, 0x21, 0x00


	//----- nvinfo : EIATTR_KPARAM_INFO
	.align		4
.L_2584:
        /*0018*/ 	.byte	0x04, 0x17
        /*001a*/ 	.short	(.L_2586 - .L_2585)
.L_2585:
        /*001c*/ 	.word	0x00000000
        /*0020*/ 	.short	0x0003
        /*0022*/ 	.short	0x0010
        /*0024*/ 	.byte	0x00, 0xf5, 0x21, 0x00


	//----- nvinfo : EIATTR_KPARAM_INFO
	.align		4
.L_2586:
        /*0028*/ 	.byte	0x04, 0x17
        /*002a*/ 	.short	(.L_2588 - .L_2587)
.L_2587:
        /*002c*/ 	.word	0x00000000
        /*0030*/ 	.short	0x0002
        /*0032*/ 	.short	0x0008
        /*0034*/ 	.byte	0x00, 0xf5, 0x21, 0x00


	//----- nvinfo : EIATTR_KPARAM_INFO
	.align		4
.L_2588:
        /*0038*/ 	.byte	0x04, 0x17
        /*003a*/ 	.short	(.L_2590 - .L_2589)
.L_2589:
        /*003c*/ 	.word	0x00000000
        /*0040*/ 	.short	0x0001
        /*0042*/ 	.short	0x0004
        /*0044*/ 	.byte	0x00, 0xf0, 0x11, 0x00


	//----- nvinfo : EIATTR_KPARAM_INFO
	.align		4
.L_2590:
        /*0048*/ 	.byte	0x04, 0x17
        /*004a*/ 	.short	(.L_2592 - .L_2591)
.L_2591:
        /*004c*/ 	.word	0x00000000
        /*0050*/ 	.short	0x0000
        /*0052*/ 	.short	0x0000
        /*0054*/ 	.byte	0x00, 0xf0, 0x11, 0x00


	//----- nvinfo : EIATTR_SPARSE_MMA_MASK
	.align		4
.L_2592:
        /*0058*/ 	.byte	0x03, 0x50
        /*005a*/ 	.short	0x0000


	//----- nvinfo : EIATTR_MAXREG_COUNT
	.align		4
        /*005c*/ 	.byte	0x03, 0x1b
        /*005e*/ 	.short	0x00ff


	//----- nvinfo : EIATTR_MERCURY_ISA_VERSION
	.align		4
        /*0060*/ 	.byte	0x03, 0x5f
        /*0062*/ 	.short	0x0101


	//----- nvinfo : EIATTR_VRC_CTA_INIT_COUNT
	.align		4
        /*0064*/ 	.byte	0x02, 0x4a
	.zero		1
	.zero		1


	//----- nvinfo : EIATTR_EXIT_INSTR_OFFSETS
	.align		4
        /*0068*/ 	.byte	0x04, 0x1c
        /*006a*/ 	.short	(.L_2594 - .L_2593)


	//   ....[0]....
.L_2593:
        /*006c*/ 	.word	0x00000070


	//   ....[1]....
        /*0070*/ 	.word	0x000001c0


	//----- nvinfo : EIATTR_CRS_STACK_SIZE
	.align		4
.L_2594:
        /*0074*/ 	.byte	0x04, 0x1e
        /*0076*/ 	.short	(.L_2596 - .L_2595)
.L_2595:
        /*0078*/ 	.word	0x00000000


	//----- nvinfo : EIATTR_CBANK_PARAM_SIZE
	.align		4
.L_2596:
        /*007c*/ 	.byte	0x03, 0x19
        /*007e*/ 	.short	0x0020


	//----- nvinfo : EIATTR_PARAM_CBANK
	.align		4
        /*0080*/ 	.byte	0x04, 0x0a
        /*0082*/ 	.short	(.L_2598 - .L_2597)
	.align		4
.L_2597:
        /*0084*/ 	.word	index@(.nv.constant0._Z12_dropback_32ifPfS_S_)
        /*0088*/ 	.short	0x0380
        /*008a*/ 	.short	0x0020


	//----- nvinfo : EIATTR_SW_WAR
	.align		4
.L_2598:
        /*008c*/ 	.byte	0x04, 0x36
        /*008e*/ 	.short	(.L_2600 - .L_2599)
.L_2599:
        /*0090*/ 	.word	0x00000008
.L_2600:


//--------------------- .nv.info._Z11_dropout_32iffPfS_ --------------------------
	.section	.nv.info._Z11_dropout_32iffPfS_,"",@"SHT_CUDA_INFO"
	.sectionflags	@""
	.align	4


	//----- nvinfo : EIATTR_CUDA_API_VERSION
	.align		4
        /*0000*/ 	.byte	0x04, 0x37
        /*0002*/ 	.short	(.L_2602 - .L_2601)
.L_2601:
        /*0004*/ 	.word	0x00000082


	//----- nvinfo : EIATTR_KPARAM_INFO
	.align		4
.L_2602:
        /*0008*/ 	.byte	0x04, 0x17
        /*000a*/ 	.short	(.L_2604 - .L_2603)
.L_2603:
        /*000c*/ 	.word	0x00000000
        /*0010*/ 	.short	0x0004
        /*0012*/ 	.short	0x0018
        /*0014*/ 	.byte	0x00, 0xf5, 0x21, 0x00


	//----- nvinfo : EIATTR_KPARAM_INFO
	.align		4
.L_2604:
        /*0018*/ 	.byte	0x04, 0x17
        /*001a*/ 	.short	(.L_2606 - .L_2605)
.L_2605:
        /*001c*/ 	.word	0x00000000
        /*0020*/ 	.short	0x0003
        /*0022*/ 	.short	0x0010
        /*0024*/ 	.byte	0x00, 0xf5, 0x21, 0x00


	//----- nvinfo : EIATTR_KPARAM_INFO
	.align		4
.L_2606:
        /*0028*/ 	.byte	0x04, 0x17
        /*002a*/ 	.short	(.L_2608 - .L_2607)
.L_2607:
        /*002c*/ 	.word	0x00000000
        /*0030*/ 	.short	0x0002
        /*0032*/ 	.short	0x0008
        /*0034*/ 	.byte	0x00, 0xf0, 0x11, 0x00


	//----- nvinfo : EIATTR_KPARAM_INFO
	.align		4
.L_2608:
        /*0038*/ 	.byte	0x04, 0x17
        /*003a*/ 	.short	(.L_2610 - .L_2609)
.L_2609:
        /*003c*/ 	.word	0x00000000
        /*0040*/ 	.short	0x0001
        /*0042*/ 	.short	0x0004
        /*0044*/ 	.byte	0x00, 0xf0, 0x11, 0x00


	//----- nvinfo : EIATTR_KPARAM_INFO
	.align		4
.L_2610:
        /*0048*/ 	.byte	0x04, 0x17
        /*004a*/ 	.short	(.L_2612 - .L_2611)
.L_2611:
        /*004c*/ 	.word	0x00000000
        /*0050*/ 	.short	0x0000
        /*0052*/ 	.short	0x0000
        /*0054*/ 	.byte	0x00, 0xf0, 0x11, 0x00


	//----- nvinfo : EIATTR_SPARSE_MMA_MASK
	.align		4
.L_2612:
        /*0058*/ 	.byte	0x03, 0x50
        /*005a*/ 	.short	0x0000


	//----- nvinfo : EIATTR_MAXREG_COUNT
	.align		4
        /*005c*/ 	.byte	0x03, 0x1b
        /*005e*/ 	.short	0x00ff


	//----- nvinfo : EIATTR_MERCURY_ISA_VERSION
	.align		4
        /*0060*/ 	.byte	0x03, 0x5f
        /*0062*/ 	.short	0x0101


	//----- nvinfo : EIATTR_VRC_CTA_INIT_COUNT
	.align		4
        /*0064*/ 	.byte	0x02, 0x4a
	.zero		1
	.zero		1


	//----- nvinfo : EIATTR_EXIT_INSTR_OFFSETS
	.align		4
        /*0068*/ 	.byte	0x04, 0x1c
        /*006a*/ 	.short	(.L_2614 - .L_2613)


	//   ....[0]....
.L_2613:
        /*006c*/ 	.word	0x00000070


	//   ....[1]....
        /*0070*/ 	.word	0x000001d0


	//----- nvinfo : EIATTR_CRS_STACK_SIZE
	.align		4
.L_2614:
        /*0074*/ 	.byte	0x04, 0x1e
        /*0076*/ 	.short	(.L_2616 - .L_2615)
.L_2615:
        /*0078*/ 	.word	0x00000000


	//----- nvinfo : EIATTR_CBANK_PARAM_SIZE
	.align		4
.L_2616:
        /*007c*/ 	.byte	0x03, 0x19
        /*007e*/ 	.short	0x0020


	//----- nvinfo : EIATTR_PARAM_CBANK
	.align		4
        /*0080*/ 	.byte	0x04, 0x0a
        /*0082*/ 	.short	(.L_2618 - .L_2617)
	.align		4
.L_2617:
        /*0084*/ 	.word	index@(.nv.constant0._Z11_dropout_32iffPfS_)
        /*0088*/ 	.short	0x0380
        /*008a*/ 	.short	0x0020


	//----- nvinfo : EIATTR_SW_WAR
	.align		4
.L_2618:
        /*008c*/ 	.byte	0x04, 0x36
        /*008e*/ 	.short	(.L_2620 - .L_2619)
.L_2619:
        /*0090*/ 	.word	0x00000008
.L_2620:


//--------------------- .nv.info._Z11_setent1_64iPiPdd --------------------------
	.section	.nv.info._Z11_setent1_64iPiPdd,"",@"SHT_CUDA_INFO"
	.sectionflags	@""
	.align	4


	//----- nvinfo : EIATTR_CUDA_API_VERSION
	.align		4
        /*0000*/ 	.byte	0x04, 0x37
        /*0002*/ 	.short	(.L_2622 - .L_2621)
.L_2621:
        /*0004*/ 	.word	0x00000082


	//----- nvinfo : EIATTR_KPARAM_INFO
	.align		4
.L_2622:
        /*0008*/ 	.byte	0x04, 0x17
        /*000a*/ 	.short	(.L_2624 - .L_2623)
.L_2623:
        /*000c*/ 	.word	0x00000000
        /*0010*/ 	.short	0x0003
        /*0012*/ 	.short	0x0018
        /*0014*/ 	.byte	0x00, 0xf0, 0x21, 0x00


	//----- nvinfo : EIATTR_KPARAM_INFO
	.align		4
.L_2624:
        /*0018*/ 	.byte	0x04, 0x17
        /*001a*/ 	.short	(.L_2626 - .L_2625)
.L_2625:
        /*001c*/ 	.word	0x00000000
        /*0020*/ 	.short	0x0002
        /*0022*/ 	.short	0x0010
        /*0024*/ 	.byte	0x00, 0xf5, 0x21, 0x00


	//----- nvinfo : EIATTR_KPARAM_INFO
	.align		4
.L_2626:
        /*0028*/ 	.byte	0x04, 0x17
        /*002a*/ 	.short	(.L_2628 - .L_2627)
.L_2627:
        /*002c*/ 	.word	0x00000000
        /*0030*/ 	.short	0x0001
        /*0032*/ 	.short	0x0008
        /*0034*/ 	.byte	0x00, 0xf5, 0x21, 0x00


	//----- nvinfo : EIATTR_KPARAM_INFO
	.align		4
.L_2628:
        /*0038*/ 	.byte	0x04, 0x17
        /*003a*/ 	.short	(.L_2630 - .L_2629)
.L_2629:
        /*003c*/ 	.word	0x00000000
        /*0040*/ 	.short	0x0000
        /*0042*/ 	.short	0x0000
        /*0044*/ 	.byte	0x00, 0xf0, 0x11, 0x00


	//----- nvinfo : EIATTR_SPARSE_MMA_MASK
	.align		4
.L_2630:
        /*0048*/ 	.byte	0x03, 0x50
        /*004a*/ 	.short	0x0000


	//----- nvinfo : EIATTR_MAXREG_COUNT
	.align		4
        /*004c*/ 	.byte	0x03, 0x1b
        /*004e*/ 	.short	0x00ff


	//----- nvinfo : EIATTR_MERCURY_ISA_VERSION
	.align		4
        /*0050*/ 	.byte	0x03, 0x5f
        /*0052*/ 	.short	0x0101


	//----- nvinfo : EIATTR_VRC_CTA_INIT_COUNT
	.align		4
        /*0054*/ 	.byte	0x02, 0x4a
	.zero		1
	.zero		1


	//----- nvinfo : EIATTR_EXIT_INSTR_OFFSETS
	.align		4
        /*0058*/ 	.byte	0x04, 0x1c
        /*005a*/ 	.short	(.L_2632 - .L_2631)


	//   ....[0]....
.L_2631:
        /*005c*/ 	.word	0x00000070


	//   ....[1]....
        /*0060*/ 	.word	0x00000150


	//----- nvinfo : EIATTR_CRS_STACK_SIZE
	.align		4
.L_2632:
        /*0064*/ 	.byte	0x04, 0x1e
        /*0066*/ 	.short	(.L_2634 - .L_2633)
.L_2633:
        /*0068*/ 	.word	0x00000000


	//----- nvinfo : EIATTR_CBANK_PARAM_SIZE
	.align		4
.L_2634:
        /*006c*/ 	.byte	0x03, 0x19
        /*006e*/ 	.short	0x0020


	//----- nvinfo : EIATTR_PARAM_CBANK
	.align		4
        /*0070*/ 	.byte	0x04, 0x0a
        /*0072*/ 	.short	(.L_2636 - .L_2635)
	.align		4
.L_2635:
        /*0074*/ 	.word	index@(.nv.constant0._Z11_setent1_64iPiPdd)
        /*0078*/ 	.short	0x0380
        /*007a*/ 	.short	0x0020


	//----- nvinfo : EIATTR_SW_WAR
	.align		4
.L_2636:
        /*007c*/ 	.byte	0x04, 0x36
        /*007e*/ 	.short	(.L_2638 - .L_2637)
.L_2637:
        /*0080*/ 	.word	0x00000008
.L_2638:


//--------------------- .nv.info._Z11_addents_64iPiPdS0_ --------------------------
	.section	.nv.info._Z11_addents_64iPiPdS0_,"",@"SHT_CUDA_INFO"
	.sectionflags	@""
	.align	4


	//----- nvinfo : EIATTR_CUDA_API_VERSION
	.align		4
        /*0000*/ 	.byte	0x04, 0x37
        /*0002*/ 	.short	(.L_2640 - .L_2639)
.L_2639:
        /*0004*/ 	.word	0x00000082


	//----- nvinfo : EIATTR_KPARAM_INFO
	.align		4
.L_2640:
        /*0008*/ 	.byte	0x04, 0x17
        /*000a*/ 	.short	(.L_2642 - .L_2641)
.L_2641:
        /*000c*/ 	.word	0x00000000
        /*0010*/ 	.short	0x0003
        /*0012*/ 	.short	0x0018
        /*0014*/ 	.byte	0x00, 0xf5, 0x21, 0x00


	//----- nvinfo : EIATTR_KPARAM_INFO
	.align		4
.L_2642:
        /*0018*/ 	.byte	0x04, 0x17
        /*001a*/ 	.short	(.L_2644 - .L_2643)
.L_2643:
        /*001c*/ 	.word	0x00000000
        /*0020*/ 	.short	0x0002
        /*0022*/ 	.short	0x0010
        /*0024*/ 	.byte	0x00, 0xf5, 0x21, 0x00


	//----- nvinfo : EIATTR_KPARAM_INFO
	.align		4
.L_2644:
        /*0028*/ 	.byte	0x04, 0x17
        /*002a*/ 	.short	(.L_2646 - .L_2645)
.L_2645:
        /*002c*/ 	.word	0x00000000
        /*0030*/ 	.short	0x0001
        /*0032*/ 	.short	0x0008
        /*0034*/ 	.byte	0x00, 0xf5, 0x21, 0x00


	//----- nvinfo : EIATTR_KPARAM_INFO
	.align		4
.L_2646:
        /*0038*/ 	.byte	0x04, 0x17
        /*003a*/ 	.short	(.L_2648 - .L_2647)
.L_2647:
        /*003c*/ 	.word	0x00000000
        /*0040*/ 	.short	0x0000
        /*0042*/ 	.short	0x0000
        /*0044*/ 	.byte	0x00, 0xf0, 0x11, 0x00


	//----- nvinfo : EIATTR_SPARSE_MMA_MASK
	.align		4
.L_2648:
        /*0048*/ 	.byte	0x03, 0x50
        /*004a*/ 	.short	0x0000


	//----- nvinfo : EIATTR_MAXREG_COUNT
	.align		4
        /*004c*/ 	.byte	0x03, 0x1b
        /*004e*/ 	.short	0x00ff


	//----- nvinfo : EIATTR_MERCURY_ISA_VERSION
	.align		4
        /*0050*/ 	.byte	0x03, 0x5f
        /*0052*/ 	.short	0x0101


	//----- nvinfo : EIATTR_VRC_CTA_INIT_COUNT
	.align		4
        /*0054*/ 	.byte	0x02, 0x4a
	.zero		1
	.zero		1


	//----- nvinfo : EIATTR_EXIT_INSTR_OFFSETS
	.align		4
        /*0058*/ 	.byte	0x04, 0x1c
        /*005a*/ 	.short	(.L_2650 - .L_2649)


	//   ....[0]....
.L_2649:
        /*005c*/ 	.word	0x00000070


	//   ....[1]....
        /*0060*/ 	.word	0x00000170


	//----- nvinfo : EIATTR_CRS_STACK_SIZE
	.align		4
.L_2650:
        /*0064*/ 	.byte	0x04, 0x1e
        /*0066*/ 	.short	(.L_2652 - .L_2651)
.L_2651:
        /*0068*/ 	.word	0x00000000


	//----- nvinfo : EIATTR_CBANK_PARAM_SIZE
	.align		4
.L_2652:
        /*006c*/ 	.byte	0x03, 0x19
        /*006e*/ 	.short	0x0020


	//----- nvinfo : EIATTR_PARAM_CBANK
	.align		4
        /*0070*/ 	.byte	0x04, 0x0a
        /*0072*/ 	.short	(.L_2654 - .L_2653)
	.align		4
.L_2653:
        /*0074*/ 	.word	index@(.nv.constant0._Z11_addents_64iPiPdS0_)
        /*0078*/ 	.short	0x0380
        /*007a*/ 	.short	0x0020


	//----- nvinfo : EIATTR_SW_WAR
	.align		4
.L_2654:
        /*007c*/ 	.byte	0x04, 0x36
        /*007e*/ 	.short	(.L_2656 - .L_2655)
.L_2655:
        /*0080*/ 	.word	0x00000008
.L_2656:


//--------------------- .nv.info._Z11_setents_64iPiPdS0_ --------------------------
	.section	.nv.info._Z11_setents_64iPiPdS0_,"",@"SHT_CUDA_INFO"
	.sectionflags	@""
	.align	4


	//----- nvinfo : EIATTR_CUDA_API_VERSION
	.align		4
        /*0000*/ 	.byte	0x04, 0x37
        /*0002*/ 	.short	(.L_2658 - .L_2657)
.L_2657:
        /*0004*/ 	.word	0x00000082


	//----- nvinfo : EIATTR_KPARAM_INFO
	.align		4
.L_2658:
        /*0008*/ 	.byte	0x04, 0x17
        /*000a*/ 	.short	(.L_2660 - .L_2659)
.L_2659:
        /*000c*/ 	.word	0x00000000
        /*0010*/ 	.short	0x0003
        /*0012*/ 	.short	0x0018
        /*0014*/ 	.byte	0x00, 0xf5, 0x21, 0x00


	//----- nvinfo : EIATTR_KPARAM_INFO
	.align		4
.L_2660:
        /*0018*/ 	.byte	0x04, 0x17
        /*001a*/ 	.short	(.L_2662 - .L_2661)
.L_2661:
        /*001c*/ 	.word	0x00000000
        /*0020*/ 	.short	0x0002
        /*0022*/ 	.short	0x0010
        /*0024*/ 	.byte	0x00, 0xf5, 0x21, 0x00


	//----- nvinfo : EIATTR_KPARAM_INFO
	.align		4
.L_2662:
        /*0028*/ 	.byte	0x04, 0x17
        /*002a*/ 	.short	(.L_2664 - .L_2663)
.L_2663:
        /*002c*/ 	.word	0x00000000
        /*0030*/ 	.short	0x0001
        /*0032*/ 	.short	0x0008
        /*0034*/ 	.byte	0x00, 0xf5, 0x21, 0x00


	//----- nvinfo : EIATTR_KPARAM_INFO
	.align		4
.L_2664:
        /*0038*/ 	.byte	0x04, 0x17
        /*003a*/ 	.short	(.L_2666 - .L_2665)
.L_2665:
        /*003c*/ 	.word	0x00000000
        /*0040*/ 	.short	0x0000
        /*0042*/ 	.short	0x0000
        /*0044*/ 	.byte	0x00, 0xf0, 0x11, 0x00


	//----- nvinfo : EIATTR_SPARSE_MMA_MASK
	.align		4
.L_2666:
        /*0048*/ 	.byte	0x03, 0x50
        /*004a*/ 	.short	0x0000


	//----- nvinfo : EIATTR_MAXREG_COUNT
	.align		4
        /*004c*/ 	.byte	0x03, 0x1b
        /*004e*/ 	.short	0x00ff


	//----- nvinfo : EIATTR_MERCURY_ISA_VERSION
	.align		4
        /*0050*/ 	.byte	0x03, 0x5f
        /*0052*/ 	.short	0x0101


	//----- nvinfo : EIATTR_VRC_CTA_INIT_COUNT
	.align		4
        /*0054*/ 	.byte	0x02, 0x4a
	.zero		1
	.zero		1


	//----- nvinfo : EIATTR_EXIT_INSTR_OFFSETS
	.align		4
        /*0058*/ 	.byte	0x04, 0x1c
        /*005a*/ 	.short	(.L_2668 - .L_2667)


	//   ....[0]....
.L_2667:
        /*005c*/ 	.word	0x00000070


	//   ....[1]....
        /*0060*/ 	.word	0x00000170


	//----- nvinfo : EIATTR_CRS_STACK_SIZE
	.align		4
.L_2668:
        /*0064*/ 	.byte	0x04, 0x1e
        /*0066*/ 	.short	(.L_2670 - .L_2669)
.L_2669:
        /*0068*/ 	.word	0x00000000


	//----- nvinfo : EIATTR_CBANK_PARAM_SIZE
	.align		4
.L_2670:
        /*006c*/ 	.byte	0x03, 0x19
        /*006e*/ 	.short	0x0020


	//----- nvinfo : EIATTR_PARAM_CBANK
	.align		4
        /*0070*/ 	.byte	0x04, 0x0a
        /*0072*/ 	.short	(.L_2672 - .L_2671)
	.align		4
.L_2671:
        /*0074*/ 	.word	index@(.nv.constant0._Z11_setents_64iPiPdS0_)
        /*0078*/ 	.short	0x0380
        /*007a*/ 	.short	0x0020


	//----- nvinfo : EIATTR_SW_WAR
	.align		4
.L_2672:
        /*007c*/ 	.byte	0x04, 0x36
        /*007e*/ 	.short	(.L_2674 - .L_2673)
.L_2673:
        /*0080*/ 	.word	0x00000008
.L_2674:


//--------------------- .nv.info._Z11_getents_64iPiPdS0_ --------------------------
	.section	.nv.info._Z11_getents_64iPiPdS0_,"",@"SHT_CUDA_INFO"
	.sectionflags	@""
	.align	4


	//----- nvinfo : EIATTR_CUDA_API_VERSION
	.align		4
        /*0000*/ 	.byte	0x04, 0x37
        /*0002*/ 	.short	(.L_2676 - .L_2675)
.L_2675:
        /*0004*/ 	.word	0x00000082


	//----- nvinfo : EIATTR_KPARAM_INFO
	.align		4
.L_2676:
        /*0008*/ 	.byte	0x04, 0x17
        /*000a*/ 	.short	(.L_2678 - .L_2677)
.L_2677:
        /*000c*/ 	.word	0x00000000
        /*0010*/ 	.short	0x0003
        /*0012*/ 	.short	0x0018
        /*0014*/ 	.byte	0x00, 0xf5, 0x21, 0x00


	//----- nvinfo : EIATTR_KPARAM_INFO
	.align		4
.L_2678:
        /*0018*/ 	.byte	0x04, 0x17
        /*001a*/ 	.short	(.L_2680 - .L_2679)
.L_2679:
        /*001c*/ 	.word	0x00000000
        /*0020*/ 	.short	0x0002
        /*0022*/ 	.short	0x0010
        /*0024*/ 	.byte	0x00, 0xf5, 0x21, 0x00


	//----- nvinfo : EIATTR_KPARAM_INFO
	.align		4
.L_2680:
        /*0028*/ 	.byte	0x04, 0x17
        /*002a*/ 	.short	(.L_2682 - .L_2681)
.L_2681:
        /*002c*/ 	.word	0x00000000
        /*0030*/ 	.short	0x0001
        /*0032*/ 	.short	0x0008
        /*0034*/ 	.byte	0x00, 0xf5, 0x21, 0x00


	//----- nvinfo : EIATTR_KPARAM_INFO
	.align		4
.L_2682:
        /*0038*/ 	.byte	0x04, 0x17
        /*003a*/ 	.short	(.L_2684 - .L_2683)
.L_2683:
        /*003c*/ 	.word	0x00000000
        /*0040*/ 	.short	0x0000
        /*0042*/ 	.short	0x0000
        /*0044*/ 	.byte	0x00, 0xf0, 0x11, 0x00


	//----- nvinfo : EIATTR_SPARSE_MMA_MASK
	.align		4
.L_2684:
        /*0048*/ 	.byte	0x03, 0x50
        /*004a*/ 	.short	0x0000


	//----- nvinfo : EIATTR_MAXREG_COUNT
	.align		4
        /*004c*/ 	.byte	0x03, 0x1b
        /*004e*/ 	.short	0x00ff


	//----- nvinfo : EIATTR_MERCURY_ISA_VERSION
	.align		4
        /*0050*/ 	.byte	0x03, 0x5f
        /*0052*/ 	.short	0x0101


	//----- nvinfo : EIATTR_VRC_CTA_INIT_COUNT
	.align		4
        /*0054*/ 	.byte	0x02, 0x4a
	.zero		1
	.zero		1


	//----- nvinfo : EIATTR_EXIT_INSTR_OFFSETS
	.align		4
        /*0058*/ 	.byte	0x04, 0x1c
        /*005a*/ 	.short	(.L_2686 - .L_2685)


	//   ....[0]....
.L_2685:
        /*005c*/ 	.word	0x00000070


	//   ....[1]....
        /*0060*/ 	.word	0x00000170


	//----- nvinfo : EIATTR_CRS_STACK_SIZE
	.align		4
.L_2686:
        /*0064*/ 	.byte	0x04, 0x1e
        /*0066*/ 	.short	(.L_2688 - .L_2687)
.L_2687:
        /*0068*/ 	.word	0x00000000


	//----- nvinfo : EIATTR_CBANK_PARAM_SIZE
	.align		4
.L_2688:
        /*006c*/ 	.byte	0x03, 0x19
        /*006e*/ 	.short	0x0020


	//----- nvinfo : EIATTR_PARAM_CBANK
	.align		4
        /*0070*/ 	.byte	0x04, 0x0a
        /*0072*/ 	.short	(.L_2690 - .L_2689)
	.align		4
.L_2689:
        /*0074*/ 	.word	index@(.nv.constant0._Z11_getents_64iPiPdS0_)
        /*0078*/ 	.short	0x0380
        /*007a*/ 	.short	0x0020


	//----- nvinfo : EIATTR_SW_WAR
	.align		4
.L_2690:
        /*007c*/ 	.byte	0x04, 0x36
        /*007e*/ 	.short	(.L_2692 - .L_2691)
.L_2691:
        /*0080*/ 	.word	0x00000008
.L_2692:


//--------------------- .nv.info._Z11_setrow1_64iiiPiPdd --------------------------
	.section	.nv.info._Z11_setrow1_64iiiPiPdd,"",@"SHT_CUDA_INFO"
	.sectionflags	@""
	.align	4


	//----- nvinfo : EIATTR_CUDA_API_VERSION
	.align		4
        /*0000*/ 	.byte	0x04, 0x37
        /*0002*/ 	.short	(.L_2694 - .L_2693)
.L_2693:
        /*0004*/ 	.word	0x00000082


	//----- nvinfo : EIATTR_KPARAM_INFO
	.align		4
.L_2694:
        /*0008*/ 	.byte	0x04, 0x17
        /*000a*/ 	.short	(.L_2696 - .L_2695)
.L_2695:
        /*000c*/ 	.word	0x00000000
        /*0010*/ 	.short	0x0005
        /*0012*/ 	.short	0x0020
        /*0014*/ 	.byte	0x00, 0xf0, 0x21, 0x00


	//----- nvinfo : EIATTR_KPARAM_INFO
	.align		4
.L_2696:
        /*0018*/ 	.byte	0x04, 0x17
        /*001a*/ 	.short	(.L_2698 - .L_2697)
.L_2697:
        /*001c*/ 	.word	0x00000000
        /*0020*/ 	.short	0x0004
        /*0022*/ 	.short	0x0018
        /*0024*/ 	.byte	0x00, 0xf5, 0x21, 0x00


	//----- nvinfo : EIATTR_KPARAM_INFO
	.align		4
.L_2698:
        /*0028*/ 	.byte	0x04, 0x17
        /*002a*/ 	.short	(.L_2700 - .L_2699)
.L_2699:
        /*002c*/ 	.word	0x00000000
        /*0030*/ 	.short	0x0003
        /*0032*/ 	.short	0x0010
        /*0034*/ 	.byte	0x00, 0xf5, 0x21, 0x00


	//----- nvinfo : EIATTR_KPARAM_INFO
	.align		4
.L_2700:
        /*0038*/ 	.byte	0x04, 0x17
        /*003a*/ 	.short	(.L_2702 - .L_2701)
.L_2701:
        /*003c*/ 	.word	0x00000000
        /*0040*/ 	.short	0x0002
        /*0042*/ 	.short	0x0008
        /*0044*/ 	.byte	0x00, 0xf0, 0x11, 0x00


	//----- nvinfo : EIATTR_KPARAM_INFO
	.align		4
.L_2702:
        /*0048*/ 	.byte	0x04, 0x17
        /*004a*/ 	.short	(.L_2704 - .L_2703)
.L_2703:
        /*004c*/ 	.word	0x00000000
        /*0050*/ 	.short	0x0001
        /*0052*/ 	.short	0x0004
        /*0054*/ 	.byte	0x00, 0xf0, 0x11, 0x00


	//----- nvinfo : EIATTR_KPARAM_INFO
	.align		4
.L_2704:
        /*0058*/ 	.byte	0x04, 0x17
        /*005a*/ 	.short	(.L_2706 - .L_2705)
.L_2705:
        /*005c*/ 	.word	0x00000000
        /*0060*/ 	.short	0x0000
        /*0062*/ 	.short	0x0000
        /*0064*/ 	.byte	0x00, 0xf0, 0x11, 0x00


	//----- nvinfo : EIATTR_SPARSE_MMA_MASK
	.align		4
.L_2706:
        /*0068*/ 	.byte	0x03, 0x50
        /*006a*/ 	.short	0x0000


	//----- nvinfo : EIATTR_MAXREG_COUNT
	.align		4
        /*006c*/ 	.byte	0x03, 0x1b
        /*006e*/ 	.short	0x00ff


	//----- nvinfo : EIATTR_MERCURY_ISA_VERSION
	.align		4
        /*0070*/ 	.byte	0x03, 0x5f
        /*0072*/ 	.short	0x0101


	//----- nvinfo : EIATTR_VRC_CTA_INIT_COUNT
	.align		4
        /*0074*/ 	.byte	0x02, 0x4a
	.zero		1
	.zero		1


	//----- nvinfo : EIATTR_EXIT_INSTR_OFFSETS
	.align		4
        /*0078*/ 	.byte	0x04, 0x1c
        /*007a*/ 	.short	(.L_2708 - .L_2707)


	//   ....[0]....
.L_2707:
        /*007c*/ 	.word	0x00000200


	//   ....[1]....
        /*0080*/ 	.word	0x00000570


	//----- nvinfo : EIATTR_CRS_STACK_SIZE
	.align		4
.L_2708:
        /*0084*/ 	.byte	0x04, 0x1e
        /*0086*/ 	.short	(.L_2710 - .L_2709)
.L_2709:
        /*0088*/ 	.word	0x00000000


	//----- nvinfo : EIATTR_CBANK_PARAM_SIZE
	.align		4
.L_2710:
        /*008c*/ 	.byte	0x03, 0x19
        /*008e*/ 	.short	0x0028


	//----- nvinfo : EIATTR_PARAM_CBANK
	.align		4
        /*0090*/ 	.byte	0x04, 0x0a
        /*0092*/ 	.short	(.L_2712 - .L_2711)
	.align		4
.L_2711:
        /*0094*/ 	.word	index@(.nv.constant0._Z11_setrow1_64iiiPiPdd)
        /*0098*/ 	.short	0x0380
        /*009a*/ 	.short	0x0028


	//----- nvinfo : EIATTR_SW_WAR
	.align		4
.L_2712:
        /*009c*/ 	.byte	0x04, 0x36
        /*009e*/ 	.short	(.L_2714 - .L_2713)
.L_2713:
        /*00a0*/ 	.word	0x00000008
.L_2714:


//--------------------- .nv.info._Z11_addrows_64iiiPiPdS0_ --------------------------
	.section	.nv.info._Z11_addrows_64iiiPiPdS0_,"",@"SHT_CUDA_INFO"
	.sectionflags	@""
	.align	4


	//----- nvinfo : EIATTR_CUDA_API_VERSION
	.align		4
        /*0000*/ 	.byte	0x04, 0x37
        /*0002*/ 	.short	(.L_2716 - .L_2715)
.L_2715:
        /*0004*/ 	.word	0x00000082


	//----- nvinfo : EIATTR_KPARAM_INFO
	.align		4
.L_2716:
        /*0008*/ 	.byte	0x04, 0x17
        /*000a*/ 	.short	(.L_2718 - .L_2717)
.L_2717:
        /*000c*/ 	.word	0x00000000
        /*0010*/ 	.short	0x0005
        /*0012*/ 	.short	0x0020
        /*0014*/ 	.byte	0x00, 0xf5, 0x21, 0x00


	//----- nvinfo : EIATTR_KPARAM_INFO
	.align		4
.L_2718:
        /*0018*/ 	.byte	0x04, 0x17
        /*001a*/ 	.short	(.L_2720 - .L_2719)
.L_2719:
        /*001c*/ 	.word	0x00000000
        /*0020*/ 	.short	0x0004
        /*0022*/ 	.short	0x0018
        /*0024*/ 	.byte	0x00, 0xf5, 0x21, 0x00


	//----- nvinfo : EIATTR_KPARAM_INFO
	.align		4
.L_2720:
        /*0028*/ 	.byte	0x04, 0x17
        /*002a*/ 	.short	(.L_2722 - .L_2721)
.L_2721:
        /*002c*/ 	.word	0x00000000
        /*0030*/ 	.short	0x0003
        /*0032*/ 	.short	0x0010
        /*0034*/ 	.byte	0x00, 0xf5, 0x21, 0x00


	//----- nvinfo : EIATTR_KPARAM_INFO
	.align		4
.L_2722:
        /*0038*/ 	.byte	0x04, 0x17
        /*003a*/ 	.short	(.L_2724 - .L_2723)
.L_2723:
        /*003c*/ 	.word	0x00000000
        /*0040*/ 	.short	0x0002
        /*0042*/ 	.short	0x0008
        /*0044*/ 	.byte	0x00, 0xf0, 0x11, 0x00


	//----- nvinfo : EIATTR_KPARAM_INFO
	.align		4
.L_2724:
        /*0048*/ 	.byte	0x04, 0x17
        /*004a*/ 	.short	(.L_2726 - .L_2725)
.L_2725:
        /*004c*/ 	.word	0x00000000
        /*0050*/ 	.short	0x0001
        /*0052*/ 	.short	0x0004
        /*0054*/ 	.byte	0x00, 0xf0, 0x11, 0x00


	//----- nvinfo : EIATTR_KPARAM_INFO
	.align		4
.L_2726:
        /*0058*/ 	.byte	0x04, 0x17
        /*005a*/ 	.short	(.L_2728 - .L_2727)
.L_2727:
        /*005c*/ 	.word	0x00000000
        /*0060*/ 	.short	0x0000
        /*0062*/ 	.short	0x0000
        /*0064*/ 	.byte	0x00, 0xf0, 0x11, 0x00


	//----- nvinfo : EIATTR_SPARSE_MMA_MASK
	.align		4
.L_2728:
        /*0068*/ 	.byte	0x03, 0x50
        /*006a*/ 	.short	0x0000


	//----- nvinfo : EIATTR_MAXREG_COUNT
	.align		4
        /*006c*/ 	.byte	0x03, 0x1b
        /*006e*/ 	.short	0x00ff


	//----- nvinfo : EIATTR_MERCURY_ISA_VERSION
	.align		4
        /*0070*/ 	.byte	0x03, 0x5f
        /*0072*/ 	.short	0x0101


	//----- nvinfo : EIATTR_VRC_CTA_INIT_COUNT
	.align		4
        /*0074*/ 	.byte	0x02, 0x4a
	.zero		1
	.zero		1


	//----- nvinfo : EIATTR_EXIT_INSTR_OFFSETS
	.align		4
        /*0078*/ 	.byte	0x04, 0x1c
        /*007a*/ 	.short	(.L_2730 - .L_2729)


	//   ....[0]....
.L_2729:
        /*007c*/ 	.word	0x00000210


	//   ....[1]....
        /*0080*/ 	.word	0x000005c0


	//----- nvinfo : EIATTR_CRS_STACK_SIZE
	.align		4
.L_2730:
        /*0084*/ 	.byte	0x04, 0x1e
        /*0086*/ 	.short	(.L_2732 - .L_2731)
.L_2731:
        /*0088*/ 	.word	0x00000000


	//----- nvinfo : EIATTR_CBANK_PARAM_SIZE
	.align		4
.L_2732:
        /*008c*/ 	.byte	0x03, 0x19
        /*008e*/ 	.short	0x0028


	//----- nvinfo : EIATTR_PARAM_CBANK
	.align		4
        /*0090*/ 	.byte	0x04, 0x0a
        /*0092*/ 	.short	(.L_2734 - .L_2733)
	.align		4
.L_2733:
        /*0094*/ 	.word	index@(.nv.constant0._Z11_addrows_64iiiPiPdS0_)
        /*0098*/ 	.short	0x0380
        /*009a*/ 	.short	0x0028


	//----- nvinfo : EIATTR_SW_WAR
	.align		4
.L_2734:
        /*009c*/ 	.byte	0x04, 0x36
        /*009e*/ 	.short	(.L_2736 - .L_2735)
.L_2735:
        /*00a0*/ 	.word	0x00000008
.L_2736:


//--------------------- .nv.info._Z11_setrows_64iiiPiPdS0_ --------------------------
	.section	.nv.info._Z11_setrows_64iiiPiPdS0_,"",@"SHT_CUDA_INFO"
	.sectionflags	@""
	.align	4


	//----- nvinfo : EIATTR_CUDA_API_VERSION
	.align		4
        /*0000*/ 	.byte	0x04, 0x37
        /*0002*/ 	.short	(.L_2738 - .L_2737)
.L_2737:
        /*0004*/ 	.word	0x00000082


	//----- nvinfo : EIATTR_KPARAM_INFO
	.align		4
.L_2738:
        /*0008*/ 	.byte	0x04, 0x17
        /*000a*/ 	.short	(.L_2740 - .L_2739)
.L_2739:
        /*000c*/ 	.word	0x00000000
        /*0010*/ 	.short	0x0005
        /*0012*/ 	.short	0x0020
        /*0014*/ 	.byte	0x00, 0xf5, 0x21, 0x00


	//----- nvinfo : EIATTR_KPARAM_INFO
	.align		4
.L_2740:
        /*0018*/ 	.byte	0x04, 0x17
        /*001a*/ 	.short	(.L_2742 - .L_2741)
.L_2741:
        /*001c*/ 	.word	0x00000000
        /*0020*/ 	.short	0x0004
        /*0022*/ 	.short	0x0018
        /*0024*/ 	.byte	0x00, 0xf5, 0x21, 0x00


	//----- nvinfo : EIATTR_KPARAM_INFO
	.align		4
.L_2742:
        /*0028*/ 	.byte	0x04, 0x17
        /*002a*/ 	.short	(.L_2744 - .L_2743)
.L_2743:
        /*002c*/ 	.word	0x00000000
        /*0030*/ 	.short	0x0003
        /*0032*/ 	.short	0x0010
        /*0034*/ 	.byte	0x00, 0xf5, 0x21, 0x00


	//----- nvinfo : EIATTR_KPARAM_INFO
	.align		4
.L_2744:
        /*0038*/ 	.byte	0x04, 0x17
        /*003a*/ 	.short	(.L_2746 - .L_2745)
.L_2745:
        /*003c*/ 	.word	0x00000000
        /*0040*/ 	.short	0x0002
        /*0042*/ 	.short	0x0008
        /*0044*/ 	.byte	0x00, 0xf0, 0x11, 0x00


	//----- nvinfo : EIATTR_KPARAM_INFO
	.align		4
.L_2746:
        /*0048*/ 	.byte	0x04, 0x17
        /*004a*/ 	.short	(.L_2748 - .L_2747)
.L_2747:
        /*004c*/ 	.word	0x00000000
        /*0050*/ 	.short	0x0001
        /*0052*/ 	.short	0x0004
        /*0054*/ 	.byte	0x00, 0xf0, 0x11, 0x00


	//----- nvinfo : EIATTR_KPARAM_INFO
	.align		4
.L_2748:
        /*0058*/ 	.byte	0x04, 0x17
        /*005a*/ 	.short	(.L_2750 - .L_2749)
.L_2749:
        /*005c*/ 	.word	0x00000000
        /*0060*/ 	.short	0x0000
        /*0062*/ 	.short	0x0000
        /*0064*/ 	.byte	0x00, 0xf0, 0x11, 0x00


	//----- nvinfo : EIATTR_SPARSE_MMA_MASK
	.align		4
.L_2750:
        /*0068*/ 	.byte	0x03, 0x50
        /*006a*/ 	.short	0x0000


	//----- nvinfo : EIATTR_MAXREG_COUNT
	.align		4
        /*006c*/ 	.byte	0x03, 0x1b
        /*006e*/ 	.short	0x00ff


	//----- nvinfo : EIATTR_MERCURY_ISA_VERSION
	.align		4
        /*0070*/ 	.byte	0x03, 0x5f
        /*0072*/ 	.short	0x0101


	//----- nvinfo : EIATTR_VRC_CTA_INIT_COUNT
	.align		4
        /*0074*/ 	.byte	0x02, 0x4a
	.zero		1
	.zero		1


	//----- nvinfo : EIATTR_EXIT_INSTR_OFFSETS
	.align		4
        /*0078*/ 	.byte	0x04, 0x1c
        /*007a*/ 	.short	(.L_2752 - .L_2751)


	//   ....[0]....
.L_2751:
        /*007c*/ 	.word	0x00000200


	//   ....[1]....
        /*0080*/ 	.word	0x000005a0


	//----- nvinfo : EIATTR_CRS_STACK_SIZE
	.align		4
.L_2752:
        /*0084*/ 	.byte	0x04, 0x1e
        /*0086*/ 	.short	(.L_2754 - .L_2753)
.L_2753:
        /*0088*/ 	.word	0x00000000


	//----- nvinfo : EIATTR_CBANK_PARAM_SIZE
	.align		4
.L_2754:
        /*008c*/ 	.byte	0x03, 0x19
        /*008e*/ 	.short	0x0028


	//----- nvinfo : EIATTR_PARAM_CBANK
	.align		4
        /*0090*/ 	.byte	0x04, 0x0a
        /*0092*/ 	.short	(.L_2756 - .L_2755)
	.align		4
.L_2755:
        /*0094*/ 	.word	index@(.nv.constant0._Z11_setrows_64iiiPiPdS0_)
        /*0098*/ 	.short	0x0380
        /*009a*/ 	.short	0x0028


	//----- nvinfo : EIATTR_SW_WAR
	.align		4
.L_2756:
        /*009c*/ 	.byte	0x04, 0x36
        /*009e*/ 	.short	(.L_2758 - .L_2757)
.L_2757:
        /*00a0*/ 	.word	0x00000008
.L_2758:


//--------------------- .nv.info._Z11_getrows_64iiiPiPdS0_ --------------------------
	.section	.nv.info._Z11_getrows_64iiiPiPdS0_,"",@"SHT_CUDA_INFO"
	.sectionflags	@""
	.align	4


	//----- nvinfo : EIATTR_CUDA_API_VERSION
	.align		4
        /*0000*/ 	.byte	0x04, 0x37
        /*0002*/ 	.short	(.L_2760 - .L_2759)
.L_2759:
        /*0004*/ 	.word	0x00000082


	//----- nvinfo : EIATTR_KPARAM_INFO
	.align		4
.L_2760:
        /*0008*/ 	.byte	0x04, 0x17
        /*000a*/ 	.short	(.L_2762 - .L_2761)
.L_2761:
        /*000c*/ 	.word	0x00000000
        /*0010*/ 	.short	0x0005
        /*0012*/ 	.short	0x0020
        /*0014*/ 	.byte	0x00, 0xf5, 0x21, 0x00


	//----- nvinfo : EIATTR_KPARAM_INFO
	.align		4
.L_2762:
        /*0018*/ 	.byte	0x04, 0x17
        /*001a*/ 	.short	(.L_2764 - .L_2763)
.L_2763:
        /*001c*/ 	.word	0x00000000
        /*0020*/ 	.short	0x0004
        /*0022*/ 	.short	0x0018
        /*0024*/ 	.byte	0x00, 0xf5, 0x21, 0x00


	//----- nvinfo : EIATTR_KPARAM_INFO
	.align		4
.L_2764:
        /*0028*/ 	.byte	0x04, 0x17
        /*002a*/ 	.short	(.L_2766 - .L_2765)
.L_2765:
        /*002c*/ 	.word	0x00000000
        /*0030*/ 	.short	0x0003
        /*0032*/ 	.short	0x0010
        /*0034*/ 	.byte	0x00, 0xf5, 0x21, 0x00


	//----- nvinfo : EIATTR_KPARAM_INFO
	.align		4
.L_2766:
        /*0038*/ 	.byte	0x04, 0x17
        /*003a*/ 	.short	(.L_2768 - .L_2767)
.L_2767:
        /*003c*/ 	.word	0x00000000
        /*0040*/ 	.short	0x0002
        /*0042*/ 	.short	0x0008
        /*0044*/ 	.byte	0x00, 0xf0, 0x11, 0x00


	//----- nvinfo : EIATTR_KPARAM_INFO
	.align		4
.L_2768:
        /*0048*/ 	.byte	0x04, 0x17
        /*004a*/ 	.short	(.L_2770 - .L_2769)
.L_2769:
        /*004c*/ 	.word	0x00000000
        /*0050*/ 	.short	0x0001
        /*0052*/ 	.short	0x0004
        /*0054*/ 	.byte	0x00, 0xf0, 0x11, 0x00


	//----- nvinfo : EIATTR_KPARAM_INFO
	.align		4
.L_2770:
        /*0058*/ 	.byte	0x04, 0x17
        /*005a*/ 	.short	(.L_2772 - .L_2771)
.L_2771:
        /*005c*/ 	.word	0x00000000
        /*0060*/ 	.short	0x0000
        /*0062*/ 	.short	0x0000
        /*0064*/ 	.byte	0x00, 0xf0, 0x11, 0x00


	//----- nvinfo : EIATTR_SPARSE_MMA_MASK
	.align		4
.L_2772:
        /*0068*/ 	.byte	0x03, 0x50
        /*006a*/ 	.short	0x0000


	//----- nvinfo : EIATTR_MAXREG_COUNT
	.align		4
        /*006c*/ 	.byte	0x03, 0x1b
        /*006e*/ 	.short	0x00ff


	//----- nvinfo : EIATTR_MERCURY_ISA_VERSION
	.align		4
        /*0070*/ 	.byte	0x03, 0x5f
        /*0072*/ 	.short	0x0101


	//----- nvinfo : EIATTR_VRC_CTA_INIT_COUNT
	.align		4
        /*0074*/ 	.byte	0x02, 0x4a
	.zero		1
	.zero		1


	//----- nvinfo : EIATTR_EXIT_INSTR_OFFSETS
	.align		4
        /*0078*/ 	.byte	0x04, 0x1c
        /*007a*/ 	.short	(.L_2774 - .L_2773)


	//   ....[0]....
.L_2773:
        /*007c*/ 	.word	0x00000200


	//   ....[1]....
        /*0080*/ 	.word	0x000005b0


	//----- nvinfo : EIATTR_CRS_STACK_SIZE
	.align		4
.L_2774:
        /*0084*/ 	.byte	0x04, 0x1e
        /*0086*/ 	.short	(.L_2776 - .L_2775)
.L_2775:
        /*0088*/ 	.word	0x00000000


	//----- nvinfo : EIATTR_CBANK_PARAM_SIZE
	.align		4
.L_2776:
        /*008c*/ 	.byte	0x03, 0x19
        /*008e*/ 	.short	0x0028


	//----- nvinfo : EIATTR_PARAM_CBANK
	.align		4
        /*0090*/ 	.byte	0x04, 0x0a
        /*0092*/ 	.short	(.L_2778 - .L_2777)
	.align		4
.L_2777:
        /*0094*/ 	.word	index@(.nv.constant0._Z11_getrows_64iiiPiPdS0_)
        /*0098*/ 	.short	0x0380
        /*009a*/ 	.short	0x0028


	//----- nvinfo : EIATTR_SW_WAR
	.align		4
.L_2778:
        /*009c*/ 	.byte	0x04, 0x36
        /*009e*/ 	.short	(.L_2780 - .L_2779)
.L_2779:
        /*00a0*/ 	.word	0x00000008
.L_2780:


//--------------------- .nv.info._Z11_setcol1_64iiiPiPdd --------------------------
	.section	.nv.info._Z11_setcol1_64iiiPiPdd,"",@"SHT_CUDA_INFO"
	.sectionflags	@""
	.align	4


	//----- nvinfo : EIATTR_CUDA_API_VERSION
	.align		4
        /*0000*/ 	.byte	0x04, 0x37
        /*0002*/ 	.short	(.L_2782 - .L_2781)
.L_2781:
        /*0004*/ 	.word	0x00000082


	//----- nvinfo : EIATTR_KPARAM_INFO
	.align		4
.L_2782:
        /*0008*/ 	.byte	0x04, 0x17
        /*000a*/ 	.short	(.L_2784 - .L_2783)
.L_2783:
        /*000c*/ 	.word	0x00000000
        /*0010*/ 	.short	0x0005
        /*0012*/ 	.short	0x0020
        /*0014*/ 	.byte	0x00, 0xf0, 0x21, 0x00


	//----- nvinfo : EIATTR_KPARAM_INFO
	.align		4
.L_2784:
        /*0018*/ 	.byte	0x04, 0x17
        /*001a*/ 	.short	(.L_2786 - .L_2785)
.L_2785:
        /*001c*/ 	.word	0x00000000
        /*0020*/ 	.short	0x0004
        /*0022*/ 	.short	0x0018
        /*0024*/ 	.byte	0x00, 0xf5, 0x21, 0x00


	//----- nvinfo : EIATTR_KPARAM_INFO
	.align		4
.L_2786:
        /*0028*/ 	.byte	0x04, 0x17
        /*002a*/ 	.short	(.L_2788 - .L_2787)
.L_2787:
        /*002c*/ 	.word	0x00000000
        /*0030*/ 	.short	0x0003
        /*0032*/ 	.short	0x0010
        /*0034*/ 	.byte	0x00, 0xf5, 0x21, 0x00


	//----- nvinfo : EIATTR_KPARAM_INFO
	.align		4
.L_2788:
        /*0038*/ 	.byte	0x04, 0x17
        /*003a*/ 	.short	(.L_2790 - .L_2789)
.L_2789:
        /*003c*/ 	.word	0x00000000
        /*0040*/ 	.short	0x0002
        /*0042*/ 	.short	0x0008
        /*0044*/ 	.byte	0x00, 0xf0, 0x11, 0x00


	//----- nvinfo : EIATTR_KPARAM_INFO
	.align		4
.L_2790:
        /*0048*/ 	.byte	0x04, 0x17
        /*004a*/ 	.short	(.L_2792 - .L_2791)
.L_2791:
        /*004c*/ 	.word	0x00000000
        /*0050*/ 	.short	0x0001
        /*0052*/ 	.short	0x0004
        /*0054*/ 	.byte	0x00, 0xf0, 0x11, 0x00


	//----- nvinfo : EIATTR_KPARAM_INFO
	.align		4
.L_2792:
        /*0058*/ 	.byte	0x04, 0x17
        /*005a*/ 	.short	(.L_2794 - .L_2793)
.L_2793:
        /*005c*/ 	.word	0x00000000
        /*0060*/ 	.short	0x0000
        /*0062*/ 	.short	0x0000
        /*0064*/ 	.byte	0x00, 0xf0, 0x11, 0x00


	//----- nvinfo : EIATTR_SPARSE_MMA_MASK
	.align		4
.L_2794:
        /*0068*/ 	.byte	0x03, 0x50
        /*006a*/ 	.short	0x0000


	//----- nvinfo : EIATTR_MAXREG_COUNT
	.align		4
        /*006c*/ 	.byte	0x03, 0x1b
        /*006e*/ 	.short	0x00ff


	//----- nvinfo : EIATTR_MERCURY_ISA_VERSION
	.align		4
        /*0070*/ 	.byte	0x03, 0x5f
        /*0072*/ 	.short	0x0101


	//----- nvinfo : EIATTR_VRC_CTA_INIT_COUNT
	.align		4
        /*0074*/ 	.byte	0x02, 0x4a
	.zero		1
	.zero		1


	//----- nvinfo : EIATTR_EXIT_INSTR_OFFSETS
	.align		4
        /*0078*/ 	.byte	0x04, 0x1c
        /*007a*/ 	.short	(.L_2796 - .L_2795)


	//   ....[0]....
.L_2795:
        /*007c*/ 	.word	0x00000210


	//   ....[1]....
        /*0080*/ 	.word	0x00000590


	//----- nvinfo : EIATTR_CRS_STACK_SIZE
	.align		4
.L_2796:
        /*0084*/ 	.byte	0x04, 0x1e
        /*0086*/ 	.short	(.L_2798 - .L_2797)
.L_2797:
        /*0088*/ 	.word	0x00000000


	//----- nvinfo : EIATTR_CBANK_PARAM_SIZE
	.align		4
.L_2798:
        /*008c*/ 	.byte	0x03, 0x19
        /*008e*/ 	.short	0x0028


	//----- nvinfo : EIATTR_PARAM_CBANK
	.align		4
        /*0090*/ 	.byte	0x04, 0x0a
        /*0092*/ 	.short	(.L_2800 - .L_2799)
	.align		4
.L_2799:
        /*0094*/ 	.word	index@(.nv.constant0._Z11_setcol1_64iiiPiPdd)
        /*0098*/ 	.short	0x0380
        /*009a*/ 	.short	0x0028


	//----- nvinfo : EIATTR_SW_WAR
	.align		4
.L_2800:
        /*009c*/ 	.byte	0x04, 0x36
        /*009e*/ 	.short	(.L_2802 - .L_2801)
.L_2801:
        /*00a0*/ 	.word	0x00000008
.L_2802:


//--------------------- .nv.info._Z11_addcols_64iiiPiPdS0_ --------------------------
	.section	.nv.info._Z11_addcols_64iiiPiPdS0_,"",@"SHT_CUDA_INFO"
	.sectionflags	@""
	.align	4


	//----- nvinfo : EIATTR_CUDA_API_VERSION
	.align		4
        /*0000*/ 	.byte	0x04, 0x37
        /*0002*/ 	.short	(.L_2804 - .L_2803)
.L_2803:
        /*0004*/ 	.word	0x00000082


	//----- nvinfo : EIATTR_KPARAM_INFO
	.align		4
.L_2804:
        /*0008*/ 	.byte	0x04, 0x17
        /*000a*/ 	.short	(.L_2806 - .L_2805)
.L_2805:
        /*000c*/ 	.word	0x00000000
        /*0010*/ 	.short	0x0005
        /*0012*/ 	.short	0x0020
        /*0014*/ 	.byte	0x00, 0xf5, 0x21, 0x00


	//----- nvinfo : EIATTR_KPARAM_INFO
	.align		4
.L_2806:
        /*0018*/ 	.byte	0x04, 0x17
        /*001a*/ 	.short	(.L_2808 - .L_2807)
.L_2807:
        /*001c*/ 	.word	0x00000000
        /*0020*/ 	.short	0x0004
        /*0022*/ 	.short	0x0018
        /*0024*/ 	.byte	0x00, 0xf5, 0x21, 0x00


	//----- nvinfo : EIATTR_KPARAM_INFO
	.align		4
.L_2808:
        /*0028*/ 	.byte	0x04, 0x17
        /*002a*/ 	.short	(.L_2810 - .L_2809)
.L_2809:
        /*002c*/ 	.word	0x00000000
        /*0030*/ 	.short	0x0003
        /*0032*/ 	.short	0x0010
        /*0034*/ 	.byte	0x00, 0xf5, 0x21, 0x00


	//----- nvinfo : EIATTR_KPARAM_INFO
	.align		4
.L_2810:
        /*0038*/ 	.byte	0x04, 0x17
        /*003a*/ 	.short	(.L_2812 - .L_2811)
.L_2811:
        /*003c*/ 	.word	0x00000000
        /*0040*/ 	.short	0x0002
        /*0042*/ 	.short	0x0008
        /*0044*/ 	.byte	0x00, 0xf0, 0x11, 0x00


	//----- nvinfo : EIATTR_KPARAM_INFO
	.align		4
.L_2812:
        /*0048*/ 	.byte	0x04, 0x17
        /*004a*/ 	.short	(.L_2814 - .L_2813)
.L_2813:
        /*004c*/ 	.word	0x00000000
        /*0050*/ 	.short	0x0001
        /*0052*/ 	.short	0x0004
        /*0054*/ 	.byte	0x00, 0xf0, 0x11, 0x00


	//----- nvinfo : EIATTR_KPARAM_INFO
	.align		4
.L_2814:
        /*0058*/ 	.byte	0x04, 0x17
        /*005a*/ 	.short	(.L_2816 - .L_2815)
.L_2815:
        /*005c*/ 	.word	0x00000000
        /*0060*/ 	.short	0x0000
        /*0062*/ 	.short	0x0000
        /*0064*/ 	.byte	0x00, 0xf0, 0x11, 0x00


	//----- nvinfo : EIATTR_SPARSE_MMA_MASK
	.align		4
.L_2816:
        /*0068*/ 	.byte	0x03, 0x50
        /*006a*/ 	.short	0x0000


	//----- nvinfo : EIATTR_MAXREG_COUNT
	.align		4
        /*006c*/ 	.byte	0x03, 0x1b
        /*006e*/ 	.short	0x00ff


	//----- nvinfo : EIATTR_MERCURY_ISA_VERSION
	.align		4
        /*0070*/ 	.byte	0x03, 0x5f
        /*0072*/ 	.short	0x0101


	//----- nvinfo : EIATTR_VRC_CTA_INIT_COUNT
	.align		4
        /*0074*/ 	.byte	0x02, 0x4a
	.zero		1
	.zero		1


	//----- nvinfo : EIATTR_EXIT_INSTR_OFFSETS
	.align		4
        /*0078*/ 	.byte	0x04, 0x1c
        /*007a*/ 	.short	(.L_2818 - .L_2817)


	//   ....[0]....
.L_2817:
        /*007c*/ 	.word	0x00000200


	//   ....[1]....
        /*0080*/ 	.word	0x00000590


	//----- nvinfo : EIATTR_CRS_STACK_SIZE
	.align		4
.L_2818:
        /*0084*/ 	.byte	0x04, 0x1e
        /*0086*/ 	.short	(.L_2820 - .L_2819)
.L_2819:
        /*0088*/ 	.word	0x00000000


	//----- nvinfo : EIATTR_CBANK_PARAM_SIZE
	.align		4
.L_2820:
        /*008c*/ 	.byte	0x03, 0x19
        /*008e*/ 	.short	0x0028


	//----- nvinfo : EIATTR_PARAM_CBANK
	.align		4
        /*0090*/ 	.byte	0x04, 0x0a
        /*0092*/ 	.short	(.L_2822 - .L_2821)
	.align		4
.L_2821:
        /*0094*/ 	.word	index@(.nv.constant0._Z11_addcols_64iiiPiPdS0_)
        /*0098*/ 	.short	0x0380
        /*009a*/ 	.short	0x0028


	//----- nvinfo : EIATTR_SW_WAR
	.align		4
.L_2822:
        /*009c*/ 	.byte	0x04, 0x36
        /*009e*/ 	.short	(.L_2824 - .L_2823)
.L_2823:
        /*00a0*/ 	.word	0x00000008
.L_2824:


//--------------------- .nv.info._Z11_setcols_64iiiPiPdS0_ --------------------------
	.section	.nv.info._Z11_setcols_64iiiPiPdS0_,"",@"SHT_CUDA_INFO"
	.sectionflags	@""
	.align	4


	//----- nvinfo : EIATTR_CUDA_API_VERSION
	.align		4
        /*0000*/ 	.byte	0x04, 0x37
        /*0002*/ 	.short	(.L_2826 - .L_2825)
.L_2825:
        /*0004*/ 	.word	0x00000082


	//----- nvinfo : EIATTR_KPARAM_INFO
	.align		4
.L_2826:
        /*0008*/ 	.byte	0x04, 0x17
        /*000a*/ 	.short	(.L_2828 - .L_2827)
.L_2827:
        /*000c*/ 	.word	0x00000000
        /*0010*/ 	.short	0x0005
        /*0012*/ 	.short	0x0020
        /*0014*/ 	.byte	0x00, 0xf5, 0x21, 0x00


	//----- nvinfo : EIATTR_KPARAM_INFO
	.align		4
.L_2828:
        /*0018*/ 	.byte	0x04, 0x17
        /*001a*/ 	.short	(.L_2830 - .L_2829)
.L_2829:
        /*001c*/ 	.word	0x00000000
        /*0020*/ 	.short	0x0004
        /*0022*/ 	.short	0x0018
        /*0024*/ 	.byte	0x00, 0xf5, 0x21, 0x00


	//----- nvinfo : EIATTR_KPARAM_INFO
	.align		4
.L_2830:
        /*0028*/ 	.byte	0x04, 0x17
        /*002a*/ 	.short	(.L_2832 - .L_2831)
.L_2831:
        /*002c*/ 	.word	0x00000000
        /*0030*/ 	.short	0x0003
        /*0032*/ 	.short	0x0010
        /*0034*/ 	.byte	0x00, 0xf5, 0x21, 0x00


	//----- nvinfo : EIATTR_KPARAM_INFO
	.align		4
.L_2832:
        /*0038*/ 	.byte	0x04, 0x17
        /*003a*/ 	.short	(.L_2834 - .L_2833)
.L_2833:
        /*003c*/ 	.word	0x00000000
        /*0040*/ 	.short	0x0002
        /*0042*/ 	.short	0x0008
        /*0044*/ 	.byte	0x00, 0xf0, 0x11, 0x00


	//----- nvinfo : EIATTR_KPARAM_INFO
	.align		4
.L_2834:
        /*0048*/ 	.byte	0x04, 0x17
        /*004a*/ 	.short	(.L_2836 - .L_2835)
.L_2835:
        /*004c*/ 	.word	0x00000000
        /*0050*/ 	.short	0x0001
        /*0052*/ 	.short	0x0004
        /*0054*/ 	.byte	0x00, 0xf0, 0x11, 0x00


	//----- nvinfo : EIATTR_KPARAM_INFO
	.align		4
.L_2836:
        /*0058*/ 	.byte	0x04, 0x17
        /*005a*/ 	.short	(.L_2838 - .L_2837)
.L_2837:
        /*005c*/ 	.word	0x00000000
        /*0060*/ 	.short	0x0000
        /*0062*/ 	.short	0x0000
        /*0064*/ 	.byte	0x00, 0xf0, 0x11, 0x00


	//----- nvinfo : EIATTR_SPARSE_MMA_MASK
	.align		4
.L_2838:
        /*0068*/ 	.byte	0x03, 0x50
        /*006a*/ 	.short	0x0000


	//----- nvinfo : EIATTR_MAXREG_COUNT
	.align		4
        /*006c*/ 	.byte	0x03, 0x1b
        /*006e*/ 	.short	0x00ff


	//----- nvinfo : EIATTR_MERCURY_ISA_VERSION
	.align		4
        /*0070*/ 	.byte	0x03, 0x5f
        /*0072*/ 	.short	0x0101


	//----- nvinfo : EIATTR_VRC_CTA_INIT_COUNT
	.align		4
        /*0074*/ 	.byte	0x02, 0x4a
	.zero		1
	.zero		1


	//----- nvinfo : EIATTR_EXIT_INSTR_OFFSETS
	.align		4
        /*0078*/ 	.byte	0x04, 0x1c
        /*007a*/ 	.short	(.L_2840 - .L_2839)


	//   ....[0]....
.L_2839:
        /*007c*/ 	.word	0x00000210


	//   ....[1]....
        /*0080*/ 	.word	0x000005b0


	//----- nvinfo : EIATTR_CRS_STACK_SIZE
	.align		4
.L_2840:
        /*0084*/ 	.byte	0x04, 0x1e
        /*0086*/ 	.short	(.L_2842 - .L_2841)
.L_2841:
        /*0088*/ 	.word	0x00000000


	//----- nvinfo : EIATTR_CBANK_PARAM_SIZE
	.align		4
.L_2842:
        /*008c*/ 	.byte	0x03, 0x19
        /*008e*/ 	.short	0x0028


	//----- nvinfo : EIATTR_PARAM_CBANK
	.align		4
        /*0090*/ 	.byte	0x04, 0x0a
        /*0092*/ 	.short	(.L_2844 - .L_2843)
	.align		4
.L_2843:
        /*0094*/ 	.word	index@(.nv.constant0._Z11_setcols_64iiiPiPdS0_)
        /*0098*/ 	.short	0x0380
        /*009a*/ 	.short	0x0028


	//----- nvinfo : EIATTR_SW_WAR
	.align		4
.L_2844:
        /*009c*/ 	.byte	0x04, 0x36
        /*009e*/ 	.short	(.L_2846 - .L_2845)
.L_2845:
        /*00a0*/ 	.word	0x00000008
.L_2846:


//--------------------- .nv.info._Z11_getcols_64iiiPiPdS0_ --------------------------
	.section	.nv.info._Z11_getcols_64iiiPiPdS0_,"",@"SHT_CUDA_INFO"
	.sectionflags	@""
	.align	4


	//----- nvinfo : EIATTR_CUDA_API_VERSION
	.align		4
        /*0000*/ 	.byte	0x04, 0x37
        /*0002*/ 	.short	(.L_2848 - .L_2847)
.L_2847:
        /*0004*/ 	.word	0x00000082


	//----- nvinfo : EIATTR_KPARAM_INFO
	.align		4
.L_2848:
        /*0008*/ 	.byte	0x04, 0x17
        /*000a*/ 	.short	(.L_2850 - .L_2849)
.L_2849:
        /*000c*/ 	.word	0x00000000
        /*0010*/ 	.short	0x0005
        /*0012*/ 	.short	0x0020
        /*0014*/ 	.byte	0x00, 0xf5, 0x21, 0x00


	//----- nvinfo : EIATTR_KPARAM_INFO
	.align		4
.L_2850:
        /*0018*/ 	.byte	0x04, 0x17
        /*001a*/ 	.short	(.L_2852 - .L_2851)
.L_2851:
        /*001c*/ 	.word	0x00000000
        /*0020*/ 	.short	0x0004
        /*0022*/ 	.short	0x0018
        /*0024*/ 	.byte	0x00, 0xf5, 0x21, 0x00


	//----- nvinfo : EIATTR_KPARAM_INFO
	.align		4
.L_2852:
        /*0028*/ 	.byte	0x04, 0x17
        /*002a*/ 	.short	(.L_2854 - .L_2853)
.L_2853:
        /*002c*/ 	.word	0x00000000
        /*0030*/ 	.short	0x0003
        /*0032*/ 	.short	0x0010
        /*0034*/ 	.byte	0x00, 0xf5, 0x21, 0x00


	//----- nvinfo : EIATTR_KPARAM_INFO
	.align		4
.L_2854:
        /*0038*/ 	.byte	0x04, 0x17
        /*003a*/ 	.short	(.L_2856 - .L_2855)
.L_2855:
        /*003c*/ 	.word	0x00000000
        /*0040*/ 	.short	0x0002
        /*0042*/ 	.short	0x0008
        /*0044*/ 	.byte	0x00, 0xf0, 0x11, 0x00


	//----- nvinfo : EIATTR_KPARAM_INFO
	.align		4
.L_2856:
        /*0048*/ 	.byte	0x04, 0x17
        /*004a*/ 	.short	(.L_2858 - .L_2857)
.L_2857:
        /*004c*/ 	.word	0x00000000
        /*0050*/ 	.short	0x0001
        /*0052*/ 	.short	0x0004
        /*0054*/ 	.byte	0x00, 0xf0, 0x11, 0x00


	//----- nvinfo : EIATTR_KPARAM_INFO
	.align		4
.L_2858:
        /*0058*/ 	.byte	0x04, 0x17
        /*005a*/ 	.short	(.L_2860 - .L_2859)
.L_2859:
        /*005c*/ 	.word	0x00000000
        /*0060*/ 	.short	0x0000
        /*0062*/ 	.short	0x0000
        /*0064*/ 	.byte	0x00, 0xf0, 0x11, 0x00


	//----- nvinfo : EIATTR_SPARSE_MMA_MASK
	.align		4
.L_2860:
        /*0068*/ 	.byte	0x03, 0x50
        /*006a*/ 	.short	0x0000


	//----- nvinfo : EIATTR_MAXREG_COUNT
	.align		4
        /*006c*/ 	.byte	0x03, 0x1b
        /*006e*/ 	.short	0x00ff


	//----- nvinfo : EIATTR_MERCURY_ISA_VERSION
	.align		4
        /*0070*/ 	.byte	0x03, 0x5f
        /*0072*/ 	.short	0x0101


	//----- nvinfo : EIATTR_VRC_CTA_INIT_COUNT
	.align		4
        /*0074*/ 	.byte	0x02, 0x4a
	.zero		1
	.zero		1


	//----- nvinfo : EIATTR_EXIT_INSTR_OFFSETS
	.align		4
        /*0078*/ 	.byte	0x04, 0x1c
        /*007a*/ 	.short	(.L_2862 - .L_2861)


	//   ....[0]....
.L_2861:
        /*007c*/ 	.word	0x00000210


	//   ....[1]....
        /*0080*/ 	.word	0x000005b0


	//----- nvinfo : EIATTR_CRS_STACK_SIZE
	.align		4
.L_2862:
        /*0084*/ 	.byte	0x04, 0x1e
        /*0086*/ 	.short	(.L_2864 - .L_2863)
.L_2863:
        /*0088*/ 	.word	0x00000000


	//----- nvinfo : EIATTR_CBANK_PARAM_SIZE
	.align		4
.L_2864:
        /*008c*/ 	.byte	0x03, 0x19
        /*008e*/ 	.short	0x0028


	//----- nvinfo : EIATTR_PARAM_CBANK
	.align		4
        /*0090*/ 	.byte	0x04, 0x0a
        /*0092*/ 	.short	(.L_2866 - .L_2865)
	.align		4
.L_2865:
        /*0094*/ 	.word	index@(.nv.constant0._Z11_getcols_64iiiPiPdS0_)
        /*0098*/ 	.short	0x0380
        /*009a*/ 	.short	0x0028


	//----- nvinfo : EIATTR_SW_WAR
	.align		4
.L_2866:
        /*009c*/ 	.byte	0x04, 0x36
        /*009e*/ 	.short	(.L_2868 - .L_2867)
.L_2867:
        /*00a0*/ 	.word	0x00000008
.L_2868:


//--------------------- .nv.info._Z11_setent1_32iPiPff --------------------------
	.section	.nv.info._Z11_setent1_32iPiPff,"",@"SHT_CUDA_INFO"
	.sectionflags	@""
	.align	4


	//----- nvinfo : EIATTR_CUDA_API_VERSION
	.align		4
        /*0000*/ 	.byte	0x04, 0x37
        /*0002*/ 	.short	(.L_2870 - .L_2869)
.L_2869:
        /*0004*/ 	.word	0x00000082


	//----- nvinfo : EIATTR_KPARAM_INFO
	.align		4
.L_2870:
        /*0008*/ 	.byte	0x04, 0x17
        /*000a*/ 	.short	(.L_2872 - .L_2871)
.L_2871:
        /*000c*/ 	.word	0x00000000
        /*0010*/ 	.short	0x0003
        /*0012*/ 	.short	0x0018
        /*0014*/ 	.byte	0x00, 0xf0, 0x11, 0x00


	//----- nvinfo : EIATTR_KPARAM_INFO
	.align		4
.L_2872:
        /*0018*/ 	.byte	0x04, 0x17
        /*001a*/ 	.short	(.L_2874 - .L_2873)
.L_2873:
        /*001c*/ 	.word	0x00000000
        /*0020*/ 	.short	0x0002
        /*0022*/ 	.short	0x0010
        /*0024*/ 	.byte	0x00, 0xf5, 0x21, 0x00


	//----- nvinfo : EIATTR_KPARAM_INFO
	.align		4
.L_2874:
        /*0028*/ 	.byte	0x04, 0x17
        /*002a*/ 	.short	(.L_2876 - .L_2875)
.L_2875:
        /*002c*/ 	.word	0x00000000
        /*0030*/ 	.short	0x0001
        /*0032*/ 	.short	0x0008
        /*0034*/ 	.byte	0x00, 0xf5, 0x21, 0x00


	//----- nvinfo : EIATTR_KPARAM_INFO
	.align		4
.L_2876:
        /*0038*/ 	.byte	0x04, 0x17
        /*003a*/ 	.short	(.L_2878 - .L_2877)
.L_2877:
        /*003c*/ 	.word	0x00000000
        /*0040*/ 	.short	0x0000
        /*0042*/ 	.short	0x0000
        /*0044*/ 	.byte	0x00, 0xf0, 0x11, 0x00


	//----- nvinfo : EIATTR_SPARSE_MMA_MASK
	.align		4
.L_2878:
        /*0048*/ 	.byte	0x03, 0x50
        /*004a*/ 	.short	0x0000


	//----- nvinfo : EIATTR_MAXREG_COUNT
	.align		4
        /*004c*/ 	.byte	0x03, 0x1b
        /*004e*/ 	.short	0x00ff


	//----- nvinfo : EIATTR_MERCURY_ISA_VERSION
	.align		4
        /*0050*/ 	.byte	0x03, 0x5f
        /*0052*/ 	.short	0x0101


	//----- nvinfo : EIATTR_VRC_CTA_INIT_COUNT
	.align		4
        /*0054*/ 	.byte	0x02, 0x4a
	.zero		1
	.zero		1


	//----- nvinfo : EIATTR_EXIT_INSTR_OFFSETS
	.align		4
        /*0058*/ 	.byte	0x04, 0x1c
        /*005a*/ 	.short	(.L_2880 - .L_2879)


	//   ....[0]....
.L_2879:
        /*005c*/ 	.word	0x00000070


	//   ....[1]....
        /*0060*/ 	.word	0x00000150


	//----- nvinfo : EIATTR_CRS_STACK_SIZE
	.align		4
.L_2880:
        /*0064*/ 	.byte	0x04, 0x1e
        /*0066*/ 	.short	(.L_2882 - .L_2881)
.L_2881:
        /*0068*/ 	.word	0x00000000


	//----- nvinfo : EIATTR_CBANK_PARAM_SIZE
	.align		4
.L_2882:
        /*006c*/ 	.byte	0x03, 0x19
        /*006e*/ 	.short	0x001c


	//----- nvinfo : EIATTR_PARAM_CBANK
	.align		4
        /*0070*/ 	.byte	0x04, 0x0a
        /*0072*/ 	.short	(.L_2884 - .L_2883)
	.align		4
.L_2883:
        /*0074*/ 	.word	index@(.nv.constant0._Z11_setent1_32iPiPff)
        /*0078*/ 	.short	0x0380
        /*007a*/ 	.short	0x001c


	//----- nvinfo : EIATTR_SW_WAR
	.align		4
.L_2884:
        /*007c*/ 	.byte	0x04, 0x36
        /*007e*/ 	.short	(.L_2886 - .L_2885)
.L_2885:
        /*0080*/ 	.word	0x00000008
.L_2886:


//--------------------- .nv.info._Z11_addents_32iPiPfS0_ --------------------------
	.section	.nv.info._Z11_addents_32iPiPfS0_,"",@"SHT_CUDA_INFO"
	.sectionflags	@""
	.align	4


	//----- nvinfo : EIATTR_CUDA_API_VERSION
	.align		4
        /*0000*/ 	.byte	0x04, 0x37
        /*0002*/ 	.short	(.L_2888 - .L_2887)
.L_2887:
        /*0004*/ 	.word	0x00000082


	//----- nvinfo : EIATTR_KPARAM_INFO
	.align		4
.L_2888:
        /*0008*/ 	.byte	0x04, 0x17
        /*000a*/ 	.short	(.L_2890 - .L_2889)
.L_2889:
        /*000c*/ 	.word	0x00000000
        /*0010*/ 	.short	0x0003
        /*0012*/ 	.short	0x0018
        /*0014*/ 	.byte	0x00, 0xf5, 0x21, 0x00


	//----- nvinfo : EIATTR_KPARAM_INFO
	.align		4
.L_2890:
        /*0018*/ 	.byte	0x04, 0x17
        /*001a*/ 	.short	(.L_2892 - .L_2891)
.L_2891:
        /*001c*/ 	.word	0x00000000
        /*0020*/ 	.short	0x0002
        /*0022*/ 	.short	0x0010
        /*0024*/ 	.byte	0x00, 0xf5, 0x21, 0x00


	//----- nvinfo : EIATTR_KPARAM_INFO
	.align		4
.L_2892:
        /*0028*/ 	.byte	0x04, 0x17
        /*002a*/ 	.short	(.L_2894 - .L_2893)
.L_2893:
        /*002c*/ 	.word	0x00000000
        /*0030*/ 	.short	0x0001
        /*0032*/ 	.short	0x0008
        /*0034*/ 	.byte	0x00, 0xf5, 0x21, 0x00


	//----- nvinfo : EIATTR_KPARAM_INFO
	.align		4
.L_2894:
        /*0038*/ 	.byte	0x04, 0x17
        /*003a*/ 	.short	(.L_2896 - .L_2895)
.L_2895:
        /*003c*/ 	.word	0x00000000
        /*0040*/ 	.short	0x0000
        /*0042*/ 	.short	0x0000
        /*0044*/ 	.byte	0x00, 0xf0, 0x11, 0x00


	//----- nvinfo : EIATTR_SPARSE_MMA_MASK
	.align		4
.L_2896:
        /*0048*/ 	.byte	0x03, 0x50
        /*004a*/ 	.short	0x0000


	//----- nvinfo : EIATTR_MAXREG_COUNT
	.align		4
        /*004c*/ 	.byte	0x03, 0x1b
        /*004e*/ 	.short	0x00ff


	//----- nvinfo : EIATTR_MERCURY_ISA_VERSION
	.align		4
        /*0050*/ 	.byte	0x03, 0x5f
        /*0052*/ 	.short	0x0101


	//----- nvinfo : EIATTR_VRC_CTA_INIT_COUNT
	.align		4
        /*0054*/ 	.byte	0x02, 0x4a
	.zero		1
	.zero		1


	//----- nvinfo : EIATTR_EXIT_INSTR_OFFSETS
	.align		4
        /*0058*/ 	.byte	0x04, 0x1c
        /*005a*/ 	.short	(.L_2898 - .L_2897)


	//   ....[0]....
.L_2897:
        /*005c*/ 	.word	0x00000070


	//   ....[1]....
        /*0060*/ 	.word	0x00000170


	//----- nvinfo : EIATTR_CRS_STACK_SIZE
	.align		4
.L_2898:
        /*0064*/ 	.byte	0x04, 0x1e
        /*0066*/ 	.short	(.L_2900 - .L_2899)
.L_2899:
        /*0068*/ 	.word	0x00000000


	//----- nvinfo : EIATTR_CBANK_PARAM_SIZE
	.align		4
.L_2900:
        /*006c*/ 	.byte	0x03, 0x19
        /*006e*/ 	.short	0x0020


	//----- nvinfo : EIATTR_PARAM_CBANK
	.align		4
        /*0070*/ 	.byte	0x04, 0x0a
        /*0072*/ 	.short	(.L_2902 - .L_2901)
	.align		4
.L_2901:
        /*0074*/ 	.word	index@(.nv.constant0._Z11_addents_32iPiPfS0_)
        /*0078*/ 	.short	0x0380
        /*007a*/ 	.short	0x0020


	//----- nvinfo : EIATTR_SW_WAR
	.align		4
.L_2902:
        /*007c*/ 	.byte	0x04, 0x36
        /*007e*/ 	.short	(.L_2904 - .L_2903)
.L_2903:
        /*0080*/ 	.word	0x00000008
.L_2904:


//--------------------- .nv.info._Z11_setents_32iPiPfS0_ --------------------------
	.section	.nv.info._Z11_setents_32iPiPfS0_,"",@"SHT_CUDA_INFO"
	.sectionflags	@""
	.align	4


	//----- nvinfo : EIATTR_CUDA_API_VERSION
	.align		4
        /*0000*/ 	.byte	0x04, 0x37
        /*0002*/ 	.short	(.L_2906 - .L_2905)
.L_2905:
        /*0004*/ 	.word	0x00000082


	//----- nvinfo : EIATTR_KPARAM_INFO
	.align		4
.L_2906:
        /*0008*/ 	.byte	0x04, 0x17
        /*000a*/ 	.short	(.L_2908 - .L_2907)
.L_2907:
        /*000c*/ 	.word	0x00000000
        /*0010*/ 	.short	0x0003
        /*0012*/ 	.short	0x0018
        /*0014*/ 	.byte	0x00, 0xf5, 0x21, 0x00


	//----- nvinfo : EIATTR_KPARAM_INFO
	.align		4
.L_2908:
        /*0018*/ 	.byte	0x04, 0x17
        /*001a*/ 	.short	(.L_2910 - .L_2909)
.L_2909:
        /*001c*/ 	.word	0x00000000
        /*0020*/ 	.short	0x0002
        /*0022*/ 	.short	0x0010
        /*0024*/ 	.byte	0x00, 0xf5, 0x21, 0x00


	//----- nvinfo : EIATTR_KPARAM_INFO
	.align		4
.L_2910:
        /*0028*/ 	.byte	0x04, 0x17
        /*002a*/ 	.short	(.L_2912 - .L_2911)
.L_2911:
        /*002c*/ 	.word	0x00000000
        /*0030*/ 	.short	0x0001
        /*0032*/ 	.short	0x0008
        /*0034*/ 	.byte	0x00, 0xf5, 0x21, 0x00


	//----- nvinfo : EIATTR_KPARAM_INFO
	.align		4
.L_2912:
        /*0038*/ 	.byte	0x04, 0x17
        /*003a*/ 	.short	(.L_2914 - .L_2913)
.L_2913:
        /*003c*/ 	.word	0x00000000
        /*0040*/ 	.short	0x0000
        /*0042*/ 	.short	0x0000
        /*0044*/ 	.byte	0x00, 0xf0, 0x11, 0x00


	//----- nvinfo : EIATTR_SPARSE_MMA_MASK
	.align		4
.L_2914:
        /*0048*/ 	.byte	0x03, 0x50
        /*004a*/ 	.short	0x0000


	//----- nvinfo : EIATTR_MAXREG_COUNT
	.align		4
        /*004c*/ 	.byte	0x03, 0x1b
        /*004e*/ 	.short	0x00ff


	//----- nvinfo : EIATTR_MERCURY_ISA_VERSION
	.align		4
        /*0050*/ 	.byte	0x03, 0x5f
        /*0052*/ 	.short	0x0101


	//----- nvinfo : EIATTR_VRC_CTA_INIT_COUNT
	.align		4
        /*0054*/ 	.byte	0x02, 0x4a
	.zero		1
	.zero		1


	//----- nvinfo : EIATTR_EXIT_INSTR_OFFSETS
	.align		4
        /*0058*/ 	.byte	0x04, 0x1c
        /*005a*/ 	.short	(.L_2916 - .L_2915)


	//   ....[0]....
.L_2915:
        /*005c*/ 	.word	0x00000070


	//   ....[1]....
        /*0060*/ 	.word	0x00000170


	//----- nvinfo : EIATTR_CRS_STACK_SIZE
	.align		4
.L_2916:
        /*0064*/ 	.byte	0x04, 0x1e
        /*0066*/ 	.short	(.L_2918 - .L_2917)
.L_2917:
        /*0068*/ 	.word	0x00000000


	//----- nvinfo : EIATTR_CBANK_PARAM_SIZE
	.align		4
.L_2918:
        /*006c*/ 	.byte	0x03, 0x19
        /*006e*/ 	.short	0x0020


	//----- nvinfo : EIATTR_PARAM_CBANK
	.align		4
        /*0070*/ 	.byte	0x04, 0x0a
        /*0072*/ 	.short	(.L_2920 - .L_2919)
	.align		4
.L_2919:
        /*0074*/ 	.word	index@(.nv.constant0._Z11_setents_32iPiPfS0_)
        /*0078*/ 	.short	0x0380
        /*007a*/ 	.short	0x0020


	//----- nvinfo : EIATTR_SW_WAR
	.align		4
.L_2920:
        /*007c*/ 	.byte	0x04, 0x36
        /*007e*/ 	.short	(.L_2922 - .L_2921)
.L_2921:
        /*0080*/ 	.word	0x00000008
.L_2922:


//--------------------- .nv.info._Z11_getents_32iPiPfS0_ --------------------------
	.section	.nv.info._Z11_getents_32iPiPfS0_,"",@"SHT_CUDA_INFO"
	.sectionflags	@""
	.align	4


	//----- nvinfo : EIATTR_CUDA_API_VERSION
	.align		4
        /*0000*/ 	.byte	0x04, 0x37
        /*0002*/ 	.short	(.L_2924 - .L_2923)
.L_2923:
        /*0004*/ 	.word	0x00000082


	//----- nvinfo : EIATTR_KPARAM_INFO
	.align		4
.L_2924:
        /*0008*/ 	.byte	0x04, 0x17
        /*000a*/ 	.short	(.L_2926 - .L_2925)
.L_2925:
        /*000c*/ 	.word	0x00000000
        /*0010*/ 	.short	0x0003
        /*0012*/ 	.short	0x0018
        /*0014*/ 	.byte	0x00, 0xf5, 0x21, 0x00


	//----- nvinfo : EIATTR_KPARAM_INFO
	.align		4
.L_2926:
        /*0018*/ 	.byte	0x04, 0x17
        /*001a*/ 	.short	(.L_2928 - .L_2927)
.L_2927:
        /*001c*/ 	.word	0x00000000
        /*0020*/ 	.short	0x0002
        /*0022*/ 	.short	0x0010
        /*0024*/ 	.byte	0x00, 0xf5, 0x21, 0x00


	//----- nvinfo : EIATTR_KPARAM_INFO
	.align		4
.L_2928:
        /*0028*/ 	.byte	0x04, 0x17
        /*002a*/ 	.short	(.L_2930 - .L_2929)
.L_2929:
        /*002c*/ 	.word	0x00000000
        /*0030*/ 	.short	0x0001
        /*0032*/ 	.short	0x0008
        /*0034*/ 	.byte	0x00, 0xf5, 0x21, 0x00


	//----- nvinfo : EIATTR_KPARAM_INFO
	.align		4
.L_2930:
        /*0038*/ 	.byte	0x04, 0x17
        /*003a*/ 	.short	(.L_2932 - .L_2931)
.L_2931:
        /*003c*/ 	.word	0x00000000
        /*0040*/ 	.short	0x0000
        /*0042*/ 	.short	0x0000
        /*0044*/ 	.byte	0x00, 0xf0, 0x11, 0x00


	//----- nvinfo : EIATTR_SPARSE_MMA_MASK
	.align		4
.L_2932:
        /*0048*/ 	.byte	0x03, 0x50
        /*004a*/ 	.short	0x0000


	//----- nvinfo : EIATTR_MAXREG_COUNT
	.align		4
        /*004c*/ 	.byte	0x03, 0x1b
        /*004e*/ 	.short	0x00ff


	//----- nvinfo : EIATTR_MERCURY_ISA_VERSION
	.align		4
        /*0050*/ 	.byte	0x03, 0x5f
        /*0052*/ 	.short	0x0101


	//----- nvinfo : EIATTR_VRC_CTA_INIT_COUNT
	.align		4
        /*0054*/ 	.byte	0x02, 0x4a
	.zero		1
	.zero		1


	//----- nvinfo : EIATTR_EXIT_INSTR_OFFSETS
	.align		4
        /*0058*/ 	.byte	0x04, 0x1c
        /*005a*/ 	.short	(.L_2934 - .L_2933)


	//   ....[0]....
.L_2933:
        /*005c*/ 	.word	0x00000070


	//   ....[1]....
        /*0060*/ 	.word	0x00000170


	//----- nvinfo : EIATTR_CRS_STACK_SIZE
	.align		4
.L_2934:
        /*0064*/ 	.byte	0x04, 0x1e
        /*0066*/ 	.short	(.L_2936 - .L_2935)
.L_2935:
        /*0068*/ 	.word	0x00000000


	//----- nvinfo : EIATTR_CBANK_PARAM_SIZE
	.align		4
.L_2936:
        /*006c*/ 	.byte	0x03, 0x19
        /*006e*/ 	.short	0x0020


	//----- nvinfo : EIATTR_PARAM_CBANK
	.align		4
        /*0070*/ 	.byte	0x04, 0x0a
        /*0072*/ 	.short	(.L_2938 - .L_2937)
	.align		4
.L_2937:
        /*0074*/ 	.word	index@(.nv.constant0._Z11_getents_32iPiPfS0_)
        /*0078*/ 	.short	0x0380
        /*007a*/ 	.short	0x0020


	//----- nvinfo : EIATTR_SW_WAR
	.align		4
.L_2938:
        /*007c*/ 	.byte	0x04, 0x36
        /*007e*/ 	.short	(.L_2940 - .L_2939)
.L_2939:
        /*0080*/ 	.word	0x00000008
.L_2940:


//--------------------- .nv.info._Z11_setrow1_32iiiPiPff --------------------------
	.section	.nv.info._Z11_setrow1_32iiiPiPff,"",@"SHT_CUDA_INFO"
	.sectionflags	@""
	.align	4


	//----- nvinfo : EIATTR_CUDA_API_VERSION
	.align		4
        /*0000*/ 	.byte	0x04, 0x37
        /*0002*/ 	.short	(.L_2942 - .L_2941)
.L_2941:
        /*0004*/ 	.word	0x00000082


	//----- nvinfo : EIATTR_KPARAM_INFO
	.align		4
.L_2942:
        /*0008*/ 	.byte	0x04, 0x17
        /*000a*/ 	.short	(.L_2944 - .L_2943)
.L_2943:
        /*000c*/ 	.word	0x00000000
        /*0010*/ 	.short	0x0005
        /*0012*/ 	.short	0x0020
        /*0014*/ 	.byte	0x00, 0xf0, 0x11, 0x00


	//----- nvinfo : EIATTR_KPARAM_INFO
	.align		4
.L_2944:
        /*0018*/ 	.byte	0x04, 0x17
        /*001a*/ 	.short	(.L_2946 - .L_2945)
.L_2945:
        /*001c*/ 	.word	0x00000000
        /*0020*/ 	.short	0x0004
        /*0022*/ 	.short	0x0018
        /*0024*/ 	.byte	0x00, 0xf5, 0x21, 0x00


	//----- nvinfo : EIATTR_KPARAM_INFO
	.align		4
.L_2946:
        /*0028*/ 	.byte	0x04, 0x17
        /*002a*/ 	.short	(.L_2948 - .L_2947)
.L_2947:
        /*002c*/ 	.word	0x00000000
        /*0030*/ 	.short	0x0003
        /*0032*/ 	.short	0x0010
        /*0034*/ 	.byte	0x00, 0xf5, 0x21, 0x00


	//----- nvinfo : EIATTR_KPARAM_INFO
	.align		4
.L_2948:
        /*0038*/ 	.byte	0x04, 0x17
        /*003a*/ 	.short	(.L_2950 - .L_2949)
.L_2949:
        /*003c*/ 	.word	0x00000000
        /*0040*/ 	.short	0x0002
        /*0042*/ 	.short	0x0008
        /*0044*/ 	.byte	0x00, 0xf0, 0x11, 0x00


	//----- nvinfo : EIATTR_KPARAM_INFO
	.align		4
.L_2950:
        /*0048*/ 	.byte	0x04, 0x17
        /*004a*/ 	.short	(.L_2952 - .L_2951)
.L_2951:
        /*004c*/ 	.word	0x00000000
        /*0050*/ 	.short	0x0001
        /*0052*/ 	.short	0x0004
        /*0054*/ 	.byte	0x00, 0xf0, 0x11, 0x00


	//----- nvinfo : EIATTR_KPARAM_INFO
	.align		4
.L_2952:
        /*0058*/ 	.byte	0x04, 0x17
        /*005a*/ 	.short	(.L_2954 - .L_2953)
.L_2953:
        /*005c*/ 	.word	0x00000000
        /*0060*/ 	.short	0x0000
        /*0062*/ 	.short	0x0000
        /*0064*/ 	.byte	0x00, 0xf0, 0x11, 0x00


	//----- nvinfo : EIATTR_SPARSE_MMA_MASK
	.align		4
.L_2954:
        /*0068*/ 	.byte	0x03, 0x50
        /*006a*/ 	.short	0x0000


	//----- nvinfo : EIATTR_MAXREG_COUNT
	.align		4
        /*006c*/ 	.byte	0x03, 0x1b
        /*006e*/ 	.short	0x00ff


	//----- nvinfo : EIATTR_MERCURY_ISA_VERSION
	.align		4
        /*0070*/ 	.byte	0x03, 0x5f
        /*0072*/ 	.short	0x0101


	//----- nvinfo : EIATTR_VRC_CTA_INIT_COUNT
	.align		4
        /*0074*/ 	.byte	0x02, 0x4a
	.zero		1
	.zero		1


	//----- nvinfo : EIATTR_EXIT_INSTR_OFFSETS
	.align		4
        /*0078*/ 	.byte	0x04, 0x1c
        /*007a*/ 	.short	(.L_2956 - .L_2955)


	//   ....[0]....
.L_2955:
        /*007c*/ 	.word	0x00000210


	//   ....[1]....
        /*0080*/ 	.word	0x000005a0


	//----- nvinfo : EIATTR_CRS_STACK_SIZE
	.align		4
.L_2956:
        /*0084*/ 	.byte	0x04, 0x1e
        /*0086*/ 	.short	(.L_2958 - .L_2957)
.L_2957:
        /*0088*/ 	.word	0x00000000


	//----- nvinfo : EIATTR_CBANK_PARAM_SIZE
	.align		4
.L_2958:
        /*008c*/ 	.byte	0x03, 0x19
        /*008e*/ 	.short	0x0024


	//----- nvinfo : EIATTR_PARAM_CBANK
	.align		4
        /*0090*/ 	.byte	0x04, 0x0a
        /*0092*/ 	.short	(.L_2960 - .L_2959)
	.align		4
.L_2959:
        /*0094*/ 	.word	index@(.nv.constant0._Z11_setrow1_32iiiPiPff)
        /*0098*/ 	.short	0x0380
        /*009a*/ 	.short	0x0024


	//----- nvinfo : EIATTR_SW_WAR
	.align		4
.L_2960:
        /*009c*/ 	.byte	0x04, 0x36
        /*009e*/ 	.short	(.L_2962 - .L_2961)
.L_2961:
        /*00a0*/ 	.word	0x00000008
.L_2962:


//--------------------- .nv.info._Z11_addrows_32iiiPiPfS0_ --------------------------
	.section	.nv.info._Z11_addrows_32iiiPiPfS0_,"",@"SHT_CUDA_INFO"
	.sectionflags	@""
	.align	4


	//----- nvinfo : EIATTR_CUDA_API_VERSION
	.align		4
        /*0000*/ 	.byte	0x04, 0x37
        /*0002*/ 	.short	(.L_2964 - .L_2963)
.L_2963:
        /*0004*/ 	.word	0x00000082


	//----- nvinfo : EIATTR_KPARAM_INFO
	.align		4
.L_2964:
        /*0008*/ 	.byte	0x04, 0x17
        /*000a*/ 	.short	(.L_2966 - .L_2965)
.L_2965:
        /*000c*/ 	.word	0x00000000
        /*0010*/ 	.short	0x0005
        /*0012*/ 	.short	0x0020
        /*0014*/ 	.byte	0x00, 0xf5, 0x21, 0x00


	//----- nvinfo : EIATTR_KPARAM_INFO
	.align		4
.L_2966:
        /*0018*/ 	.byte	0x04, 0x17
        /*001a*/ 	.short	(.L_2968 - .L_2967)
.L_2967:
        /*001c*/ 	.word	0x00000000
        /*0020*/ 	.short	0x0004
        /*0022*/ 	.short	0x0018
        /*0024*/ 	.byte	0x00, 0xf5, 0x21, 0x00


	//----- nvinfo : EIATTR_KPARAM_INFO
	.align		4
.L_2968:
        /*0028*/ 	.byte	0x04, 0x17
        /*002a*/ 	.short	(.L_2970 - .L_2969)
.L_2969:
        /*002c*/ 	.word	0x00000000
        /*0030*/ 	.short	0x0003
        /*0032*/ 	.short	0x0010
        /*0034*/ 	.byte	0x00, 0xf5, 0x21, 0x00


	//----- nvinfo : EIATTR_KPARAM_INFO
	.align		4
.L_2970:
        /*0038*/ 	.byte	0x04, 0x17
        /*003a*/ 	.short	(.L_2972 - .L_2971)
.L_2971:
        /*003c*/ 	.word	0x00000000
        /*0040*/ 	.short	0x0002
        /*0042*/ 	.short	0x0008
        /*0044*/ 	.byte	0x00, 0xf0, 0x11, 0x00


	//----- nvinfo : EIATTR_KPARAM_INFO
	.align		4
.L_2972:
        /*0048*/ 	.byte	0x04, 0x17
        /*004a*/ 	.short	(.L_2974 - .L_2973)
.L_2973:
        /*004c*/ 	.word	0x00000000
        /*0050*/ 	.short	0x0001
        /*0052*/ 	.short	0x0004
        /*0054*/ 	.byte	0x00, 0xf0, 0x11, 0x00


	//----- nvinfo : EIATTR_KPARAM_INFO
	.align		4
.L_2974:
        /*0058*/ 	.byte	0x04, 0x17
        /*005a*/ 	.short	(.L_2976 - .L_2975)
.L_2975:
        /*005c*/ 	.word	0x00000000
        /*0060*/ 	.short	0x0000
        /*0062*/ 	.short	0x0000
        /*0064*/ 	.byte	0x00, 0xf0, 0x11, 0x00


	//----- nvinfo : EIATTR_SPARSE_MMA_MASK
	.align		4
.L_2976:
        /*0068*/ 	.byte	0x03, 0x50
        /*006a*/ 	.short	0x0000


	//----- nvinfo : EIATTR_MAXREG_COUNT
	.align		4
        /*006c*/ 	.byte	0x03, 0x1b
        /*006e*/ 	.short	0x00ff


	//----- nvinfo : EIATTR_MERCURY_ISA_VERSION
	.align		4
        /*0070*/ 	.byte	0x03, 0x5f
        /*0072*/ 	.short	0x0101


	//----- nvinfo : EIATTR_VRC_CTA_INIT_COUNT
	.align		4
        /*0074*/ 	.byte	0x02, 0x4a
	.zero		1
	.zero		1


	//----- nvinfo : EIATTR_EXIT_INSTR_OFFSETS
	.align		4
        /*0078*/ 	.byte	0x04, 0x1c
        /*007a*/ 	.short	(.L_2978 - .L_2977)


	//   ....[0]....
.L_2977:
        /*007c*/ 	.word	0x00000210


	//   ....[1]....
        /*0080*/ 	.word	0x000005d0


	//----- nvinfo : EIATTR_CRS_STACK_SIZE
	.align		4
.L_2978:
        /*0084*/ 	.byte	0x04, 0x1e
        /*0086*/ 	.short	(.L_2980 - .L_2979)
.L_2979:
        /*0088*/ 	.word	0x00000000


	//----- nvinfo : EIATTR_CBANK_PARAM_SIZE
	.align		4
.L_2980:
        /*008c*/ 	.byte	0x03, 0x19
        /*008e*/ 	.short	0x0028


	//----- nvinfo : EIATTR_PARAM_CBANK
	.align		4
        /*0090*/ 	.byte	0x04, 0x0a
        /*0092*/ 	.short	(.L_2982 - .L_2981)
	.align		4
.L_2981:
        /*0094*/ 	.word	index@(.nv.constant0._Z11_addrows_32iiiPiPfS0_)
        /*0098*/ 	.short	0x0380
        /*009a*/ 	.short	0x0028


	//----- nvinfo : EIATTR_SW_WAR
	.align		4
.L_2982:
        /*009c*/ 	.byte	0x04, 0x36
        /*009e*/ 	.short	(.L_2984 - .L_2983)
.L_2983:
        /*00a0*/ 	.word	0x00000008
.L_2984:


//--------------------- .nv.info._Z11_setrows_32iiiPiPfS0_ --------------------------
	.section	.nv.info._Z11_setrows_32iiiPiPfS0_,"",@"SHT_CUDA_INFO"
	.sectionflags	@""
	.align	4


	//----- nvinfo : EIATTR_CUDA_API_VERSION
	.align		4
        /*0000*/ 	.byte	0x04, 0x37
        /*0002*/ 	.short	(.L_2986 - .L_2985)
.L_2985:
        /*0004*/ 	.word	0x00000082


	//----- nvinfo : EIATTR_KPARAM_INFO
	.align		4
.L_2986:
        /*0008*/ 	.byte	0x04, 0x17
        /*000a*/ 	.short	(.L_2988 - .L_2987)
.L_2987:
        /*000c*/ 	.word	0x00000000
        /*0010*/ 	.short	0x0005
        /*0012*/ 	.short	0x0020
        /*0014*/ 	.byte	0x00, 0xf5, 0x21, 0x00


	//----- nvinfo : EIATTR_KPARAM_INFO
	.align		4
.L_2988:
        /*0018*/ 	.byte	0x04, 0x17
        /*001a*/ 	.short	(.L_2990 - .L_2989)
.L_2989:
        /*001c*/ 	.word	0x00000000
        /*0020*/ 	.short	0x0004
        /*0022*/ 	.short	0x0018
        /*0024*/ 	.byte	0x00, 0xf5, 0x21, 0x00


	//----- nvinfo : EIATTR_KPARAM_INFO
	.align		4
.L_2990:
        /*0028*/ 	.byte	0x04, 0x17
        /*002a*/ 	.short	(.L_2992 - .L_2991)
.L_2991:
        /*002c*/ 	.word	0x00000000
        /*0030*/ 	.short	0x0003
        /*0032*/ 	.short	0x0010
        /*0034*/ 	.byte	0x00, 0xf5, 0x21, 0x00


	//----- nvinfo : EIATTR_KPARAM_INFO
	.align		4
.L_2992:
        /*0038*/ 	.byte	0x04, 0x17
        /*003a*/ 	.short	(.L_2994 - .L_2993)
.L_2993:
        /*003c*/ 	.word	0x00000000
        /*0040*/ 	.short	0x0002
        /*0042*/ 	.short	0x0008
        /*0044*/ 	.byte	0x00, 0xf0, 0x11, 0x00


	//----- nvinfo : EIATTR_KPARAM_INFO
	.align		4
.L_2994:
        /*0048*/ 	.byte	0x04, 0x17
        /*004a*/ 	.short	(.L_2996 - .L_2995)
.L_2995:
        /*004c*/ 	.word	0x00000000
        /*0050*/ 	.short	0x0001
        /*0052*/ 	.short	0x0004
        /*0054*/ 	.byte	0x00, 0xf0, 0x11, 0x00


	//----- nvinfo : EIATTR_KPARAM_INFO
	.align		4
.L_2996:
        /*0058*/ 	.byte	0x04, 0x17
        /*005a*/ 	.short	(.L_2998 - .L_2997)
.L_2997:
        /*005c*/ 	.word	0x00000000
        /*0060*/ 	.short	0x0000
        /*0062*/ 	.short	0x0000
        /*0064*/ 	.byte	0x00, 0xf0, 0x11, 0x00


	//----- nvinfo : EIATTR_SPARSE_MMA_MASK
	.align		4
.L_2998:
        /*0068*/ 	.byte	0x03, 0x50
        /*006a*/ 	.short	0x0000


	//----- nvinfo : EIATTR_MAXREG_COUNT
	.align		4
        /*006c*/ 	.byte	0x03, 0x1b
        /*006e*/ 	.short	0x00ff


	//----- nvinfo : EIATTR_MERCURY_ISA_VERSION
	.align		4
        /*0070*/ 	.byte	0x03, 0x5f
        /*0072*/ 	.short	0x0101


	//----- nvinfo : EIATTR_VRC_CTA_INIT_COUNT
	.align		4
        /*0074*/ 	.byte	0x02, 0x4a
	.zero		1
	.zero		1


	//----- nvinfo : EIATTR_EXIT_INSTR_OFFSETS
	.align		4
        /*0078*/ 	.byte	0x04, 0x1c
        /*007a*/ 	.short	(.L_3000 - .L_2999)


	//   ....[0]....
.L_2999:
        /*007c*/ 	.word	0x00000210


	//   ....[1]....
        /*0080*/ 	.word	0x000005c0


	//----- nvinfo : EIATTR_CRS_STACK_SIZE
	.align		4
.L_3000:
        /*0084*/ 	.byte	0x04, 0x1e
        /*0086*/ 	.short	(.L_3002 - .L_3001)
.L_3001:
        /*0088*/ 	.word	0x00000000


	//----- nvinfo : EIATTR_CBANK_PARAM_SIZE
	.align		4
.L_3002:
        /*008c*/ 	.byte	0x03, 0x19
        /*008e*/ 	.short	0x0028


	//----- nvinfo : EIATTR_PARAM_CBANK
	.align		4
        /*0090*/ 	.byte	0x04, 0x0a
        /*0092*/ 	.short	(.L_3004 - .L_3003)
	.align		4
.L_3003:
        /*0094*/ 	.word	index@(.nv.constant0._Z11_setrows_32iiiPiPfS0_)
        /*0098*/ 	.short	0x0380
        /*009a*/ 	.short	0x0028


	//----- nvinfo : EIATTR_SW_WAR
	.align		4
.L_3004:
        /*009c*/ 	.byte	0x04, 0x36
        /*009e*/ 	.short	(.L_3006 - .L_3005)
.L_3005:
        /*00a0*/ 	.word	0x00000008
.L_3006:


//--------------------- .nv.info._Z11_getrows_32iiiPiPfS0_ --------------------------
	.section	.nv.info._Z11_getrows_32iiiPiPfS0_,"",@"SHT_CUDA_INFO"
	.sectionflags	@""
	.align	4


	//----- nvinfo : EIATTR_CUDA_API_VERSION
	.align		4
        /*0000*/ 	.byte	0x04, 0x37
        /*0002*/ 	.short	(.L_3008 - .L_3007)
.L_3007:
        /*0004*/ 	.word	0x00000082


	//----- nvinfo : EIATTR_KPARAM_INFO
	.align		4
.L_3008:
        /*0008*/ 	.byte	0x04, 0x17
        /*000a*/ 	.short	(.L_3010 - .L_3009)
.L_3009:
        /*000c*/ 	.word	0x00000000
        /*0010*/ 	.short	0x0005
        /*0012*/ 	.short	0x0020
        /*0014*/ 	.byte	0x00, 0xf5, 0x21, 0x00


	//----- nvinfo : EIATTR_KPARAM_INFO
	.align		4
.L_3010:
        /*0018*/ 	.byte	0x04, 0x17
        /*001a*/ 	.short	(.L_3012 - .L_3011)
.L_3011:
        /*001c*/ 	.word	0x00000000
        /*0020*/ 	.short	0x0004
        /*0022*/ 	.short	0x0018
        /*0024*/ 	.byte	0x00, 0xf5, 0x21, 0x00


	//----- nvinfo : EIATTR_KPARAM_INFO
	.align		4
.L_3012:
        /*0028*/ 	.byte	0x04, 0x17
        /*002a*/ 	.short	(.L_3014 - .L_3013)
.L_3013:
        /*002c*/ 	.word	0x00000000
        /*0030*/ 	.short	0x0003
        /*0032*/ 	.short	0x0010
        /*0034*/ 	.byte	0x00, 0xf5, 0x21, 0x00


	//----- nvinfo : EIATTR_KPARAM_INFO
	.align		4
.L_3014:
        /*0038*/ 	.byte	0x04, 0x17
        /*003a*/ 	.short	(.L_3016 - .L_3015)
.L_3015:
        /*003c*/ 	.word	0x00000000
        /*0040*/ 	.short	0x0002
        /*0042*/ 	.short	0x0008
        /*0044*/ 	.byte	0x00, 0xf0, 0x11, 0x00


	//----- nvinfo : EIATTR_KPARAM_INFO
	.align		4
.L_3016:
        /*0048*/ 	.byte	0x04, 0x17
        /*004a*/ 	.short	(.L_3018 - .L_3017)
.L_3017:
        /*004c*/ 	.word	0x00000000
        /*0050*/ 	.short	0x0001
        /*0052*/ 	.short	0x0004
        /*0054*/ 	.byte	0x00, 0xf0, 0x11, 0x00


	//----- nvinfo : EIATTR_KPARAM_INFO
	.align		4
.L_3018:
        /*0058*/ 	.byte	0x04, 0x17
        /*005a*/ 	.short	(.L_3020 - .L_3019)
.L_3019:
        /*005c*/ 	.word	0x00000000
        /*0060*/ 	.short	0x0000
        /*0062*/ 	.short	0x0000
        /*0064*/ 	.byte	0x00, 0xf0, 0x11, 0x00


	//----- nvinfo : EIATTR_SPARSE_MMA_MASK
	.align		4
.L_3020:
        /*0068*/ 	.byte	0x03, 0x50
        /*006a*/ 	.short	0x0000


	//----- nvinfo : EIATTR_MAXREG_COUNT
	.align		4
        /*006c*/ 	.byte	0x03, 0x1b
        /*006e*/ 	.short	0x00ff


	//----- nvinfo : EIATTR_MERCURY_ISA_VERSION
	.align		4
        /*0070*/ 	.byte	0x03, 0x5f
        /*0072*/ 	.short	0x0101


	//----- nvinfo : EIATTR_VRC_CTA_INIT_COUNT
	.align		4
        /*0074*/ 	.byte	0x02, 0x4a
	.zero		1
	.zero		1


	//----- nvinfo : EIATTR_EXIT_INSTR_OFFSETS
	.align		4
        /*0078*/ 	.byte	0x04, 0x1c
        /*007a*/ 	.short	(.L_3022 - .L_3021)


	//   ....[0]....
.L_3021:
        /*007c*/ 	.word	0x00000200


	//   ....[1]....
        /*0080*/ 	.word	0x000005b0


	//----- nvinfo : EIATTR_CRS_STACK_SIZE
	.align		4
.L_3022:
        /*0084*/ 	.byte	0x04, 0x1e
        /*0086*/ 	.short	(.L_3024 - .L_3023)
.L_3023:
        /*0088*/ 	.word	0x00000000


	//----- nvinfo : EIATTR_CBANK_PARAM_SIZE
	.align		4
.L_3024:
        /*008c*/ 	.byte	0x03, 0x19
        /*008e*/ 	.short	0x0028


	//----- nvinfo : EIATTR_PARAM_CBANK
	.align		4
        /*0090*/ 	.byte	0x04, 0x0a
        /*0092*/ 	.short	(.L_3026 - .L_3025)
	.align		4
.L_3025:
        /*0094*/ 	.word	index@(.nv.constant0._Z11_getrows_32iiiPiPfS0_)
        /*0098*/ 	.short	0x0380
        /*009a*/ 	.short	0x0028


	//----- nvinfo : EIATTR_SW_WAR
	.align		4
.L_3026:
        /*009c*/ 	.byte	0x04, 0x36
        /*009e*/ 	.short	(.L_3028 - .L_3027)
.L_3027:
        /*00a0*/ 	.word	0x00000008
.L_3028:


//--------------------- .nv.info._Z11_setcol1_32iiiPiPff --------------------------
	.section	.nv.info._Z11_setcol1_32iiiPiPff,"",@"SHT_CUDA_INFO"
	.sectionflags	@""
	.align	4


	//----- nvinfo : EIATTR_CUDA_API_VERSION
	.align		4
        /*0000*/ 	.byte	0x04, 0x37
        /*0002*/ 	.short	(.L_3030 - .L_3029)
.L_3029:
        /*0004*/ 	.word	0x00000082


	//----- nvinfo : EIATTR_KPARAM_INFO
	.align		4
.L_3030:
        /*0008*/ 	.byte	0x04, 0x17
        /*000a*/ 	.short	(.L_3032 - .L_3031)
.L_3031:
        /*000c*/ 	.word	0x00000000
        /*0010*/ 	.short	0x0005
        /*0012*/ 	.short	0x0020
        /*0014*/ 	.byte	0x00, 0xf0, 0x11, 0x00


	//----- nvinfo : EIATTR_KPARAM_INFO
	.align		4
.L_3032:
        /*0018*/ 	.byte	0x04, 0x17
        /*001a*/ 	.short	(.L_3034 - .L_3033)
.L_3033:
        /*001c*/ 	.word	0x00000000
        /*0020*/ 	.short	0x0004
        /*0022*/ 	.short	0x0018
        /*0024*/ 	.byte	0x00, 0xf5, 0x21, 0x00


	//----- nvinfo : EIATTR_KPARAM_INFO
	.align		4
.L_3034:
        /*0028*/ 	.byte	0x04, 0x17
        /*002a*/ 	.short	(.L_3036 - .L_3035)
.L_3035:
        /*002c*/ 	.word	0x00000000
        /*0030*/ 	.short	0x0003
        /*0032*/ 	.short	0x0010
        /*0034*/ 	.byte	0x00, 0xf5, 0x21, 0x00


	//----- nvinfo : EIATTR_KPARAM_INFO
	.align		4
.L_3036:
        /*0038*/ 	.byte	0x04, 0x17
        /*003a*/ 	.short	(.L_3038 - .L_3037)
.L_3037:
        /*003c*/ 	.word	0x00000000
        /*0040*/ 	.short	0x0002
        /*0042*/ 	.short	0x0008
        /*0044*/ 	.byte	0x00, 0xf0, 0x11, 0x00


	//----- nvinfo : EIATTR_KPARAM_INFO
	.align		4
.L_3038:
        /*0048*/ 	.byte	0x04, 0x17
        /*004a*/ 	.short	(.L_3040 - .L_3039)
.L_3039:
        /*004c*/ 	.word	0x00000000
        /*0050*/ 	.short	0x0001
        /*0052*/ 	.short	0x0004
        /*0054*/ 	.byte	0x00, 0xf0, 0x11, 0x00


	//----- nvinfo : EIATTR_KPARAM_INFO
	.align		4
.L_3040:
        /*0058*/ 	.byte	0x04, 0x17
        /*005a*/ 	.short	(.L_3042 - .L_3041)
.L_3041:
        /*005c*/ 	.word	0x00000000
        /*0060*/ 	.short	0x0000
        /*0062*/ 	.short	0x0000
        /*0064*/ 	.byte	0x00, 0xf0, 0x11, 0x00


	//----- nvinfo : EIATTR_SPARSE_MMA_MASK
	.align		4
.L_3042:
        /*0068*/ 	.byte	0x03, 0x50
        /*006a*/ 	.short	0x0000


	//----- nvinfo : EIATTR_MAXREG_COUNT
	.align		4
        /*006c*/ 	.byte	0x03, 0x1b
        /*006e*/ 	.short	0x00ff


	//----- nvinfo : EIATTR_MERCURY_ISA_VERSION
	.align		4
        /*0070*/ 	.byte	0x03, 0x5f
        /*0072*/ 	.short	0x0101


	//----- nvinfo : EIATTR_VRC_CTA_INIT_COUNT
	.align		4
        /*0074*/ 	.byte	0x02, 0x4a
	.zero		1
	.zero		1


	//----- nvinfo : EIATTR_EXIT_INSTR_OFFSETS
	.align		4
        /*0078*/ 	.byte	0x04, 0x1c
        /*007a*/ 	.short	(.L_3044 - .L_3043)


	//   ....[0]....
.L_3043:
        /*007c*/ 	.word	0x00000210


	//   ....[1]....
        /*0080*/ 	.word	0x00000590


	//----- nvinfo : EIATTR_CRS_STACK_SIZE
	.align		4
.L_3044:
        /*0084*/ 	.byte	0x04, 0x1e
        /*0086*/ 	.short	(.L_3046 - .L_3045)
.L_3045:
        /*0088*/ 	.word	0x00000000


	//----- nvinfo : EIATTR_CBANK_PARAM_SIZE
	.align		4
.L_3046:
        /*008c*/ 	.byte	0x03, 0x19
        /*008e*/ 	.short	0x0024


	//----- nvinfo : EIATTR_PARAM_CBANK
	.align		4
        /*0090*/ 	.byte	0x04, 0x0a
        /*0092*/ 	.short	(.L_3048 - .L_3047)
	.align		4
.L_3047:
        /*0094*/ 	.word	index@(.nv.constant0._Z11_setcol1_32iiiPiPff)
        /*0098*/ 	.short	0x0380
        /*009a*/ 	.short	0x0024


	//----- nvinfo : EIATTR_SW_WAR
	.align		4
.L_3048:
        /*009c*/ 	.byte	0x04, 0x36
        /*009e*/ 	.short	(.L_3050 - .L_3049)
.L_3049:
        /*00a0*/ 	.word	0x00000008
.L_3050:


//--------------------- .nv.info._Z11_addcols_32iiiPiPfS0_ --------------------------
	.section	.nv.info._Z11_addcols_32iiiPiPfS0_,"",@"SHT_CUDA_INFO"
	.sectionflags	@""
	.align	4


	//----- nvinfo : EIATTR_CUDA_API_VERSION
	.align		4
        /*0000*/ 	.byte	0x04, 0x37
        /*0002*/ 	.short	(.L_3052 - .L_3051)
.L_3051:
        /*0004*/ 	.word	0x00000082


	//----- nvinfo : EIATTR_KPARAM_INFO
	.align		4
.L_3052:
        /*0008*/ 	.byte	0x04, 0x17
        /*000a*/ 	.short	(.L_3054 - .L_3053)
.L_3053:
        /*000c*/ 	.word	0x00000000
        /*0010*/ 	.short	0x0005
        /*0012*/ 	.short	0x0020
        /*0014*/ 	.byte	0x00, 0xf5, 0x21, 0x00


	//----- nvinfo : EIATTR_KPARAM_INFO
	.align		4
.L_3054:
        /*0018*/ 	.byte	0x04, 0x17
        /*001a*/ 	.short	(.L_3056 - .L_3055)
.L_3055:
        /*001c*/ 	.word	0x00000000
        /*0020*/ 	.short	0x0004
        /*0022*/ 	.short	0x0018
        /*0024*/ 	.byte	0x00, 0xf5, 0x21, 0x00


	//----- nvinfo : EIATTR_KPARAM_INFO
	.align		4
.L_3056:
        /*0028*/ 	.byte	0x04, 0x17
        /*002a*/ 	.short	(.L_3058 - .L_3057)
.L_3057:
        /*002c*/ 	.word	0x00000000
        /*0030*/ 	.short	0x0003
        /*0032*/ 	.short	0x0010
        /*0034*/ 	.byte	0x00, 0xf5, 0x21, 0x00


	//----- nvinfo : EIATTR_KPARAM_INFO
	.align		4
.L_3058:
        /*0038*/ 	.byte	0x04, 0x17
        /*003a*/ 	.short	(.L_3060 - .L_3059)
.L_3059:
        /*003c*/ 	.word	0x00000000
        /*0040*/ 	.short	0x0002
        /*0042*/ 	.short	0x0008
        /*0044*/ 	.byte	0x00, 0xf0, 0x11, 0x00


	//----- nvinfo : EIATTR_KPARAM_INFO
	.align		4
.L_3060:
        /*0048*/ 	.byte	0x04, 0x17
        /*004a*/ 	.short	(.L_3062 - .L_3061)
.L_3061:
        /*004c*/ 	.word	0x00000000
        /*0050*/ 	.short	0x0001
        /*0052*/ 	.short	0x0004
        /*0054*/ 	.byte	0x00, 0xf0, 0x11, 0x00


	//----- nvinfo : EIATTR_KPARAM_INFO
	.align		4
.L_3062:
        /*0058*/ 	.byte	0x04, 0x17
        /*005a*/ 	.short	(.L_3064 - .L_3063)
.L_3063:
        /*005c*/ 	.word	0x00000000
        /*0060*/ 	.short	0x0000
        /*0062*/ 	.short	0x0000
        /*0064*/ 	.byte	0x00, 0xf0, 0x11, 0x00


	//----- nvinfo : EIATTR_SPARSE_MMA_MASK
	.align		4
.L_3064:
        /*0068*/ 	.byte	0x03, 0x50
        /*006a*/ 	.short	0x0000


	//----- nvinfo : EIATTR_MAXREG_COUNT
	.align		4
        /*006c*/ 	.byte	0x03, 0x1b
        /*006e*/ 	.short	0x00ff


	//----- nvinfo : EIATTR_MERCURY_ISA_VERSION
	.align		4
        /*0070*/ 	.byte	0x03, 0x5f
        /*0072*/ 	.short	0x0101


	//----- nvinfo : EIATTR_VRC_CTA_INIT_COUNT
	.align		4
        /*0074*/ 	.byte	0x02, 0x4a
	.zero		1
	.zero		1


	//----- nvinfo : EIATTR_EXIT_INSTR_OFFSETS
	.align		4
        /*0078*/ 	.byte	0x04, 0x1c
        /*007a*/ 	.short	(.L_3066 - .L_3065)


	//   ....[0]....
.L_3065:
        /*007c*/ 	.word	0x00000200


	//   ....[1]....
        /*0080*/ 	.word	0x000005a0


	//----- nvinfo : EIATTR_CRS_STACK_SIZE
	.align		4
.L_3066:
        /*0084*/ 	.byte	0x04, 0x1e
        /*0086*/ 	.short	(.L_3068 - .L_3067)
.L_3067:
        /*0088*/ 	.word	0x00000000


	//----- nvinfo : EIATTR_CBANK_PARAM_SIZE
	.align		4
.L_3068:
        /*008c*/ 	.byte	0x03, 0x19
        /*008e*/ 	.short	0x0028


	//----- nvinfo : EIATTR_PARAM_CBANK
	.align		4
        /*0090*/ 	.byte	0x04, 0x0a
        /*0092*/ 	.short	(.L_3070 - .L_3069)
	.align		4
.L_3069:
        /*0094*/ 	.word	index@(.nv.constant0._Z11_addcols_32iiiPiPfS0_)
        /*0098*/ 	.short	0x0380
        /*009a*/ 	.short	0x0028


	//----- nvinfo : EIATTR_SW_WAR
	.align		4
.L_3070:
        /*009c*/ 	.byte	0x04, 0x36
        /*009e*/ 	.short	(.L_3072 - .L_3071)
.L_3071:
        /*00a0*/ 	.word	0x00000008
.L_3072:


//--------------------- .nv.info._Z11_setcols_32iiiPiPfS0_ --------------------------
	.section	.nv.info._Z11_setcols_32iiiPiPfS0_,"",@"SHT_CUDA_INFO"
	.sectionflags	@""
	.align	4


	//----- nvinfo : EIATTR_CUDA_API_VERSION
	.align		4
        /*0000*/ 	.byte	0x04, 0x37
        /*0002*/ 	.short	(.L_3074 - .L_3073)
.L_3073:
        /*0004*/ 	.word	0x00000082


	//----- nvinfo : EIATTR_KPARAM_INFO
	.align		4
.L_3074:
        /*0008*/ 	.byte	0x04, 0x17
        /*000a*/ 	.short	(.L_3076 - .L_3075)
.L_3075:
        /*000c*/ 	.word	0x00000000
        /*0010*/ 	.short	0x0005
        /*0012*/ 	.short	0x0020
        /*0014*/ 	.byte	0x00, 0xf5, 0x21, 0x00


	//----- nvinfo : EIATTR_KPARAM_INFO
	.align		4
.L_3076:
        /*0018*/ 	.byte	0x04, 0x17
        /*001a*/ 	.short	(.L_3078 - .L_3077)
.L_3077:
        /*001c*/ 	.word	0x00000000
        /*0020*/ 	.short	0x0004
        /*0022*/ 	.short	0x0018
        /*0024*/ 	.byte	0x00, 0xf5, 0x21, 0x00


	//----- nvinfo : EIATTR_KPARAM_INFO
	.align		4
.L_3078:
        /*0028*/ 	.byte	0x04, 0x17
        /*002a*/ 	.short	(.L_3080 - .L_3079)
.L_3079:
        /*002c*/ 	.word	0x00000000
        /*0030*/ 	.short	0x0003
        /*0032*/ 	.short	0x0010
        /*0034*/ 	.byte	0x00, 0xf5, 0x21, 0x00


	//----- nvinfo : EIATTR_KPARAM_INFO
	.align		4
.L_3080:
        /*0038*/ 	.byte	0x04, 0x17
        /*003a*/ 	.short	(.L_3082 - .L_3081)
.L_3081:
        /*003c*/ 	.word	0x00000000
        /*0040*/ 	.short	0x0002
        /*0042*/ 	.short	0x0008
        /*0044*/ 	.byte	0x00, 0xf0, 0x11, 0x00


	//----- nvinfo : EIATTR_KPARAM_INFO
	.align		4
.L_3082:
        /*0048*/ 	.byte	0x04, 0x17
        /*004a*/ 	.short	(.L_3084 - .L_3083)
.L_3083:
        /*004c*/ 	.word	0x00000000
        /*0050*/ 	.short	0x0001
        /*0052*/ 	.short	0x0004
        /*0054*/ 	.byte	0x00, 0xf0, 0x11, 0x00


	//----- nvinfo : EIATTR_KPARAM_INFO
	.align		4
.L_3084:
        /*0058*/ 	.byte	0x04, 0x17
        /*005a*/ 	.short	(.L_3086 - .L_3085)
.L_3085:
        /*005c*/ 	.word	0x00000000
        /*0060*/ 	.short	0x0000
        /*0062*/ 	.short	0x0000
        /*0064*/ 	.byte	0x00, 0xf0, 0x11, 0x00


	//----- nvinfo : EIATTR_SPARSE_MMA_MASK
	.align		4
.L_3086:
        /*0068*/ 	.byte	0x03, 0x50
        /*006a*/ 	.short	0x0000


	//----- nvinfo : EIATTR_MAXREG_COUNT
	.align		4
        /*006c*/ 	.byte	0x03, 0x1b
        /*006e*/ 	.short	0x00ff


	//----- nvinfo : EIATTR_MERCURY_ISA_VERSION
	.align		4
        /*0070*/ 	.byte	0x03, 0x5f
        /*0072*/ 	.short	0x0101


	//----- nvinfo : EIATTR_VRC_CTA_INIT_COUNT
	.align		4
        /*0074*/ 	.byte	0x02, 0x4a
	.zero		1
	.zero		1


	//----- nvinfo : EIATTR_EXIT_INSTR_OFFSETS
	.align		4
        /*0078*/ 	.byte	0x04, 0x1c
        /*007a*/ 	.short	(.L_3088 - .L_3087)


	//   ....[0]....
.L_3087:
        /*007c*/ 	.word	0x00000210


	//   ....[1]....
        /*0080*/ 	.word	0x000005b0


	//----- nvinfo : EIATTR_CRS_STACK_SIZE
	.align		4
.L_3088:
        /*0084*/ 	.byte	0x04, 0x1e
        /*0086*/ 	.short	(.L_3090 - .L_3089)
.L_3089:
        /*0088*/ 	.word	0x00000000


	//----- nvinfo : EIATTR_CBANK_PARAM_SIZE
	.align		4
.L_3090:
        /*008c*/ 	.byte	0x03, 0x19
        /*008e*/ 	.short	0x0028


	//----- nvinfo : EIATTR_PARAM_CBANK
	.align		4
        /*0090*/ 	.byte	0x04, 0x0a
        /*0092*/ 	.short	(.L_3092 - .L_3091)
	.align		4
.L_3091:
        /*0094*/ 	.word	index@(.nv.constant0._Z11_setcols_32iiiPiPfS0_)
        /*0098*/ 	.short	0x0380
        /*009a*/ 	.short	0x0028


	//----- nvinfo : EIATTR_SW_WAR
	.align		4
.L_3092:
        /*009c*/ 	.byte	0x04, 0x36
        /*009e*/ 	.short	(.L_3094 - .L_3093)
.L_3093:
        /*00a0*/ 	.word	0x00000008
.L_3094:


//--------------------- .nv.info._Z11_getcols_32iiiPiPfS0_ --------------------------
	.section	.nv.info._Z11_getcols_32iiiPiPfS0_,"",@"SHT_CUDA_INFO"
	.sectionflags	@""
	.align	4


	//----- nvinfo : EIATTR_CUDA_API_VERSION
	.align		4
        /*0000*/ 	.byte	0x04, 0x37
        /*0002*/ 	.short	(.L_3096 - .L_3095)
.L_3095:
        /*0004*/ 	.word	0x00000082


	//----- nvinfo : EIATTR_KPARAM_INFO
	.align		4
.L_3096:
        /*0008*/ 	.byte	0x04, 0x17
        /*000a*/ 	.short	(.L_3098 - .L_3097)
.L_3097:
        /*000c*/ 	.word	0x00000000
        /*0010*/ 	.short	0x0005
        /*0012*/ 	.short	0x0020
        /*0014*/ 	.byte	0x00, 0xf5, 0x21, 0x00


	//----- nvinfo : EIATTR_KPARAM_INFO
	.align		4
.L_3098:
        /*0018*/ 	.byte	0x04, 0x17
        /*001a*/ 	.short	(.L_3100 - .L_3099)
.L_3099:
        /*001c*/ 	.word	0x00000000
        /*0020*/ 	.short	0x0004
        /*0022*/ 	.short	0x0018
        /*0024*/ 	.byte	0x00, 0xf5, 0x21, 0x00


	//----- nvinfo : EIATTR_KPARAM_INFO
	.align		4
.L_3100:
        /*0028*/ 	.byte	0x04, 0x17
        /*002a*/ 	.short	(.L_3102 - .L_3101)
.L_3101:
        /*002c*/ 	.word	0x00000000
        /*0030*/ 	.short	0x0003
        /*0032*/ 	.short	0x0010
        /*0034*/ 	.byte	0x00, 0xf5, 0x21, 0x00


	//----- nvinfo : EIATTR_KPARAM_INFO
	.align		4
.L_3102:
        /*0038*/ 	.byte	0x04, 0x17
        /*003a*/ 	.short	(.L_3104 - .L_3103)
.L_3103:
        /*003c*/ 	.word	0x00000000
        /*0040*/ 	.short	0x0002
        /*0042*/ 	.short	0x0008
        /*0044*/ 	.byte	0x00, 0xf0, 0x11, 0x00


	//----- nvinfo : EIATTR_KPARAM_INFO
	.align		4
.L_3104:
        /*0048*/ 	.byte	0x04, 0x17
        /*004a*/ 	.short	(.L_3106 - .L_3105)
.L_3105:
        /*004c*/ 	.word	0x00000000
        /*0050*/ 	.short	0x0001
        /*0052*/ 	.short	0x0004
        /*0054*/ 	.byte	0x00, 0xf0, 0x11, 0x00


	//----- nvinfo : EIATTR_KPARAM_INFO
	.align		4
.L_3106:
        /*0058*/ 	.byte	0x04, 0x17
        /*005a*/ 	.short	(.L_3108 - .L_3107)
.L_3107:
        /*005c*/ 	.word	0x00000000
        /*0060*/ 	.short	0x0000
        /*0062*/ 	.short	0x0000
        /*0064*/ 	.byte	0x00, 0xf0, 0x11, 0x00


	//----- nvinfo : EIATTR_SPARSE_MMA_MASK
	.align		4
.L_3108:
        /*0068*/ 	.byte	0x03, 0x50
        /*006a*/ 	.short	0x0000


	//----- nvinfo : EIATTR_MAXREG_COUNT
	.align		4
        /*006c*/ 	.byte	0x03, 0x1b
        /*006e*/ 	.short	0x00ff


	//----- nvinfo : EIATTR_MERCURY_ISA_VERSION
	.align		4
        /*0070*/ 	.byte	0x03, 0x5f
        /*0072*/ 	.short	0x0101


	//----- nvinfo : EIATTR_VRC_CTA_INIT_COUNT
	.align		4
        /*0074*/ 	.byte	0x02, 0x4a
	.zero		1
	.zero		1


	//----- nvinfo : EIATTR_EXIT_INSTR_OFFSETS
	.align		4
        /*0078*/ 	.byte	0x04, 0x1c
        /*007a*/ 	.short	(.L_3110 - .L_3109)


	//   ....[0]....
.L_3109:
        /*007c*/ 	.word	0x00000200


	//   ....[1]....
        /*0080*/ 	.word	0x000005a0


	//----- nvinfo : EIATTR_CRS_STACK_SIZE
	.align		4
.L_3110:
        /*0084*/ 	.byte	0x04, 0x1e
        /*0086*/ 	.short	(.L_3112 - .L_3111)
.L_3111:
        /*0088*/ 	.word	0x00000000


	//----- nvinfo : EIATTR_CBANK_PARAM_SIZE
	.align		4
.L_3112:
        /*008c*/ 	.byte	0x03, 0x19
        /*008e*/ 	.short	0x0028


	//----- nvinfo : EIATTR_PARAM_CBANK
	.align		4
        /*0090*/ 	.byte	0x04, 0x0a
        /*0092*/ 	.short	(.L_3114 - .L_3113)
	.align		4
.L_3113:
        /*0094*/ 	.word	index@(.nv.constant0._Z11_getcols_32iiiPiPfS0_)
        /*0098*/ 	.short	0x0380
        /*009a*/ 	.short	0x0028


	//----- nvinfo : EIATTR_SW_WAR
	.align		4
.L_3114:
        /*009c*/ 	.byte	0x04, 0x36
        /*009e*/ 	.short	(.L_3116 - .L_3115)
.L_3115:
        /*00a0*/ 	.word	0x00000008
.L_3116:


//--------------------- .nv.info._Z8_icat_64iiPPdS_ --------------------------
	.section	.nv.info._Z8_icat_64iiPPdS_,"",@"SHT_CUDA_INFO"
	.sectionflags	@""
	.align	4


	//----- nvinfo : EIATTR_CUDA_API_VERSION
	.align		4
        /*0000*/ 	.byte	0x04, 0x37
        /*0002*/ 	.short	(.L_3118 - .L_3117)
.L_3117:
        /*0004*/ 	.word	0x00000082


	//----- nvinfo : EIATTR_KPARAM_INFO
	.align		4
.L_3118:
        /*0008*/ 	.byte	0x04, 0x17
        /*000a*/ 	.short	(.L_3120 - .L_3119)
.L_3119:
        /*000c*/ 	.word	0x00000000
        /*0010*/ 	.short	0x0003
        /*0012*/ 	.short	0x0010
        /*0014*/ 	.byte	0x00, 0xf5, 0x21, 0x00


	//----- nvinfo : EIATTR_KPARAM_INFO
	.align		4
.L_3120:
        /*0018*/ 	.byte	0x04, 0x17
        /*001a*/ 	.short	(.L_3122 - .L_3121)
.L_3121:
        /*001c*/ 	.word	0x00000000
        /*0020*/ 	.short	0x0002
        /*0022*/ 	.short	0x0008
        /*0024*/ 	.byte	0x00, 0xf5, 0x21, 0x00


	//----- nvinfo : EIATTR_KPARAM_INFO
	.align		4
.L_3122:
        /*0028*/ 	.byte	0x04, 0x17
        /*002a*/ 	.short	(.L_3124 - .L_3123)
.L_3123:
        /*002c*/ 	.word	0x00000000
        /*0030*/ 	.short	0x0001
        /*0032*/ 	.short	0x0004
        /*0034*/ 	.byte	0x00, 0xf0, 0x11, 0x00


	//----- nvinfo : EIATTR_KPARAM_INFO
	.align		4
.L_3124:
        /*0038*/ 	.byte	0x04, 0x17
        /*003a*/ 	.short	(.L_3126 - .L_3125)
.L_3125:
        /*003c*/ 	.word	0x00000000
        /*0040*/ 	.short	0x0000
        /*0042*/ 	.short	0x0000
        /*0044*/ 	.byte	0x00, 0xf0, 0x11, 0x00


	//----- nvinfo : EIATTR_SPARSE_MMA_MASK
	.align		4
.L_3126:
        /*0048*/ 	.byte	0x03, 0x50
        /*004a*/ 	.short	0x0000


	//----- nvinfo : EIATTR_MAXREG_COUNT
	.align		4
        /*004c*/ 	.byte	0x03, 0x1b
        /*004e*/ 	.short	0x00ff


	//----- nvinfo : EIATTR_MERCURY_ISA_VERSION
	.align		4
        /*0050*/ 	.byte	0x03, 0x5f
        /*0052*/ 	.short	0x0101


	//----- nvinfo : EIATTR_VRC_CTA_INIT_COUNT
	.align		4
        /*0054*/ 	.byte	0x02, 0x4a
	.zero		1
	.zero		1


	//----- nvinfo : EIATTR_EXIT_INSTR_OFFSETS
	.align		4
        /*0058*/ 	.byte	0x04, 0x1c
        /*005a*/ 	.short	(.L_3128 - .L_3127)


	//   ....[0]....
.L_3127:
        /*005c*/ 	.word	0x00000200


	//   ....[1]....
        /*0060*/ 	.word	0x00000570


	//----- nvinfo : EIATTR_CRS_STACK_SIZE
	.align		4
.L_3128:
        /*0064*/ 	.byte	0x04, 0x1e
        /*0066*/ 	.short	(.L_3130 - .L_3129)
.L_3129:
        /*0068*/ 	.word	0x00000000


	//----- nvinfo : EIATTR_CBANK_PARAM_SIZE
	.align		4
.L_3130:
        /*006c*/ 	.byte	0x03, 0x19
        /*006e*/ 	.short	0x0018


	//----- nvinfo : EIATTR_PARAM_CBANK
	.align		4
        /*0070*/ 	.byte	0x04, 0x0a
        /*0072*/ 	.short	(.L_3132 - .L_3131)
	.align		4
.L_3131:
        /*0074*/ 	.word	index@(.nv.constant0._Z8_icat_64iiPPdS_)
        /*0078*/ 	.short	0x0380
        /*007a*/ 	.short	0x0018


	//----- nvinfo : EIATTR_SW_WAR
	.align		4
.L_3132:
        /*007c*/ 	.byte	0x04, 0x36
        /*007e*/ 	.short	(.L_3134 - .L_3133)
.L_3133:
        /*0080*/ 	.word	0x00000008
.L_3134:


//--------------------- .nv.info._Z8_icat_32iiPPfS_ --------------------------
	.section	.nv.info._Z8_icat_32iiPPfS_,"",@"SHT_CUDA_INFO"
	.sectionflags	@""
	.align	4


	//----- nvinfo : EIATTR_CUDA_API_VERSION
	.align		4
        /*0000*/ 	.byte	0x04, 0x37
        /*0002*/ 	.short	(.L_3136 - .L_3135)
.L_3135:
        /*0004*/ 	.word	0x00000082


	//----- nvinfo : EIATTR_KPARAM_INFO
	.align		4
.L_3136:
        /*0008*/ 	.byte	0x04, 0x17
        /*000a*/ 	.short	(.L_3138 - .L_3137)
.L_3137:
        /*000c*/ 	.word	0x00000000
        /*0010*/ 	.short	0x0003
        /*0012*/ 	.short	0x0010
        /*0014*/ 	.byte	0x00, 0xf5, 0x21, 0x00


	//----- nvinfo : EIATTR_KPARAM_INFO
	.align		4
.L_3138:
        /*0018*/ 	.byte	0x04, 0x17
        /*001a*/ 	.short	(.L_3140 - .L_3139)
.L_3139:
        /*001c*/ 	.word	0x00000000
        /*0020*/ 	.short	0x0002
        /*0022*/ 	.short	0x0008
        /*0024*/ 	.byte	0x00, 0xf5, 0x21, 0x00


	//----- nvinfo : EIATTR_KPARAM_INFO
	.align		4
.L_3140:
        /*0028*/ 	.byte	0x04, 0x17
        /*002a*/ 	.short	(.L_3142 - .L_3141)
.L_3141:
        /*002c*/ 	.word	0x00000000
        /*0030*/ 	.short	0x0001
        /*0032*/ 	.short	0x0004
        /*0034*/ 	.byte	0x00, 0xf0, 0x11, 0x00


	//----- nvinfo : EIATTR_KPARAM_INFO
	.align		4
.L_3142:
        /*0038*/ 	.byte	0x04, 0x17
        /*003a*/ 	.short	(.L_3144 - .L_3143)
.L_3143:
        /*003c*/ 	.word	0x00000000
        /*0040*/ 	.short	0x0000
        /*0042*/ 	.short	0x0000
        /*0044*/ 	.byte	0x00, 0xf0, 0x11, 0x00


	//----- nvinfo : EIATTR_SPARSE_MMA_MASK
	.align		4
.L_3144:
        /*0048*/ 	.byte	0x03, 0x50
        /*004a*/ 	.short	0x0000


	//----- nvinfo : EIATTR_MAXREG_COUNT
	.align		4
        /*004c*/ 	.byte	0x03, 0x1b
        /*004e*/ 	.short	0x00ff


	//----- nvinfo : EIATTR_MERCURY_ISA_VERSION
	.align		4
        /*0050*/ 	.byte	0x03, 0x5f
        /*0052*/ 	.short	0x0101


	//----- nvinfo : EIATTR_VRC_CTA_INIT_COUNT
	.align		4
        /*0054*/ 	.byte	0x02, 0x4a
	.zero		1
	.zero		1


	//----- nvinfo : EIATTR_EXIT_INSTR_OFFSETS
	.align		4
        /*0058*/ 	.byte	0x04, 0x1c
        /*005a*/ 	.short	(.L_3146 - .L_3145)


	//   ....[0]....
.L_3145:
        /*005c*/ 	.word	0x00000200


	//   ....[1]....
        /*0060*/ 	.word	0x00000570


	//----- nvinfo : EIATTR_CRS_STACK_SIZE
	.align		4
.L_3146:
        /*0064*/ 	.byte	0x04, 0x1e
        /*0066*/ 	.short	(.L_3148 - .L_3147)
.L_3147:
        /*0068*/ 	.word	0x00000000


	//----- nvinfo : EIATTR_CBANK_PARAM_SIZE
	.align		4
.L_3148:
        /*006c*/ 	.byte	0x03, 0x19
        /*006e*/ 	.short	0x0018


	//----- nvinfo : EIATTR_PARAM_CBANK
	.align		4
        /*0070*/ 	.byte	0x04, 0x0a
        /*0072*/ 	.short	(.L_3150 - .L_3149)
	.align		4
.L_3149:
        /*0074*/ 	.word	index@(.nv.constant0._Z8_icat_32iiPPfS_)
        /*0078*/ 	.short	0x0380
        /*007a*/ 	.short	0x0018


	//----- nvinfo : EIATTR_SW_WAR
	.align		4
.L_3150:
        /*007c*/ 	.byte	0x04, 0x36
        /*007e*/ 	.short	(.L_3152 - .L_3151)
.L_3151:
        /*0080*/ 	.word	0x00000008
.L_3152:


//--------------------- .nv.info._Z28_permutedims_5D_5_4_3_2_1_64PdiiiiiS_iiii --------------------------
	.section	.nv.info._Z28_permutedims_5D_5_4_3_2_1_64PdiiiiiS_iiii,"",@"SHT_CUDA_INFO"
	.sectionflags	@""
	.align	4


	//----- nvinfo : EIATTR_CUDA_API_VERSION
	.align		4
        /*0000*/ 	.byte	0x04, 0x37
        /*0002*/ 	.short	(.L_3154 - .L_3153)
.L_3153:
        /*0004*/ 	.word	0x00000082


	//----- nvinfo : EIATTR_KPARAM_INFO
	.align		4
.L_3154:
        /*0008*/ 	.byte	0x04, 0x17
        /*000a*/ 	.short	(.L_3156 - .L_3155)
.L_3155:
        /*000c*/ 	.word	0x00000000
        /*0010*/ 	.short	0x000a
        /*0012*/ 	.short	0x0034
        /*0014*/ 	.byte	0x00, 0xf0, 0x11, 0x00


	//----- nvinfo : EIATTR_KPARAM_INFO
	.align		4
.L_3156:
        /*0018*/ 	.byte	0x04, 0x17
        /*001a*/ 	.short	(.L_3158 - .L_3157)
.L_3157:
        /*001c*/ 	.word	0x00000000
        /*0020*/ 	.short	0x0009
        /*0022*/ 	.short	0x0030
        /*0024*/ 	.byte	0x00, 0xf0, 0x11, 0x00


	//----- nvinfo : EIATTR_KPARAM_INFO
	.align		4
.L_3158:
        /*0028*/ 	.byte	0x04, 0x17
        /*002a*/ 	.short	(.L_3160 - .L_3159)
.L_3159:
        /*002c*/ 	.word	0x00000000
        /*0030*/ 	.short	0x0008
        /*0032*/ 	.short	0x002c
        /*0034*/ 	.byte	0x00, 0xf0, 0x11, 0x00


	//----- nvinfo : EIATTR_KPARAM_INFO
	.align		4
.L_3160:
        /*0038*/ 	.byte	0x04, 0x17
        /*003a*/ 	.short	(.L_3162 - .L_3161)
.L_3161:
        /*003c*/ 	.word	0x00000000
        /*0040*/ 	.short	0x0007
        /*0042*/ 	.short	0x0028
        /*0044*/ 	.byte	0x00, 0xf0, 0x11, 0x00


	//----- nvinfo : EIATTR_KPARAM_INFO
	.align		4
.L_3162:
        /*0048*/ 	.byte	0x04, 0x17
        /*004a*/ 	.short	(.L_3164 - .L_3163)
.L_3163:
        /*004c*/ 	.word	0x00000000
        /*0050*/ 	.short	0x0006
        /*0052*/ 	.short	0x0020
        /*0054*/ 	.byte	0x00, 0xf5, 0x21, 0x00


	//----- nvinfo : EIATTR_KPARAM_INFO
	.align		4
.L_3164:
        /*0058*/ 	.byte	0x04, 0x17
        /*005a*/ 	.short	(.L_3166 - .L_3165)
.L_3165:
        /*005c*/ 	.word	0x00000000
        /*0060*/ 	.short	0x0005
        /*0062*/ 	.short	0x0018
        /*0064*/ 	.byte	0x00, 0xf0, 0x11, 0x00


	//----- nvinfo : EIATTR_KPARAM_INFO
	.align		4
.L_3166:
        /*0068*/ 	.byte	0x04, 0x17
        /*006a*/ 	.short	(.L_3168 - .L_3167)
.L_3167:
        /*006c*/ 	.word	0x00000000
        /*0070*/ 	.short	0x0004
        /*0072*/ 	.short	0x0014
        /*0074*/ 	.byte	0x00, 0xf0, 0x11, 0x00


	//----- nvinfo : EIATTR_KPARAM_INFO
	.align		4
.L_3168:
        /*0078*/ 	.byte	0x04, 0x17
        /*007a*/ 	.short	(.L_3170 - .L_3169)
.L_3169:
        /*007c*/ 	.word	0x00000000
        /*0080*/ 	.short	0x0003
        /*0082*/ 	.short	0x0010
        /*0084*/ 	.byte	0x00, 0xf0, 0x11, 0x00


	//----- nvinfo : EIATTR_KPARAM_INFO
	.align		4
.L_3170:
        /*0088*/ 	.byte	0x04, 0x17
        /*008a*/ 	.short	(.L_3172 - .L_3171)
.L_3171:
        /*008c*/ 	.word	0x00000000
        /*0090*/ 	.short	0x0002
        /*0092*/ 	.short	0x000c
        /*0094*/ 	.byte	0x00, 0xf0, 0x11, 0x00


	//----- nvinfo : EIATTR_KPARAM_INFO
	.align		4
.L_3172:
        /*0098*/ 	.byte	0x04, 0x17
        /*009a*/ 	.short	(.L_3174 - .L_3173)
.L_3173:
        /*009c*/ 	.word	0x00000000
        /*00a0*/ 	.short	0x0001
        /*00a2*/ 	.short	0x0008
        /*00a4*/ 	.byte	0x00, 0xf0, 0x11, 0x00


	//----- nvinfo : EIATTR_KPARAM_INFO
	.align		4
.L_3174:
        /*00a8*/ 	.byte	0x04, 0x17
        /*00aa*/ 	.short	(.L_3176 - .L_3175)
.L_3175:
        /*00ac*/ 	.word	0x00000000
        /*00b0*/ 	.short	0x0000
        /*00b2*/ 	.short	0x0000
        /*00b4*/ 	.byte	0x00, 0xf5, 0x21, 0x00


	//----- nvinfo : EIATTR_SPARSE_MMA_MASK
	.align		4
.L_3176:
        /*00b8*/ 	.byte	0x03, 0x50
        /*00ba*/ 	.short	0x0000


	//----- nvinfo : EIATTR_MAXREG_COUNT
	.align		4
        /*00bc*/ 	.byte	0x03, 0x1b
        /*00be*/ 	.short	0x00ff


	//----- nvinfo : EIATTR_MERCURY_ISA_VERSION
	.align		4
        /*00c0*/ 	.byte	0x03, 0x5f
        /*00c2*/ 	.short	0x0101


	//----- nvinfo : EIATTR_VRC_CTA_INIT_COUNT
	.align		4
        /*00c4*/ 	.byte	0x02, 0x4a
	.zero		1
	.zero		1


	//----- nvinfo : EIATTR_EXIT_INSTR_OFFSETS
	.align		4
        /*00c8*/ 	.byte	0x04, 0x1c
        /*00ca*/ 	.short	(.L_3178 - .L_3177)


	//   ....[0]....
.L_3177:
        /*00cc*/ 	.word	0x000000d0


	//   ....[1]....
        /*00d0*/ 	.word	0x00000d40


	//----- nvinfo : EIATTR_CRS_STACK_SIZE
	.align		4
.L_3178:
        /*00d4*/ 	.byte	0x04, 0x1e
        /*00d6*/ 	.short	(.L_3180 - .L_3179)
.L_3179:
        /*00d8*/ 	.word	0x00000000


	//----- nvinfo : EIATTR_CBANK_PARAM_SIZE
	.align		4
.L_3180:
        /*00dc*/ 	.byte	0x03, 0x19
        /*00de*/ 	.short	0x0038


	//----- nvinfo : EIATTR_PARAM_CBANK
	.align		4
        /*00e0*/ 	.byte	0x04, 0x0a
        /*00e2*/ 	.short	(.L_3182 - .L_3181)
	.align		4
.L_3181:
        /*00e4*/ 	.word	index@(.nv.constant0._Z28_permutedims_5D_5_4_3_2_1_64PdiiiiiS_iiii)
        /*00e8*/ 	.short	0x0380
        /*00ea*/ 	.short	0x0038


	//----- nvinfo : EIATTR_SW_WAR
	.align		4
.L_3182:
        /*00ec*/ 	.byte	0x04, 0x36
        /*00ee*/ 	.short	(.L_3184 - .L_3183)
.L_3183:
        /*00f0*/ 	.word	0x00000008
.L_3184:


//--------------------- .nv.info._Z28_permutedims_5D_5_4_3_2_1_32PfiiiiiS_iiii --------------------------
	.section	.nv.info._Z28_permutedims_5D_5_4_3_2_1_32PfiiiiiS_iiii,"",@"SHT_CUDA_INFO"
	.sectionflags	@""
	.align	4


	//----- nvinfo : EIATTR_CUDA_API_VERSION
	.align		4
        /*0000*/ 	.byte	0x04, 0x37
        /*0002*/ 	.short	(.L_3186 - .L_3185)
.L_3185:
        /*0004*/ 	.word	0x00000082


	//----- nvinfo : EIATTR_KPARAM_INFO
	.align		4
.L_3186:
        /*0008*/ 	.byte	0x04, 0x17
        /*000a*/ 	.short	(.L_3188 - .L_3187)
.L_3187:
        /*000c*/ 	.word	0x00000000
        /*0010*/ 	.short	0x000a
        /*0012*/ 	.short	0x0034
        /*0014*/ 	.byte	0x00, 0xf0, 0x11, 0x00


	//----- nvinfo : EIATTR_KPARAM_INFO
	.align		4
.L_3188:
        /*0018*/ 	.byte	0x04, 0x17
        /*001a*/ 	.short	(.L_3190 - .L_3189)
.L_3189:
        /*001c*/ 	.word	0x00000000
        /*0020*/ 	.short	0x0009
        /*0022*/ 	.short	0x0030
        /*0024*/ 	.byte	0x00, 0xf0, 0x11, 0x00


	//----- nvinfo : EIATTR_KPARAM_INFO
	.align		4
.L_3190:
        /*0028*/ 	.byte	0x04, 0x17
        /*002a*/ 	.short	(.L_3192 - .L_3191)
.L_3191:
        /*002c*/ 	.word	0x00000000
        /*0030*/ 	.short	0x0008
        /*0032*/ 	.short	0x002c
        /*0034*/ 	.byte	0x00, 0xf0, 0x11, 0x00


	//----- nvinfo : EIATTR_KPARAM_INFO
	.align		4
.L_3192:
        /*0038*/ 	.byte	0x04, 0x17
        /*003a*/ 	.short	(.L_3194 - .L_3193)
.L_3193:
        /*003c*/ 	.word	0x00000000
        /*0040*/ 	.short	0x0007
        /*0042*/ 	.short	0x0028
        /*0044*/ 	.byte	0x00, 0xf0, 0x11, 0x00


	//----- nvinfo : EIATTR_KPARAM_INFO
	.align		4
.L_3194:
        /*0048*/ 	.byte	0x04, 0x17
        /*004a*/ 	.short	(.L_3196 - .L_3195)
.L_3195:
        /*004c*/ 	.word	0x00000000
        /*0050*/ 	.short	0x0006
        /*0052*/ 	.short	0x0020
        /*0054*/ 	.byte	0x00, 0xf5, 0x21, 0x00


	//----- nvinfo : EIATTR_KPARAM_INFO
	.align		4
.L_3196:
        /*0058*/ 	.byte	0x04, 0x17
        /*005a*/ 	.short	(.L_3198 - .L_3197)
.L_3197:
        /*005c*/ 	.word	0x00000000
        /*0060*/ 	.short	0x0005
        /*0062*/ 	.short	0x0018
        /*0064*/ 	.byte	0x00, 0xf0, 0x11, 0x00


	//----- nvinfo : EIATTR_KPARAM_INFO
	.align		4
.L_3198:
        /*0068*/ 	.byte	0x04, 0x17
        /*006a*/ 	.short	(.L_3200 - .L_3199)
.L_3199:
        /*006c*/ 	.word	0x00000000
        /*0070*/ 	.short	0x0004
        /*0072*/ 	.short	0x0014
        /*0074*/ 	.byte	0x00, 0xf0, 0x11, 0x00


	//----- nvinfo : EIATTR_KPARAM_INFO
	.align		4
.L_3200:
        /*0078*/ 	.byte	0x04, 0x17
        /*007a*/ 	.short	(.L_3202 - .L_3201)
.L_3201:
        /*007c*/ 	.word	0x00000000
        /*0080*/ 	.short	0x0003
        /*0082*/ 	.short	0x0010
        /*0084*/ 	.byte	0x00, 0xf0, 0x11, 0x00


	//----- nvinfo : EIATTR_KPARAM_INFO
	.align		4
.L_3202:
        /*0088*/ 	.byte	0x04, 0x17
        /*008a*/ 	.short	(.L_3204 - .L_3203)
.L_3203:
        /*008c*/ 	.word	0x00000000
        /*0090*/ 	.short	0x0002
        /*0092*/ 	.short	0x000c
        /*0094*/ 	.byte	0x00, 0xf0, 0x11, 0x00


	//----- nvinfo : EIATTR_KPARAM_INFO
	.align		4
.L_3204:
        /*0098*/ 	.byte	0x04, 0x17
        /*009a*/ 	.short	(.L_3206 - .L_3205)
.L_3205:
        /*009c*/ 	.word	0x00000000
        /*00a0*/ 	.short	0x0001
        /*00a2*/ 	.short	0x0008
        /*00a4*/ 	.byte	0x00, 0xf0, 0x11, 0x00


	//----- nvinfo : EIATTR_KPARAM_INFO
	.align		4
.L_3206:
        /*00a8*/ 	.byte	0x04, 0x17
        /*00aa*/ 	.short	(.L_3208 - .L_3207)
.L_3207:
        /*00ac*/ 	.word	0x00000000
        /*00b0*/ 	.short	0x0000
        /*00b2*/ 	.short	0x0000
        /*00b4*/ 	.byte	0x00, 0xf5, 0x21, 0x00


	//----- nvinfo : EIATTR_SPARSE_MMA_MASK
	.align		4
.L_3208:
        /*00b8*/ 	.byte	0x03, 0x50
        /*00ba*/ 	.short	0x0000


	//----- nvinfo : EIATTR_MAXREG_COUNT
	.align		4
        /*00bc*/ 	.byte	0x03, 0x1b
        /*00be*/ 	.short	0x00ff


	//----- nvinfo : EIATTR_MERCURY_ISA_VERSION
	.align		4
        /*00c0*/ 	.byte	0x03, 0x5f
        /*00c2*/ 	.short	0x0101


	//----- nvinfo : EIATTR_VRC_CTA_INIT_COUNT
	.align		4
        /*00c4*/ 	.byte	0x02, 0x4a
	.zero		1
	.zero		1


	//----- nvinfo : EIATTR_EXIT_INSTR_OFFSETS
	.align		4
        /*00c8*/ 	.byte	0x04, 0x1c
        /*00ca*/ 	.short	(.L_3210 - .L_3209)


	//   ....[0]....
.L_3209:
        /*00cc*/ 	.word	0x000000d0


	//   ....[1]....
        /*00d0*/ 	.word	0x00000d80


	//----- nvinfo : EIATTR_CRS_STACK_SIZE
	.align		4
.L_3210:
        /*00d4*/ 	.byte	0x04, 0x1e
        /*00d6*/ 	.short	(.L_3212 - .L_3211)
.L_3211:
        /*00d8*/ 	.word	0x00000000


	//----- nvinfo : EIATTR_CBANK_PARAM_SIZE
	.align		4
.L_3212:
        /*00dc*/ 	.byte	0x03, 0x19
        /*00de*/ 	.short	0x0038


	//----- nvinfo : EIATTR_PARAM_CBANK
	.align		4
        /*00e0*/ 	.byte	0x04, 0x0a
        /*00e2*/ 	.short	(.L_3214 - .L_3213)
	.align		4
.L_3213:
        /*00e4*/ 	.word	index@(.nv.constant0._Z28_permutedims_5D_5_4_3_2_1_32PfiiiiiS_iiii)
        /*00e8*/ 	.short	0x0380
        /*00ea*/ 	.short	0x0038


	//----- nvinfo : EIATTR_SW_WAR
	.align		4
.L_3214:
        /*00ec*/ 	.byte	0x04, 0x36
        /*00ee*/ 	.short	(.L_3216 - .L_3215)
.L_3215:
        /*00f0*/ 	.word	0x00000008
.L_3216:


//--------------------- .nv.info._Z28_permutedims_5D_5_4_3_1_2_64PdiiiiiS_iiii --------------------------
	.section	.nv.info._Z28_permutedims_5D_5_4_3_1_2_64PdiiiiiS_iiii,"",@"SHT_CUDA_INFO"
	.sectionflags	@""
	.align	4


	//----- nvinfo : EIATTR_CUDA_API_VERSION
	.align		4
        /*0000*/ 	.byte	0x04, 0x37
        /*0002*/ 	.short	(.L_3218 - .L_3217)
.L_3217:
        /*0004*/ 	.word	0x00000082


	//----- nvinfo : EIATTR_KPARAM_INFO
	.align		4
.L_3218:
        /*0008*/ 	.byte	0x04, 0x17
        /*000a*/ 	.short	(.L_3220 - .L_3219)
.L_3219:
        /*000c*/ 	.word	0x00000000
        /*0010*/ 	.short	0x000a
        /*0012*/ 	.short	0x0034
        /*0014*/ 	.byte	0x00, 0xf0, 0x11, 0x00


	//----- nvinfo : EIATTR_KPARAM_INFO
	.align		4
.L_3220:
        /*0018*/ 	.byte	0x04, 0x17
        /*001a*/ 	.short	(.L_3222 - .L_3221)
.L_3221:
        /*001c*/ 	.word	0x00000000
        /*0020*/ 	.short	0x0009
        /*0022*/ 	.short	0x0030
        /*0024*/ 	.byte	0x00, 0xf0, 0x11, 0x00


	//----- nvinfo : EIATTR_KPARAM_INFO
	.align		4
.L_3222:
        /*0028*/ 	.byte	0x04, 0x17
        /*002a*/ 	.short	(.L_3224 - .L_3223)
.L_3223:
        /*002c*/ 	.word	0x00000000
        /*0030*/ 	.short	0x0008
        /*0032*/ 	.short	0x002c
        /*0034*/ 	.byte	0x00, 0xf0, 0x11, 0x00


	//----- nvinfo : EIATTR_KPARAM_INFO
	.align		4
.L_3224:
        /*0038*/ 	.byte	0x04, 0x17
        /*003a*/ 	.short	(.L_3226 - .L_3225)
.L_3225:
        /*003c*/ 	.word	0x00000000
        /*0040*/ 	.short	0x0007
        /*0042*/ 	.short	0x0028
        /*0044*/ 	.byte	0x00, 0xf0, 0x11, 0x00


	//----- nvinfo : EIATTR_KPARAM_INFO
	.align		4
.L_3226:
        /*0048*/ 	.byte	0x04, 0x17
        /*004a*/ 	.short	(.L_3228 - .L_3227)
.L_3227:
        /*004c*/ 	.word	0x00000000
        /*0050*/ 	.short	0x0006
        /*0052*/ 	.short	0x0020
        /*0054*/ 	.byte	0x00, 0xf5, 0x21, 0x00


	//----- nvinfo : EIATTR_KPARAM_INFO
	.align		4
.L_3228:
        /*0058*/ 	.byte	0x04, 0x17
        /*005a*/ 	.short	(.L_3230 - .L_3229)
.L_3229:
        /*005c*/ 	.word	0x00000000
        /*0060*/ 	.short	0x0005
        /*0062*/ 	.short	0x0018
        /*0064*/ 	.byte	0x00, 0xf0, 0x11, 0x00


	//----- nvinfo : EIATTR_KPARAM_INFO
	.align		4
.L_3230:
        /*0068*/ 	.byte	0x04, 0x17
        /*006a*/ 	.short	(.L_3232 - .L_3231)
.L_3231:
        /*006c*/ 	.word	0x00000000
        /*0070*/ 	.short	0x0004
        /*0072*/ 	.short	0x0014
        /*0074*/ 	.byte	0x00, 0xf0, 0x11, 0x00


	//----- nvinfo : EIATTR_KPARAM_INFO
	.align		4
.L_3232:
        /*0078*/ 	.byte	0x04, 0x17
        /*007a*/ 	.short	(.L_3234 - .L_3233)
.L_3233:
        /*007c*/ 	.word	0x00000000
        /*0080*/ 	.short	0x0003
        /*0082*/ 	.short	0x0010
        /*0084*/ 	.byte	0x00, 0xf0, 0x11, 0x00


	//----- nvinfo : EIATTR_KPARAM_INFO
	.align		4
.L_3234:
        /*0088*/ 	.byte	0x04, 0x17
        /*008a*/ 	.short	(.L_3236 - .L_3235)
.L_3235:
        /*008c*/ 	.word	0x00000000
        /*0090*/ 	.short	0x0002
        /*0092*/ 	.short	0x000c
        /*0094*/ 	.byte	0x00, 0xf0, 0x11, 0x00


	//----- nvinfo : EIATTR_KPARAM_INFO
	.align		4
.L_3236:
        /*0098*/ 	.byte	0x04, 0x17
        /*009a*/ 	.short	(.L_3238 - .L_3237)
.L_3237:
        /*009c*/ 	.word	0x00000000
        /*00a0*/ 	.short	0x0001
        /*00a2*/ 	.short	0x0008
        /*00a4*/ 	.byte	0x00, 0xf0, 0x11, 0x00


	//----- nvinfo : EIATTR_KPARAM_INFO
	.align		4
.L_3238:
        /*00a8*/ 	.byte	0x04, 0x17
        /*00aa*/ 	.short	(.L_3240 - .L_3239)
.L_3239:
        /*00ac*/ 	.word	0x00000000
        /*00b0*/ 	.short	0x0000
        /*00b2*/ 	.short	0x0000
        /*00b4*/ 	.byte	0x00, 0xf5, 0x21, 0x00


	//----- nvinfo : EIATTR_SPARSE_MMA_MASK
	.align		4
.L_3240:
        /*00b8*/ 	.byte	0x03, 0x50
        /*00ba*/ 	.short	0x0000


	//----- nvinfo : EIATTR_MAXREG_COUNT
	.align		4
        /*00bc*/ 	.byte	0x03, 0x1b
        /*00be*/ 	.short	0x00ff


	//----- nvinfo : EIATTR_MERCURY_ISA_VERSION
	.align		4
        /*00c0*/ 	.byte	0x03, 0x5f
        /*00c2*/ 	.short	0x0101


	//----- nvinfo : EIATTR_VRC_CTA_INIT_COUNT
	.align		4
        /*00c4*/ 	.byte	0x02, 0x4a
	.zero		1
	.zero		1


	//----- nvinfo : EIATTR_EXIT_INSTR_OFFSETS
	.align		4
        /*00c8*/ 	.byte	0x04, 0x1c
        /*00ca*/ 	.short	(.L_3242 - .L_3241)


	//   ....[0]....
.L_3241:
        /*00cc*/ 	.word	0x000000d0


	//   ....[1]....
        /*00d0*/ 	.word	0x00000d40


	//----- nvinfo : EIATTR_CRS_STACK_SIZE
	.align		4
.L_3242:
        /*00d4*/ 	.byte	0x04, 0x1e
        /*00d6*/ 	.short	(.L_3244 - .L_3243)
.L_3243:
        /*00d8*/ 	.word	0x00000000


	//----- nvinfo : EIATTR_CBANK_PARAM_SIZE
	.align		4
.L_3244:
        /*00dc*/ 	.byte	0x03, 0x19
        /*00de*/ 	.short	0x0038


	//----- nvinfo : EIATTR_PARAM_CBANK
	.align		4
        /*00e0*/ 	.byte	0x04, 0x0a
        /*00e2*/ 	.short	(.L_3246 - .L_3245)
	.align		4
.L_3245:
        /*00e4*/ 	.word	index@(.nv.constant0._Z28_permutedims_5D_5_4_3_1_2_64PdiiiiiS_iiii)
        /*00e8*/ 	.short	0x0380
        /*00ea*/ 	.short	0x0038


	//----- nvinfo : EIATTR_SW_WAR
	.align		4
.L_3246:
        /*00ec*/ 	.byte	0x04, 0x36
        /*00ee*/ 	.short	(.L_3248 - .L_3247)
.L_3247:
        /*00f0*/ 	.word	0x00000008
.L_3248:


//--------------------- .nv.info._Z28_permutedims_5D_5_4_3_1_2_32PfiiiiiS_iiii --------------------------
	.section	.nv.info._Z28_permutedims_5D_5_4_3_1_2_32PfiiiiiS_iiii,"",@"SHT_CUDA_INFO"
	.sectionflags	@""
	.align	4


	//----- nvinfo : EIATTR_CUDA_API_VERSION
	.align		4
        /*0000*/ 	.byte	0x04, 0x37
        /*0002*/ 	.short	(.L_3250 - .L_3249)
.L_3249:
        /*0004*/ 	.word	0x00000082


	//----- nvinfo : EIATTR_KPARAM_INFO
	.align		4
.L_3250:
        /*0008*/ 	.byte	0x04, 0x17
        /*000a*/ 	.short	(.L_3252 - .L_3251)
.L_3251:
        /*000c*/ 	.word	0x00000000
        /*0010*/ 	.short	0x000a
        /*0012*/ 	.short	0x0034
        /*0014*/ 	.byte	0x00, 0xf0, 0x11, 0x00


	//----- nvinfo : EIATTR_KPARAM_INFO
	.align		4
.L_3252:
        /*0018*/ 	.byte	0x04, 0x17
        /*001a*/ 	.short	(.L_3254 - .L_3253)
.L_3253:
        /*001c*/ 	.word	0x00000000
        /*0020*/ 	.short	0x0009
        /*0022*/ 	.short	0x0030
        /*0024*/ 	.byte	0x00, 0xf0, 0x11, 0x00


	//----- nvinfo : EIATTR_KPARAM_INFO
	.align		4
.L_3254:
        /*0028*/ 	.byte	0x04, 0x17
        /*002a*/ 	.short	(.L_3256 - .L_3255)
.L_3255:
        /*002c*/ 	.word	0x00000000
        /*0030*/ 	.short	0x0008
        /*0032*/ 	.short	0x002c
        /*0034*/ 	.byte	0x00, 0xf0, 0x11, 0x00


	//----- nvinfo : EIATTR_KPARAM_INFO
	.align		4
.L_3256:
        /*0038*/ 	.byte	0x04, 0x17
        /*003a*/ 	.short	(.L_3258 - .L_3257)
.L_3257:
        /*003c*/ 	.word	0x00000000
        /*0040*/ 	.short	0x0007
        /*0042*/ 	.short	0x0028
        /*0044*/ 	.byte	0x00, 0xf0, 0x11, 0x00


	//----- nvinfo : EIATTR_KPARAM_INFO
	.align		4
.L_3258:
        /*0048*/ 	.byte	0x04, 0x17
        /*004a*/ 	.short	(.L_3260 - .L_3259)
.L_3259:
        /*004c*/ 	.word	0x00000000
        /*0050*/ 	.short	0x0006
        /*0052*/ 	.short	0x0020
        /*0054*/ 	.byte	0x00, 0xf5, 0x21, 0x00


	//----- nvinfo : EIATTR_KPARAM_INFO
	.align		4
.L_3260:
        /*0058*/ 	.byte	0x04, 0x17
        /*005a*/ 	.short	(.L_3262 - .L_3261)
.L_3261:
        /*005c*/ 	.word	0x00000000
        /*0060*/ 	.short	0x0005
        /*0062*/ 	.short	0x0018
        /*0064*/ 	.byte	0x00, 0xf0, 0x11, 0x00


	//----- nvinfo : EIATTR_KPARAM_INFO
	.align		4
.L_3262:
        /*0068*/ 	.byte	0x04, 0x17
        /*006a*/ 	.short	(.L_3264 - .L_3263)
.L_3263:
        /*006c*/ 	.word	0x00000000
        /*0070*/ 	.short	0x0004
        /*0072*/ 	.short	0x0014
        /*0074*/ 	.byte	0x00, 0xf0, 0x11, 0x00


	//----- nvinfo : EIATTR_KPARAM_INFO
	.align		4
.L_3264:
        /*0078*/ 	.byte	0x04, 0x17
        /*007a*/ 	.short	(.L_3266 - .L_3265)
.L_3265:
        /*007c*/ 	.word	0x00000000
        /*0080*/ 	.short	0x0003
        /*0082*/ 	.short	0x0010
        /*0084*/ 	.byte	0x00, 0xf0, 0x11, 0x00


	//----- nvinfo : EIATTR_KPARAM_INFO
	.align		4
.L_3266:
        /*0088*/ 	.byte	0x04, 0x17
        /*008a*/ 	.short	(.L_3268 - .L_3267)
.L_3267:
        /*008c*/ 	.word	0x00000000
        /*0090*/ 	.short	0x0002
        /*0092*/ 	.short	0x000c
        /*0094*/ 	.byte	0x00, 0xf0, 0x11, 0x00


	//----- nvinfo : EIATTR_KPARAM_INFO
	.align		4
.L_3268:
        /*0098*/ 	.byte	0x04, 0x17
        /*009a*/ 	.short	(.L_3270 - .L_3269)
.L_3269:
        /*009c*/ 	.word	0x00000000
        /*00a0*/ 	.short	0x0001
        /*00a2*/ 	.short	0x0008
        /*00a4*/ 	.byte	0x00, 0xf0, 0x11, 0x00


	//----- nvinfo : EIATTR_KPARAM_INFO
	.align		4
.L_3270:
        /*00a8*/ 	.byte	0x04, 0x17
        /*00aa*/ 	.short	(.L_3272 - .L_3271)
.L_3271:
        /*00ac*/ 	.word	0x00000000
        /*00b0*/ 	.short	0x0000
        /*00b2*/ 	.short	0x0000
        /*00b4*/ 	.byte	0x00, 0xf5, 0x21, 0x00


	//----- nvinfo : EIATTR_SPARSE_MMA_MASK
	.align		4
.L_3272:
        /*00b8*/ 	.byte	0x03, 0x50
        /*00ba*/ 	.short	0x0000


	//----- nvinfo : EIATTR_MAXREG_COUNT
	.align		4
        /*00bc*/ 	.byte	0x03, 0x1b
        /*00be*/ 	.short	0x00ff


	//----- nvinfo : EIATTR_MERCURY_ISA_VERSION
	.align		4
        /*00c0*/ 	.byte	0x03, 0x5f
        /*00c2*/ 	.short	0x0101


	//----- nvinfo : EIATTR_VRC_CTA_INIT_COUNT
	.align		4
        /*00c4*/ 	.byte	0x02, 0x4a
	.zero		1
	.zero		1


	//----- nvinfo : EIATTR_EXIT_INSTR_OFFSETS
	.align		4
        /*00c8*/ 	.byte	0x04, 0x1c
        /*00ca*/ 	.short	(.L_3274 - .L_3273)


	//   ....[0]....
.L_3273:
        /*00cc*/ 	.word	0x000000d0


	//   ....[1]....
        /*00d0*/ 	.word	0x00000d80


	//----- nvinfo : EIATTR_CRS_STACK_SIZE
	.align		4
.L_3274:
        /*00d4*/ 	.byte	0x04, 0x1e
        /*00d6*/ 	.short	(.L_3276 - .L_3275)
.L_3275:
        /*00d8*/ 	.word	0x00000000


	//----- nvinfo : EIATTR_CBANK_PARAM_SIZE
	.align		4
.L_3276:
        /*00dc*/ 	.byte	0x03, 0x19
        /*00de*/ 	.short	0x0038


	//----- nvinfo : EIATTR_PARAM_CBANK
	.align		4
        /*00e0*/ 	.byte	0x04, 0x0a
        /*00e2*/ 	.short	(.L_3278 - .L_3277)
	.align		4
.L_3277:
        /*00e4*/ 	.word	index@(.nv.constant0._Z28_permutedims_5D_5_4_3_1_2_32PfiiiiiS_iiii)
        /*00e8*/ 	.short	0x0380
        /*00ea*/ 	.short	0x0038


	//----- nvinfo : EIATTR_SW_WAR
	.align		4
.L_3278:
        /*00ec*/ 	.byte	0x04, 0x36
        /*00ee*/ 	.short	(.L_3280 - .L_3279)
.L_3279:
        /*00f0*/ 	.word	0x00000008
.L_3280:


//--------------------- .nv.info._Z28_permutedims_5D_5_4_2_3_1_64PdiiiiiS_iiii --------------------------
	.section	.nv.info._Z28_permutedims_5D_5_4_2_3_1_64PdiiiiiS_iiii,"",@"SHT_CUDA_INFO"
	.sectionflags	@""
	.align	4


	//----- nvinfo : EIATTR_CUDA_API_VERSION
	.align		4
        /*0000*/ 	.byte	0x04, 0x37
        /*0002*/ 	.short	(.L_3282 - .L_3281)
.L_3281:
        /*0004*/ 	.word	0x00000082


	//----- nvinfo : EIATTR_KPARAM_INFO
	.align		4
.L_3282:
        /*0008*/ 	.byte	0x04, 0x17
        /*000a*/ 	.short	(.L_3284 - .L_3283)
.L_3283:
        /*000c*/ 	.word	0x00000000
        /*0010*/ 	.short	0x000a
        /*0012*/ 	.short	0x0034
        /*0014*/ 	.byte	0x00, 0xf0, 0x11, 0x00


	//----- nvinfo : EIATTR_KPARAM_INFO
	.align		4
.L_3284:
        /*0018*/ 	.byte	0x04, 0x17
        /*001a*/ 	.short	(.L_3286 - .L_3285)
.L_3285:
        /*001c*/ 	.word	0x00000000
        /*0020*/ 	.short	0x0009
        /*0022*/ 	.short	0x0030
        /*0024*/ 	.byte	0x00, 0xf0, 0x11, 0x00


	//----- nvinfo : EIATTR_KPARAM_INFO
	.align		4
.L_3286:
        /*0028*/ 	.byte	0x04, 0x17
        /*002a*/ 	.short	(.L_3288 - .L_3287)
.L_3287:
        /*002c*/ 	.word	0x00000000
        /*0030*/ 	.short	0x0008
        /*0032*/ 	.short	0x002c
        /*0034*/ 	.byte	0x00, 0xf0, 0x11, 0x00


	//----- nvinfo : EIATTR_KPARAM_INFO
	.align		4
.L_3288:
        /*0038*/ 	.byte	0x04, 0x17
        /*003a*/ 	.short	(.L_3290 - .L_3289)
.L_3289:
        /*003c*/ 	.word	0x00000000
        /*0040*/ 	.short	0x0007
        /*0042*/ 	.short	0x0028
        /*0044*/ 	.byte	0x00, 0xf0, 0x11, 0x00


	//----- nvinfo : EIATTR_KPARAM_INFO
	.align		4
.L_3290:
        /*0048*/ 	.byte	0x04, 0x17
        /*004a*/ 	.short	(.L_3292 - .L_3291)
.L_3291:
        /*004c*/ 	.word	0x00000000
        /*0050*/ 	.short	0x0006
        /*0052*/ 	.short	0x0020
        /*0054*/ 	.byte	0x00, 0xf5, 0x21, 0x00


	//----- nvinfo : EIATTR_KPARAM_INFO
	.align		4
.L_3292:
        /*0058*/ 	.byte	0x04, 0x17
        /*005a*/ 	.short	(.L_3294 - .L_3293)
.L_3293:
        /*005c*/ 	.word	0x00000000
        /*0060*/ 	.short	0x0005
        /*0062*/ 	.short	0x0018
        /*0064*/ 	.byte	0x00, 0xf0, 0x11, 0x00


	//----- nvinfo : EIATTR_KPARAM_INFO
	.align		4
.L_3294:
        /*0068*/ 	.byte	0x04, 0x17
        /*006a*/ 	.short	(.L_3296 - .L_3295)
.L_3295:
        /*006c*/ 	.word	0x00000000
        /*0070*/ 	.short	0x0004
        /*0072*/ 	.short	0x0014
        /*0074*/ 	.byte	0x00, 0xf0, 0x11, 0x00


	//----- nvinfo : EIATTR_KPARAM_INFO
	.align		4
.L_3296:
        /*0078*/ 	.byte	0x04, 0x17
        /*007a*/ 	.short	(.L_3298 - .L_3297)
.L_3297:
        /*007c*/ 	.word	0x00000000
        /*0080*/ 	.short	0x0003
        /*0082*/ 	.short	0x0010
        /*0084*/ 	.byte	0x00, 0xf0, 0x11, 0x00


	//----- nvinfo : EIATTR_KPARAM_INFO
	.align		4
.L_3298:
        /*0088*/ 	.byte	0x04, 0x17
        /*008a*/ 	.short	(.L_3300 - .L_3299)
.L_3299:
        /*008c*/ 	.word	0x00000000
        /*0090*/ 	.short	0x0002
        /*0092*/ 	.short	0x000c
        /*0094*/ 	.byte	0x00, 0xf0, 0x11, 0x00


	//----- nvinfo : EIATTR_KPARAM_INFO
	.align		4
.L_3300:
        /*0098*/ 	.byte	0x04, 0x17
        /*009a*/ 	.short	(.L_3302 - .L_3301)
.L_3301:
        /*009c*/ 	.word	0x00000000
        /*00a0*/ 	.short	0x0001
        /*00a2*/ 	.short	0x0008
        /*00a4*/ 	.byte	0x00, 0xf0, 0x11, 0x00


	//----- nvinfo : EIATTR_KPARAM_INFO
	.align		4
.L_3302:
        /*00a8*/ 	.byte	0x04, 0x17
        /*00aa*/ 	.short	(.L_3304 - .L_3303)
.L_3303:
        /*00ac*/ 	.word	0x00000000
        /*00b0*/ 	.short	0x0000
        /*00b2*/ 	.short	0x0000
        /*00b4*/ 	.byte	0x00, 0xf5, 0x21, 0x00


	//----- nvinfo : EIATTR_SPARSE_MMA_MASK
	.align		4
.L_3304:
        /*00b8*/ 	.byte	0x03, 0x50
        /*00ba*/ 	.short	0x0000


	//----- nvinfo : EIATTR_MAXREG_COUNT
	.align		4
        /*00bc*/ 	.byte	0x03, 0x1b
        /*00be*/ 	.short	0x00ff


	//----- nvinfo : EIATTR_MERCURY_ISA_VERSION
	.align		4
        /*00c0*/ 	.byte	0x03, 0x5f
        /*00c2*/ 	.short	0x0101


	//----- nvinfo : EIATTR_VRC_CTA_INIT_COUNT
	.align		4
        /*00c4*/ 	.byte	0x02, 0x4a
	.zero		1
	.zero		1


	//----- nvinfo : EIATTR_EXIT_INSTR_OFFSETS
	.align		4
        /*00c8*/ 	.byte	0x04, 0x1c
        /*00ca*/ 	.short	(.L_3306 - .L_3305)


	//   ....[0]....
.L_3305:
        /*00cc*/ 	.word	0x000000d0


	//   ....[1]....
        /*00d0*/ 	.word	0x00000d40


	//----- nvinfo : EIATTR_CRS_STACK_SIZE
	.align		4
.L_3306:
        /*00d4*/ 	.byte	0x04, 0x1e
        /*00d6*/ 	.short	(.L_3308 - .L_3307)
.L_3307:
        /*00d8*/ 	.word	0x00000000


	//----- nvinfo : EIATTR_CBANK_PARAM_SIZE
	.align		4
.L_3308:
        /*00dc*/ 	.byte	0x03, 0x19
        /*00de*/ 	.short	0x0038


	//----- nvinfo : EIATTR_PARAM_CBANK
	.align		4
        /*00e0*/ 	.byte	0x04, 0x0a
        /*00e2*/ 	.short	(.L_3310 - .L_3309)
	.align		4
.L_3309:
        /*00e4*/ 	.word	index@(.nv.constant0._Z28_permutedims_5D_5_4_2_3_1_64PdiiiiiS_iiii)
        /*00e8*/ 	.short	0x0380
        /*00ea*/ 	.short	0x0038


	//----- nvinfo : EIATTR_SW_WAR
	.align		4
.L_3310:
        /*00ec*/ 	.byte	0x04, 0x36
        /*00ee*/ 	.short	(.L_3312 - .L_3311)
.L_3311:
        /*00f0*/ 	.word	0x00000008
.L_3312:


//--------------------- .nv.info._Z28_permutedims_5D_5_4_2_3_1_32PfiiiiiS_iiii --------------------------
	.section	.nv.info._Z28_permutedims_5D_5_4_2_3_1_32PfiiiiiS_iiii,"",@"SHT_CUDA_INFO"
	.sectionflags	@""
	.align	4


	//----- nvinfo : EIATTR_CUDA_API_VERSION
	.align		4
        /*0000*/ 	.byte	0x04, 0x37
        /*0002*/ 	.short	(.L_3314 - .L_3313)
.L_3313:
        /*0004*/ 	.word	0x00000082


	//----- nvinfo : EIATTR_KPARAM_INFO
	.align		4
.L_3314:
        /*0008*/ 	.byte	0x04, 0x17
        /*000a*/ 	.short	(.L_3316 - .L_3315)
.L_3315:
        /*000c*/ 	.word	0x00000000
        /*0010*/ 	.short	0x000a
        /*0012*/ 	.short	0x0034
        /*0014*/ 	.byte	0x00, 0xf0, 0x11, 0x00


	//----- nvinfo : EIATTR_KPARAM_INFO
	.align		4
.L_3316:
        /*0018*/ 	.byte	0x04, 0x17
        /*001a*/ 	.short	(.L_3318 - .L_3317)
.L_3317:
        /*001c*/ 	.word	0x00000000
        /*0020*/ 	.short	0x0009
        /*0022*/ 	.short	0x0030
        /*0024*/ 	.byte	0x00, 0xf0, 0x11, 0x00


	//----- nvinfo : EIATTR_KPARAM_INFO
	.align		4
.L_3318:
        /*0028*/ 	.byte	0x04, 0x17
        /*002a*/ 	.short	(.L_3320 - .L_3319)
.L_3319:
        /*002c*/ 	.word	0x00000000
        /*0030*/ 	.short	0x0008
        /*0032*/ 	.short	0x002c
        /*0034*/ 	.byte	0x00, 0xf0, 0x11, 0x00


	//----- nvinfo : EIATTR_KPARAM_INFO
	.align		4
.L_3320:
        /*0038*/ 	.byte	0x04, 0x17
        /*003a*/ 	.short	(.L_3322 - .L_3321)
.L_3321:
        /*003c*/ 	.word	0x00000000
        /*0040*/ 	.short	0x0007
        /*0042*/ 	.short	0x0028
        /*0044*/ 	.byte	0x00, 0xf0, 0x11, 0x00


	//----- nvinfo : EIATTR_KPARAM_INFO
	.align		4
.L_3322:
        /*0048*/ 	.byte	0x04, 0x17
        /*004a*/ 	.short	(.L_3324 - .L_3323)
.L_3323:
        /*004c*/ 	.word	0x00000000
        /*0050*/ 	.short	0x0006
        /*0052*/ 	.short	0x0020
        /*0054*/ 	.byte	0x00, 0xf5, 0x21, 0x00


	//----- nvinfo : EIATTR_KPARAM_INFO
	.align		4
.L_3324:
        /*0058*/ 	.byte	0x04, 0x17
        /*005a*/ 	.short	(.L_3326 - .L_3325)
.L_3325:
        /*005c*/ 	.word	0x00000000
        /*0060*/ 	.short	0x0005
        /*0062*/ 	.short	0x0018
        /*0064*/ 	.byte	0x00, 0xf0, 0x11, 0x00


	//----- nvinfo : EIATTR_KPARAM_INFO
	.align		4
.L_3326:
        /*0068*/ 	.byte	0x04, 0x17
        /*006a*/ 	.short	(.L_3328 - .L_3327)
.L_3327:
        /*006c*/ 	.word	0x00000000
        /*0070*/ 	.short	0x0004
        /*0072*/ 	.short	0x0014
        /*0074*/ 	.byte	0x00, 0xf0, 0x11, 0x00


	//----- nvinfo : EIATTR_KPARAM_INFO
	.align		4
.L_3328:
        /*0078*/ 	.byte	0x04, 0x17
        /*007a*/ 	.short	(.L_3330 - .L_3329)
.L_3329:
        /*007c*/ 	.word	0x00000000
        /*0080*/ 	.short	0x0003
        /*0082*/ 	.short	0x0010
        /*0084*/ 	.byte	0x00, 0xf0, 0x11, 0x00


	//----- nvinfo : EIATTR_KPARAM_INFO
	.align		4
.L_3330:
        /*0088*/ 	.byte	0x04, 0x17
        /*008a*/ 	.short	(.L_3332 - .L_3331)
.L_3331:
        /*008c*/ 	.word	0x00000000
        /*0090*/ 	.short	0x0002
        /*0092*/ 	.short	0x000c
        /*0094*/ 	.byte	0x00, 0xf0, 0x11, 0x00


	//----- nvinfo : EIATTR_KPARAM_INFO
	.align		4
.L_3332:
        /*0098*/ 	.byte	0x04, 0x17
        /*009a*/ 	.short	(.L_3334 - .L_3333)
.L_3333:
        /*009c*/ 	.word	0x00000000
        /*00a0*/ 	.short	0x0001
        /*00a2*/ 	.short	0x0008
        /*00a4*/ 	.byte	0x00, 0xf0, 0x11, 0x00


	//----- nvinfo : EIATTR_KPARAM_INFO
	.align		4
.L_3334:
        /*00a8*/ 	.byte	0x04, 0x17
        /*00aa*/ 	.short	(.L_3336 - .L_3335)
.L_3335:
        /*00ac*/ 	.word	0x00000000
        /*00b0*/ 	.short	0x0000
        /*00b2*/ 	.short	0x0000
        /*00b4*/ 	.byte	0x00, 0xf5, 0x21, 0x00


	//----- nvinfo : EIATTR_SPARSE_MMA_MASK
	.align		4
.L_3336:
        /*00b8*/ 	.byte	0x03, 0x50
        /*00ba*/ 	.short	0x0000


	//----- nvinfo : EIATTR_MAXREG_COUNT
	.align		4
        /*00bc*/ 	.byte	0x03, 0x1b
        /*00be*/ 	.short	0x00ff


	//----- nvinfo : EIATTR_MERCURY_ISA_VERSION
	.align		4
        /*00c0*/ 	.byte	0x03, 0x5f
        /*00c2*/ 	.short	0x0101


	//----- nvinfo : EIATTR_VRC_CTA_INIT_COUNT
	.align		4
        /*00c4*/ 	.byte	0x02, 0x4a
	.zero		1
	.zero		1


	//----- nvinfo : EIATTR_EXIT_INSTR_OFFSETS
	.align		4
        /*00c8*/ 	.byte	0x04, 0x1c
        /*00ca*/ 	.short	(.L_3338 - .L_3337)


	//   ....[0]....
.L_3337:
        /*00cc*/ 	.word	0x000000d0


	//   ....[1]....
        /*00d0*/ 	.word	0x00000d80


	//----- nvinfo : EIATTR_CRS_STACK_SIZE
	.align		4
.L_3338:
        /*00d4*/ 	.byte	0x04, 0x1e
        /*00d6*/ 	.short	(.L_3340 - .L_3339)
.L_3339:
        /*00d8*/ 	.word	0x00000000


	//----- nvinfo : EIATTR_CBANK_PARAM_SIZE
	.align		4
.L_3340:
        /*00dc*/ 	.byte	0x03, 0x19
        /*00de*/ 	.short	0x0038


	//----- nvinfo : EIATTR_PARAM_CBANK
	.align		4
        /*00e0*/ 	.byte	0x04, 0x0a
        /*00e2*/ 	.short	(.L_3342 - .L_3341)
	.align		4
.L_3341:
        /*00e4*/ 	.word	index@(.nv.constant0._Z28_permutedims_5D_5_4_2_3_1_32PfiiiiiS_iiii)
        /*00e8*/ 	.short	0x0380
        /*00ea*/ 	.short	0x0038


	//----- nvinfo : EIATTR_SW_WAR
	.align		4
.L_3342:
        /*00ec*/ 	.byte	0x04, 0x36
        /*00ee*/ 	.short	(.L_3344 - .L_3343)
.L_3343:
        /*00f0*/ 	.word	0x00000008
.L_3344:


//--------------------- .nv.info._Z28_permutedims_5D_5_4_2_1_3_64PdiiiiiS_iiii --------------------------
	.section	.nv.info._Z28_permutedims_5D_5_4_2_1_3_64PdiiiiiS_iiii,"",@"SHT_CUDA_INFO"
	.sectionflags	@""
	.align	4


	//----- nvinfo : EIATTR_CUDA_API_VERSION
	.align		4
        /*0000*/ 	.byte	0x04, 0x37
        /*0002*/ 	.short	(.L_3346 - .L_3345)
.L_3345:
        /*0004*/ 	.word	0x00000082


	//----- nvinfo : EIATTR_KPARAM_INFO
	.align		4
.L_3346:
        /*0008*/ 	.byte	0x04, 0x17
        /*000a*/ 	.short	(.L_3348 - .L_3347)
.L_3347:
        /*000c*/ 	.word	0x00000000
        /*0010*/ 	.short	0x000a
        /*0012*/ 	.short	0x0034
        /*0014*/ 	.byte	0x00, 0xf0, 0x11, 0x00


	//----- nvinfo : EIATTR_KPARAM_INFO
	.align		4
.L_3348:
        /*0018*/ 	.byte	0x04, 0x17
        /*001a*/ 	.short	(.L_3350 - .L_3349)
.L_3349:
        /*001c*/ 	.word	0x00000000
        /*0020*/ 	.short	0x0009
        /*0022*/ 	.short	0x0030
        /*0024*/ 	.byte	0x00, 0xf0, 0x11, 0x00


	//----- nvinfo : EIATTR_KPARAM_INFO
	.align		4
.L_3350:
        /*0028*/ 	.byte	0x04, 0x17
        /*002a*/ 	.short	(.L_3352 - .L_3351)
.L_3351:
        /*002c*/ 	.word	0x00000000
        /*0030*/ 	.short	0x0008
        /*0032*/ 	.short	0x002c
        /*0034*/ 	.byte	0x00, 0xf0, 0x11, 0x00


	//----- nvinfo : EIATTR_KPARAM_INFO
	.align		4
.L_3352:
        /*0038*/ 	.byte	0x04, 0x17
        /*003a*/ 	.short	(.L_3354 - .L_3353)
.L_3353:
        /*003c*/ 	.word	0x00000000
        /*0040*/ 	.short	0x0007
        /*0042*/ 	.short	0x0028
        /*0044*/ 	.byte	0x00, 0xf0, 0x11, 0x00


	//----- nvinfo : EIATTR_KPARAM_INFO
	.align		4
.L_3354:
        /*0048*/ 	.byte	0x04, 0x17
        /*004a*/ 	.short	(.L_3356 - .L_3355)
.L_3355:
        /*004c*/ 	.word	0x00000000
        /*0050*/ 	.short	0x0006
        /*0052*/ 	.short	0x0020
        /*0054*/ 	.byte	0x00, 0xf5, 0x21, 0x00


	//----- nvinfo : EIATTR_KPARAM_INFO
	.align		4
.L_3356:
        /*0058*/ 	.byte	0x04, 0x17
        /*005a*/ 	.short	(.L_3358 - .L_3357)
.L_3357:
        /*005c*/ 	.word	0x00000000
        /*0060*/ 	.short	0x0005
        /*0062*/ 	.short	0x0018
        /*0064*/ 	.byte	0x00, 0xf0, 0x11, 0x00


	//----- nvinfo : EIATTR_KPARAM_INFO
	.align		4
.L_3358:
        /*0068*/ 	.byte	0x04, 0x17
        /*006a*/ 	.short	(.L_3360 - .L_3359)
.L_3359:
        /*006c*/ 	.word	0x00000000
        /*0070*/ 	.short	0x0004
        /*0072*/ 	.short	0x0014
        /*0074*/ 	.byte	0x00, 0xf0, 0x11, 0x00


	//----- nvinfo : EIATTR_KPARAM_INFO
	.align		4
.L_3360:
        /*0078*/ 	.byte	0x04, 0x17
        /*007a*/ 	.short	(.L_3362 - .L_3361)
.L_3361:
        /*007c*/ 	.word	0x00000000
        /*0080*/ 	.short	0x0003
        /*0082*/ 	.short	0x0010
        /*0084*/ 	.byte	0x00, 0xf0, 0x11, 0x00


	//----- nvinfo : EIATTR_KPARAM_INFO
	.align		4
.L_3362:
        /*0088*/ 	.byte	0x04, 0x17
        /*008a*/ 	.short	(.L_3364 - .L_3363)
.L_3363:
        /*008c*/ 	.word	0x00000000
        /*0090*/ 	.short	0x0002
        /*0092*/ 	.short	0x000c
        /*0094*/ 	.byte	0x00, 0xf0, 0x11, 0x00


	//----- nvinfo : EIATTR_KPARAM_INFO
	.align		4
.L_3364:
        /*0098*/ 	.byte	0x04, 0x17
        /*009a*/ 	.short	(.L_3366 - .L_3365)
.L_3365:
        /*009c*/ 	.word	0x00000000
        /*00a0*/ 	.short	0x0001
        /*00a2*/ 	.short	0x0008
        /*00a4*/ 	.byte	0x00, 0xf0, 0x11, 0x00


	//----- nvinfo : EIATTR_KPARAM_INFO
	.align		4
.L_3366:
        /*00a8*/ 	.byte	0x04, 0x17
        /*00aa*/ 	.short	(.L_3368 - .L_3367)
.L_3367:
        /*00ac*/ 	.word	0x00000000
        /*00b0*/ 	.short	0x0000
        /*00b2*/ 	.short	0x0000
        /*00b4*/ 	.byte	0x00, 0xf5, 0x21, 0x00


	//----- nvinfo : EIATTR_SPARSE_MMA_MASK
	.align		4
.L_3368:
        /*00b8*/ 	.byte	0x03, 0x50
        /*00ba*/ 	.short	0x0000


	//----- nvinfo : EIATTR_MAXREG_COUNT
	.align		4
        /*00bc*/ 	.byte	0x03, 0x1b
        /*00be*/ 	.short	0x00ff


	//----- nvinfo : EIATTR_MERCURY_ISA_VERSION
	.align		4
        /*00c0*/ 	.byte	0x03, 0x5f
        /*00c2*/ 	.short	0x0101


	//----- nvinfo : EIATTR_VRC_CTA_INIT_COUNT
	.align		4
        /*00c4*/ 	.byte	0x02, 0x4a
	.zero		1
	.zero		1


	//----- nvinfo : EIATTR_EXIT_INSTR_OFFSETS
	.align		4
        /*00c8*/ 	.byte	0x04, 0x1c
        /*00ca*/ 	.short	(.L_3370 - .L_3369)


	//   ....[0]....
.L_3369:
        /*00cc*/ 	.word	0x000000d0


	//   ....[1]....
        /*00d0*/ 	.word	0x00000d40


	//----- nvinfo : EIATTR_CRS_STACK_SIZE
	.align		4
.L_3370:
        /*00d4*/ 	.byte	0x04, 0x1e
        /*00d6*/ 	.short	(.L_3372 - .L_3371)
.L_3371:
        /*00d8*/ 	.word	0x00000000


	//----- nvinfo : EIATTR_CBANK_PARAM_SIZE
	.align		4
.L_3372:
        /*00dc*/ 	.byte	0x03, 0x19
        /*00de*/ 	.short	0x0038


	//----- nvinfo : EIATTR_PARAM_CBANK
	.align		4
        /*00e0*/ 	.byte	0x04, 0x0a
        /*00e2*/ 	.short	(.L_3374 - .L_3373)
	.align		4
.L_3373:
        /*00e4*/ 	.word	index@(.nv.constant0._Z28_permutedims_5D_5_4_2_1_3_64PdiiiiiS_iiii)
        /*00e8*/ 	.short	0x0380
        /*00ea*/ 	.short	0x0038


	//----- nvinfo : EIATTR_SW_WAR
	.align		4
.L_3374:
        /*00ec*/ 	.byte	0x04, 0x36
        /*00ee*/ 	.short	(.L_3376 - .L_3375)
.L_3375:
        /*00f0*/ 	.word	0x00000008
.L_3376:


//--------------------- .nv.info._Z28_permutedims_5D_5_4_2_1_3_32PfiiiiiS_iiii --------------------------
	.section	.nv.info._Z28_permutedims_5D_5_4_2_1_3_32PfiiiiiS_iiii,"",@"SHT_CUDA_INFO"
	.sectionflags	@""
	.align	4


	//----- nvinfo : EIATTR_CUDA_API_VERSION
	.align		4
        /*0000*/ 	.byte	0x04, 0x37
        /*0002*/ 	.short	(.L_3378 - .L_3377)
.L_3377:
        /*0004*/ 	.word	0x00000082


	//----- nvinfo : EIATTR_KPARAM_INFO
	.align		4
.L_3378:
        /*0008*/ 	.byte	0x04, 0x17
        /*000a*/ 	.short	(.L_3380 - .L_3379)
.L_3379:
        /*000c*/ 	.word	0x00000000
        /*0010*/ 	.short	0x000a
        /*0012*/ 	.short	0x0034
        /*0014*/ 	.byte	0x00, 0xf0, 0x11, 0x00


	//----- nvinfo : EIATTR_KPARAM_INFO
	.align		4
.L_3380:
        /*0018*/ 	.byte	0x04, 0x17
        /*001a*/ 	.short	(.L_3382 - .L_3381)
.L_3381:
        /*001c*/ 	.word	0x00000000
        /*0020*/ 	.short	0x0009
        /*0022*/ 	.short	0x0030
        /*0024*/ 	.byte	0x00, 0xf0, 0x11, 0x00


	//----- nvinfo : EIATTR_KPARAM_INFO
	.align		4
.L_3382:
        /*0028*/ 	.byte	0x04, 0x17
        /*002a*/ 	.short	(.L_3384 - .L_3383)
.L_3383:
        /*002c*/ 	.word	0x00000000
        /*0030*/ 	.short	0x0008
        /*0032*/ 	.short	0x002c
        /*0034*/ 	.byte	0x00, 0xf0, 0x11, 0x00


	//----- nvinfo : EIATTR_KPARAM_INFO
	.align		4
.L_3384:
        /*0038*/ 	.byte	0x04, 0x17
        /*003a*/ 	.short	(.L_3386 - .L_3385)
.L_3385:
        /*003c*/ 	.word	0x00000000
        /*0040*/ 	.short	0x0007
        /*0042*/ 	.short	0x0028
        /*0044*/ 	.byte	0x00, 0xf0, 0x11, 0x00


	//----- nvinfo : EIATTR_KPARAM_INFO
	.align		4
.L_3386:
        /*0048*/ 	.byte	0x04, 0x17
        /*004a*/ 	.short	(.L_3388 - .L_3387)
.L_3387:
        /*004c*/ 	.word	0x00000000
        /*0050*/ 	.short	0x0006
        /*0052*/ 	.short	0x0020
        /*0054*/ 	.byte	0x00, 0xf5, 0x21, 0x00


	//----- nvinfo : EIATTR_KPARAM_INFO
	.align		4
.L_3388:
        /*0058*/ 	.byte	0x04, 0x17
        /*005a*/ 	.short	(.L_3390 - .L_3389)
.L_3389:
        /*005c*/ 	.word	0x00000000
        /*0060*/ 	.short	0x0005
        /*0062*/ 	.short	0x0018
        /*0064*/ 	.byte	0x00, 0xf0, 0x11, 0x00


	//----- nvinfo : EIATTR_KPARAM_INFO
	.align		4
.L_3390:
        /*0068*/ 	.byte	0x04, 0x17
        /*006a*/ 	.short	(.L_3392 - .L_3391)
.L_3391:
        /*006c*/ 	.word	0x00000000
        /*0070*/ 	.short	0x0004
        /*0072*/ 	.short	0x0014
        /*0074*/ 	.byte	0x00, 0xf0, 0x11, 0x00


	//----- nvinfo : EIATTR_KPARAM_INFO
	.align		4
.L_3392:
        /*0078*/ 	.byte	0x04, 0x17
        /*007a*/ 	.short	(.L_3394 - .L_3393)
.L_3393:
        /*007c*/ 	.word	0x00000000
        /*0080*/ 	.short	0x0003
        /*0082*/ 	.short	0x0010
        /*0084*/ 	.byte	0x00, 0xf0, 0x11, 0x00


	//----- nvinfo : EIATTR_KPARAM_INFO
	.align		4
.L_3394:
        /*0088*/ 	.byte	0x04, 0x17
        /*008a*/ 	.short	(.L_3396 - .L_3395)
.L_3395:
        /*008c*/ 	.word	0x00000000
        /*0090*/ 	.short	0x0002
        /*0092*/ 	.short	0x000c
        /*0094*/ 	.byte	0x00, 0xf0, 0x11, 0x00


	//----- nvinfo : EIATTR_KPARAM_INFO
	.align		4
.L_3396:
        /*0098*/ 	.byte	0x04, 0x17
        /*009a*/ 	.short	(.L_3398 - .L_3397)
.L_3397:
        /*009c*/ 	.word	0x00000000
        /*00a0*/ 	.short	0x0001
        /*00a2*/ 	.short	0x0008
        /*00a4*/ 	.byte	0x00, 0xf0, 0x11, 0x00


	//----- nvinfo : EIATTR_KPARAM_INFO
	.align		4
.L_3398:
        /*00a8*/ 	.byte	0x04, 0x17
        /*00aa*/ 	.short	(.L_3400 - .L_3399)
.L_3399:
        /*00ac*/ 	.word	0x00000000
        /*00b0*/ 	.short	0x0000
        /*00b2*/ 	.short	0x0000
        /*00b4*/ 	.byte	0x00, 0xf5, 0x21, 0x00


	//----- nvinfo : EIATTR_SPARSE_MMA_MASK
	.align		4
.L_3400:
        /*00b8*/ 	.byte	0x03, 0x50
        /*00ba*/ 	.short	0x0000


	//----- nvinfo : EIATTR_MAXREG_COUNT
	.align		4
        /*00bc*/ 	.byte	0x03, 0x1b
        /*00be*/ 	.short	0x00ff


	//----- nvinfo : EIATTR_MERCURY_ISA_VERSION
	.align		4
        /*00c0*/ 	.byte	0x03, 0x5f
        /*00c2*/ 	.short	0x0101


	//----- nvinfo : EIATTR_VRC_CTA_INIT_COUNT
	.align		4
        /*00c4*/ 	.byte	0x02, 0x4a
	.zero		1
	.zero		1


	//----- nvinfo : EIATTR_EXIT_INSTR_OFFSETS
	.align		4
        /*00c8*/ 	.byte	0x04, 0x1c
        /*00ca*/ 	.short	(.L_3402 - .L_3401)


	//   ....[0]....
.L_3401:
        /*00cc*/ 	.word	0x000000d0


	//   ....[1]....
        /*00d0*/ 	.word	0x00000d80


	//----- nvinfo : EIATTR_CRS_STACK_SIZE
	.align		4
.L_3402:
        /*00d4*/ 	.byte	0x04, 0x1e
        /*00d6*/ 	.short	(.L_3404 - .L_3403)
.L_3403:
        /*00d8*/ 	.word	0x00000000


	//----- nvinfo : EIATTR_CBANK_PARAM_SIZE
	.align		4
.L_3404:
        /*00dc*/ 	.byte	0x03, 0x19
        /*00de*/ 	.short	0x0038


	//----- nvinfo : EIATTR_PARAM_CBANK
	.align		4
        /*00e0*/ 	.byte	0x04, 0x0a
        /*00e2*/ 	.short	(.L_3406 - .L_3405)
	.align		4
.L_3405:
        /*00e4*/ 	.word	index@(.nv.constant0._Z28_permutedims_5D_5_4_2_1_3_32PfiiiiiS_iiii)
        /*00e8*/ 	.short	0x0380
        /*00ea*/ 	.short	0x0038


	//----- nvinfo : EIATTR_SW_WAR
	.align		4
.L_3406:
        /*00ec*/ 	.byte	0x04, 0x36
        /*00ee*/ 	.short	(.L_3408 - .L_3407)
.L_3407:
        /*00f0*/ 	.word	0x00000008
.L_3408:


//--------------------- .nv.info._Z28_permutedims_5D_5_4_1_3_2_64PdiiiiiS_iiii --------------------------
	.section	.nv.info._Z28_permutedims_5D_5_4_1_3_2_64PdiiiiiS_iiii,"",@"SHT_CUDA_INFO"
	.sectionflags	@""
	.align	4


	//----- nvinfo : EIATTR_CUDA_API_VERSION
	.align		4
        /*0000*/ 	.byte	0x04, 0x37
        /*0002*/ 	.short	(.L_3410 - .L_3409)
.L_3409:
        /*0004*/ 	.word	0x00000082


	//----- nvinfo : EIATTR_KPARAM_INFO
	.align		4
.L_3410:
        /*0008*/ 	.byte	0x04, 0x17
        /*000a*/ 	.short	(.L_3412 - .L_3411)
.L_3411:
        /*000c*/ 	.word	0x00000000
        /*0010*/ 	.short	0x000a
        /*0012*/ 	.short	0x0034
        /*0014*/ 	.byte	0x00, 0xf0, 0x11, 0x00


	//----- nvinfo : EIATTR_KPARAM_INFO
	.align		4
.L_3412:
        /*0018*/ 	.byte	0x04, 0x17
        /*001a*/ 	.short	(.L_3414 - .L_3413)
.L_3413:
        /*001c*/ 	.word	0x00000000
        /*0020*/ 	.short	0x0009
        /*0022*/ 	.short	0x0030
        /*0024*/ 	.byte	0x00, 0xf0, 0x11, 0x00


	//----- nvinfo : EIATTR_KPARAM_INFO
	.align		4
.L_3414:
        /*0028*/ 	.byte	0x04, 0x17
        /*002a*/ 	.short	(.L_3416 - .L_3415)
.L_3415:
        /*002c*/ 	.word	0x00000000
        /*0030*/ 	.short	0x0008
        /*0032*/ 	.short	0x002c
        /*0034*/ 	.byte	0x00, 0xf0, 0x11, 0x00


	//----- nvinfo : EIATTR_KPARAM_INFO
	.align		4
.L_3416:
        /*0038*/ 	.byte	0x04, 0x17
        /*003a*/ 	.short	(.L_3418 - .L_3417)
.L_3417:
        /*003c*/ 	.word	0x00000000
        /*0040*/ 	.short	0x0007
        /*0042*/ 	.short	0x0028
        /*0044*/ 	.byte	0x00, 0xf0, 0x11, 0x00


	//----- nvinfo : EIATTR_KPARAM_INFO
	.align		4
.L_3418:
        /*0048*/ 	.byte	0x04, 0x17
        /*004a*/ 	.short	(.L_3420 - .L_3419)
.L_3419:
        /*004c*/ 	.word	0x00000000
        /*0050*/ 	.short	0x0006
        /*0052*/ 	.short	0x0020
        /*0054*/ 	.byte	0x00, 0xf5, 0x21, 0x00


	//----- nvinfo : EIATTR_KPARAM_INFO
	.align		4
.L_3420:
        /*0058*/ 	.byte	0x04, 0x17
        /*005a*/ 	.short	(.L_3422 - .L_3421)
.L_3421:
        /*005c*/ 	.word	0x00000000
        /*0060*/ 	.short	0x0005
        /*0062*/ 	.short	0x0018
        /*0064*/ 	.byte	0x00, 0xf0, 0x11, 0x00


	//----- nvinfo : EIATTR_KPARAM_INFO
	.align		4
.L_3422:
        /*0068*/ 	.byte	0x04, 0x17
        /*006a*/ 	.short	(.L_3424 - .L_3423)
.L_3423:
        /*006c*/ 	.word	0x00000000
        /*0070*/ 	.short	0x0004
        /*0072*/ 	.short	0x0014
        /*0074*/ 	.byte	0x00, 0xf0, 0x11, 0x00


	//----- nvinfo : EIATTR_KPARAM_INFO
	.align		4
.L_3424:
        /*0078*/ 	.byte	0x04, 0x17
        /*007a*/ 	.short	(.L_3426 - .L_3425)
.L_3425:
        /*007c*/ 	.word	0x00000000
        /*0080*/ 	.short	0x0003
        /*0082*/ 	.short	0x0010
        /*0084*/ 	.byte	0x00, 0xf0, 0x11, 0x00


	//----- nvinfo : EIATTR_KPARAM_INFO
	.align		4
.L_3426:
        /*0088*/ 	.byte	0x04, 0x17
        /*008a*/ 	.short	(.L_3428 - .L_3427)
.L_3427:
        /*008c*/ 	.word	0x00000000
        /*0090*/ 	.short	0x0002
        /*0092*/ 	.short	0x000c
        /*0094*/ 	.byte	0x00, 0xf0, 0x11, 0x00


	//----- nvinfo : EIATTR_KPARAM_INFO
	.align		4
.L_3428:
        /*0098*/ 	.byte	0x04, 0x17
        /*009a*/ 	.short	(.L_3430 - .L_3429)
.L_3429:
        /*009c*/ 	.word	0x00000000
        /*00a0*/ 	.short	0x0001
        /*00a2*/ 	.short	0x0008
        /*00a4*/ 	.byte	0x00, 0xf0, 0x11, 0x00


	//----- nvinfo : EIATTR_KPARAM_INFO
	.align		4
.L_3430:
        /*00a8*/ 	.byte	0x04, 0x17
        /*00aa*/ 	.short	(.L_3432 - .L_3431)
.L_3431:
        /*00ac*/ 	.word	0x00000000
        /*00b0*/ 	.short	0x0000
        /*00b2*/ 	.short	0x0000
        /*00b4*/ 	.byte	0x00, 0xf5, 0x21, 0x00


	//----- nvinfo : EIATTR_SPARSE_MMA_MASK
	.align		4
.L_3432:
        /*00b8*/ 	.byte	0x03, 0x50
        /*00ba*/ 	.short	0x0000


	//----- nvinfo : EIATTR_MAXREG_COUNT
	.align		4
        /*00bc*/ 	.byte	0x03, 0x1b
        /*00be*/ 	.short	0x00ff


	//----- nvinfo : EIATTR_MERCURY_ISA_VERSION
	.align		4
        /*00c0*/ 	.byte	0x03, 0x5f
        /*00c2*/ 	.short	0x0101


	//----- nvinfo : EIATTR_VRC_CTA_INIT_COUNT
	.align		4
        /*00c4*/ 	.byte	0x02, 0x4a
	.zero		1
	.zero		1


	//----- nvinfo : EIATTR_EXIT_INSTR_OFFSETS
	.align		4
        /*00c8*/ 	.byte	0x04, 0x1c
        /*00ca*/ 	.short	(.L_3434 - .L_3433)


	//   ....[0]....
.L_3433:
        /*00cc*/ 	.word	0x000000d0


	//   ....[1]....
        /*00d0*/ 	.word	0x00000d40


	//----- nvinfo : EIATTR_CRS_STACK_SIZE
	.align		4
.L_3434:
        /*00d4*/ 	.byte	0x04, 0x1e
        /*00d6*/ 	.short	(.L_3436 - .L_3435)
.L_3435:
        /*00d8*/ 	.word	0x00000000


	//----- nvinfo : EIATTR_CBANK_PARAM_SIZE
	.align		4
.L_3436:
        /*00dc*/ 	.byte	0x03, 0x19
        /*00de*/ 	.short	0x0038


	//----- nvinfo : EIATTR_PARAM_CBANK
	.align		4
        /*00e0*/ 	.byte	0x04, 0x0a
        /*00e2*/ 	.short	(.L_3438 - .L_3437)
	.align		4
.L_3437:
        /*00e4*/ 	.word	index@(.nv.constant0._Z28_permutedims_5D_5_4_1_3_2_64PdiiiiiS_iiii)
        /*00e8*/ 	.short	0x0380
        /*00ea*/ 	.short	0x0038


	//----- nvinfo : EIATTR_SW_WAR
	.align		4
.L_3438:
        /*00ec*/ 	.byte	0x04, 0x36
        /*00ee*/ 	.short	(.L_3440 - .L_3439)
.L_3439:
        /*00f0*/ 	.word	0x00000008
.L_3440:


//--------------------- .nv.info._Z28_permutedims_5D_5_4_1_3_2_32PfiiiiiS_iiii --------------------------
	.section	.nv.info._Z28_permutedims_5D_5_4_1_3_2_32PfiiiiiS_iiii,"",@"SHT_CUDA_INFO"
	.sectionflags	@""
	.align	4


	//----- nvinfo : EIATTR_CUDA_API_VERSION
	.align		4
        /*0000*/ 	.byte	0x04, 0x37
        /*0002*/ 	.short	(.L_3442 - .L_3441)
.L_3441:
        /*0004*/ 	.word	0x00000082


	//----- nvinfo : EIATTR_KPARAM_INFO
	.align		4
.L_3442:
        /*0008*/ 	.byte	0x04, 0x17
        /*000a*/ 	.short	(.L_3444 - .L_3443)
.L_3443:
        /*000c*/ 	.word	0x00000000
        /*0010*/ 	.short	0x000a
        /*0012*/ 	.short	0x0034
        /*0014*/ 	.byte	0x00, 0xf0, 0x11, 0x00


	//----- nvinfo : EIATTR_KPARAM_INFO
	.align		4
.L_3444:
        /*0018*/ 	.byte	0x04, 0x17
        /*001a*/ 	.short	(.L_3446 - .L_3445)
.L_3445:
        /*001c*/ 	.word	0x00000000
        /*0020*/ 	.short	0x0009
        /*0022*/ 	.short	0x0030
        /*0024*/ 	.byte	0x00, 0xf0, 0x11, 0x00


	//----- nvinfo : EIATTR_KPARAM_INFO
	.align		4
.L_3446:
        /*0028*/ 	.byte	0x04, 0x17
        /*002a*/ 	.short	(.L_3448 - .L_3447)
.L_3447:
        /*002c*/ 	.word	0x00000000
        /*0030*/ 	.short	0x0008
        /*0032*/ 	.short	0x002c
        /*0034*/ 	.byte	0x00, 0xf0, 0x11, 0x00


	//----- nvinfo : EIATTR_KPARAM_INFO
	.align		4
.L_3448:
        /*0038*/ 	.byte	0x04, 0x17
        /*003a*/ 	.short	(.L_3450 - .L_3449)
.L_3449:
        /*003c*/ 	.word	0x00000000
        /*0040*/ 	.short	0x0007
        /*0042*/ 	.short	0x0028
        /*0044*/ 	.byte	0x00, 0xf0, 0x11, 0x00


	//----- nvinfo : EIATTR_KPARAM_INFO
	.align		4
.L_3450:
        /*0048*/ 	.byte	0x04, 0x17
        /*004a*/ 	.short	(.L_3452 - .L_3451)
.L_3451:
        /*004c*/ 	.word	0x00000000
        /*0050*/ 	.short	0x0006
        /*0052*/ 	.short	0x0020
        /*0054*/ 	.byte	0x00, 0xf5, 0x21, 0x00


	//----- nvinfo : EIATTR_KPARAM_INFO
	.align		4
.L_3452:
        /*0058*/ 	.byte	0x04, 0x17
        /*005a*/ 	.short	(.L_3454 - .L_3453)
.L_3453:
        /*005c*/ 	.word	0x00000000
        /*0060*/ 	.short	0x0005
        /*0062*/ 	.short	0x0018
        /*0064*/ 	.byte	0x00, 0xf0, 0x11, 0x00


	//----- nvinfo : EIATTR_KPARAM_INFO
	.align		4
.L_3454:
        /*0068*/ 	.byte	0x04, 0x17
        /*006a*/ 	.short	(.L_3456 - .L_3455)
.L_3455:
        /*006c*/ 	.word	0x00000000
        /*0070*/ 	.short	0x0004
        /*0072*/ 	.short	0x0014
        /*0074*/ 	.byte	0x00, 0xf0, 0x11, 0x00


	//----- nvinfo : EIATTR_KPARAM_INFO
	.align		4
.L_3456:
        /*0078*/ 	.byte	0x04, 0x17
        /*007a*/ 	.short	(.L_3458 - .L_3457)
.L_3457:
        /*007c*/ 	.word	0x00000000
        /*0080*/ 	.short	0x0003
        /*0082*/ 	.short	0x0010
        /*0084*/ 	.byte	0x00, 0xf0, 0x11, 0x00


	//----- nvinfo : EIATTR_KPARAM_INFO
	.align		4
.L_3458:
        /*0088*/ 	.byte	0x04, 0x17
        /*008a*/ 	.short	(.L_3460 - .L_3459)
.L_3459:
        /*008c*/ 	.word	0x00000000
        /*0090*/ 	.short	0x0002
        /*0092*/ 	.short	0x000c
        /*0094*/ 	.byte	0x00, 0xf0, 0x11, 0x00


	//----- nvinfo : EIATTR_KPARAM_INFO
	.align		4
.L_3460:
        /*0098*/ 	.byte	0x04, 0x17
        /*009a*/ 	.short	(.L_3462 - .L_3461)
.L_3461:
        /*009c*/ 	.word	0x00000000
        /*00a0*/ 	.short	0x0001
        /*00a2*/ 	.short	0x0008
        /*00a4*/ 	.byte	0x00, 0xf0, 0x11, 0x00


	//----- nvinfo : EIATTR_KPARAM_INFO
	.align		4
.L_3462:
        /*00a8*/ 	.byte	0x04, 0x17
        /*00aa*/ 	.short	(.L_3464 - .L_3463)
.L_3463:
        /*00ac*/ 	.word	0x00000000
        /*00b0*/ 	.short	0x0000
        /*00b2*/ 	.short	0x0000
        /*00b4*/ 	.byte	0x00, 0xf5, 0x21, 0x00


	//----- nvinfo : EIATTR_SPARSE_MMA_MASK
	.align		4
.L_3464:
        /*00b8*/ 	.byte	0x03, 0x50
        /*00ba*/ 	.short	0x0000


	//----- nvinfo : EIATTR_MAXREG_COUNT
	.align		4
        /*00bc*/ 	.byte	0x03, 0x1b
        /*00be*/ 	.short	0x00ff


	//----- nvinfo : EIATTR_MERCURY_ISA_VERSION
	.align		4
        /*00c0*/ 	.byte	0x03, 0x5f
        /*00c2*/ 	.short	0x0101


	//----- nvinfo : EIATTR_VRC_CTA_INIT_COUNT
	.align		4
        /*00c4*/ 	.byte	0x02, 0x4a
	.zero		1
	.zero		1


	//----- nvinfo : EIATTR_EXIT_INSTR_OFFSETS
	.align		4
        /*00c8*/ 	.byte	0x04, 0x1c
        /*00ca*/ 	.short	(.L_3466 - .L_3465)


	//   ....[0]....
.L_3465:
        /*00cc*/ 	.word	0x000000d0


	//   ....[1]....
        /*00d0*/ 	.word	0x00000d80


	//----- nvinfo : EIATTR_CRS_STACK_SIZE
	.align		4
.L_3466:
        /*00d4*/ 	.byte	0x04, 0x1e
        /*00d6*/ 	.short	(.L_3468 - .L_3467)
.L_3467:
        /*00d8*/ 	.word	0x00000000


	//----- nvinfo : EIATTR_CBANK_PARAM_SIZE
	.align		4
.L_3468:
        /*00dc*/ 	.byte	0x03, 0x19
        /*00de*/ 	.short	0x0038


	//----- nvinfo : EIATTR_PARAM_CBANK
	.align		4
        /*00e0*/ 	.byte	0x04, 0x0a
        /*00e2*/ 	.short	(.L_3470 - .L_3469)
	.align		4
.L_3469:
        /*00e4*/ 	.word	index@(.nv.constant0._Z28_permutedims_5D_5_4_1_3_2_32PfiiiiiS_iiii)
        /*00e8*/ 	.short	0x0380
        /*00ea*/ 	.short	0x0038


	//----- nvinfo : EIATTR_SW_WAR
	.align		4
.L_3470:
        /*00ec*/ 	.byte	0x04, 0x36
        /*00ee*/ 	.short	(.L_3472 - .L_3471)
.L_3471:
        /*00f0*/ 	.word	0x00000008
.L_3472:


//--------------------- .nv.info._Z28_permutedims_5D_5_4_1_2_3_64PdiiiiiS_iiii --------------------------
	.section	.nv.info._Z28_permutedims_5D_5_4_1_2_3_64PdiiiiiS_iiii,"",@"SHT_CUDA_INFO"
	.sectionflags	@""
	.align	4


	//----- nvinfo : EIATTR_CUDA_API_VERSION
	.align		4
        /*0000*/ 	.byte	0x04, 0x37
        /*0002*/ 	.short	(.L_3474 - .L_3473)
.L_3473:
        /*0004*/ 	.word	0x00000082


	//----- nvinfo : EIATTR_KPARAM_INFO
	.align		4
.L_3474:
        /*0008*/ 	.byte	0x04, 0x17
        /*000a*/ 	.short	(.L_3476 - .L_3475)
.L_3475:
        /*000c*/ 	.word	0x00000000
        /*0010*/ 	.short	0x000a
        /*0012*/ 	.short	0x0034
        /*0014*/ 	.byte	0x00, 0xf0, 0x11, 0x00


	//----- nvinfo : EIATTR_KPARAM_INFO
	.align		4
.L_3476:
        /*0018*/ 	.byte	0x04, 0x17
        /*001a*/ 	.short	(.L_3478 - .L_3477)
.L_3477:
        /*001c*/ 	.word	0x00000000
        /*0020*/ 	.short	0x0009
        /*0022*/ 	.short	0x0030
        /*0024*/ 	.byte	0x00, 0xf0, 0x11, 0x00


	//----- nvinfo : EIATTR_KPARAM_INFO
	.align		4
.L_3478:
        /*0028*/ 	.byte	0x04, 0x17
        /*002a*/ 	.short	(.L_3480 - .L_3479)
.L_3479:
        /*002c*/ 	.word	0x00000000
        /*0030*/ 	.short	0x0008
        /*0032*/ 	.short	0x002c
        /*0034*/ 	.byte	0x00, 0xf0, 0x11, 0x00


	//----- nvinfo : EIATTR_KPARAM_INFO
	.align		4
.L_3480:
        /*0038*/ 	.byte	0x04, 0x17
        /*003a*/ 	.short	(.L_3482 - .L_3481)
.L_3481:
        /*003c*/ 	.word	0x00000000
        /*0040*/ 	.short	0x0007
        /*0042*/ 	.short	0x0028
        /*0044*/ 	.byte	0x00, 0xf0, 0x11, 0x00


	//----- nvinfo : EIATTR_KPARAM_INFO
	.align		4
.L_3482:
        /*0048*/ 	.byte	0x04, 0x17
        /*004a*/ 	.short	(.L_3484 - .L_3483)
.L_3483:
        /*004c*/ 	.word	0x00000000
        /*0050*/ 	.short	0x0006
        /*0052*/ 	.short	0x0020
        /*0054*/ 	.byte	0x00, 0xf5, 0x21, 0x00


	//----- nvinfo : EIATTR_KPARAM_INFO
	.align		4
.L_3484:
        /*0058*/ 	.byte	0x04, 0x17
        /*005a*/ 	.short	(.L_3486 - .L_3485)
.L_3485:
        /*005c*/ 	.word	0x00000000
        /*0060*/ 	.short	0x0005
        /*0062*/ 	.short	0x0018
        /*0064*/ 	.byte	0x00, 0xf0, 0x11, 0x00


	//----- nvinfo : EIATTR_KPARAM_INFO
	.align		4
.L_3486:
        /*0068*/ 	.byte	0x04, 0x17
        /*006a*/ 	.short	(.L_3488 - .L_3487)
.L_3487:
        /*006c*/ 	.word	0x00000000
        /*0070*/ 	.short	0x0004
        /*0072*/ 	.short	0x0014
        /*0074*/ 	.byte	0x00, 0xf0, 0x11, 0x00


	//----- nvinfo : EIATTR_KPARAM_INFO
	.align		4
.L_3488:
        /*0078*/ 	.byte	0x04, 0x17
        /*007a*/ 	.short	(.L_3490 - .L_3489)
.L_3489:
        /*007c*/ 	.word	0x00000000
        /*0080*/ 	.short	0x0003
        /*0082*/ 	.short	0x0010
        /*0084*/ 	.byte	0x00, 0xf0, 0x11, 0x00


	//----- nvinfo : EIATTR_KPARAM_INFO
	.align		4
.L_3490:
        /*0088*/ 	.byte	0x04, 0x17
        /*008a*/ 	.short	(.L_3492 - .L_3491)
.L_3491:
        /*008c*/ 	.word	0x00000000
        /*0090*/ 	.short	0x0002
        /*0092*/ 	.short	0x000c
        /*0094*/ 	.byte	0x00, 0xf0, 0x11, 0x00


	//----- nvinfo : EIATTR_KPARAM_INFO
	.align		4
.L_3492:
        /*0098*/ 	.byte	0x04, 0x17
        /*009a*/ 	.short	(.L_3494 - .L_3493)
.L_3493:
        /*009c*/ 	.word	0x00000000
        /*00a0*/ 	.short	0x0001
        /*00a2*/ 	.short	0x0008
        /*00a4*/ 	.byte	0x00, 0xf0, 0x11, 0x00


	//----- nvinfo : EIATTR_KPARAM_INFO
	.align		4
.L_3494:
        /*00a8*/ 	.byte	0x04, 0x17
        /*00aa*/ 	.short	(.L_3496 - .L_3495)
.L_3495:
        /*00ac*/ 	.word	0x00000000
        /*00b0*/ 	.short	0x0000
        /*00b2*/ 	.short	0x0000
        /*00b4*/ 	.byte	0x00, 0xf5, 0x21, 0x00


	//----- nvinfo : EIATTR_SPARSE_MMA_MASK
	.align		4
.L_3496:
        /*00b8*/ 	.byte	0x03, 0x50
        /*00ba*/ 	.short	0x0000


	//----- nvinfo : EIATTR_MAXREG_COUNT
	.align		4
        /*00bc*/ 	.byte	0x03, 0x1b
        /*00be*/ 	.short	0x00ff


	//----- nvinfo : EIATTR_MERCURY_ISA_VERSION
	.align		4
        /*00c0*/ 	.byte	0x03, 0x5f
        /*00c2*/ 	.short	0x0101


	//----- nvinfo : EIATTR_VRC_CTA_INIT_COUNT
	.align		4
        /*00c4*/ 	.byte	0x02, 0x4a
	.zero		1
	.zero		1


	//----- nvinfo : EIATTR_EXIT_INSTR_OFFSETS
	.align		4
        /*00c8*/ 	.byte	0x04, 0x1c
        /*00ca*/ 	.short	(.L_3498 - .L_3497)


	//   ....[0]....
.L_3497:
        /*00cc*/ 	.word	0x000000d0


	//   ....[1]....
        /*00d0*/ 	.word	0x00000d40


	//----- nvinfo : EIATTR_CRS_STACK_SIZE
	.align		4
.L_3498:
        /*00d4*/ 	.byte	0x04, 0x1e
        /*00d6*/ 	.short	(.L_3500 - .L_3499)
.L_3499:
        /*00d8*/ 	.word	0x00000000


	//----- nvinfo : EIATTR_CBANK_PARAM_SIZE
	.align		4
.L_3500:
        /*00dc*/ 	.byte	0x03, 0x19
        /*00de*/ 	.short	0x0038


	//----- nvinfo : EIATTR_PARAM_CBANK
	.align		4
        /*00e0*/ 	.byte	0x04, 0x0a
        /*00e2*/ 	.short	(.L_3502 - .L_3501)
	.align		4
.L_3501:
        /*00e4*/ 	.word	index@(.nv.constant0._Z28_permutedims_5D_5_4_1_2_3_64PdiiiiiS_iiii)
        /*00e8*/ 	.short	0x0380
        /*00ea*/ 	.short	0x0038


	//----- nvinfo : EIATTR_SW_WAR
	.align		4
.L_3502:
        /*00ec*/ 	.byte	0x04, 0x36
        /*00ee*/ 	.short	(.L_3504 - .L_3503)
.L_3503:
        /*00f0*/ 	.word	0x00000008
.L_3504:


//--------------------- .nv.info._Z28_permutedims_5D_5_4_1_2_3_32PfiiiiiS_iiii --------------------------
	.section	.nv.info._Z28_permutedims_5D_5_4_1_2_3_32PfiiiiiS_iiii,"",@"SHT_CUDA_INFO"
	.sectionflags	@""
	.align	4


	//----- nvinfo : EIATTR_CUDA_API_VERSION
	.align		4
        /*0000*/ 	.byte	0x04, 0x37
        /*0002*/ 	.short	(.L_3506 - .L_3505)
.L_3505:
        /*0004*/ 	.word	0x00000082


	//----- nvinfo : EIATTR_KPARAM_INFO
	.align		4
.L_3506:
        /*0008*/ 	.byte	0x04, 0x17
        /*000a*/ 	.short	(.L_3508 - .L_3507)
.L_3507:
        /*000c*/ 	.word	0x00000000
        /*0010*/ 	.short	0x000a
        /*0012*/ 	.short	0x0034
        /*0014*/ 	.byte	0x00, 0xf0, 0x11, 0x00


	//----- nvinfo : EIATTR_KPARAM_INFO
	.align		4
.L_3508:
        /*0018*/ 	.byte	0x04, 0x17
        /*001a*/ 	.short	(.L_3510 - .L_3509)
.L_3509:
        /*001c*/ 	.word	0x00000000
        /*0020*/ 	.short	0x0009
        /*0022*/ 	.short	0x0030
        /*0024*/ 	.byte	0x00, 0xf0, 0x11, 0x00


	//----- nvinfo : EIATTR_KPARAM_INFO
	.align		4
.L_3510:
        /*0028*/ 	.byte	0x04, 0x17
        /*002a*/ 	.short	(.L_3512 - .L_3511)
.L_3511:
        /*002c*/ 	.word	0x00000000
        /*0030*/ 	.short	0x0008
        /*0032*/ 	.short	0x002c
        /*0034*/ 	.byte	0x00, 0xf0, 0x11, 0x00


	//----- nvinfo : EIATTR_KPARAM_INFO
	.align		4
.L_3512:
        /*0038*/ 	.byte	0x04, 0x17
        /*003a*/ 	.short	(.L_3514 - .L_3513)
.L_3513:
        /*003c*/ 	.word	0x00000000
        /*0040*/ 	.short	0x0007
        /*0042*/ 	.short	0x0028
        /*0044*/ 	.byte	0x00, 0xf0, 0x11, 0x00


	//----- nvinfo : EIATTR_KPARAM_INFO
	.align		4
.L_3514:
        /*0048*/ 	.byte	0x04, 0x17
        /*004a*/ 	.short	(.L_3516 - .L_3515)
.L_3515:
        /*004c*/ 	.word	0x00000000
        /*0050*/ 	.short	0x0006
        /*0052*/ 	.short	0x0020
        /*0054*/ 	.byte	0x00, 0xf5, 0x21, 0x00


	//----- nvinfo : EIATTR_KPARAM_INFO
	.align		4
.L_3516:
        /*0058*/ 	.byte	0x04, 0x17
        /*005a*/ 	.short	(.L_3518 - .L_3517)
.L_3517:
        /*005c*/ 	.word	0x00000000
        /*0060*/ 	.short	0x0005
        /*0062*/ 	.short	0x0018
        /*0064*/ 	.byte	0x00, 0xf0, 0x11, 0x00


	//----- nvinfo : EIATTR_KPARAM_INFO
	.align		4
.L_3518:
        /*0068*/ 	.byte	0x04, 0x17
        /*006a*/ 	.short	(.L_3520 - .L_3519)
.L_3519:
        /*006c*/ 	.word	0x00000000
        /*0070*/ 	.short	0x0004
        /*0072*/ 	.short	0x0014
        /*0074*/ 	.byte	0x00, 0xf0, 0x11, 0x00


	//----- nvinfo : EIATTR_KPARAM_INFO
	.align		4
.L_3520:
        /*0078*/ 	.byte	0x04, 0x17
        /*007a*/ 	.short	(.L_3522 - .L_3521)
.L_3521:
        /*007c*/ 	.word	0x00000000
        /*0080*/ 	.short	0x0003
        /*0082*/ 	.short	0x0010
        /*0084*/ 	.byte	0x00, 0xf0, 0x11, 0x00


	//----- nvinfo : EIATTR_KPARAM_INFO
	.align		4
.L_3522:
        /*0088*/ 	.byte	0x04, 0x17
        /*008a*/ 	.short	(.L_3524 - .L_3523)
.L_3523:
        /*008c*/ 	.word	0x00000000
        /*0090*/ 	.short	0x0002
        /*0092*/ 	.short	0x000c
        /*0094*/ 	.byte	0x00, 0xf0, 0x11, 0x00


	//----- nvinfo : EIATTR_KPARAM_INFO
	.align		4
.L_3524:
        /*0098*/ 	.byte	0x04, 0x17
        /*009a*/ 	.short	(.L_3526 - .L_3525)
.L_3525:
        /*009c*/ 	.word	0x00000000
        /*00a0*/ 	.short	0x0001
        /*00a2*/ 	.short	0x0008
        /*00a4*/ 	.byte	0x00, 0xf0, 0x11, 0x00


	//----- nvinfo : EIATTR_KPARAM_INFO
	.align		4
.L_3526:
        /*00a8*/ 	.byte	0x04, 0x17
        /*00aa*/ 	.short	(.L_3528 - .L_3527)
.L_3527:
        /*00ac*/ 	.word	0x00000000
        /*00b0*/ 	.short	0x0000
        /*00b2*/ 	.short	0x0000
        /*00b4*/ 	.byte	0x00, 0xf5, 0x21, 0x00


	//----- nvinfo : EIATTR_SPARSE_MMA_MASK
	.align		4
.L_3528:
        /*00b8*/ 	.byte	0x03, 0x50
        /*00ba*/ 	.short	0x0000


	//----- nvinfo : EIATTR_MAXREG_COUNT
	.align		4
        /*00bc*/ 	.byte	0x03, 0x1b
        /*00be*/ 	.short	0x00ff


	//----- nvinfo : EIATTR_MERCURY_ISA_VERSION
	.align		4
        /*00c0*/ 	.byte	0x03, 0x5f
        /*00c2*/ 	.short	0x0101


	//----- nvinfo : EIATTR_VRC_CTA_INIT_COUNT
	.align		4
        /*00c4*/ 	.byte	0x02, 0x4a
	.zero		1
	.zero		1


	//----- nvinfo : EIATTR_EXIT_INSTR_OFFSETS
	.align		4
        /*00c8*/ 	.byte	0x04, 0x1c
        /*00ca*/ 	.short	(.L_3530 - .L_3529)


	//   ....[0]....
.L_3529:
        /*00cc*/ 	.word	0x000000d0


	//   ....[1]....
        /*00d0*/ 	.word	0x00000d80


	//----- nvinfo : EIATTR_CRS_STACK_SIZE
	.align		4
.L_3530:
        /*00d4*/ 	.byte	0x04, 0x1e
        /*00d6*/ 	.short	(.L_3532 - .L_3531)
.L_3531:
        /*00d8*/ 	.word	0x00000000


	//----- nvinfo : EIATTR_CBANK_PARAM_SIZE
	.align		4
.L_3532:
        /*00dc*/ 	.byte	0x03, 0x19
        /*00de*/ 	.short	0x0038


	//----- nvinfo : EIATTR_PARAM_CBANK
	.align		4
        /*00e0*/ 	.byte	0x04, 0x0a
        /*00e2*/ 	.short	(.L_3534 - .L_3533)
	.align		4
.L_3533:
        /*00e4*/ 	.word	index@(.nv.constant0._Z28_permutedims_5D_5_4_1_2_3_32PfiiiiiS_iiii)
        /*00e8*/ 	.short	0x0380
        /*00ea*/ 	.short	0x0038


	//----- nvinfo : EIATTR_SW_WAR
	.align		4
.L_3534:
        /*00ec*/ 	.byte	0x04, 0x36
        /*00ee*/ 	.short	(.L_3536 - .L_3535)
.L_3535:
        /*00f0*/ 	.word	0x00000008
.L_3536:


//--------------------- .nv.info._Z28_permutedims_5D_5_3_4_2_1_64PdiiiiiS_iiii --------------------------
	.section	.nv.info._Z28_permutedims_5D_5_3_4_2_1_64PdiiiiiS_iiii,"",@"SHT_CUDA_INFO"
	.sectionflags	@""
	.align	4


	//----- nvinfo : EIATTR_CUDA_API_VERSION
	.align		4
        /*0000*/ 	.byte	0x04, 0x37
        /*0002*/ 	.short	(.L_3538 - .L_3537)
.L_3537:
        /*0004*/ 	.word	0x00000082


	//----- nvinfo : EIATTR_KPARAM_INFO
	.align		4
.L_3538:
        /*0008*/ 	.byte	0x04, 0x17
        /*000a*/ 	.short	(.L_3540 - .L_3539)
.L_3539:
        /*000c*/ 	.word	0x00000000
        /*0010*/ 	.short	0x000a
        /*0012*/ 	.short	0x0034
        /*0014*/ 	.byte	0x00, 0xf0, 0x11, 0x00


	//----- nvinfo : EIATTR_KPARAM_INFO
	.align		4
.L_3540:
        /*0018*/ 	.byte	0x04, 0x17
        /*001a*/ 	.short	(.L_3542 - .L_3541)
.L_3541:
        /*001c*/ 	.word	0x00000000
        /*0020*/ 	.short	0x0009
        /*0022*/ 	.short	0x0030
        /*0024*/ 	.byte	0x00, 0xf0, 0x11, 0x00


	//----- nvinfo : EIATTR_KPARAM_INFO
	.align		4
.L_3542:
        /*0028*/ 	.byte	0x04, 0x17
        /*002a*/ 	.short	(.L_3544 - .L_3543)
.L_3543:
        /*002c*/ 	.word	0x00000000
        /*0030*/ 	.short	0x0008
        /*0032*/ 	.short	0x002c
        /*0034*/ 	.byte	0x00, 0xf0, 0x11, 0x00


	//----- nvinfo : EIATTR_KPARAM_INFO
	.align		4
.L_3544:
        /*0038*/ 	.byte	0x04, 0x17
        /*003a*/ 	.short	(.L_3546 - .L_3545)
.L_3545:
        /*003c*/ 	.word	0x00000000
        /*0040*/ 	.short	0x0007
        /*0042*/ 	.short	0x0028
        /*0044*/ 	.byte	0x00, 0xf0, 0x11, 0x00


	//----- nvinfo : EIATTR_KPARAM_INFO
	.align		4
.L_3546:
        /*0048*/ 	.byte	0x04, 0x17
        /*004a*/ 	.short	(.L_3548 - .L_3547)
.L_3547:
        /*004c*/ 	.word	0x00000000
        /*0050*/ 	.short	0x0006
        /*0052*/ 	.short	0x0020
        /*0054*/ 	.byte	0x00, 0xf5, 0x21, 0x00


	//----- nvinfo : EIATTR_KPARAM_INFO
	.align		4
.L_3548:
        /*0058*/ 	.byte	0x04, 0x17
        /*005a*/ 	.short	(.L_3550 - .L_3549)
.L_3549:
        /*005c*/ 	.word	0x00000000
        /*0060*/ 	.short	0x0005
        /*0062*/ 	.short	0x0018
        /*0064*/ 	.byte	0x00, 0xf0, 0x11, 0x00


	//----- nvinfo : EIATTR_KPARAM_INFO
	.align		4
.L_3550:
        /*0068*/ 	.byte	0x04, 0x17
        /*006a*/ 	.short	(.L_3552 - .L_3551)
.L_3551:
        /*006c*/ 	.word	0x00000000
        /*0070*/ 	.short	0x0004
        /*0072*/ 	.short	0x0014
        /*0074*/ 	.byte	0x00, 0xf0, 0x11, 0x00


	//----- nvinfo : EIATTR_KPARAM_INFO
	.align		4
.L_3552:
        /*0078*/ 	.byte	0x04, 0x17
        /*007a*/ 	.short	(.L_3554 - .L_3553)
.L_3553:
        /*007c*/ 	.word	0x00000000
        /*0080*/ 	.short	0x0003
        /*0082*/ 	.short	0x0010
        /*0084*/ 	.byte	0x00, 0xf0, 0x11, 0x00


	//----- nvinfo : EIATTR_KPARAM_INFO
	.align		4
.L_3554:
        /*0088*/ 	.byte	0x04, 0x17
        /*008a*/ 	.short	(.L_3556 - .L_3555)
.L_3555:
        /*008c*/ 	.word	0x00000000
        /*0090*/ 	.short	0x0002
        /*0092*/ 	.short	0x000c
        /*0094*/ 	.byte	0x00, 0xf0, 0x11, 0x00


	//----- nvinfo : EIATTR_KPARAM_INFO
	.align		4
.L_3556:
        /*0098*/ 	.byte	0x04, 0x17
        /*009a*/ 	.short	(.L_3558 - .L_3557)
.L_3557:
        /*009c*/ 	.word	0x00000000
        /*00a0*/ 	.short	0x0001
        /*00a2*/ 	.short	0x0008
        /*00a4*/ 	.byte	0x00, 0xf0, 0x11, 0x00


	//----- nvinfo : EIATTR_KPARAM_INFO
	.align		4
.L_3558:
        /*00a8*/ 	.byte	0x04, 0x17
        /*00aa*/ 	.short	(.L_3560 - .L_3559)
.L_3559:
        /*00ac*/ 	.word	0x00000000
        /*00b0*/ 	.short	0x0000
        /*00b2*/ 	.short	0x0000
        /*00b4*/ 	.byte	0x00, 0xf5, 0x21, 0x00


	//----- nvinfo : EIATTR_SPARSE_MMA_MASK
	.align		4
.L_3560:
        /*00b8*/ 	.byte	0x03, 0x50
        /*00ba*/ 	.short	0x0000


	//----- nvinfo : EIATTR_MAXREG_COUNT
	.align		4
        /*00bc*/ 	.byte	0x03, 0x1b
        /*00be*/ 	.short	0x00ff


	//----- nvinfo : EIATTR_MERCURY_ISA_VERSION
	.align		4
        /*00c0*/ 	.byte	0x03, 0x5f
        /*00c2*/ 	.short	0x0101


	//----- nvinfo : EIATTR_VRC_CTA_INIT_COUNT
	.align		4
        /*00c4*/ 	.byte	0x02, 0x4a
	.zero		1
	.zero		1


	//----- nvinfo : EIATTR_EXIT_INSTR_OFFSETS
	.align		4
        /*00c8*/ 	.byte	0x04, 0x1c
        /*00ca*/ 	.short	(.L_3562 - .L_3561)


	//   ....[0]....
.L_3561:
        /*00cc*/ 	.word	0x000000d0


	//   ....[1]....
        /*00d0*/ 	.word	0x00000d50


	//----- nvinfo : EIATTR_CRS_STACK_SIZE
	.align		4
.L_3562:
        /*00d4*/ 	.byte	0x04, 0x1e
        /*00d6*/ 	.short	(.L_3564 - .L_3563)
.L_3563:
        /*00d8*/ 	.word	0x00000000


	//----- nvinfo : EIATTR_CBANK_PARAM_SIZE
	.align		4
.L_3564:
        /*00dc*/ 	.byte	0x03, 0x19
        /*00de*/ 	.short	0x0038


	//----- nvinfo : EIATTR_PARAM_CBANK
	.align		4
        /*00e0*/ 	.byte	0x04, 0x0a
        /*00e2*/ 	.short	(.L_3566 - .L_3565)
	.align		4
.L_3565:
        /*00e4*/ 	.word	index@(.nv.constant0._Z28_permutedims_5D_5_3_4_2_1_64PdiiiiiS_iiii)
        /*00e8*/ 	.short	0x0380
        /*00ea*/ 	.short	0x0038


	//----- nvinfo : EIATTR_SW_WAR
	.align		4
.L_3566:
        /*00ec*/ 	.byte	0x04, 0x36
        /*00ee*/ 	.short	(.L_3568 - .L_3567)
.L_3567:
        /*00f0*/ 	.word	0x00000008
.L_3568:


//--------------------- .nv.info._Z28_permutedims_5D_5_3_4_2_1_32PfiiiiiS_iiii --------------------------
	.section	.nv.info._Z28_permutedims_5D_5_3_4_2_1_32PfiiiiiS_iiii,"",@"SHT_CUDA_INFO"
	.sectionflags	@""
	.align	4


	//----- nvinfo : EIATTR_CUDA_API_VERSION
	.align		4
        /*0000*/ 	.byte	0x04, 0x37
        /*0002*/ 	.short	(.L_3570 - .L_3569)
.L_3569:
        /*0004*/ 	.word	0x00000082


	//----- nvinfo : EIATTR_KPARAM_INFO
	.align		4
.L_3570:
        /*0008*/ 	.byte	0x04, 0x17
        /*000a*/ 	.short	(.L_3572 - .L_3571)
.L_3571:
        /*000c*/ 	.word	0x00000000
        /*0010*/ 	.short	0x000a
        /*0012*/ 	.short	0x0034
        /*0014*/ 	.byte	0x00, 0xf0, 0x11, 0x00


	//----- nvinfo : EIATTR_KPARAM_INFO
	.align		4
.L_3572:
        /*0018*/ 	.byte	0x04, 0x17
        /*001a*/ 	.short	(.L_3574 - .L_3573)
.L_3573:
        /*001c*/ 	.word	0x00000000
        /*0020*/ 	.short	0x0009
        /*0022*/ 	.short	0x0030
        /*0024*/ 	.byte	0x00, 0xf0, 0x11, 0x00


	//----- nvinfo : EIATTR_KPARAM_INFO
	.align		4
.L_3574:
        /*0028*/ 	.byte	0x04, 0x17
        /*002a*/ 	.short	(.L_3576 - .L_3575)
.L_3575:
        /*002c*/ 	.word	0x00000000
        /*0030*/ 	.short	0x0008
        /*0032*/ 	.short	0x002c
        /*0034*/ 	.byte	0x00, 0xf0, 0x11, 0x00


	//----- nvinfo : EIATTR_KPARAM_INFO
	.align		4
.L_3576:
        /*0038*/ 	.byte	0x04, 0x17
        /*003a*/ 	.short	(.L_3578 - .L_3577)
.L_3577:
        /*003c*/ 	.word	0x00000000
        /*0040*/ 	.short	0x0007
        /*0042*/ 	.short	0x0028
        /*0044*/ 	.byte	0x00, 0xf0, 0x11, 0x00


	//----- nvinfo : EIATTR_KPARAM_INFO
	.align		4
.L_3578:
        /*0048*/ 	.byte	0x04, 0x17
        /*004a*/ 	.short	(.L_3580 - .L_3579)
.L_3579:
        /*004c*/ 	.word	0x00000000
        /*0050*/ 	.short	0x0006
        /*0052*/ 	.short	0x0020
        /*0054*/ 	.byte	0x00, 0xf5, 0x21, 0x00


	//----- nvinfo : EIATTR_KPARAM_INFO
	.align		4
.L_3580:
        /*0058*/ 	.byte	0x04, 0x17
        /*005a*/ 	.short	(.L_3582 - .L_3581)
.L_3581:
        /*005c*/ 	.word	0x00000000
        /*0060*/ 	.short	0x0005
        /*0062*/ 	.short	0x0018
        /*0064*/ 	.byte	0x00, 0xf0, 0x11, 0x00


	//----- nvinfo : EIATTR_KPARAM_INFO
	.align		4
.L_3582:
        /*0068*/ 	.byte	0x04, 0x17
        /*006a*/ 	.short	(.L_3584 - .L_3583)
.L_3583:
        /*006c*/ 	.word	0x00000000
        /*0070*/ 	.short	0x0004
        /*0072*/ 	.short	0x0014
        /*0074*/ 	.byte	0x00, 0xf0, 0x11, 0x00


	//----- nvinfo : EIATTR_KPARAM_INFO
	.align		4
.L_3584:
        /*0078*/ 	.byte	0x04, 0x17
        /*007a*/ 	.short	(.L_3586 - .L_3585)
.L_3585:
        /*007c*/ 	.word	0x00000000
        /*0080*/ 	.short	0x0003
        /*0082*/ 	.short	0x0010
        /*0084*/ 	.byte	0x00, 0xf0, 0x11, 0x00


	//----- nvinfo : EIATTR_KPARAM_INFO
	.align		4
.L_3586:
        /*0088*/ 	.byte	0x04, 0x17
        /*008a*/ 	.short	(.L_3588 - .L_3587)
.L_3587:
        /*008c*/ 	.word	0x00000000
        /*0090*/ 	.short	0x0002
        /*0092*/ 	.short	0x000c
        /*0094*/ 	.byte	0x00, 0xf0, 0x11, 0x00


	//----- nvinfo : EIATTR_KPARAM_INFO
	.align		4
.L_3588:
        /*0098*/ 	.byte	0x04, 0x17
        /*009a*/ 	.short	(.L_3590 - .L_3589)
.L_3589:
        /*009c*/ 	.word	0x00000000
        /*00a0*/ 	.short	0x0001
        /*00a2*/ 	.short	0x0008
        /*00a4*/ 	.byte	0x00, 0xf0, 0x11, 0x00


	//----- nvinfo : EIATTR_KPARAM_INFO
	.align		4
.L_3590:
        /*00a8*/ 	.byte	0x04, 0x17
        /*00aa*/ 	.short	(.L_3592 - .L_3591)
.L_3591:
        /*00ac*/ 	.word	0x00000000
        /*00b0*/ 	.short	0x0000
        /*00b2*/ 	.short	0x0000
        /*00b4*/ 	.byte	0x00, 0xf5, 0x21, 0x00


	//----- nvinfo : EIATTR_SPARSE_MMA_MASK
	.align		4
.L_3592:
        /*00b8*/ 	.byte	0x03, 0x50
        /*00ba*/ 	.short	0x0000


	//----- nvinfo : EIATTR_MAXREG_COUNT
	.align		4
        /*00bc*/ 	.byte	0x03, 0x1b
        /*00be*/ 	.short	0x00ff


	//----- nvinfo : EIATTR_MERCURY_ISA_VERSION
	.align		4
        /*00c0*/ 	.byte	0x03, 0x5f
        /*00c2*/ 	.short	0x0101


	//----- nvinfo : EIATTR_VRC_CTA_INIT_COUNT
	.align		4
        /*00c4*/ 	.byte	0x02, 0x4a
	.zero		1
	.zero		1


	//----- nvinfo : EIATTR_EXIT_INSTR_OFFSETS
	.align		4
        /*00c8*/ 	.byte	0x04, 0x1c
        /*00ca*/ 	.short	(.L_3594 - .L_3593)


	//   ....[0]....
.L_3593:
        /*00cc*/ 	.word	0x000000d0


	//   ....[1]....
        /*00d0*/ 	.word	0x00000da0


	//----- nvinfo : EIATTR_CRS_STACK_SIZE
	.align		4
.L_3594:
        /*00d4*/ 	.byte	0x04, 0x1e
        /*00d6*/ 	.short	(.L_3596 - .L_3595)
.L_3595:
        /*00d8*/ 	.word	0x00000000


	//----- nvinfo : EIATTR_CBANK_PARAM_SIZE
	.align		4
.L_3596:
        /*00dc*/ 	.byte	0x03, 0x19
        /*00de*/ 	.short	0x0038


	//----- nvinfo : EIATTR_PARAM_CBANK
	.align		4
        /*00e0*/ 	.byte	0x04, 0x0a
        /*00e2*/ 	.short	(.L_3598 - .L_3597)
	.align		4
.L_3597:
        /*00e4*/ 	.word	index@(.nv.constant0._Z28_permutedims_5D_5_3_4_2_1_32PfiiiiiS_iiii)
        /*00e8*/ 	.short	0x0380
        /*00ea*/ 	.short	0x0038


	//----- nvinfo : EIATTR_SW_WAR
	.align		4
.L_3598:
        /*00ec*/ 	.byte	0x04, 0x36
        /*00ee*/ 	.short	(.L_3600 - .L_3599)
.L_3599:
        /*00f0*/ 	.word	0x00000008
.L_3600:


//--------------------- .nv.info._Z28_permutedims_5D_5_3_4_1_2_64PdiiiiiS_iiii --------------------------
	.section	.nv.info._Z28_permutedims_5D_5_3_4_1_2_64PdiiiiiS_iiii,"",@"SHT_CUDA_INFO"
	.sectionflags	@""
	.align	4


	//----- nvinfo : EIATTR_CUDA_API_VERSION
	.align		4
        /*0000*/ 	.byte	0x04, 0x37
        /*0002*/ 	.short	(.L_3602 - .L_3601)
.L_3601:
        /*0004*/ 	.word	0x00000082


	//----- nvinfo : EIATTR_KPARAM_INFO
	.align		4
.L_3602:
        /*0008*/ 	.byte	0x04, 0x17
        /*000a*/ 	.short	(.L_3604 - .L_3603)
.L_3603:
        /*000c*/ 	.word	0x00000000
        /*0010*/ 	.short	0x000a
        /*0012*/ 	.short	0x0034
        /*0014*/ 	.byte	0x00, 0xf0, 0x11, 0x00


	//----- nvinfo : EIATTR_KPARAM_INFO
	.align		4
.L_3604:
        /*0018*/ 	.byte	0x04, 0x17
        /*001a*/ 	.short	(.L_3606 - .L_3605)
.L_3605:
        /*001c*/ 	.word	0x00000000
        /*0020*/ 	.short	0x0009
        /*0022*/ 	.short	0x0030
        /*0024*/ 	.byte	0x00, 0xf0, 0x11, 0x00


	//----- nvinfo : EIATTR_KPARAM_INFO
	.align		4
.L_3606:
        /*0028*/ 	.byte	0x04, 0x17
        /*002a*/ 	.short	(.L_3608 - .L_3607)
.L_3607:
        /*002c*/ 	.word	0x00000000
        /*0030*/ 	.short	0x0008
        /*0032*/ 	.short	0x002c
        /*0034*/ 	.byte	0x00, 0xf0, 0x11, 0x00


	//----- nvinfo : EIATTR_KPARAM_INFO
	.align		4
.L_3608:
        /*0038*/ 	.byte	0x04, 0x17
        /*003a*/ 	.short	(.L_3610 - .L_3609)
.L_3609:
        /*003c*/ 	.word	0x00000000
        /*0040*/ 	.short	0x0007
        /*0042*/ 	.short	0x0028
        /*0044*/ 	.byte	0x00, 0xf0, 0x11, 0x00


	//----- nvinfo : EIATTR_KPARAM_INFO
	.align		4
.L_3610:
        /*0048*/ 	.byte	0x04, 0x17
        /*004a*/ 	.short	(.L_3612 - .L_3611)
.L_3611:
        /*004c*/ 	.word	0x00000000
        /*0050*/ 	.short	0x0006
        /*0052*/ 	.short	0x0020
        /*0054*/ 	.byte	0x00, 0xf5, 0x21, 0x00


	//----- nvinfo : EIATTR_KPARAM_INFO
	.align		4
.L_3612:
        /*0058*/ 	.byte	0x04, 0x17
        /*005a*/ 	.short	(.L_3614 - .L_3613)
.L_3613:
        /*005c*/ 	.word	0x00000000
        /*0060*/ 	.short	0x0005
        /*0062*/ 	.short	0x0018
        /*0064*/ 	.byte	0x00, 0xf0, 0x11, 0x00


	//----- nvinfo : EIATTR_KPARAM_INFO
	.align		4
.L_3614:
        /*0068*/ 	.byte	0x04, 0x17
        /*006a*/ 	.short	(.L_3616 - .L_3615)
.L_3615:
        /*006c*/ 	.word	0x00000000
        /*0070*/ 	.short	0x0004
        /*0072*/ 	.short	0x0014
        /*0074*/ 	.byte	0x00, 0xf0, 0x11, 0x00


	//----- nvinfo : EIATTR_KPARAM_INFO
	.align		4
.L_3616:
        /*0078*/ 	.byte	0x04, 0x17
        /*007a*/ 	.short	(.L_3618 - .L_3617)
.L_3617:
        /*007c*/ 	.word	0x00000000
        /*0080*/ 	.short	0x0003
        /*0082*/ 	.short	0x0010
        /*0084*/ 	.byte	0x00, 0xf0, 0x11, 0x00


	//----- nvinfo : EIATTR_KPARAM_INFO
	.align		4
.L_3618:
        /*0088*/ 	.byte	0x04, 0x17
        /*008a*/ 	.short	(.L_3620 - .L_3619)
.L_3619:
        /*008c*/ 	.word	0x00000000
        /*0090*/ 	.short	0x0002
        /*0092*/ 	.short	0x000c
        /*0094*/ 	.byte	0x00, 0xf0, 0x11, 0x00


	//----- nvinfo : EIATTR_KPARAM_INFO
	.align		4
.L_3620:
        /*0098*/ 	.byte	0x04, 0x17
        /*009a*/ 	.short	(.L_3622 - .L_3621)
.L_3621:
        /*009c*/ 	.word	0x00000000
        /*00a0*/ 	.short	0x0001
        /*00a2*/ 	.short	0x0008
        /*00a4*/ 	.byte	0x00, 0xf0, 0x11, 0x00


	//----- nvinfo : EIATTR_KPARAM_INFO
	.align		4
.L_3622:
        /*00a8*/ 	.byte	0x04, 0x17
        /*00aa*/ 	.short	(.L_3624 - .L_3623)
.L_3623:
        /*00ac*/ 	.word	0x00000000
        /*00b0*/ 	.short	0x0000
        /*00b2*/ 	.short	0x0000
        /*00b4*/ 	.byte	0x00, 0xf5, 0x21, 0x00


	//----- nvinfo : EIATTR_SPARSE_MMA_MASK
	.align		4
.L_3624:
        /*00b8*/ 	.byte	0x03, 0x50
        /*00ba*/ 	.short	0x0000


	//----- nvinfo : EIATTR_MAXREG_COUNT
	.align		4
        /*00bc*/ 	.byte	0x03, 0x1b
        /*00be*/ 	.short	0x00ff


	//----- nvinfo : EIATTR_MERCURY_ISA_VERSION
	.align		4
        /*00c0*/ 	.byte	0x03, 0x5f
        /*00c2*/ 	.short	0x0101


	//----- nvinfo : EIATTR_VRC_CTA_INIT_COUNT
	.align		4
        /*00c4*/ 	.byte	0x02, 0x4a
	.zero		1
	.zero		1


	//----- nvinfo : EIATTR_EXIT_INSTR_OFFSETS
	.align		4
        /*00c8*/ 	.byte	0x04, 0x1c
        /*00ca*/ 	.short	(.L_3626 - .L_3625)


	//   ....[0]....
.L_3625:
        /*00cc*/ 	.word	0x000000d0


	//   ....[1]....
        /*00d0*/ 	.word	0x00000d20


	//----- nvinfo : EIATTR_CRS_STACK_SIZE
	.align		4
.L_3626:
        /*00d4*/ 	.byte	0x04, 0x1e
        /*00d6*/ 	.short	(.L_3628 - .L_3627)
.L_3627:
        /*00d8*/ 	.word	0x00000000


	//----- nvinfo : EIATTR_CBANK_PARAM_SIZE
	.align		4
.L_3628:
        /*00dc*/ 	.byte	0x03, 0x19
        /*00de*/ 	.short	0x0038


	//----- nvinfo : EIATTR_PARAM_CBANK
	.align		4
        /*00e0*/ 	.byte	0x04, 0x0a
        /*00e2*/ 	.short	(.L_3630 - .L_3629)
	.align		4
.L_3629:
        /*00e4*/ 	.word	index@(.nv.constant0._Z28_permutedims_5D_5_3_4_1_2_64PdiiiiiS_iiii)
        /*00e8*/ 	.short	0x0380
        /*00ea*/ 	.short	0x0038


	//----- nvinfo : EIATTR_SW_WAR
	.align		4
.L_3630:
        /*00ec*/ 	.byte	0x04, 0x36
        /*00ee*/ 	.short	(.L_3632 - .L_3631)
.L_3631:
        /*00f0*/ 	.word	0x00000008
.L_3632:


//--------------------- .nv.info._Z28_permutedims_5D_5_3_4_1_2_32PfiiiiiS_iiii --------------------------
	.section	.nv.info._Z28_permutedims_5D_5_3_4_1_2_32PfiiiiiS_iiii,"",@"SHT_CUDA_INFO"
	.sectionflags	@""
	.align	4


	//----- nvinfo : EIATTR_CUDA_API_VERSION
	.align		4
        /*0000*/ 	.byte	0x04, 0x37
        /*0002*/ 	.short	(.L_3634 - .L_3633)
.L_3633:
        /*0004*/ 	.word	0x00000082


	//----- nvinfo : EIATTR_KPARAM_INFO
	.align		4
.L_3634:
        /*0008*/ 	.byte	0x04, 0x17
        /*000a*/ 	.short	(.L_3636 - .L_3635)
.L_3635:
        /*000c*/ 	.word	0x00000000
        /*0010*/ 	.short	0x000a
        /*0012*/ 	.short	0x0034
        /*0014*/ 	.byte	0x00, 0xf0, 0x11, 0x00


	//----- nvinfo : EIATTR_KPARAM_INFO
	.align		4
.L_3636:
        /*0018*/ 	.byte	0x04, 0x17
        /*001a*/ 	.short	(.L_3638 - .L_3637)
.L_3637:
        /*001c*/ 	.word	0x00000000
        /*0020*/ 	.short	0x0009
        /*0022*/ 	.short	0x0030
        /*0024*/ 	.byte	0x00, 0xf0, 0x11, 0x00


	//----- nvinfo : EIATTR_KPARAM_INFO
	.align		4
.L_3638:
        /*0028*/ 	.byte	0x04, 0x17
        /*002a*/ 	.short	(.L_3640 - .L_3639)
.L_3639:
        /*002c*/ 	.word	0x00000000
        /*0030*/ 	.short	0x0008
        /*0032*/ 	.short	0x002c
        /*0034*/ 	.byte	0x00, 0xf0, 0x11, 0x00


	//----- nvinfo : EIATTR_KPARAM_INFO
	.align		4
.L_3640:
        /*0038*/ 	.byte	0x04, 0x17
        /*003a*/ 	.short	(.L_3642 - .L_3641)
.L_3641:
        /*003c*/ 	.word	0x00000000
        /*0040*/ 	.short	0x0007
        /*0042*/ 	.short	0x0028
        /*0044*/ 	.byte	0x00, 0xf0, 0x11, 0x00


	//----- nvinfo : EIATTR_KPARAM_INFO
	.align		4
.L_3642:
        /*0048*/ 	.byte	0x04, 0x17
        /*004a*/ 	.short	(.L_3644 - .L_3643)
.L_3643:
        /*004c*/ 	.word	0x00000000
        /*0050*/ 	.short	0x0006
        /*0052*/ 	.short	0x0020
        /*0054*/ 	.byte	0x00, 0xf5, 0x21, 0x00


	//----- nvinfo : EIATTR_KPARAM_INFO
	.align		4
.L_3644:
        /*0058*/ 	.byte	0x04, 0x17
        /*005a*/ 	.short	(.L_3646 - .L_3645)
.L_3645:
        /*005c*/ 	.word	0x00000000
        /*0060*/ 	.short	0x0005
        /*0062*/ 	.short	0x0018
        /*0064*/ 	.byte	0x00, 0xf0, 0x11, 0x00


	//----- nvinfo : EIATTR_KPARAM_INFO
	.align		4
.L_3646:
        /*0068*/ 	.byte	0x04, 0x17
        /*006a*/ 	.short	(.L_3648 - .L_3647)
.L_3647:
        /*006c*/ 	.word	0x00000000
        /*0070*/ 	.short	0x0004
        /*0072*/ 	.short	0x0014
        /*0074*/ 	.byte	0x00, 0xf0, 0x11, 0x00


	//----- nvinfo : EIATTR_KPARAM_INFO
	.align		4
.L_3648:
        /*0078*/ 	.byte	0x04, 0x17
        /*007a*/ 	.short	(.L_3650 - .L_3649)
.L_3649:
        /*007c*/ 	.word	0x00000000
        /*0080*/ 	.short	0x0003
        /*0082*/ 	.short	0x0010
        /*0084*/ 	.byte	0x00, 0xf0, 0x11, 0x00


	//----- nvinfo : EIATTR_KPARAM_INFO
	.align		4
.L_3650:
        /*0088*/ 	.byte	0x04, 0x17
        /*008a*/ 	.short	(.L_3652 - .L_3651)
.L_3651:
        /*008c*/ 	.word	0x00000000
        /*0090*/ 	.short	0x0002
        /*0092*/ 	.short	0x000c
        /*0094*/ 	.byte	0x00, 0xf0, 0x11, 0x00


	//----- nvinfo : EIATTR_KPARAM_INFO
	.align		4
.L_3652:
        /*0098*/ 	.byte	0x04, 0x17
        /*009a*/ 	.short	(.L_3654 - .L_3653)
.L_3653:
        /*009c*/ 	.word	0x00000000
        /*00a0*/ 	.short	0x0001
        /*00a2*/ 	.short	0x0008
        /*00a4*/ 	.byte	0x00, 0xf0, 0x11, 0x00


	//----- nvinfo : EIATTR_KPARAM_INFO
	.align		4
.L_3654:
        /*00a8*/ 	.byte	0x04, 0x17
        /*00aa*/ 	.short	(.L_3656 - .L_3655)
.L_3655:
        /*00ac*/ 	.word	0x00000000
        /*00b0*/ 	.short	0x0000
        /*00b2*/ 	.short	0x0000
        /*00b4*/ 	.byte	0x00, 0xf5, 0x21, 0x00


	//----- nvinfo : EIATTR_SPARSE_MMA_MASK
	.align		4
.L_3656:
        /*00b8*/ 	.byte	0x03, 0x50
        /*00ba*/ 	.short	0x0000


	//----- nvinfo : EIATTR_MAXREG_COUNT
	.align		4
        /*00bc*/ 	.byte	0x03, 0x1b
        /*00be*/ 	.short	0x00ff


	//----- nvinfo : EIATTR_MERCURY_ISA_VERSION
	.align		4
        /*00c0*/ 	.byte	0x03, 0x5f
        /*00c2*/ 	.short	0x0101


	//----- nvinfo : EIATTR_VRC_CTA_INIT_COUNT
	.align		4
        /*00c4*/ 	.byte	0x02, 0x4a
	.zero		1
	.zero		1


	//----- nvinfo : EIATTR_EXIT_INSTR_OFFSETS
	.align		4
        /*00c8*/ 	.byte	0x04, 0x1c
        /*00ca*/ 	.short	(.L_3658 - .L_3657)


	//   ....[0]....
.L_3657:
        /*00cc*/ 	.word	0x000000d0


	//   ....[1]....
        /*00d0*/ 	.word	0x00000d60


	//----- nvinfo : EIATTR_CRS_STACK_SIZE
	.align		4
.L_3658:
        /*00d4*/ 	.byte	0x04, 0x1e
        /*00d6*/ 	.short	(.L_3660 - .L_3659)
.L_3659:
        /*00d8*/ 	.word	0x00000000


	//----- nvinfo : EIATTR_CBANK_PARAM_SIZE
	.align		4
.L_3660:
        /*00dc*/ 	.byte	0x03, 0x19
        /*00de*/ 	.short	0x0038


	//----- nvinfo : EIATTR_PARAM_CBANK
	.align		4
        /*00e0*/ 	.byte	0x04, 0x0a
        /*00e2*/ 	.short	(.L_3662 - .L_3661)
	.align		4
.L_3661:
        /*00e4*/ 	.word	index@(.nv.constant0._Z28_permutedims_5D_5_3_4_1_2_32PfiiiiiS_iiii)
        /*00e8*/ 	.short	0x0380
        /*00ea*/ 	.short	0x0038


	//----- nvinfo : EIATTR_SW_WAR
	.align		4
.L_3662:
        /*00ec*/ 	.byte	0x04, 0x36
        /*00ee*/ 	.short	(.L_3664 - .L_3663)
.L_3663:
        /*00f0*/ 	.word	0x00000008
.L_3664:


//--------------------- .nv.info._Z28_permutedims_5D_5_3_2_4_1_64PdiiiiiS_iiii --------------------------
	.section	.nv.info._Z28_permutedims_5D_5_3_2_4_1_64PdiiiiiS_iiii,"",@"SHT_CUDA_INFO"
	.sectionflags	@""
	.align	4


	//----- nvinfo : EIATTR_CUDA_API_VERSION
	.align		4
        /*0000*/ 	.byte	0x04, 0x37
        /*0002*/ 	.short	(.L_3666 - .L_3665)
.L_3665:
        /*0004*/ 	.word	0x00000082


	//----- nvinfo : EIATTR_KPARAM_INFO
	.align		4
.L_3666:
        /*0008*/ 	.byte	0x04, 0x17
        /*000a*/ 	.short	(.L_3668 - .L_3667)
.L_3667:
        /*000c*/ 	.word	0x00000000
        /*0010*/ 	.short	0x000a
        /*0012*/ 	.short	0x0034
        /*0014*/ 	.byte	0x00, 0xf0, 0x11, 0x00


	//----- nvinfo : EIATTR_KPARAM_INFO
	.align		4
.L_3668:
        /*0018*/ 	.byte	0x04, 0x17
        /*001a*/ 	.short	(.L_3670 - .L_3669)
.L_3669:
        /*001c*/ 	.word	0x00000000
        /*0020*/ 	.short	0x0009
        /*0022*/ 	.short	0x0030
        /*0024*/ 	.byte	0x00, 0xf0, 0x11, 0x00


	//----- nvinfo : EIATTR_KPARAM_INFO
	.align		4
.L_3670:
        /*0028*/ 	.byte	0x04, 0x17
        /*002a*/ 	.short	(.L_3672 - .L_3671)
.L_3671:
        /*002c*/ 	.word	0x00000000
        /*0030*/ 	.short	0x0008
        /*0032*/ 	.short	0x002c
        /*0034*/ 	.byte	0x00, 0xf0, 0x11, 0x00


	//----- nvinfo : EIATTR_KPARAM_INFO
	.align		4
.L_3672:
        /*0038*/ 	.byte	0x04, 0x17
        /*003a*/ 	.short	(.L_3674 - .L_3673)
.L_3673:
        /*003c*/ 	.word	0x00000000
        /*0040*/ 	.short	0x0007
        /*0042*/ 	.short	0x0028
        /*0044*/ 	.byte	0x00, 0xf0, 0x11, 0x00


	//----- nvinfo : EIATTR_KPARAM_INFO
	.align		4
.L_3674:
        /*0048*/ 	.byte	0x04, 0x17
        /*004a*/ 	.short	(.L_3676 - .L_3675)
.L_3675:
        /*004c*/ 	.word	0x00000000
        /*0050*/ 	.short	0x0006
        /*0052*/ 	.short	0x0020
        /*0054*/ 	.byte	0x00, 0xf5, 0x21, 0x00


	//----- nvinfo : EIATTR_KPARAM_INFO
	.align		4
.L_3676:
        /*0058*/ 	.byte	0x04, 0x17
        /*005a*/ 	.short	(.L_3678 - .L_3677)
.L_3677:
        /*005c*/ 	.word	0x00000000
        /*0060*/ 	.short	0x0005
        /*0062*/ 	.short	0x0018
        /*0064*/ 	.byte	0x00, 0xf0, 0x11, 0x00


	//----- nvinfo : EIATTR_KPARAM_INFO
	.align		4
.L_3678:
        /*0068*/ 	.byte	0x04, 0x17
        /*006a*/ 	.short	(.L_3680 - .L_3679)
.L_3679:
        /*006c*/ 	.word	0x00000000
        /*0070*/ 	.short	0x0004
        /*0072*/ 	.short	0x0014
        /*0074*/ 	.byte	0x00, 0xf0, 0x11, 0x00


	//----- nvinfo : EIATTR_KPARAM_INFO
	.align		4
.L_3680:
        /*0078*/ 	.byte	0x04, 0x17
        /*007a*/ 	.short	(.L_3682 - .L_3681)
.L_3681:
        /*007c*/ 	.word	0x00000000
        /*0080*/ 	.short	0x0003
        /*0082*/ 	.short	0x0010
        /*0084*/ 	.byte	0x00, 0xf0, 0x11, 0x00


	//----- nvinfo : EIATTR_KPARAM_INFO
	.align		4
.L_3682:
        /*0088*/ 	.byte	0x04, 0x17
        /*008a*/ 	.short	(.L_3684 - .L_3683)
.L_3683:
        /*008c*/ 	.word	0x00000000
        /*0090*/ 	.short	0x0002
        /*0092*/ 	.short	0x000c
        /*0094*/ 	.byte	0x00, 0xf0, 0x11, 0x00


	//----- nvinfo : EIATTR_KPARAM_INFO
	.align		4
.L_3684:
        /*0098*/ 	.byte	0x04, 0x17
        /*009a*/ 	.short	(.L_3686 - .L_3685)
.L_3685:
        /*009c*/ 	.word	0x00000000
        /*00a0*/ 	.short	0x0001
        /*00a2*/ 	.short	0x0008
        /*00a4*/ 	.byte	0x00, 0xf0, 0x11, 0x00


	//----- nvinfo : EIATTR_KPARAM_INFO
	.align		4
.L_3686:
        /*00a8*/ 	.byte	0x04, 0x17
        /*00aa*/ 	.short	(.L_3688 - .L_3687)
.L_3687:
        /*00ac*/ 	.word	0x00000000
        /*00b0*/ 	.short	0x0000
        /*00b2*/ 	.short	0x0000
        /*00b4*/ 	.byte	0x00, 0xf5, 0x21, 0x00


	//----- nvinfo : EIATTR_SPARSE_MMA_MASK
	.align		4
.L_3688:
        /*00b8*/ 	.byte	0x03, 0x50
        /*00ba*/ 	.short	0x0000


	//----- nvinfo : EIATTR_MAXREG_COUNT
	.align		4
        /*00bc*/ 	.byte	0x03, 0x1b
        /*00be*/ 	.short	0x00ff


	//----- nvinfo : EIATTR_MERCURY_ISA_VERSION
	.align		4
        /*00c0*/ 	.byte	0x03, 0x5f
        /*00c2*/ 	.short	0x0101


	//----- nvinfo : EIATTR_VRC_CTA_INIT_COUNT
	.align		4
        /*00c4*/ 	.byte	0x02, 0x4a
	.zero		1
	.zero		1


	//----- nvinfo : EIATTR_EXIT_INSTR_OFFSETS
	.align		4
        /*00c8*/ 	.byte	0x04, 0x1c
        /*00ca*/ 	.short	(.L_3690 - .L_3689)


	//   ....[0]....
.L_3689:
        /*00cc*/ 	.word	0x000000d0


	//   ....[1]....
        /*00d0*/ 	.word	0x00000d40


	//----- nvinfo : EIATTR_CRS_STACK_SIZE
	.align		4
.L_3690:
        /*00d4*/ 	.byte	0x04, 0x1e
        /*00d6*/ 	.short	(.L_3692 - .L_3691)
.L_3691:
        /*00d8*/ 	.word	0x00000000


	//----- nvinfo : EIATTR_CBANK_PARAM_SIZE
	.align		4
.L_3692:
        /*00dc*/ 	.byte	0x03, 0x19
        /*00de*/ 	.short	0x0038


	//----- nvinfo : EIATTR_PARAM_CBANK
	.align		4
        /*00e0*/ 	.byte	0x04, 0x0a
        /*00e2*/ 	.short	(.L_3694 - .L_3693)
	.align		4
.L_3693:
        /*00e4*/ 	.word	index@(.nv.constant0._Z28_permutedims_5D_5_3_2_4_1_64PdiiiiiS_iiii)
        /*00e8*/ 	.short	0x0380
        /*00ea*/ 	.short	0x0038


	//----- nvinfo : EIATTR_SW_WAR
	.align		4
.L_3694:
        /*00ec*/ 	.byte	0x04, 0x36
        /*00ee*/ 	.short	(.L_3696 - .L_3695)
.L_3695:
        /*00f0*/ 	.word	0x00000008
.L_3696:


//--------------------- .nv.info._Z28_permutedims_5D_5_3_2_4_1_32PfiiiiiS_iiii --------------------------
	.section	.nv.info._Z28_permutedims_5D_5_3_2_4_1_32PfiiiiiS_iiii,"",@"SHT_CUDA_INFO"
	.sectionflags	@""
	.align	4


	//----- nvinfo : EIATTR_CUDA_API_VERSION
	.align		4
        /*0000*/ 	.byte	0x04, 0x37
        /*0002*/ 	.short	(.L_3698 - .L_3697)
.L_3697:
        /*0004*/ 	.word	0x00000082


	//----- nvinfo : EIATTR_KPARAM_INFO
	.align		4
.L_3698:
        /*0008*/ 	.byte	0x04, 0x17
        /*000a*/ 	.short	(.L_3700 - .L_3699)
.L_3699:
        /*000c*/ 	.word	0x00000000
        /*0010*/ 	.short	0x000a
        /*0012*/ 	.short	0x0034
        /*0014*/ 	.byte	0x00, 0xf0, 0x11, 0x00


	//----- nvinfo : EIATTR_KPARAM_INFO
	.align		4
.L_3700:
        /*0018*/ 	.byte	0x04, 0x17
        /*001a*/ 	.short	(.L_3702 - .L_3701)
.L_3701:
        /*001c*/ 	.word	0x00000000
        /*0020*/ 	.short	0x0009
        /*0022*/ 	.short	0x0030
        /*0024*/ 	.byte	0x00, 0xf0, 0x11, 0x00


	//----- nvinfo : EIATTR_KPARAM_INFO
	.align		4
.L_3702:
        /*0028*/ 	.byte	0x04, 0x17
        /*002a*/ 	.short	(.L_3704 - .L_3703)
.L_3703:
        /*002c*/ 	.word	0x00000000
        /*0030*/ 	.short	0x0008
        /*0032*/ 	.short	0x002c
        /*0034*/ 	.byte	0x00, 0xf0, 0x11, 0x00


	//----- nvinfo : EIATTR_KPARAM_INFO
	.align		4
.L_3704:
        /*0038*/ 	.byte	0x04, 0x17
        /*003a*/ 	.short	(.L_3706 - .L_3705)
.L_3705:
        /*003c*/ 	.word	0x00000000
        /*0040*/ 	.short	0x0007
        /*0042*/ 	.short	0x0028
        /*0044*/ 	.byte	0x00, 0xf0, 0x11, 0x00


	//----- nvinfo : EIATTR_KPARAM_INFO
	.align		4
.L_3706:
        /*0048*/ 	.byte	0x04, 0x17
        /*004a*/ 	.short	(.L_3708 - .L_3707)
.L_3707:
        /*004c*/ 	.word	0x00000000
        /*0050*/ 	.short	0x0006
        /*0052*/ 	.short	0x0020
        /*0054*/ 	.byte	0x00, 0xf5, 0x21, 0x00


	//----- nvinfo : EIATTR_KPARAM_INFO
	.align		4
.L_3708:
        /*0058*/ 	.byte	0x04, 0x17
        /*005a*/ 	.short	(.L_3710 - .L_3709)
.L_3709:
        /*005c*/ 	.word	0x00000000
        /*0060*/ 	.short	0x0005
        /*0062*/ 	.short	0x0018
        /*0064*/ 	.byte	0x00, 0xf0, 0x11, 0x00


	//----- nvinfo : EIATTR_KPARAM_INFO
	.align		4
.L_3710:
        /*0068*/ 	.byte	0x04, 0x17
        /*006a*/ 	.short	(.L_3712 - .L_3711)
.L_3711:
        /*006c*/ 	.word	0x00000000
        /*0070*/ 	.short	0x0004
        /*0072*/ 	.short	0x0014
        /*0074*/ 	.byte	0x00, 0xf0, 0x11, 0x00


	//----- nvinfo : EIATTR_KPARAM_INFO
	.align		4
.L_3712:
        /*0078*/ 	.byte	0x04, 0x17
        /*007a*/ 	.short	(.L_3714 - .L_3713)
.L_3713:
        /*007c*/ 	.word	0x00000000
        /*0080*/ 	.short	0x0003
        /*0082*/ 	.short	0x0010
        /*0084*/ 	.byte	0x00, 0xf0, 0x11, 0x00


	//----- nvinfo : EIATTR_KPARAM_INFO
	.align		4
.L_3714:
        /*0088*/ 	.byte	0x04, 0x17
        /*008a*/ 	.short	(.L_3716 - .L_3715)
.L_3715:
        /*008c*/ 	.word	0x00000000
        /*0090*/ 	.short	0x0002
        /*0092*/ 	.short	0x000c
        /*0094*/ 	.byte	0x00, 0xf0, 0x11, 0x00


	//----- nvinfo : EIATTR_KPARAM_INFO
	.align		4
.L_3716:
        /*0098*/ 	.byte	0x04, 0x17
        /*009a*/ 	.short	(.L_3718 - .L_3717)
.L_3717:
        /*009c*/ 	.word	0x00000000
        /*00a0*/ 	.short	0x0001
        /*00a2*/ 	.short	0x0008
        /*00a4*/ 	.byte	0x00, 0xf0, 0x11, 0x00


	//----- nvinfo : EIATTR_KPARAM_INFO
	.align		4
.L_3718:
        /*00a8*/ 	.byte	0x04, 0x17
        /*00aa*/ 	.short	(.L_3720 - .L_3719)
.L_3719:
        /*00ac*/ 	.word	0x00000000
        /*00b0*/ 	.short	0x0000
        /*00b2*/ 	.short	0x0000
        /*00b4*/ 	.byte	0x00, 0xf5, 0x21, 0x00


	//----- nvinfo : EIATTR_SPARSE_MMA_MASK
	.align		4
.L_3720:
        /*00b8*/ 	.byte	0x03, 0x50
        /*00ba*/ 	.short	0x0000


	//----- nvinfo : EIATTR_MAXREG_COUNT
	.align		4
        /*00bc*/ 	.byte	0x03, 0x1b
        /*00be*/ 	.short	0x00ff


	//----- nvinfo : EIATTR_MERCURY_ISA_VERSION
	.align		4
        /*00c0*/ 	.byte	0x03, 0x5f
        /*00c2*/ 	.short	0x0101


	//----- nvinfo : EIATTR_VRC_CTA_INIT_COUNT
	.align		4
        /*00c4*/ 	.byte	0x02, 0x4a
	.zero		1
	.zero		1


	//----- nvinfo : EIATTR_EXIT_INSTR_OFFSETS
	.align		4
        /*00c8*/ 	.byte	0x04, 0x1c
        /*00ca*/ 	.short	(.L_3722 - .L_3721)


	//   ....[0]....
.L_3721:
        /*00cc*/ 	.word	0x000000d0


	//   ....[1]....
        /*00d0*/ 	.word	0x00000d80


	//----- nvinfo : EIATTR_CRS_STACK_SIZE
	.align		4
.L_3722:
        /*00d4*/ 	.byte	0x04, 0x1e
        /*00d6*/ 	.short	(.L_3724 - .L_3723)
.L_3723:
        /*00d8*/ 	.word	0x00000000


	//----- nvinfo : EIATTR_CBANK_PARAM_SIZE
	.align		4
.L_3724:
        /*00dc*/ 	.byte	0x03, 0x19
        /*00de*/ 	.short	0x0038


	//----- nvinfo : EIATTR_PARAM_CBANK
	.align		4
        /*00e0*/ 	.byte	0x04, 0x0a
        /*00e2*/ 	.short	(.L_3726 - .L_3725)
	.align		4
.L_3725:
        /*00e4*/ 	.word	index@(.nv.constant0._Z28_permutedims_5D_5_3_2_4_1_32PfiiiiiS_iiii)
        /*00e8*/ 	.short	0x0380
        /*00ea*/ 	.short	0x0038


	//----- nvinfo : EIATTR_SW_WAR
	.align		4
.L_3726:
        /*00ec*/ 	.byte	0x04, 0x36
        /*00ee*/ 	.short	(.L_3728 - .L_3727)
.L_3727:
        /*00f0*/ 	.word	0x00000008
.L_3728:


//--------------------- .nv.info._Z28_permutedims_5D_5_3_2_1_4_64PdiiiiiS_iiii --------------------------
	.section	.nv.info._Z28_permutedims_5D_5_3_2_1_4_64PdiiiiiS_iiii,"",@"SHT_CUDA_INFO"
	.sectionflags	@""
	.align	4


	//----- nvinfo : EIATTR_CUDA_API_VERSION
	.align		4
        /*0000*/ 	.byte	0x04, 0x37
        /*0002*/ 	.short	(.L_3730 - .L_3729)
.L_3729:
        /*0004*/ 	.word	0x00000082


	//----- nvinfo : EIATTR_KPARAM_INFO
	.align		4
.L_3730:
        /*0008*/ 	.byte	0x04, 0x17
        /*000a*/ 	.short	(.L_3732 - .L_3731)
.L_3731:
        /*000c*/ 	.word	0x00000000
        /*0010*/ 	.short	0x000a
        /*0012*/ 	.short	0x0034
        /*0014*/ 	.byte	0x00, 0xf0, 0x11, 0x00


	//----- nvinfo : EIATTR_KPARAM_INFO
	.align		4
.L_3732:
        /*0018*/ 	.byte	0x04, 0x17
        /*001a*/ 	.short	(.L_3734 - .L_3733)
.L_3733:
        /*001c*/ 	.word	0x00000000
        /*0020*/ 	.short	0x0009
        /*0022*/ 	.short	0x0030
        /*0024*/ 	.byte	0x00, 0xf0, 0x11, 0x00


	//----- nvinfo : EIATTR_KPARAM_INFO
	.align		4
.L_3734:
        /*0028*/ 	.byte	0x04, 0x17
        /*002a*/ 	.short	(.L_3736 - .L_3735)
.L_3735:
        /*002c*/ 	.word	0x00000000
        /*0030*/ 	.short	0x0008
        /*0032*/ 	.short	0x002c
        /*0034*/ 	.byte	0x00, 0xf0, 0x11, 0x00


	//----- nvinfo : EIATTR_KPARAM_INFO
	.align		4
.L_3736:
        /*0038*/ 	.byte	0x04, 0x17
        /*003a*/ 	.short	(.L_3738 - .L_3737)
.L_3737:
        /*003c*/ 	.word	0x00000000
        /*0040*/ 	.short	0x0007
        /*0042*/ 	.short	0x0028
        /*0044*/ 	.byte	0x00, 0xf0, 0x11, 0x00


	//----- nvinfo : EIATTR_KPARAM_INFO
	.align		4
.L_3738:
        /*0048*/ 	.byte	0x04, 0x17
        /*004a*/ 	.short	(.L_3740 - .L_3739)
.L_3739:
        /*004c*/ 	.word	0x00000000
        /*0050*/ 	.short	0x0006
        /*0052*/ 	.short	0x0020
        /*0054*/ 	.byte	0x00, 0xf5, 0x21, 0x00


	//----- nvinfo : EIATTR_KPARAM_INFO
	.align		4
.L_3740:
        /*0058*/ 	.byte	0x04, 0x17
        /*005a*/ 	.short	(.L_3742 - .L_3741)
.L_3741:
        /*005c*/ 	.word	0x00000000
        /*0060*/ 	.short	0x0005
        /*0062*/ 	.short	0x0018
        /*0064*/ 	.byte	0x00, 0xf0, 0x11, 0x00


	//----- nvinfo : EIATTR_KPARAM_INFO
	.align		4
.L_3742:
        /*0068*/ 	.byte	0x04, 0x17
        /*006a*/ 	.short	(.L_3744 - .L_3743)
.L_3743:
        /*006c*/ 	.word	0x00000000
        /*0070*/ 	.short	0x0004
        /*0072*/ 	.short	0x0014
        /*0074*/ 	.byte	0x00, 0xf0, 0x11, 0x00


	//----- nvinfo : EIATTR_KPARAM_INFO
	.align		4
.L_3744:
        /*0078*/ 	.byte	0x04, 0x17
        /*007a*/ 	.short	(.L_3746 - .L_3745)
.L_3745:
        /*007c*/ 	.word	0x00000000
        /*0080*/ 	.short	0x0003
        /*0082*/ 	.short	0x0010
        /*0084*/ 	.byte	0x00, 0xf0, 0x11, 0x00


	//----- nvinfo : EIATTR_KPARAM_INFO
	.align		4
.L_3746:
        /*0088*/ 	.byte	0x04, 0x17
        /*008a*/ 	.short	(.L_3748 - .L_3747)
.L_3747:
        /*008c*/ 	.word	0x00000000
        /*0090*/ 	.short	0x0002
        /*0092*/ 	.short	0x000c
        /*0094*/ 	.byte	0x00, 0xf0, 0x11, 0x00


	//----- nvinfo : EIATTR_KPARAM_INFO
	.align		4
.L_3748:
        /*0098*/ 	.byte	0x04, 0x17
        /*009a*/ 	.short	(.L_3750 - .L_3749)
.L_3749:
        /*009c*/ 	.word	0x00000000
        /*00a0*/ 	.short	0x0001
        /*00a2*/ 	.short	0x0008
        /*00a4*/ 	.byte	0x00, 0xf0, 0x11, 0x00


	//----- nvinfo : EIATTR_KPARAM_INFO
	.align		4
.L_3750:
        /*00a8*/ 	.byte	0x04, 0x17
        /*00aa*/ 	.short	(.L_3752 - .L_3751)
.L_3751:
        /*00ac*/ 	.word	0x00000000
        /*00b0*/ 	.short	0x0000
        /*00b2*/ 	.short	0x0000
        /*00b4*/ 	.byte	0x00, 0xf5, 0x21, 0x00


	//----- nvinfo : EIATTR_SPARSE_MMA_MASK
	.align		4
.L_3752:
        /*00b8*/ 	.byte	0x03, 0x50
        /*00ba*/ 	.short	0x0000


	//----- nvinfo : EIATTR_MAXREG_COUNT
	.align		4
        /*00bc*/ 	.byte	0x03, 0x1b
        /*00be*/ 	.short	0x00ff


	//----- nvinfo : EIATTR_MERCURY_ISA_VERSION
	.align		4
        /*00c0*/ 	.byte	0x03, 0x5f
        /*00c2*/ 	.short	0x0101


	//----- nvinfo : EIATTR_VRC_CTA_INIT_COUNT
	.align		4
        /*00c4*/ 	.byte	0x02, 0x4a
	.zero		1
	.zero		1


	//----- nvinfo : EIATTR_EXIT_INSTR_OFFSETS
	.align		4
        /*00c8*/ 	.byte	0x04, 0x1c
        /*00ca*/ 	.short	(.L_3754 - .L_3753)


	//   ....[0]....
.L_3753:
        /*00cc*/ 	.word	0x000000d0


	//   ....[1]....
        /*00d0*/ 	.word	0x00000d40


	//----- nvinfo : EIATTR_CRS_STACK_SIZE
	.align		4
.L_3754:
        /*00d4*/ 	.byte	0x04, 0x1e
        /*00d6*/ 	.short	(.L_3756 - .L_3755)
.L_3755:
        /*00d8*/ 	.word	0x00000000


	//----- nvinfo : EIATTR_CBANK_PARAM_SIZE
	.align		4
.L_3756:
        /*00dc*/ 	.byte	0x03, 0x19
        /*00de*/ 	.short	0x0038


	//----- nvinfo : EIATTR_PARAM_CBANK
	.align		4
        /*00e0*/ 	.byte	0x04, 0x0a
        /*00e2*/ 	.short	(.L_3758 - .L_3757)
	.align		4
.L_3757:
        /*00e4*/ 	.word	index@(.nv.constant0._Z28_permutedims_5D_5_3_2_1_4_64PdiiiiiS_iiii)
        /*00e8*/ 	.short	0x0380
        /*00ea*/ 	.short	0x0038


	//----- nvinfo : EIATTR_SW_WAR
	.align		4
.L_3758:
        /*00ec*/ 	.byte	0x04, 0x36
        /*00ee*/ 	.short	(.L_3760 - .L_3759)
.L_3759:
        /*00f0*/ 	.word	0x00000008
.L_3760:


//--------------------- .nv.info._Z28_permutedims_5D_5_3_2_1_4_32PfiiiiiS_iiii --------------------------
	.section	.nv.info._Z28_permutedims_5D_5_3_2_1_4_32PfiiiiiS_iiii,"",@"SHT_CUDA_INFO"
	.sectionflags	@""
	.align	4


	//----- nvinfo : EIATTR_CUDA_API_VERSION
	.align		4
        /*0000*/ 	.byte	0x04, 0x37
        /*0002*/ 	.short	(.L_3762 - .L_3761)
.L_3761:
        /*0004*/ 	.word	0x00000082


	//----- nvinfo : EIATTR_KPARAM_INFO
	.align		4
.L_3762:
        /*0008*/ 	.byte	0x04, 0x17
        /*000a*/ 	.short	(.L_3764 - .L_3763)
.L_3763:
        /*000c*/ 	.word	0x00000000
        /*0010*/ 	.short	0x000a
        /*0012*/ 	.short	0x0034
        /*0014*/ 	.byte	0x00, 0xf0, 0x11, 0x00


	//----- nvinfo : EIATTR_KPARAM_INFO
	.align		4
.L_3764:
        /*0018*/ 	.byte	0x04, 0x17
        /*001a*/ 	.short	(.L_3766 - .L_3765)
.L_3765:
        /*001c*/ 	.word	0x00000000
        /*0020*/ 	.short	0x0009
        /*0022*/ 	.short	0x0030
        /*0024*/ 	.byte	0x00, 0xf0, 0x11, 0x00


	//----- nvinfo : EIATTR_KPARAM_INFO
	.align		4
.L_3766:
        /*0028*/ 	.byte	0x04, 0x17
        /*002a*/ 	.short	(.L_3768 - .L_3767)
.L_3767:
        /*002c*/ 	.word	0x00000000
        /*0030*/ 	.short	0x0008
        /*0032*/ 	.short	0x002c
        /*0034*/ 	.byte	0x00, 0xf0, 0x11, 0x00


	//----- nvinfo : EIATTR_KPARAM_INFO
	.align		4
.L_3768:
        /*0038*/ 	.byte	0x04, 0x17
        /*003a*/ 	.short	(.L_3770 - .L_3769)
.L_3769:
        /*003c*/ 	.word	0x00000000
        /*0040*/ 	.short	0x0007
        /*0042*/ 	.short	0x0028
        /*0044*/ 	.byte	0x00, 0xf0, 0x11, 0x00


	//----- nvinfo : EIATTR_KPARAM_INFO
	.align		4
.L_3770:
        /*0048*/ 	.byte	0x04, 0x17
        /*004a*/ 	.short	(.L_3772 - .L_3771)
.L_3771:
        /*004c*/ 	.word	0x00000000
        /*0050*/ 	.short	0x0006
        /*0052*/ 	.short	0x0020
        /*0054*/ 	.byte	0x00, 0xf5, 0x21, 0x00


	//----- nvinfo : EIATTR_KPARAM_INFO
	.align		4
.L_3772:
        /*0058*/ 	.byte	0x04, 0x17
        /*005a*/ 	.short	(.L_3774 - .L_3773)
.L_3773:
        /*005c*/ 	.word	0x00000000
        /*0060*/ 	.short	0x0005
        /*0062*/ 	.short	0x0018
        /*0064*/ 	.byte	0x00, 0xf0, 0x11, 0x00


	//----- nvinfo : EIATTR_KPARAM_INFO
	.align		4
.L_3774:
        /*0068*/ 	.byte	0x04, 0x17
        /*006a*/ 	.short	(.L_3776 - .L_3775)
.L_3775:
        /*006c*/ 	.word	0x00000000
        /*0070*/ 	.short	0x0004
        /*0072*/ 	.short	0x0014
        /*0074*/ 	.byte	0x00, 0xf0, 0x11, 0x00


	//----- nvinfo : EIATTR_KPARAM_INFO
	.align		4
.L_3776:
        /*0078*/ 	.byte	0x04, 0x17
        /*007a*/ 	.short	(.L_3778 - .L_3777)
.L_3777:
        /*007c*/ 	.word	0x00000000
        /*0080*/ 	.short	0x0003
        /*0082*/ 	.short	0x0010
        /*0084*/ 	.byte	0x00, 0xf0, 0x11, 0x00


	//----- nvinfo : EIATTR_KPARAM_INFO
	.align		4
.L_3778:
        /*0088*/ 	.byte	0x04, 0x17
        /*008a*/ 	.short	(.L_3780 - .L_3779)
.L_3779:
        /*008c*/ 	.word	0x00000000
        /*0090*/ 	.short	0x0002
        /*0092*/ 	.short	0x000c
        /*0094*/ 	.byte	0x00, 0xf0, 0x11, 0x00


	//----- nvinfo : EIATTR_KPARAM_INFO
	.align		4
.L_3780:
        /*0098*/ 	.byte	0x04, 0x17
        /*009a*/ 	.short	(.L_3782 - .L_3781)
.L_3781:
        /*009c*/ 	.word	0x00000000
        /*00a0*/ 	.short	0x0001
        /*00a2*/ 	.short	0x0008
        /*00a4*/ 	.byte	0x00, 0xf0, 0x11, 0x00


	//----- nvinfo : EIATTR_KPARAM_INFO
	.align		4
.L_3782:
        /*00a8*/ 	.byte	0x04, 0x17
        /*00aa*/ 	.short	(.L_3784 - .L_3783)
.L_3783:
        /*00ac*/ 	.word	0x00000000
        /*00b0*/ 	.short	0x0000
        /*00b2*/ 	.short	0x0000
        /*00b4*/ 	.byte	0x00, 0xf5, 0x21, 0x00


	//----- nvinfo : EIATTR_SPARSE_MMA_MASK
	.align		4
.L_3784:
        /*00b8*/ 	.byte	0x03, 0x50
        /*00ba*/ 	.short	0x0000


	//----- nvinfo : EIATTR_MAXREG_COUNT
	.align		4
        /*00bc*/ 	.byte	0x03, 0x1b
        /*00be*/ 	.short	0x00ff


	//----- nvinfo : EIATTR_MERCURY_ISA_VERSION
	.align		4
        /*00c0*/ 	.byte	0x03, 0x5f
        /*00c2*/ 	.short	0x0101


	//----- nvinfo : EIATTR_VRC_CTA_INIT_COUNT
	.align		4
        /*00c4*/ 	.byte	0x02, 0x4a
	.zero		1
	.zero		1


	//----- nvinfo : EIATTR_EXIT_INSTR_OFFSETS
	.align		4
        /*00c8*/ 	.byte	0x04, 0x1c
        /*00ca*/ 	.short	(.L_3786 - .L_3785)


	//   ....[0]....
.L_3785:
        /*00cc*/ 	.word	0x000000d0


	//   ....[1]....
        /*00d0*/ 	.word	0x00000d80


	//----- nvinfo : EIATTR_CRS_STACK_SIZE
	.align		4
.L_3786:
        /*00d4*/ 	.byte	0x04, 0x1e
        /*00d6*/ 	.short	(.L_3788 - .L_3787)
.L_3787:
        /*00d8*/ 	.word	0x00000000


	//----- nvinfo : EIATTR_CBANK_PARAM_SIZE
	.align		4
.L_3788:
        /*00dc*/ 	.byte	0x03, 0x19
        /*00de*/ 	.short	0x0038


	//----- nvinfo : EIATTR_PARAM_CBANK
	.align		4
        /*00e0*/ 	.byte	0x04, 0x0a
        /*00e2*/ 	.short	(.L_3790 - .L_3789)
	.align		4
.L_3789:
        /*00e4*/ 	.word	index@(.nv.constant0._Z28_permutedims_5D_5_3_2_1_4_32PfiiiiiS_iiii)
        /*00e8*/ 	.short	0x0380
        /*00ea*/ 	.short	0x0038


	//----- nvinfo : EIATTR_SW_WAR
	.align		4
.L_3790:
        /*00ec*/ 	.byte	0x04, 0x36
        /*00ee*/ 	.short	(.L_3792 - .L_3791)
.L_3791:
        /*00f0*/ 	.word	0x00000008
.L_3792:


//--------------------- .nv.info._Z28_permutedims_5D_5_3_1_4_2_64PdiiiiiS_iiii --------------------------
	.section	.nv.info._Z28_permutedims_5D_5_3_1_4_2_64PdiiiiiS_iiii,"",@"SHT_CUDA_INFO"
	.sectionflags	@""
	.align	4


	//----- nvinfo : EIATTR_CUDA_API_VERSION
	.align		4
        /*0000*/ 	.byte	0x04, 0x37
        /*0002*/ 	.short	(.L_3794 - .L_3793)
.L_3793:
        /*0004*/ 	.word	0x00000082


	//----- nvinfo : EIATTR_KPARAM_INFO
	.align		4
.L_3794:
        /*0008*/ 	.byte	0x04, 0x17
        /*000a*/ 	.short	(.L_3796 - .L_3795)
.L_3795:
        /*000c*/ 	.word	0x00000000
        /*0010*/ 	.short	0x000a
        /*0012*/ 	.short	0x0034
        /*0014*/ 	.byte	0x00, 0xf0, 0x11, 0x00


	//----- nvinfo : EIATTR_KPARAM_INFO
	.align		4
.L_3796:
        /*0018*/ 	.byte	0x04, 0x17
        /*001a*/ 	.short	(.L_3798 - .L_3797)
.L_3797:
        /*001c*/ 	.word	0x00000000
        /*0020*/ 	.short	0x0009
        /*0022*/ 	.short	0x0030
        /*0024*/ 	.byte	0x00, 0xf0, 0x11, 0x00


	//----- nvinfo : EIATTR_KPARAM_INFO
	.align		4
.L_3798:
        /*0028*/ 	.byte	0x04, 0x17
        /*002a*/ 	.short	(.L_3800 - .L_3799)
.L_3799:
        /*002c*/ 	.word	0x00000000
        /*0030*/ 	.short	0x0008
        /*0032*/ 	.short	0x002c
        /*0034*/ 	.byte	0x00, 0xf0, 0x11, 0x00


	//----- nvinfo : EIATTR_KPARAM_INFO
	.align		4
.L_3800:
        /*0038*/ 	.byte	0x04, 0x17
        /*003a*/ 	.short	(.L_3802 - .L_3801)
.L_3801:
        /*003c*/ 	.word	0x00000000
        /*0040*/ 	.short	0x0007
        /*0042*/ 	.short	0x0028
        /*0044*/ 	.byte	0x00, 0xf0, 0x11, 0x00


	//----- nvinfo : EIATTR_KPARAM_INFO
	.align		4
.L_3802:
        /*0048*/ 	.byte	0x04, 0x17
        /*004a*/ 	.short	(.L_3804 - .L_3803)
.L_3803:
        /*004c*/ 	.word	0x00000000
        /*0050*/ 	.short	0x0006
        /*0052*/ 	.short	0x0020
        /*0054*/ 	.byte	0x00, 0xf5, 0x21, 0x00


	//----- nvinfo : EIATTR_KPARAM_INFO
	.align		4
.L_3804:
        /*0058*/ 	.byte	0x04, 0x17
        /*005a*/ 	.short	(.L_3806 - .L_3805)
.L_3805:
        /*005c*/ 	.word	0x00000000
        /*0060*/ 	.short	0x0005
        /*0062*/ 	.short	0x0018
        /*0064*/ 	.byte	0x00, 0xf0, 0x11, 0x00


	//----- nvinfo : EIATTR_KPARAM_INFO
	.align		4
.L_3806:
        /*0068*/ 	.byte	0x04, 0x17
        /*006a*/ 	.short	(.L_3808 - .L_3807)
.L_3807:
        /*006c*/ 	.word	0x00000000
        /*0070*/ 	.short	0x0004
        /*0072*/ 	.short	0x0014
        /*0074*/ 	.byte	0x00, 0xf0, 0x11, 0x00


	//----- nvinfo : EIATTR_KPARAM_INFO
	.align		4
.L_3808:
        /*0078*/ 	.byte	0x04, 0x17
        /*007a*/ 	.short	(.L_3810 - .L_3809)
.L_3809:
        /*007c*/ 	.word	0x00000000
        /*0080*/ 	.short	0x0003
        /*0082*/ 	.short	0x0010
        /*0084*/ 	.byte	0x00, 0xf0, 0x11, 0x00


	//----- nvinfo : EIATTR_KPARAM_INFO
	.align		4
.L_3810:
        /*0088*/ 	.byte	0x04, 0x17
        /*008a*/ 	.short	(.L_3812 - .L_3811)
.L_3811:
        /*008c*/ 	.word	0x00000000
        /*0090*/ 	.short	0x0002
        /*0092*/ 	.short	0x000c
        /*0094*/ 	.byte	0x00, 0xf0, 0x11, 0x00


	//----- nvinfo : EIATTR_KPARAM_INFO
	.align		4
.L_3812:
        /*0098*/ 	.byte	0x04, 0x17
        /*009a*/ 	.short	(.L_3814 - .L_3813)
.L_3813:
        /*009c*/ 	.word	0x00000000
        /*00a0*/ 	.short	0x0001
        /*00a2*/ 	.short	0x0008
        /*00a4*/ 	.byte	0x00, 0xf0, 0x11, 0x00


	//----- nvinfo : EIATTR_KPARAM_INFO
	.align		4
.L_3814:
        /*00a8*/ 	.byte	0x04, 0x17
        /*00aa*/ 	.short	(.L_3816 - .L_3815)
.L_3815:
        /*00ac*/ 	.word	0x00000000
        /*00b0*/ 	.short	0x0000
        /*00b2*/ 	.short	0x0000
        /*00b4*/ 	.byte	0x00, 0xf5, 0x21, 0x00


	//----- nvinfo : EIATTR_SPARSE_MMA_MASK
	.align		4
.L_3816:
        /*00b8*/ 	.byte	0x03, 0x50
        /*00ba*/ 	.short	0x0000


	//----- nvinfo : EIATTR_MAXREG_COUNT
	.align		4
        /*00bc*/ 	.byte	0x03, 0x1b
        /*00be*/ 	.short	0x00ff


	//----- nvinfo : EIATTR_MERCURY_ISA_VERSION
	.align		4
        /*00c0*/ 	.byte	0x03, 0x5f
        /*00c2*/ 	.short	0x0101


	//----- nvinfo : EIATTR_VRC_CTA_INIT_COUNT
	.align		4
        /*00c4*/ 	.byte	0x02, 0x4a
	.zero		1
	.zero		1


	//----- nvinfo : EIATTR_EXIT_INSTR_OFFSETS
	.align		4
        /*00c8*/ 	.byte	0x04, 0x1c
        /*00ca*/ 	.short	(.L_3818 - .L_3817)


	//   ....[0]....
.L_3817:
        /*00cc*/ 	.word	0x000000d0


	//   ....[1]....
        /*00d0*/ 	.word	0x00000d40


	//----- nvinfo : EIATTR_CRS_STACK_SIZE
	.align		4
.L_3818:
        /*00d4*/ 	.byte	0x04, 0x1e
        /*00d6*/ 	.short	(.L_3820 - .L_3819)
.L_3819:
        /*00d8*/ 	.word	0x00000000


	//----- nvinfo : EIATTR_CBANK_PARAM_SIZE
	.align		4
.L_3820:
        /*00dc*/ 	.byte	0x03, 0x19
        /*00de*/ 	.short	0x0038


	//----- nvinfo : EIATTR_PARAM_CBANK
	.align		4
        /*00e0*/ 	.byte	0x04, 0x0a
        /*00e2*/ 	.short	(.L_3822 - .L_3821)
	.align		4
.L_3821:
        /*00e4*/ 	.word	index@(.nv.constant0._Z28_permutedims_5D_5_3_1_4_2_64PdiiiiiS_iiii)
        /*00e8*/ 	.short	0x0380
        /*00ea*/ 	.short	0x0038


	//----- nvinfo : EIATTR_SW_WAR
	.align		4
.L_3822:
        /*00ec*/ 	.byte	0x04, 0x36
        /*00ee*/ 	.short	(.L_3824 - .L_3823)
.L_3823:
        /*00f0*/ 	.word	0x00000008
.L_3824:


//--------------------- .nv.info._Z28_permutedims_5D_5_3_1_4_2_32PfiiiiiS_iiii --------------------------
	.section	.nv.info._Z28_permutedims_5D_5_3_1_4_2_32PfiiiiiS_iiii,"",@"SHT_CUDA_INFO"
	.sectionflags	@""
	.align	4


	//----- nvinfo : EIATTR_CUDA_API_VERSION
	.align		4
        /*0000*/ 	.byte	0x04, 0x37
        /*0002*/ 	.short	(.L_3826 - .L_3825)
.L_3825:
        /*0004*/ 	.word	0x00000082


	//----- nvinfo : EIATTR_KPARAM_INFO
	.align		4
.L_3826:
        /*0008*/ 	.byte	0x04, 0x17
        /*000a*/ 	.short	(.L_3828 - .L_3827)
.L_3827:
        /*000c*/ 	.word	0x00000000
        /*0010*/ 	.short	0x000a
        /*0012*/ 	.short	0x0034
        /*0014*/ 	.byte	0x00, 0xf0, 0x11, 0x00


	//----- nvinfo : EIATTR_KPARAM_INFO
	.align		4
.L_3828:
        /*0018*/ 	.byte	0x04, 0x17
        /*001a*/ 	.short	(.L_3830 - .L_3829)
.L_3829:
        /*001c*/ 	.word	0x00000000
        /*0020*/ 	.short	0x0009
        /*0022*/ 	.short	0x0030
        /*0024*/ 	.byte	0x00, 0xf0, 0x11, 0x00


	//----- nvinfo : EIATTR_KPARAM_INFO
	.align		4
.L_3830:
        /*0028*/ 	.byte	0x04, 0x17
        /*002a*/ 	.short	(.L_3832 - .L_3831)
.L_3831:
        /*002c*/ 	.word	0x00000000
        /*0030*/ 	.short	0x0008
        /*0032*/ 	.short	0x002c
        /*0034*/ 	.byte	0x00, 0xf0, 0x11, 0x00


	//----- nvinfo : EIATTR_KPARAM_INFO
	.align		4
.L_3832:
        /*0038*/ 	.byte	0x04, 0x17
        /*003a*/ 	.short	(.L_3834 - .L_3833)
.L_3833:
        /*003c*/ 	.word	0x00000000
        /*0040*/ 	.short	0x0007
        /*0042*/ 	.short	0x0028
        /*0044*/ 	.byte	0x00, 0xf0, 0x11, 0x00


	//----- nvinfo : EIATTR_KPARAM_INFO
	.align		4
.L_3834:
        /*0048*/ 	.byte	0x04, 0x17
        /*004a*/ 	.short	(.L_3836 - .L_3835)
.L_3835:
        /*004c*/ 	.word	0x00000000
        /*0050*/ 	.short	0x0006
        /*0052*/ 	.short	0x0020
        /*0054*/ 	.byte	0x00, 0xf5, 0x21, 0x00


	//----- nvinfo : EIATTR_KPARAM_INFO
	.align		4
.L_3836:
        /*0058*/ 	.byte	0x04, 0x17
        /*005a*/ 	.short	(.L_3838 - .L_3837)
.L_3837:
        /*005c*/ 	.word	0x00000000
        /*0060*/ 	.short	0x0005
        /*0062*/ 	.short	0x0018
        /*0064*/ 	.byte	0x00, 0xf0, 0x11, 0x00


	//----- nvinfo : EIATTR_KPARAM_INFO
	.align		4
.L_3838:
        /*0068*/ 	.byte	0x04, 0x17
        /*006a*/ 	.short	(.L_3840 - .L_3839)
.L_3839:
        /*006c*/ 	.word	0x00000000
        /*0070*/ 	.short	0x0004
        /*0072*/ 	.short	0x0014
        /*0074*/ 	.byte	0x00, 0xf0, 0x11, 0x00


	//----- nvinfo : EIATTR_KPARAM_INFO
	.align		4
.L_3840:
        /*0078*/ 	.byte	0x04, 0x17
        /*007a*/ 	.short	(.L_3842 - .L_3841)
.L_3841:
        /*007c*/ 	.word	0x00000000
        /*0080*/ 	.short	0x0003
        /*0082*/ 	.short	0x0010
        /*0084*/ 	.byte	0x00, 0xf0, 0x11, 0x00


	//----- nvinfo : EIATTR_KPARAM_INFO
	.align		4
.L_3842:
        /*0088*/ 	.byte	0x04, 0x17
        /*008a*/ 	.short	(.L_3844 - .L_3843)
.L_3843:
        /*008c*/ 	.word	0x00000000
        /*0090*/ 	.short	0x0002
        /*0092*/ 	.short	0x000c
        /*0094*/ 	.byte	0x00, 0xf0, 0x11, 0x00


	//----- nvinfo : EIATTR_KPARAM_INFO
	.align		4
.L_3844:
        /*0098*/ 	.byte	0x04, 0x17
        /*009a*/ 	.short	(.L_3846 - .L_3845)
.L_3845:
        /*009c*/ 	.word	0x00000000
        /*00a0*/ 	.short	0x0001
        /*00a2*/ 	.short	0x0008
        /*00a4*/ 	.byte	0x00, 0xf0, 0x11, 0x00


	//----- nvinfo : EIATTR_KPARAM_INFO
	.align		4
.L_3846:
        /*00a8*/ 	.byte	0x04, 0x17
        /*00aa*/ 	.short	(.L_3848 - .L_3847)
.L_3847:
        /*00ac*/ 	.word	0x00000000
        /*00b0*/ 	.short	0x0000
        /*00b2*/ 	.short	0x0000
        /*00b4*/ 	.byte	0x00, 0xf5, 0x21, 0x00


	//----- nvinfo : EIATTR_SPARSE_MMA_MASK
	.align		4
.L_3848:
        /*00b8*/ 	.byte	0x03, 0x50
        /*00ba*/ 	.short	0x0000


	//----- nvinfo : EIATTR_MAXREG_COUNT
	.align		4
        /*00bc*/ 	.byte	0x03, 0x1b
        /*00be*/ 	.short	0x00ff


	//----- nvinfo : EIATTR_MERCURY_ISA_VERSION
	.align		4
        /*00c0*/ 	.byte	0x03, 0x5f
        /*00c2*/ 	.short	0x0101


	//----- nvinfo : EIATTR_VRC_CTA_INIT_COUNT
	.align		4
        /*00c4*/ 	.byte	0x02, 0x4a
	.zero		1
	.zero		1


	//----- nvinfo : EIATTR_EXIT_INSTR_OFFSETS
	.align		4
        /*00c8*/ 	.byte	0x04, 0x1c
        /*00ca*/ 	.short	(.L_3850 - .L_3849)


	//   ....[0]....
.L_3849:
        /*00cc*/ 	.word	0x000000d0


	//   ....[1]....
        /*00d0*/ 	.word	0x00000d80


	//----- nvinfo : EIATTR_CRS_STACK_SIZE
	.align		4
.L_3850:
        /*00d4*/ 	.byte	0x04, 0x1e
        /*00d6*/ 	.short	(.L_3852 - .L_3851)
.L_3851:
        /*00d8*/ 	.word	0x00000000


	//----- nvinfo : EIATTR_CBANK_PARAM_SIZE
	.align		4
.L_3852:
        /*00dc*/ 	.byte	0x03, 0x19
        /*00de*/ 	.short	0x0038


	//----- nvinfo : EIATTR_PARAM_CBANK
	.align		4
        /*00e0*/ 	.byte	0x04, 0x0a
        /*00e2*/ 	.short	(.L_3854 - .L_3853)
	.align		4
.L_3853:
        /*00e4*/ 	.word	index@(.nv.constant0._Z28_permutedims_5D_5_3_1_4_2_32PfiiiiiS_iiii)
        /*00e8*/ 	.short	0x0380
        /*00ea*/ 	.short	0x0038


	//----- nvinfo : EIATTR_SW_WAR
	.align		4
.L_3854:
        /*00ec*/ 	.byte	0x04, 0x36
        /*00ee*/ 	.short	(.L_3856 - .L_3855)
.L_3855:
        /*00f0*/ 	.word	0x00000008
.L_3856:


//--------------------- .nv.info._Z28_permutedims_5D_5_3_1_2_4_64PdiiiiiS_iiii --------------------------
	.section	.nv.info._Z28_permutedims_5D_5_3_1_2_4_64PdiiiiiS_iiii,"",@"SHT_CUDA_INFO"
	.sectionflags	@""
	.align	4


	//----- nvinfo : EIATTR_CUDA_API_VERSION
	.align		4
        /*0000*/ 	.byte	0x04, 0x37
        /*0002*/ 	.short	(.L_3858 - .L_3857)
.L_3857:
        /*0004*/ 	.word	0x00000082


	//----- nvinfo : EIATTR_KPARAM_INFO
	.align		4
.L_3858:
        /*0008*/ 	.byte	0x04, 0x17
        /*000a*/ 	.short	(.L_3860 - .L_3859)
.L_3859:
        /*000c*/ 	.word	0x00000000
        /*0010*/ 	.short	0x000a
        /*0012*/ 	.short	0x0034
        /*0014*/ 	.byte	0x00, 0xf0, 0x11, 0x00


	//----- nvinfo : EIATTR_KPARAM_INFO
	.align		4
.L_3860:
        /*0018*/ 	.byte	0x04, 0x17
        /*001a*/ 	.short	(.L_3862 - .L_3861)
.L_3861:
        /*001c*/ 	.word	0x00000000
        /*0020*/ 	.short	0x0009
        /*0022*/ 	.short	0x0030
        /*0024*/ 	.byte	0x00, 0xf0, 0x11, 0x00


	//----- nvinfo : EIATTR_KPARAM_INFO
	.align		4
.L_3862:
        /*0028*/ 	.byte	0x04, 0x17
        /*002a*/ 	.short	(.L_3864 - .L_3863)
.L_3863:
        /*002c*/ 	.word	0x00000000
        /*0030*/ 	.short	0x0008
        /*0032*/ 	.short	0x002c
        /*0034*/ 	.byte	0x00, 0xf0, 0x11, 0x00


	//----- nvinfo : EIATTR_KPARAM_INFO
	.align		4
.L_3864:
        /*0038*/ 	.byte	0x04, 0x17
        /*003a*/ 	.short	(.L_3866 - .L_3865)
.L_3865:
        /*003c*/ 	.word	0x00000000
        /*0040*/ 	.short	0x0007
        /*0042*/ 	.short	0x0028
        /*0044*/ 	.byte	0x00, 0xf0, 0x11, 0x00


	//----- nvinfo : EIATTR_KPARAM_INFO
	.align		4
.L_3866:
        /*0048*/ 	.byte	0x04, 0x17
        /*004a*/ 	.short	(.L_3868 - .L_3867)
.L_3867:
        /*004c*/ 	.word	0x00000000
        /*0050*/ 	.short	0x0006
        /*0052*/ 	.short	0x0020
        /*0054*/ 	.byte	0x00, 0xf5, 0x21, 0x00


	//----- nvinfo : EIATTR_KPARAM_INFO
	.align		4
.L_3868:
        /*0058*/ 	.byte	0x04, 0x17
        /*005a*/ 	.short	(.L_3870 - .L_3869)
.L_3869:
        /*005c*/ 	.word	0x00000000
        /*0060*/ 	.short	0x0005
        /*0062*/ 	.short	0x0018
        /*0064*/ 	.byte	0x00, 0xf0, 0x11, 0x00


	//----- nvinfo : EIATTR_KPARAM_INFO
	.align		4
.L_3870:
        /*0068*/ 	.byte	0x04, 0x17
        /*006a*/ 	.short	(.L_3872 - .L_3871)
.L_3871:
        /*006c*/ 	.word	0x00000000
        /*0070*/ 	.short	0x0004
        /*0072*/ 	.short	0x0014
        /*0074*/ 	.byte	0x00, 0xf0, 0x11, 0x00


	//----- nvinfo : EIATTR_KPARAM_INFO
	.align		4
.L_3872:
        /*0078*/ 	.byte	0x04, 0x17
        /*007a*/ 	.short	(.L_3874 - .L_3873)
.L_3873:
        /*007c*/ 	.word	0x00000000
        /*0080*/ 	.short	0x0003
        /*0082*/ 	.short	0x0010
        /*0084*/ 	.byte	0x00, 0xf0, 0x11, 0x00


	//----- nvinfo : EIATTR_KPARAM_INFO
	.align		4
.L_3874:
        /*0088*/ 	.byte	0x04, 0x17
        /*008a*/ 	.short	(.L_3876 - .L_3875)
.L_3875:
        /*008c*/ 	.word	0x00000000
        /*0090*/ 	.short	0x0002
        /*0092*/ 	.short	0x000c
        /*0094*/ 	.byte	0x00, 0xf0, 0x11, 0x00


	//----- nvinfo : EIATTR_KPARAM_INFO
	.align		4
.L_3876:
        /*0098*/ 	.byte	0x04, 0x17
        /*009a*/ 	.short	(.L_3878 - .L_3877)
.L_3877:
        /*009c*/ 	.word	0x00000000
        /*00a0*/ 	.short	0x0001
        /*00a2*/ 	.short	0x0008
        /*00a4*/ 	.byte	0x00, 0xf0, 0x11, 0x00


	//----- nvinfo : EIATTR_KPARAM_INFO
	.align		4
.L_3878:
        /*00a8*/ 	.byte	0x04, 0x17
        /*00aa*/ 	.short	(.L_3880 - .L_3879)
.L_3879:
        /*00ac*/ 	.word	0x00000000
        /*00b0*/ 	.short	0x0000
        /*00b2*/ 	.short	0x0000
        /*00b4*/ 	.byte	0x00, 0xf5, 0x21, 0x00


	//----- nvinfo : EIATTR_SPARSE_MMA_MASK
	.align		4
.L_3880:
        /*00b8*/ 	.byte	0x03, 0x50
        /*00ba*/ 	.short	0x0000


	//----- nvinfo : EIATTR_MAXREG_COUNT
	.align		4
        /*00bc*/ 	.byte	0x03, 0x1b
        /*00be*/ 	.short	0x00ff


	//----- nvinfo : EIATTR_MERCURY_ISA_VERSION
	.align		4
        /*00c0*/ 	.byte	0x03, 0x5f
        /*00c2*/ 	.short	0x0101


	//----- nvinfo : EIATTR_VRC_CTA_INIT_COUNT
	.align		4
        /*00c4*/ 	.byte	0x02, 0x4a
	.zero		1
	.zero		1


	//----- nvinfo : EIATTR_EXIT_INSTR_OFFSETS
	.align		4
        /*00c8*/ 	.byte	0x04, 0x1c
        /*00ca*/ 	.short	(.L_3882 - .L_3881)


	//   ....[0]....
.L_3881:
        /*00cc*/ 	.word	0x000000d0


	//   ....[1]....
        /*00d0*/ 	.word	0x00000d40


	//----- nvinfo : EIATTR_CRS_STACK_SIZE
	.align		4
.L_3882:
        /*00d4*/ 	.byte	0x04, 0x1e
        /*00d6*/ 	.short	(.L_3884 - .L_3883)
.L_3883:
        /*00d8*/ 	.word	0x00000000


	//----- nvinfo : EIATTR_CBANK_PARAM_SIZE
	.align		4
.L_3884:
        /*00dc*/ 	.byte	0x03, 0x19
        /*00de*/ 	.short	0x0038


	//----- nvinfo : EIATTR_PARAM_CBANK
	.align		4
        /*00e0*/ 	.byte	0x04, 0x0a
        /*00e2*/ 	.short	(.L_3886 - .L_3885)
	.align		4
.L_3885:
        /*00e4*/ 	.word	index@(.nv.constant0._Z28_permutedims_5D_5_3_1_2_4_64PdiiiiiS_iiii)
        /*00e8*/ 	.short	0x0380
        /*00ea*/ 	.short	0x0038


	//----- nvinfo : EIATTR_SW_WAR
	.align		4
.L_3886:
        /*00ec*/ 	.byte	0x04, 0x36
        /*00ee*/ 	.short	(.L_3888 - .L_3887)
.L_3887:
        /*00f0*/ 	.word	0x00000008
.L_3888:


//--------------------- .nv.info._Z28_permutedims_5D_5_3_1_2_4_32PfiiiiiS_iiii --------------------------
	.section	.nv.info._Z28_permutedims_5D_5_3_1_2_4_32PfiiiiiS_iiii,"",@"SHT_CUDA_INFO"
	.sectionflags	@""
	.align	4


	//----- nvinfo : EIATTR_CUDA_API_VERSION
	.align		4
        /*0000*/ 	.byte	0x04, 0x37
        /*0002*/ 	.short	(.L_3890 - .L_3889)
.L_3889:
        /*0004*/ 	.word	0x00000082


	//----- nvinfo : EIATTR_KPARAM_INFO
	.align		4
.L_3890:
        /*0008*/ 	.byte	0x04, 0x17
        /*000a*/ 	.short	(.L_3892 - .L_3891)
.L_3891:
        /*000c*/ 	.word	0x00000000
        /*0010*/ 	.short	0x000a
        /*0012*/ 	.short	0x0034
        /*0014*/ 	.byte	0x00, 0xf0, 0x11, 0x00


	//----- nvinfo : EIATTR_KPARAM_INFO
	.align		4
.L_3892:
        /*0018*/ 	.byte	0x04, 0x17
        /*001a*/ 	.short	(.L_3894 - .L_3893)
.L_3893:
        /*001c*/ 	.word	0x00000000
        /*0020*/ 	.short	0x0009
        /*0022*/ 	.short	0x0030
        /*0024*/ 	.byte	0x00, 0xf0, 0x11, 0x00


	//----- nvinfo : EIATTR_KPARAM_INFO
	.align		4
.L_3894:
        /*0028*/ 	.byte	0x04, 0x17
        /*002a*/ 	.short	(.L_3896 - .L_3895)
.L_3895:
        /*002c*/ 	.word	0x00000000
        /*0030*/ 	.short	0x0008
        /*0032*/ 	.short	0x002c
        /*0034*/ 	.byte	0x00, 0xf0, 0x11, 0x00


	//----- nvinfo : EIATTR_KPARAM_INFO
	.align		4
.L_3896:
        /*0038*/ 	.byte	0x04, 0x17
        /*003a*/ 	.short	(.L_3898 - .L_3897)
.L_3897:
        /*003c*/ 	.word	0x00000000
        /*0040*/ 	.short	0x0007
        /*0042*/ 	.short	0x0028
        /*0044*/ 	.byte	0x00, 0xf0, 0x11, 0x00


	//----- nvinfo : EIATTR_KPARAM_INFO
	.align		4
.L_3898:
        /*0048*/ 	.byte	0x04, 0x17
        /*004a*/ 	.short	(.L_3900 - .L_3899)
.L_3899:
        /*004c*/ 	.word	0x00000000
        /*0050*/ 	.short	0x0006
        /*0052*/ 	.short	0x0020
        /*0054*/ 	.byte	0x00, 0xf5, 0x21, 0x00


	//----- nvinfo : EIATTR_KPARAM_INFO
	.align		4
.L_3900:
        /*0058*/ 	.byte	0x04, 0x17
        /*005a*/ 	.short	(.L_3902 - .L_3901)
.L_3901:
        /*005c*/ 	.word	0x00000000
        /*0060*/ 	.short	0x0005
        /*0062*/ 	.short	0x0018
        /*0064*/ 	.byte	0x00, 0xf0, 0x11, 0x00


	//----- nvinfo : EIATTR_KPARAM_INFO
	.align		4
.L_3902:
        /*0068*/ 	.byte	0x04, 0x17
        /*006a*/ 	.short	(.L_3904 - .L_3903)
.L_3903:
        /*006c*/ 	.word	0x00000000
        /*0070*/ 	.short	0x0004
        /*0072*/ 	.short	0x0014
        /*0074*/ 	.byte	0x00, 0xf0, 0x11, 0x00


	//----- nvinfo : EIATTR_KPARAM_INFO
	.align		4
.L_3904:
        /*0078*/ 	.byte	0x04, 0x17
        /*007a*/ 	.short	(.L_3906 - .L_3905)
.L_3905:
        /*007c*/ 	.word	0x00000000
        /*0080*/ 	.short	0x0003
        /*0082*/ 	.short	0x0010
        /*0084*/ 	.byte	0x00, 0xf0, 0x11, 0x00


	//----- nvinfo : EIATTR_KPARAM_INFO
	.align		4
.L_3906:
        /*0088*/ 	.byte	0x04, 0x17
        /*008a*/ 	.short	(.L_3908 - .L_3907)
.L_3907:
        /*008c*/ 	.word	0x00000000
        /*0090*/ 	.short	0x0002
        /*0092*/ 	.short	0x000c
        /*0094*/ 	.byte	0x00, 0xf0, 0x11, 0x00


	//----- nvinfo : EIATTR_KPARAM_INFO
	.align		4
.L_3908:
        /*0098*/ 	.byte	0x04, 0x17
        /*009a*/ 	.short	(.L_3910 - .L_3909)
.L_3909:
        /*009c*/ 	.word	0x00000000
        /*00a0*/ 	.short	0x0001
        /*00a2*/ 	.short	0x0008
        /*00a4*/ 	.byte	0x00, 0xf0, 0x11, 0x00


	//----- nvinfo : EIATTR_KPARAM_INFO
	.align		4
.L_3910:
        /*00a8*/ 	.byte	0x04, 0x17
        /*00aa*/ 	.short	(.L_3912 - .L_3911)
.L_3911:
        /*00ac*/ 	.word	0x00000000
        /*00b0*/ 	.short	0x0000
        /*00b2*/ 	.short	0x0000
        /*00b4*/ 	.byte	0x00, 0xf5, 0x21, 0x00


	//----- nvinfo : EIATTR_SPARSE_MMA_MASK
	.align		4
.L_3912:
        /*00b8*/ 	.byte	0x03, 0x50
        /*00ba*/ 	.short	0x0000


	//----- nvinfo : EIATTR_MAXREG_COUNT
	.align		4
        /*00bc*/ 	.byte	0x03, 0x1b
        /*00be*/ 	.short	0x00ff


	//----- nvinfo : EIATTR_MERCURY_ISA_VERSION
	.align		4
        /*00c0*/ 	.byte	0x03, 0x5f
        /*00c2*/ 	.short	0x0101


	//----- nvinfo : EIATTR_VRC_CTA_INIT_COUNT
	.align		4
        /*00c4*/ 	.byte	0x02, 0x4a
	.zero		1
	.zero		1


	//----- nvinfo : EIATTR_EXIT_INSTR_OFFSETS
	.align		4
        /*00c8*/ 	.byte	0x04, 0x1c
        /*00ca*/ 	.short	(.L_3914 - .L_3913)


	//   ....[0]....
.L_3913:
        /*00cc*/ 	.word	0x000000d0


	//   ....[1]....
        /*00d0*/ 	.word	0x00000d80


	//----- nvinfo : EIATTR_CRS_STACK_SIZE
	.align		4
.L_3914:
        /*00d4*/ 	.byte	0x04, 0x1e
        /*00d6*/ 	.short	(.L_3916 - .L_3915)
.L_3915:
        /*00d8*/ 	.word	0x00000000


	//----- nvinfo : EIATTR_CBANK_PARAM_SIZE
	.align		4
.L_3916:
        /*00dc*/ 	.byte	0x03, 0x19
        /*00de*/ 	.short	0x0038


	//----- nvinfo : EIATTR_PARAM_CBANK
	.align		4
        /*00e0*/ 	.byte	0x04, 0x0a
        /*00e2*/ 	.short	(.L_3918 - .L_3917)
	.align		4
.L_3917:
        /*00e4*/ 	.word	index@(.nv.constant0._Z28_permutedims_5D_5_3_1_2_4_32PfiiiiiS_iiii)
        /*00e8*/ 	.short	0x0380
        /*00ea*/ 	.short	0x0038


	//----- nvinfo : EIATTR_SW_WAR
	.align		4
.L_3918:
        /*00ec*/ 	.byte	0x04, 0x36
        /*00ee*/ 	.short	(.L_3920 - .L_3919)
.L_3919:
        /*00f0*/ 	.word	0x00000008
.L_3920:


//--------------------- .nv.info._Z28_permutedims_5D_5_2_4_3_1_64PdiiiiiS_iiii --------------------------
	.section	.nv.info._Z28_permutedims_5D_5_2_4_3_1_64PdiiiiiS_iiii,"",@"SHT_CUDA_INFO"
	.sectionflags	@""
	.align	4


	//----- nvinfo : EIATTR_CUDA_API_VERSION
	.align		4
        /*0000*/ 	.byte	0x04, 0x37
        /*0002*/ 	.short	(.L_3922 - .L_3921)
.L_3921:
        /*0004*/ 	.word	0x00000082


	//----- nvinfo : EIATTR_KPARAM_INFO
	.align		4
.L_3922:
        /*0008*/ 	.byte	0x04, 0x17
        /*000a*/ 	.short	(.L_3924 - .L_3923)
.L_3923:
        /*000c*/ 	.word	0x00000000
        /*0010*/ 	.short	0x000a
        /*0012*/ 	.short	0x0034
        /*0014*/ 	.byte	0x00, 0xf0, 0x11, 0x00


	//----- nvinfo : EIATTR_KPARAM_INFO
	.align		4
.L_3924:
        /*0018*/ 	.byte	0x04, 0x17
        /*001a*/ 	.short	(.L_3926 - .L_3925)
.L_3925:
        /*001c*/ 	.word	0x00000000
        /*0020*/ 	.short	0x0009
        /*0022*/ 	.short	0x0030
        /*0024*/ 	.byte	0x00, 0xf0, 0x11, 0x00


	//----- nvinfo : EIATTR_KPARAM_INFO
	.align		4
.L_3926:
        /*0028*/ 	.byte	0x04, 0x17
        /*002a*/ 	.short	(.L_3928 - .L_3927)
.L_3927:
        /*002c*/ 	.word	0x00000000
        /*0030*/ 	.short	0x0008
        /*0032*/ 	.short	0x002c
        /*0034*/ 	.byte	0x00, 0xf0, 0x11, 0x00


	//----- nvinfo : EIATTR_KPARAM_INFO
	.align		4
.L_3928:
        /*0038*/ 	.byte	0x04, 0x17
        /*003a*/ 	.short	(.L_3930 - .L_3929)
.L_3929:
        /*003c*/ 	.word	0x00000000
        /*0040*/ 	.short	0x0007
        /*0042*/ 	.short	0x0028
        /*0044*/ 	.byte	0x00, 0xf0, 0x11, 0x00


	//----- nvinfo : EIATTR_KPARAM_INFO
	.align		4
.L_3930:
        /*0048*/ 	.byte	0x04, 0x17
        /*004a*/ 	.short	(.L_3932 - .L_3931)
.L_3931:
        /*004c*/ 	.word	0x00000000
        /*0050*/ 	.short	0x0006
        /*0052*/ 	.short	0x0020
        /*0054*/ 	.byte	0x00, 0xf5, 0x21, 0x00


	//----- nvinfo : EIATTR_KPARAM_INFO
	.align		4
.L_3932:
        /*0058*/ 	.byte	0x04, 0x17
        /*005a*/ 	.short	(.L_3934 - .L_3933)
.L_3933:
        /*005c*/ 	.word	0x00000000
        /*0060*/ 	.short	0x0005
        /*0062*/ 	.short	0x0018
        /*0064*/ 	.byte	0x00, 0xf0, 0x11, 0x00


	//----- nvinfo : EIATTR_KPARAM_INFO
	.align		4
.L_3934:
        /*0068*/ 	.byte	0x04, 0x17
        /*006a*/ 	.short	(.L_3936 - .L_3935)
.L_3935:
        /*006c*/ 	.word	0x00000000
        /*0070*/ 	.short	0x0004
        /*0072*/ 	.short	0x0014
        /*0074*/ 	.byte	0x00, 0xf0, 0x11, 0x00


	//----- nvinfo : EIATTR_KPARAM_INFO
	.align		4
.L_3936:
        /*0078*/ 	.byte	0x04, 0x17
        /*007a*/ 	.short	(.L_3938 - .L_3937)
.L_3937:
        /*007c*/ 	.word	0x00000000
        /*0080*/ 	.short	0x0003
        /*0082*/ 	.short	0x0010
        /*0084*/ 	.byte	0x00, 0xf0, 0x11, 0x00


	//----- nvinfo : EIATTR_KPARAM_INFO
	.align		4
.L_3938:
        /*0088*/ 	.byte	0x04, 0x17
        /*008a*/ 	.short	(.L_3940 - .L_3939)
.L_3939:
        /*008c*/ 	.word	0x00000000
        /*0090*/ 	.short	0x0002
        /*0092*/ 	.short	0x000c
        /*0094*/ 	.byte	0x00, 0xf0, 0x11, 0x00


	//----- nvinfo : EIATTR_KPARAM_INFO
	.align		4
.L_3940:
        /*0098*/ 	.byte	0x04, 0x17
        /*009a*/ 	.short	(.L_3942 - .L_3941)
.L_3941:
        /*009c*/ 	.word	0x00000000
        /*00a0*/ 	.short	0x0001
        /*00a2*/ 	.short	0x0008
        /*00a4*/ 	.byte	0x00, 0xf0, 0x11, 0x00


	//----- nvinfo : EIATTR_KPARAM_INFO
	.align		4
.L_3942:
        /*00a8*/ 	.byte	0x04, 0x17
        /*00aa*/ 	.short	(.L_3944 - .L_3943)
.L_3943:
        /*00ac*/ 	.word	0x00000000
        /*00b0*/ 	.short	0x0000
        /*00b2*/ 	.short	0x0000
        /*00b4*/ 	.byte	0x00, 0xf5, 0x21, 0x00


	//----- nvinfo : EIATTR_SPARSE_MMA_MASK
	.align		4
.L_3944:
        /*00b8*/ 	.byte	0x03, 0x50
        /*00ba*/ 	.short	0x0000


	//----- nvinfo : EIATTR_MAXREG_COUNT
	.align		4
        /*00bc*/ 	.byte	0x03, 0x1b
        /*00be*/ 	.short	0x00ff


	//----- nvinfo : EIATTR_MERCURY_ISA_VERSION
	.align		4
        /*00c0*/ 	.byte	0x03, 0x5f
        /*00c2*/ 	.short	0x0101


	//----- nvinfo : EIATTR_VRC_CTA_INIT_COUNT
	.align		4
        /*00c4*/ 	.byte	0x02, 0x4a
	.zero		1
	.zero		1


	//----- nvinfo : EIATTR_EXIT_INSTR_OFFSETS
	.align		4
        /*00c8*/ 	.byte	0x04, 0x1c
        /*00ca*/ 	.short	(.L_3946 - .L_3945)


	//   ....[0]....
.L_3945:
        /*00cc*/ 	.word	0x000000d0


	//   ....[1]....
        /*00d0*/ 	.word	0x00000d40


	//----- nvinfo : EIATTR_CRS_STACK_SIZE
	.align		4
.L_3946:
        /*00d4*/ 	.byte	0x04, 0x1e
        /*00d6*/ 	.short	(.L_3948 - .L_3947)
.L_3947:
        /*00d8*/ 	.word	0x00000000


	//----- nvinfo : EIATTR_CBANK_PARAM_SIZE
	.align		4
.L_3948:
        /*00dc*/ 	.byte	0x03, 0x19
        /*00de*/ 	.short	0x0038


	//----- nvinfo : EIATTR_PARAM_CBANK
	.align		4
        /*00e0*/ 	.byte	0x04, 0x0a
        /*00e2*/ 	.short	(.L_3950 - .L_3949)
	.align		4
.L_3949:
        /*00e4*/ 	.word	index@(.nv.constant0._Z28_permutedims_5D_5_2_4_3_1_64PdiiiiiS_iiii)
        /*00e8*/ 	.short	0x0380
        /*00ea*/ 	.short	0x0038


	//----- nvinfo : EIATTR_SW_WAR
	.align		4
.L_3950:
        /*00ec*/ 	.byte	0x04, 0x36
        /*00ee*/ 	.short	(.L_3952 - .L_3951)
.L_3951:
        /*00f0*/ 	.word	0x00000008
.L_3952:


//--------------------- .nv.info._Z28_permutedims_5D_5_2_4_3_1_32PfiiiiiS_iiii --------------------------
	.section	.nv.info._Z28_permutedims_5D_5_2_4_3_1_32PfiiiiiS_iiii,"",@"SHT_CUDA_INFO"
	.sectionflags	@""
	.align	4


	//----- nvinfo : EIATTR_CUDA_API_VERSION
	.align		4
        /*0000*/ 	.byte	0x04, 0x37
        /*0002*/ 	.short	(.L_3954 - .L_3953)
.L_3953:
        /*0004*/ 	.word	0x00000082


	//----- nvinfo : EIATTR_KPARAM_INFO
	.align		4
.L_3954:
        /*0008*/ 	.byte	0x04, 0x17
        /*000a*/ 	.short	(.L_3956 - .L_3955)
.L_3955:
        /*000c*/ 	.word	0x00000000
        /*0010*/ 	.short	0x000a
        /*0012*/ 	.short	0x0034
        /*0014*/ 	.byte	0x00, 0xf0, 0x11, 0x00


	//----- nvinfo : EIATTR_KPARAM_INFO
	.align		4
.L_3956:
        /*0018*/ 	.byte	0x04, 0x17
        /*001a*/ 	.short	(.L_3958 - .L_3957)
.L_3957:
        /*001c*/ 	.word	0x00000000
        /*0020*/ 	.short	0x0009
        /*0022*/ 	.short	0x0030
        /*0024*/ 	.byte	0x00, 0xf0, 0x11, 0x00


	//----- nvinfo : EIATTR_KPARAM_INFO
	.align		4
.L_3958:
        /*0028*/ 	.byte	0x04, 0x17
        /*002a*/ 	.short	(.L_3960 - .L_3959)
.L_3959:
        /*002c*/ 	.word	0x00000000
        /*0030*/ 	.short	0x0008
        /*0032*/ 	.short	0x002c
        /*0034*/ 	.byte	0x00, 0xf0, 0x11, 0x00


	//----- nvinfo : EIATTR_KPARAM_INFO
	.align		4
.L_3960:
        /*0038*/ 	.byte	0x04, 0x17
        /*003a*/ 	.short	(.L_3962 - .L_3961)
.L_3961:
        /*003c*/ 	.word	0x00000000
        /*0040*/ 	.short	0x0007
        /*0042*/ 	.short	0x0028
        /*0044*/ 	.byte	0x00, 0xf0, 0x11, 0x00


	//----- nvinfo : EIATTR_KPARAM_INFO
	.align		4
.L_3962:
        /*0048*/ 	.byte	0x04, 0x17
        /*004a*/ 	.short	(.L_3964 - .L_3963)
.L_3963:
        /*004c*/ 	.word	0x00000000
        /*0050*/ 	.short	0x0006
        /*0052*/ 	.short	0x0020
        /*0054*/ 	.byte	0x00, 0xf5, 0x21, 0x00


	//----- nvinfo : EIATTR_KPARAM_INFO
	.align		4
.L_3964:
        /*0058*/ 	.byte	0x04, 0x17
        /*005a*/ 	.short	(.L_3966 - .L_3965)
.L_3965:
        /*005c*/ 	.word	0x00000000
        /*0060*/ 	.short	0x0005
        /*0062*/ 	.short	0x0018
        /*0064*/ 	.byte	0x00, 0xf0, 0x11, 0x00


	//----- nvinfo : EIATTR_KPARAM_INFO
	.align		4
.L_3966:
        /*0068*/ 	.byte	0x04, 0x17
        /*006a*/ 	.short	(.L_3968 - .L_3967)
.L_3967:
        /*006c*/ 	.word	0x00000000
        /*0070*/ 	.short	0x0004
        /*0072*/ 	.short	0x0014
        /*0074*/ 	.byte	0x00, 0xf0, 0x11, 0x00


	//----- nvinfo : EIATTR_KPARAM_INFO
	.align		4
.L_3968:
        /*0078*/ 	.byte	0x04, 0x17
        /*007a*/ 	.short	(.L_3970 - .L_3969)
.L_3969:
        /*007c*/ 	.word	0x00000000
        /*0080*/ 	.short	0x0003
        /*0082*/ 	.short	0x0010
        /*0084*/ 	.byte	0x00, 0xf0, 0x11, 0x00


	//----- nvinfo : EIATTR_KPARAM_INFO
	.align		4
.L_3970:
        /*0088*/ 	.byte	0x04, 0x17
        /*008a*/ 	.short	(.L_3972 - .L_3971)
.L_3971:
        /*008c*/ 	.word	0x00000000
        /*0090*/ 	.short	0x0002
        /*0092*/ 	.short	0x000c
        /*0094*/ 	.byte	0x00, 0xf0, 0x11, 0x00


	//----- nvinfo : EIATTR_KPARAM_INFO
	.align		4
.L_3972:
        /*0098*/ 	.byte	0x04, 0x17
        /*009a*/ 	.short	(.L_3974 - .L_3973)
.L_3973:
        /*009c*/ 	.word	0x00000000
        /*00a0*/ 	.short	0x0001
        /*00a2*/ 	.short	0x0008
        /*00a4*/ 	.byte	0x00, 0xf0, 0x11, 0x00


	//----- nvinfo : EIATTR_KPARAM_INFO
	.align		4
.L_3974:
        /*00a8*/ 	.byte	0x04, 0x17
        /*00aa*/ 	.short	(.L_3976 - .L_3975)
.L_3975:
        /*00ac*/ 	.word	0x00000000
        /*00b0*/ 	.short	0x0000
        /*00b2*/ 	.short	0x0000
        /*00b4*/ 	.byte	0x00, 0xf5, 0x21, 0x00


	//----- nvinfo : EIATTR_SPARSE_MMA_MASK
	.align		4
.L_3976:
        /*00b8*/ 	.byte	0x03, 0x50
        /*00ba*/ 	.short	0x0000


	//----- nvinfo : EIATTR_MAXREG_COUNT
	.align		4
        /*00bc*/ 	.byte	0x03, 0x1b
        /*00be*/ 	.short	0x00ff


	//----- nvinfo : EIATTR_MERCURY_ISA_VERSION
	.align		4
        /*00c0*/ 	.byte	0x03, 0x5f
        /*00c2*/ 	.short	0x0101


	//----- nvinfo : EIATTR_VRC_CTA_INIT_COUNT
	.align		4
        /*00c4*/ 	.byte	0x02, 0x4a
	.zero		1
	.zero		1


	//----- nvinfo : EIATTR_EXIT_INSTR_OFFSETS
	.align		4
        /*00c8*/ 	.byte	0x04, 0x1c
        /*00ca*/ 	.short	(.L_3978 - .L_3977)


	//   ....[0]....
.L_3977:
        /*00cc*/ 	.word	0x000000d0


	//   ....[1]....
        /*00d0*/ 	.word	0x00000d80


	//----- nvinfo : EIATTR_CRS_STACK_SIZE
	.align		4
.L_3978:
        /*00d4*/ 	.byte	0x04, 0x1e
        /*00d6*/ 	.short	(.L_3980 - .L_3979)
.L_3979:
        /*00d8*/ 	.word	0x00000000


	//----- nvinfo : EIATTR_CBANK_PARAM_SIZE
	.align		4
.L_3980:
        /*00dc*/ 	.byte	0x03, 0x19
        /*00de*/ 	.short	0x0038


	//----- nvinfo : EIATTR_PARAM_CBANK
	.align		4
        /*00e0*/ 	.byte	0x04, 0x0a
        /*00e2*/ 	.short	(.L_3982 - .L_3981)
	.align		4
.L_3981:
        /*00e4*/ 	.word	index@(.nv.constant0._Z28_permutedims_5D_5_2_4_3_1_32PfiiiiiS_iiii)
        /*00e8*/ 	.short	0x0380
        /*00ea*/ 	.short	0x0038


	//----- nvinfo : EIATTR_SW_WAR
	.align		4
.L_3982:
        /*00ec*/ 	.byte	0x04, 0x36
        /*00ee*/ 	.short	(.L_3984 - .L_3983)
.L_3983:
        /*00f0*/ 	.word	0x00000008
.L_3984:


//--------------------- .nv.info._Z28_permutedims_5D_5_2_4_1_3_64PdiiiiiS_iiii --------------------------
	.section	.nv.info._Z28_permutedims_5D_5_2_4_1_3_64PdiiiiiS_iiii,"",@"SHT_CUDA_INFO"
	.sectionflags	@""
	.align	4


	//----- nvinfo : EIATTR_CUDA_API_VERSION
	.align		4
        /*0000*/ 	.byte	0x04, 0x37
        /*0002*/ 	.short	(.L_3986 - .L_3985)
.L_3985:
        /*0004*/ 	.word	0x00000082


	//----- nvinfo : EIATTR_KPARAM_INFO
	.align		4
.L_3986:
        /*0008*/ 	.byte	0x04, 0x17
        /*000a*/ 	.short	(.L_3988 - .L_3987)
.L_3987:
        /*000c*/ 	.word	0x00000000
        /*0010*/ 	.short	0x000a
        /*0012*/ 	.short	0x0034
        /*0014*/ 	.byte	0x00, 0xf0, 0x11, 0x00


	//----- nvinfo : EIATTR_KPARAM_INFO
	.align		4
.L_3988:
        /*0018*/ 	.byte	0x04, 0x17
        /*001a*/ 	.short	(.L_3990 - .L_3989)
.L_3989:
        /*001c*/ 	.word	0x00000000
        /*0020*/ 	.short	0x0009
        /*0022*/ 	.short	0x0030
        /*0024*/ 	.byte	0x00, 0xf0, 0x11, 0x00


	//----- nvinfo : EIATTR_KPARAM_INFO
	.align		4
.L_3990:
        /*0028*/ 	.byte	0x04, 0x17
        /*002a*/ 	.short	(.L_3992 - .L_3991)
.L_3991:
        /*002c*/ 	.word	0x00000000
        /*0030*/ 	.short	0x0008
        /*0032*/ 	.short	0x002c
        /*0034*/ 	.byte	0x00, 0xf0, 0x11, 0x00


	//----- nvinfo : EIATTR_KPARAM_INFO
	.align		4
.L_3992:
        /*0038*/ 	.byte	0x04, 0x17
        /*003a*/ 	.short	(.L_3994 - .L_3993)
.L_3993:
        /*003c*/ 	.word	0x00000000
        /*0040*/ 	.short	0x0007
        /*0042*/ 	.short	0x0028
        /*0044*/ 	.byte	0x00, 0xf0, 0x11, 0x00


	//----- nvinfo : EIATTR_KPARAM_INFO
	.align		4
.L_3994:
        /*0048*/ 	.byte	0x04, 0x17
        /*004a*/ 	.short	(.L_3996 - .L_3995)
.L_3995:
        /*004c*/ 	.word	0x00000000
        /*0050*/ 	.short	0x0006
        /*0052*/ 	.short	0x0020
        /*0054*/ 	.byte	0x00, 0xf5, 0x21, 0x00


	//----- nvinfo : EIATTR_KPARAM_INFO
	.align		4
.L_3996:
        /*0058*/ 	.byte	0x04, 0x17
        /*005a*/ 	.short	(.L_3998 - .L_3997)
.L_3997:
        /*005c*/ 	.word	0x00000000
        /*0060*/ 	.short	0x0005
        /*0062*/ 	.short	0x0018
        /*0064*/ 	.byte	0x00, 0xf0, 0x11, 0x00


	//----- nvinfo : EIATTR_KPARAM_INFO
	.align		4
.L_3998:
        /*0068*/ 	.byte	0x04, 0x17
        /*006a*/ 	.short	(.L_4000 - .L_3999)
.L_3999:
        /*006c*/ 	.word	0x00000000
        /*0070*/ 	.short	0x0004
        /*0072*/ 	.short	0x0014
        /*0074*/ 	.byte	0x00, 0xf0, 0x11, 0x00


	//----- nvinfo : EIATTR_KPARAM_INFO
	.align		4
.L_4000:
        /*0078*/ 	.byte	0x04, 0x17
        /*007a*/ 	.short	(.L_4002 - .L_4001)
.L_4001:
        /*007c*/ 	.word	0x00000000
        /*0080*/ 	.short	0x0003
        /*0082*/ 	.short	0x0010
        /*0084*/ 	.byte	0x00, 0xf0, 0x11, 0x00


	//----- nvinfo : EIATTR_KPARAM_INFO
	.align		4
.L_4002:
        /*0088*/ 	.byte	0x04, 0x17
        /*008a*/ 	.short	(.L_4004 - .L_4003)
.L_4003:
        /*008c*/ 	.word	0x00000000
        /*0090*/ 	.short	0x0002
        /*0092*/ 	.short	0x000c
        /*0094*/ 	.byte	0x00, 0xf0, 0x11, 0x00


	//----- nvinfo : EIATTR_KPARAM_INFO
	.align		4
.L_4004:
        /*0098*/ 	.byte	0x04, 0x17
        /*009a*/ 	.short	(.L_4006 - .L_4005)
.L_4005:
        /*009c*/ 	.word	0x00000000
        /*00a0*/ 	.short	0x0001
        /*00a2*/ 	.short	0x0008
        /*00a4*/ 	.byte	0x00, 0xf0, 0x11, 0x00


	//----- nvinfo : EIATTR_KPARAM_INFO
	.align		4
.L_4006:
        /*00a8*/ 	.byte	0x04, 0x17
        /*00aa*/ 	.short	(.L_4008 - .L_4007)
.L_4007:
        /*00ac*/ 	.word	0x00000000
        /*00b0*/ 	.short	0x0000
        /*00b2*/ 	.short	0x0000
        /*00b4*/ 	.byte	0x00, 0xf5, 0x21, 0x00


	//----- nvinfo : EIATTR_SPARSE_MMA_MASK
	.align		4
.L_4008:
        /*00b8*/ 	.byte	0x03, 0x50
        /*00ba*/ 	.short	0x0000


	//----- nvinfo : EIATTR_MAXREG_COUNT
	.align		4
        /*00bc*/ 	.byte	0x03, 0x1b
        /*00be*/ 	.short	0x00ff


	//----- nvinfo : EIATTR_MERCURY_ISA_VERSION
	.align		4
        /*00c0*/ 	.byte	0x03, 0x5f
        /*00c2*/ 	.short	0x0101


	//----- nvinfo : EIATTR_VRC_CTA_INIT_COUNT
	.align		4
        /*00c4*/ 	.byte	0x02, 0x4a
	.zero		1
	.zero		1


	//----- nvinfo : EIATTR_EXIT_INSTR_OFFSETS
	.align		4
        /*00c8*/ 	.byte	0x04, 0x1c
        /*00ca*/ 	.short	(.L_4010 - .L_4009)


	//   ....[0]....
.L_4009:
        /*00cc*/ 	.word	0x000000d0


	//   ....[1]....
        /*00d0*/ 	.word	0x00000d40


	//----- nvinfo : EIATTR_CRS_STACK_SIZE
	.align		4
.L_4010:
        /*00d4*/ 	.byte	0x04, 0x1e
        /*00d6*/ 	.short	(.L_4012 - .L_4011)
.L_4011:
        /*00d8*/ 	.word	0x00000000


	//----- nvinfo : EIATTR_CBANK_PARAM_SIZE
	.align		4
.L_4012:
        /*00dc*/ 	.byte	0x03, 0x19
        /*00de*/ 	.short	0x0038


	//----- nvinfo : EIATTR_PARAM_CBANK
	.align		4
        /*00e0*/ 	.byte	0x04, 0x0a
        /*00e2*/ 	.short	(.L_4014 - .L_4013)
	.align		4
.L_4013:
        /*00e4*/ 	.word	index@(.nv.constant0._Z28_permutedims_5D_5_2_4_1_3_64PdiiiiiS_iiii)
        /*00e8*/ 	.short	0x0380
        /*00ea*/ 	.short	0x0038


	//----- nvinfo : EIATTR_SW_WAR
	.align		4
.L_4014:
        /*00ec*/ 	.byte	0x04, 0x36
        /*00ee*/ 	.short	(.L_4016 - .L_4015)
.L_4015:
        /*00f0*/ 	.word	0x00000008
.L_4016:


//--------------------- .nv.info._Z28_permutedims_5D_5_2_4_1_3_32PfiiiiiS_iiii --------------------------
	.section	.nv.info._Z28_permutedims_5D_5_2_4_1_3_32PfiiiiiS_iiii,"",@"SHT_CUDA_INFO"
	.sectionflags	@""
	.align	4


	//----- nvinfo : EIATTR_CUDA_API_VERSION
	.align		4
        /*0000*/ 	.byte	0x04, 0x37
        /*0002*/ 	.short	(.L_4018 - .L_4017)
.L_4017:
        /*0004*/ 	.word	0x00000082


	//----- nvinfo : EIATTR_KPARAM_INFO
	.align		4
.L_4018:
        /*0008*/ 	.byte	0x04, 0x17
        /*000a*/ 	.short	(.L_4020 - .L_4019)
.L_4019:
        /*000c*/ 	.word	0x00000000
        /*0010*/ 	.short	0x000a
        /*0012*/ 	.short	0x0034
        /*0014*/ 	.byte	0x00, 0xf0, 0x11, 0x00


	//----- nvinfo : EIATTR_KPARAM_INFO
	.align		4
.L_4020:
        /*0018*/ 	.byte	0x04, 0x17
        /*001a*/ 	.short	(.L_4022 - .L_4021)
.L_4021:
        /*001c*/ 	.word	0x00000000
        /*0020*/ 	.short	0x0009
        /*0022*/ 	.short	0x0030
        /*0024*/ 	.byte	0x00, 0xf0, 0x11, 0x00


	//----- nvinfo : EIATTR_KPARAM_INFO
	.align		4
.L_4022:
        /*0028*/ 	.byte	0x04, 0x17
        /*002a*/ 	.short	(.L_4024 - .L_4023)
.L_4023:
        /*002c*/ 	.word	0x00000000
        /*0030*/ 	.short	0x0008
        /*0032*/ 	.short	0x002c
        /*0034*/ 	.byte	0x00, 0xf0, 0x11, 0x00


	//----- nvinfo : EIATTR_KPARAM_INFO
	.align		4
.L_4024:
        /*0038*/ 	.byte	0x04, 0x17
        /*003a*/ 	.short	(.L_4026 - .L_4025)
.L_4025:
        /*003c*/ 	.word	0x00000000
        /*0040*/ 	.short	0x0007
        /*0042*/ 	.short	0x0028
        /*0044*/ 	.byte	0x00, 0xf0, 0x11, 0x00


	//----- nvinfo : EIATTR_KPARAM_INFO
	.align		4
.L_4026:
        /*0048*/ 	.byte	0x04, 0x17
        /*004a*/ 	.short	(.L_4028 - .L_4027)
.L_4027:
        /*004c*/ 	.word	0x00000000
        /*0050*/ 	.short	0x0006
        /*0052*/ 	.short	0x0020
        /*0054*/ 	.byte	0x00, 0xf5, 0x21, 0x00


	//----- nvinfo : EIATTR_KPARAM_INFO
	.align		4
.L_4028:
        /*0058*/ 	.byte	0x04, 0x17
        /*005a*/ 	.short	(.L_4030 - .L_4029)
.L_4029:
        /*005c*/ 	.word	0x00000000
        /*0060*/ 	.short	0x0005
        /*0062*/ 	.short	0x0018
        /*0064*/ 	.byte	0x00, 0xf0, 0x11, 0x00


	//----- nvinfo : EIATTR_KPARAM_INFO
	.align		4
.L_4030:
        /*0068*/ 	.byte	0x04, 0x17
        /*006a*/ 	.short	(.L_4032 - .L_4031)
.L_4031:
        /*006c*/ 	.word	0x00000000
        /*0070*/ 	.short	0x0004
        /*0072*/ 	.short	0x0014
        /*0074*/ 	.byte	0x00, 0xf0, 0x11, 0x00


	//----- nvinfo : EIATTR_KPARAM_INFO
	.align		4
.L_4032:
        /*0078*/ 	.byte	0x04, 0x17
        /*007a*/ 	.short	(.L_4034 - .L_4033)
.L_4033:
        /*007c*/ 	.word	0x00000000
        /*0080*/ 	.short	0x0003
        /*0082*/ 	.short	0x0010
        /*0084*/ 	.byte	0x00, 0xf0, 0x11, 0x00


	//----- nvinfo : EIATTR_KPARAM_INFO
	.align		4
.L_4034:
        /*0088*/ 	.byte	0x04, 0x17
        /*008a*/ 	.short	(.L_4036 - .L_4035)
.L_4035:
        /*008c*/ 	.word	0x00000000
        /*0090*/ 	.short	0x0002
        /*0092*/ 	.short	0x000c
        /*0094*/ 	.byte	0x00, 0xf0, 0x11, 0x00


	//----- nvinfo : EIATTR_KPARAM_INFO
	.align		4
.L_4036:
        /*0098*/ 	.byte	0x04, 0x17
        /*009a*/ 	.short	(.L_4038 - .L_4037)
.L_4037:
        /*009c*/ 	.word	0x00000000
        /*00a0*/ 	.short	0x0001
        /*00a2*/ 	.short	0x0008
        /*00a4*/ 	.byte	0x00, 0xf0, 0x11, 0x00


	//----- nvinfo : EIATTR_KPARAM_INFO
	.align		4
.L_4038:
        /*00a8*/ 	.byte	0x04, 0x17
        /*00aa*/ 	.short	(.L_4040 - .L_4039)
.L_4039:
        /*00ac*/ 	.word	0x00000000
        /*00b0*/ 	.short	0x0000
        /*00b2*/ 	.short	0x0000
        /*00b4*/ 	.byte	0x00, 0xf5, 0x21, 0x00


	//----- nvinfo : EIATTR_SPARSE_MMA_MASK
	.align		4
.L_4040:
        /*00b8*/ 	.byte	0x03, 0x50
        /*00ba*/ 	.short	0x0000


	//----- nvinfo : EIATTR_MAXREG_COUNT
	.align		4
        /*00bc*/ 	.byte	0x03, 0x1b
        /*00be*/ 	.short	0x00ff


	//----- nvinfo : EIATTR_MERCURY_ISA_VERSION
	.align		4
        /*00c0*/ 	.byte	0x03, 0x5f
        /*00c2*/ 	.short	0x0101


	//----- nvinfo : EIATTR_VRC_CTA_INIT_COUNT
	.align		4
        /*00c4*/ 	.byte	0x02, 0x4a
	.zero		1
	.zero		1


	//----- nvinfo : EIATTR_EXIT_INSTR_OFFSETS
	.align		4
        /*00c8*/ 	.byte	0x04, 0x1c
        /*00ca*/ 	.short	(.L_4042 - .L_4041)


	//   ....[0]....
.L_4041:
        /*00cc*/ 	.word	0x000000d0


	//   ....[1]....
        /*00d0*/ 	.word	0x00000d80


	//----- nvinfo : EIATTR_CRS_STACK_SIZE
	.align		4
.L_4042:
        /*00d4*/ 	.byte	0x04, 0x1e
        /*00d6*/ 	.short	(.L_4044 - .L_4043)
.L_4043:
        /*00d8*/ 	.word	0x00000000


	//----- nvinfo : EIATTR_CBANK_PARAM_SIZE
	.align		4
.L_4044:
        /*00dc*/ 	.byte	0x03, 0x19
        /*00de*/ 	.short	0x0038


	//----- nvinfo : EIATTR_PARAM_CBANK
	.align		4
        /*00e0*/ 	.byte	0x04, 0x0a
        /*00e2*/ 	.short	(.L_4046 - .L_4045)
	.align		4
.L_4045:
        /*00e4*/ 	.word	index@(.nv.constant0._Z28_permutedims_5D_5_2_4_1_3_32PfiiiiiS_iiii)
        /*00e8*/ 	.short	0x0380
        /*00ea*/ 	.short	0x0038


	//----- nvinfo : EIATTR_SW_WAR
	.align		4
.L_4046:
        /*00ec*/ 	.byte	0x04, 0x36
        /*00ee*/ 	.short	(.L_4048 - .L_4047)
.L_4047:
        /*00f0*/ 	.word	0x00000008
.L_4048:


//--------------------- .nv.info._Z28_permutedims_5D_5_2_3_4_1_64PdiiiiiS_iiii --------------------------
	.section	.nv.info._Z28_permutedims_5D_5_2_3_4_1_64PdiiiiiS_iiii,"",@"SHT_CUDA_INFO"
	.sectionflags	@""
	.align	4


	//----- nvinfo : EIATTR_CUDA_API_VERSION
	.align		4
        /*0000*/ 	.byte	0x04, 0x37
        /*0002*/ 	.short	(.L_4050 - .L_4049)
.L_4049:
        /*0004*/ 	.word	0x00000082


	//----- nvinfo : EIATTR_KPARAM_INFO
	.align		4
.L_4050:
        /*0008*/ 	.byte	0x04, 0x17
        /*000a*/ 	.short	(.L_4052 - .L_4051)
.L_4051:
        /*000c*/ 	.word	0x00000000
        /*0010*/ 	.short	0x000a
        /*0012*/ 	.short	0x0034
        /*0014*/ 	.byte	0x00, 0xf0, 0x11, 0x00


	//----- nvinfo : EIATTR_KPARAM_INFO
	.align		4
.L_4052:
        /*0018*/ 	.byte	0x04, 0x17
        /*001a*/ 	.short	(.L_4054 - .L_4053)
.L_4053:
        /*001c*/ 	.word	0x00000000
        /*0020*/ 	.short	0x0009
        /*0022*/ 	.short	0x0030
        /*0024*/ 	.byte	0x00, 0xf0, 0x11, 0x00


	//----- nvinfo : EIATTR_KPARAM_INFO
	.align		4
.L_4054:
        /*0028*/ 	.byte	0x04, 0x17
        /*002a*/ 	.short	(.L_4056 - .L_4055)
.L_4055:
        /*002c*/ 	.word	0x00000000
        /*0030*/ 	.short	0x0008
        /*0032*/ 	.short	0x002c
        /*0034*/ 	.byte	0x00, 0xf0, 0x11, 0x00


	//----- nvinfo : EIATTR_KPARAM_INFO
	.align		4
.L_4056:
        /*0038*/ 	.byte	0x04, 0x17
        /*003a*/ 	.short	(.L_4058 - .L_4057)
.L_4057:
        /*003c*/ 	.word	0x00000000
        /*0040*/ 	.short	0x0007
        /*0042*/ 	.short	0x0028
        /*0044*/ 	.byte	0x00, 0xf0, 0x11, 0x00


	//----- nvinfo : EIATTR_KPARAM_INFO
	.align		4
.L_4058:
        /*0048*/ 	.byte	0x04, 0x17
        /*004a*/ 	.short	(.L_4060 - .L_4059)
.L_4059:
        /*004c*/ 	.word	0x00000000
        /*0050*/ 	.short	0x0006
        /*0052*/ 	.short	0x0020
        /*0054*/ 	.byte	0x00, 0xf5, 0x21, 0x00


	//----- nvinfo : EIATTR_KPARAM_INFO
	.align		4
.L_4060:
        /*0058*/ 	.byte	0x04, 0x17
        /*005a*/ 	.short	(.L_4062 - .L_4061)
.L_4061:
        /*005c*/ 	.word	0x00000000
        /*0060*/ 	.short	0x0005
        /*0062*/ 	.short	0x0018
        /*0064*/ 	.byte	0x00, 0xf0, 0x11, 0x00


	//----- nvinfo : EIATTR_KPARAM_INFO
	.align		4
.L_4062:
        /*0068*/ 	.byte	0x04, 0x17
        /*006a*/ 	.short	(.L_4064 - .L_4063)
.L_4063:
        /*006c*/ 	.word	0x00000000
        /*0070*/ 	.short	0x0004
        /*0072*/ 	.short	0x0014
        /*0074*/ 	.byte	0x00, 0xf0, 0x11, 0x00


	//----- nvinfo : EIATTR_KPARAM_INFO
	.align		4
.L_4064:
        /*0078*/ 	.byte	0x04, 0x17
        /*007a*/ 	.short	(.L_4066 - .L_4065)
.L_4065:
        /*007c*/ 	.word	0x00000000
        /*0080*/ 	.short	0x0003
        /*0082*/ 	.short	0x0010
        /*0084*/ 	.byte	0x00, 0xf0, 0x11, 0x00


	//----- nvinfo : EIATTR_KPARAM_INFO
	.align		4
.L_4066:
        /*0088*/ 	.byte	0x04, 0x17
        /*008a*/ 	.short	(.L_4068 - .L_4067)
.L_4067:
        /*008c*/ 	.word	0x00000000
        /*0090*/ 	.short	0x0002
        /*0092*/ 	.short	0x000c
        /*0094*/ 	.byte	0x00, 0xf0, 0x11, 0x00


	//----- nvinfo : EIATTR_KPARAM_INFO
	.align		4
.L_4068:
        /*0098*/ 	.byte	0x04, 0x17
        /*009a*/ 	.short	(.L_4070 - .L_4069)
.L_4069:
        /*009c*/ 	.word	0x00000000
        /*00a0*/ 	.short	0x0001
        /*00a2*/ 	.short	0x0008
        /*00a4*/ 	.byte	0x00, 0xf0, 0x11, 0x00


	//----- nvinfo : EIATTR_KPARAM_INFO
	.align		4
.L_4070:
        /*00a8*/ 	.byte	0x04, 0x17
        /*00aa*/ 	.short	(.L_4072 - .L_4071)
.L_4071:
        /*00ac*/ 	.word	0x00000000
        /*00b0*/ 	.short	0x0000
        /*00b2*/ 	.short	0x0000
        /*00b4*/ 	.byte	0x00, 0xf5, 0x21, 0x00


	//----- nvinfo : EIATTR_SPARSE_MMA_MASK
	.align		4
.L_4072:
        /*00b8*/ 	.byte	0x03, 0x50
        /*00ba*/ 	.short	0x0000


	//----- nvinfo : EIATTR_MAXREG_COUNT
	.align		4
        /*00bc*/ 	.byte	0x03, 0x1b
        /*00be*/ 	.short	0x00ff


	//----- nvinfo : EIATTR_MERCURY_ISA_VERSION
	.align		4
        /*00c0*/ 	.byte	0x03, 0x5f
        /*00c2*/ 	.short	0x0101


	//----- nvinfo : EIATTR_VRC_CTA_INIT_COUNT
	.align		4
        /*00c4*/ 	.byte	0x02, 0x4a
	.zero		1
	.zero		1


	//----- nvinfo : EIATTR_EXIT_INSTR_OFFSETS
	.align		4
        /*00c8*/ 	.byte	0x04, 0x1c
        /*00ca*/ 	.short	(.L_4074 - .L_4073)


	//   ....[0]....
.L_4073:
        /*00cc*/ 	.word	0x000000d0


	//   ....[1]....
        /*00d0*/ 	.word	0x00000d40


	//----- nvinfo : EIATTR_CRS_STACK_SIZE
	.align		4
.L_4074:
        /*00d4*/ 	.byte	0x04, 0x1e
        /*00d6*/ 	.short	(.L_4076 - .L_4075)
.L_4075:
        /*00d8*/ 	.word	0x00000000


	//----- nvinfo : EIATTR_CBANK_PARAM_SIZE
	.align		4
.L_4076:
        /*00dc*/ 	.byte	0x03, 0x19
        /*00de*/ 	.short	0x0038


	//----- nvinfo : EIATTR_PARAM_CBANK
	.align		4
        /*00e0*/ 	.byte	0x04, 0x0a
        /*00e2*/ 	.short	(.L_4078 - .L_4077)
	.align		4
.L_4077:
        /*00e4*/ 	.word	index@(.nv.constant0._Z28_permutedims_5D_5_2_3_4_1_64PdiiiiiS_iiii)
        /*00e8*/ 	.short	0x0380
        /*00ea*/ 	.short	0x0038


	//----- nvinfo : EIATTR_SW_WAR
	.align		4
.L_4078:
        /*00ec*/ 	.byte	0x04, 0x36
        /*00ee*/ 	.short	(.L_4080 - .L_4079)
.L_4079:
        /*00f0*/ 	.word	0x00000008
.L_4080:


//--------------------- .nv.info._Z28_permutedims_5D_5_2_3_4_1_32PfiiiiiS_iiii --------------------------
	.section	.nv.info._Z28_permutedims_5D_5_2_3_4_1_32PfiiiiiS_iiii,"",@"SHT_CUDA_INFO"
	.sectionflags	@""
	.align	4


	//----- nvinfo : EIATTR_CUDA_API_VERSION
	.align		4
        /*0000*/ 	.byte	0x04, 0x37
        /*0002*/ 	.short	(.L_4082 - .L_4081)
.L_4081:
        /*0004*/ 	.word	0x00000082


	//----- nvinfo : EIATTR_KPARAM_INFO
	.align		4
.L_4082:
        /*0008*/ 	.byte	0x04, 0x17
        /*000a*/ 	.short	(.L_4084 - .L_4083)
.L_4083:
        /*000c*/ 	.word	0x00000000
        /*0010*/ 	.short	0x000a
        /*0012*/ 	.short	0x0034
        /*0014*/ 	.byte	0x00, 0xf0, 0x11, 0x00


	//----- nvinfo : EIATTR_KPARAM_INFO
	.align		4
.L_4084:
        /*0018*/ 	.byte	0x04, 0x17
        /*001a*/ 	.short	(.L_4086 - .L_4085)
.L_4085:
        /*001c*/ 	.word	0x00000000
        /*0020*/ 	.short	0x0009
        /*0022*/ 	.short	0x0030
        /*0024*/ 	.byte	0x00, 0xf0, 0x11, 0x00


	//----- nvinfo : EIATTR_KPARAM_INFO
	.align		4
.L_4086:
        /*0028*/ 	.byte	0x04, 0x17
        /*002a*/ 	.short	(.L_4088 - .L_4087)
.L_4087:
        /*002c*/ 	.word	0x00000000
        /*0030*/ 	.short	0x0008
        /*0032*/ 	.short	0x002c
        /*0034*/ 	.byte	0x00, 0xf0, 0x11, 0x00


	//----- nvinfo : EIATTR_KPARAM_INFO
	.align		4
.L_4088:
        /*0038*/ 	.byte	0x04, 0x17
        /*003a*/ 	.short	(.L_4090 - .L_4089)
.L_4089:
        /*003c*/ 	.word	0x00000000
        /*0040*/ 	.short	0x0007
        /*0042*/ 	.short	0x0028
        /*0044*/ 	.byte	0x00, 0xf0, 0x11, 0x00


	//----- nvinfo : EIATTR_KPARAM_INFO
	.align		4
.L_4090:
        /*0048*/ 	.byte	0x04, 0x17
        /*004a*/ 	.short	(.L_4092 - .L_4091)
.L_4091:
        /*004c*/ 	.word	0x00000000
        /*0050*/ 	.short	0x0006
        /*0052*/ 	.short	0x0020
        /*0054*/ 	.byte	0x00, 0xf5, 0x21, 0x00


	//----- nvinfo : EIATTR_KPARAM_INFO
	.align		4
.L_4092:
        /*0058*/ 	.byte	0x04, 0x17
        /*005a*/ 	.short	(.L_4094 - .L_4093)
.L_4093:
        /*005c*/ 	.word	0x00000000
        /*0060*/ 	.short	0x0005
        /*0062*/ 	.short	0x0018
        /*0064*/ 	.byte	0x00, 0xf0, 0x11, 0x00


	//----- nvinfo : EIATTR_KPARAM_INFO
	.align		4
.L_4094:
        /*0068*/ 	.byte	0x04, 0x17
        /*006a*/ 	.short	(.L_4096 - .L_4095)
.L_4095:
        /*006c*/ 	.word	0x00000000
        /*0070*/ 	.short	0x0004
        /*0072*/ 	.short	0x0014
        /*0074*/ 	.byte	0x00, 0xf0, 0x11, 0x00


	//----- nvinfo : EIATTR_KPARAM_INFO
	.align		4
.L_4096:
        /*0078*/ 	.byte	0x04, 0x17
        /*007a*/ 	.short	(.L_4098 - .L_4097)
.L_4097:
        /*007c*/ 	.word	0x00000000
        /*0080*/ 	.short	0x0003
        /*0082*/ 	.short	0x0010
        /*0084*/ 	.byte	0x00, 0xf0, 0x11, 0x00


	//----- nvinfo : EIATTR_KPARAM_INFO
	.align		4
.L_4098:
        /*0088*/ 	.byte	0x04, 0x17
        /*008a*/ 	.short	(.L_4100 - .L_4099)
.L_4099:
        /*008c*/ 	.word	0x00000000
        /*0090*/ 	.short	0x0002
        /*0092*/ 	.short	0x000c
        /*0094*/ 	.byte	0x00, 0xf0, 0x11, 0x00


	//----- nvinfo : EIATTR_KPARAM_INFO
	.align		4
.L_4100:
        /*0098*/ 	.byte	0x04, 0x17
        /*009a*/ 	.short	(.L_4102 - .L_4101)
.L_4101:
        /*009c*/ 	.word	0x00000000
        /*00a0*/ 	.short	0x0001
        /*00a2*/ 	.short	0x0008
        /*00a4*/ 	.byte	0x00, 0xf0, 0x11, 0x00


	//----- nvinfo : EIATTR_KPARAM_INFO
	.align		4
.L_4102:
        /*00a8*/ 	.byte	0x04, 0x17
        /*00aa*/ 	.short	(.L_4104 - .L_4103)
.L_4103:
        /*00ac*/ 	.word	0x00000000
        /*00b0*/ 	.short	0x0000
        /*00b2*/ 	.short	0x0000
        /*00b4*/ 	.byte	0x00, 0xf5, 0x21, 0x00


	//----- nvinfo : EIATTR_SPARSE_MMA_MASK
	.align		4
.L_4104:
        /*00b8*/ 	.byte	0x03, 0x50
        /*00ba*/ 	.short	0x0000


	//----- nvinfo : EIATTR_MAXREG_COUNT
	.align		4
        /*00bc*/ 	.byte	0x03, 0x1b
        /*00be*/ 	.short	0x00ff


	//----- nvinfo : EIATTR_MERCURY_ISA_VERSION
	.align		4
        /*00c0*/ 	.byte	0x03, 0x5f
        /*00c2*/ 	.short	0x0101


	//----- nvinfo : EIATTR_VRC_CTA_INIT_COUNT
	.align		4
        /*00c4*/ 	.byte	0x02, 0x4a
	.zero		1
	.zero		1


	//----- nvinfo : EIATTR_EXIT_INSTR_OFFSETS
	.align		4
        /*00c8*/ 	.byte	0x04, 0x1c
        /*00ca*/ 	.short	(.L_4106 - .L_4105)


	//   ....[0]....
.L_4105:
        /*00cc*/ 	.word	0x000000d0


	//   ....[1]....
        /*00d0*/ 	.word	0x00000d80


	//----- nvinfo : EIATTR_CRS_STACK_SIZE
	.align		4
.L_4106:
        /*00d4*/ 	.byte	0x04, 0x1e
        /*00d6*/ 	.short	(.L_4108 - .L_4107)
.L_4107:
        /*00d8*/ 	.word	0x00000000


	//----- nvinfo : EIATTR_CBANK_PARAM_SIZE
	.align		4
.L_4108:
        /*00dc*/ 	.byte	0x03, 0x19
        /*00de*/ 	.short	0x0038


	//----- nvinfo : EIATTR_PARAM_CBANK
	.align		4
        /*00e0*/ 	.byte	0x04, 0x0a
        /*00e2*/ 	.short	(.L_4110 - .L_4109)
	.align		4
.L_4109:
        /*00e4*/ 	.word	index@(.nv.constant0._Z28_permutedims_5D_5_2_3_4_1_32PfiiiiiS_iiii)
        /*00e8*/ 	.short	0x0380
        /*00ea*/ 	.short	0x0038


	//----- nvinfo : EIATTR_SW_WAR
	.align		4
.L_4110:
        /*00ec*/ 	.byte	0x04, 0x36
        /*00ee*/ 	.short	(.L_4112 - .L_4111)
.L_4111:
        /*00f0*/ 	.word	0x00000008
.L_4112:


//--------------------- .nv.info._Z28_permutedims_5D_5_2_3_1_4_64PdiiiiiS_iiii --------------------------
	.section	.nv.info._Z28_permutedims_5D_5_2_3_1_4_64PdiiiiiS_iiii,"",@"SHT_CUDA_INFO"
	.sectionflags	@""
	.align	4


	//----- nvinfo : EIATTR_CUDA_API_VERSION
	.align		4
        /*0000*/ 	.byte	0x04, 0x37
        /*0002*/ 	.short	(.L_4114 - .L_4113)
.L_4113:
        /*0004*/ 	.word	0x00000082


	//----- nvinfo : EIATTR_KPARAM_INFO
	.align		4
.L_4114:
        /*0008*/ 	.byte	0x04, 0x17
        /*000a*/ 	.short	(.L_4116 - .L_4115)
.L_4115:
        /*000c*/ 	.word	0x00000000
        /*0010*/ 	.short	0x000a
        /*0012*/ 	.short	0x0034
        /*0014*/ 	.byte	0x00, 0xf0, 0x11, 0x00


	//----- nvinfo : EIATTR_KPARAM_INFO
	.align		4
.L_4116:
        /*0018*/ 	.byte	0x04, 0x17
        /*001a*/ 	.short	(.L_4118 - .L_4117)
.L_4117:
        /*001c*/ 	.word	0x00000000
        /*0020*/ 	.short	0x0009
        /*0022*/ 	.short	0x0030
        /*0024*/ 	.byte	0x00, 0xf0, 0x11, 0x00


	//----- nvinfo : EIATTR_KPARAM_INFO
	.align		4
.L_4118:
        /*0028*/ 	.byte	0x04, 0x17
        /*002a*/ 	.short	(.L_4120 - .L_4119)
.L_4119:
        /*002c*/ 	.word	0x00000000
        /*0030*/ 	.short	0x0008
        /*0032*/ 	.short	0x002c
        /*0034*/ 	.byte	0x00, 0xf0, 0x11, 0x00


	//----- nvinfo : EIATTR_KPARAM_INFO
	.align		4
.L_4120:
        /*0038*/ 	.byte	0x04, 0x17
        /*003a*/ 	.short	(.L_4122 - .L_4121)
.L_4121:
        /*003c*/ 	.word	0x00000000
        /*0040*/ 	.short	0x0007
        /*0042*/ 	.short	0x0028
        /*0044*/ 	.byte	0x00, 0xf0, 0x11, 0x00


	//----- nvinfo : EIATTR_KPARAM_INFO
	.align		4
.L_4122:
        /*0048*/ 	.byte	0x04, 0x17
        /*004a*/ 	.short	(.L_4124 - .L_4123)
.L_4123:
        /*004c*/ 	.word	0x00000000
        /*0050*/ 	.short	0x0006
        /*0052*/ 	.short	0x0020
        /*0054*/ 	.byte	0x00, 0xf5, 0x21, 0x00


	//----- nvinfo : EIATTR_KPARAM_INFO
	.align		4
.L_4124:
        /*0058*/ 	.byte	0x04, 0x17
        /*005a*/ 	.short	(.L_4126 - .L_4125)
.L_4125:
        /*005c*/ 	.word	0x00000000
        /*0060*/ 	.short	0x0005
        /*0062*/ 	.short	0x0018
        /*0064*/ 	.byte	0x00, 0xf0, 0x11, 0x00


	//----- nvinfo : EIATTR_KPARAM_INFO
	.align		4
.L_4126:
        /*0068*/ 	.byte	0x04, 0x17
        /*006a*/ 	.short	(.L_4128 - .L_4127)
.L_4127:
        /*006c*/ 	.word	0x00000000
        /*0070*/ 	.short	0x0004
        /*0072*/ 	.short	0x0014
        /*0074*/ 	.byte	0x00, 0xf0, 0x11, 0x00


	//----- nvinfo : EIATTR_KPARAM_INFO
	.align		4
.L_4128:
        /*0078*/ 	.byte	0x04, 0x17
        /*007a*/ 	.short	(.L_4130 - .L_4129)
.L_4129:
        /*007c*/ 	.word	0x00000000
        /*0080*/ 	.short	0x0003
        /*0082*/ 	.short	0x0010
        /*0084*/ 	.byte	0x00, 0xf0, 0x11, 0x00


	//----- nvinfo : EIATTR_KPARAM_INFO
	.align		4
.L_4130:
        /*0088*/ 	.byte	0x04, 0x17
        /*008a*/ 	.short	(.L_4132 - .L_4131)
.L_4131:
        /*008c*/ 	.word	0x00000000
        /*0090*/ 	.short	0x0002
        /*0092*/ 	.short	0x000c
        /*0094*/ 	.byte	0x00, 0xf0, 0x11, 0x00


	//----- nvinfo : EIATTR_KPARAM_INFO
	.align		4
.L_4132:
        /*0098*/ 	.byte	0x04, 0x17
        /*009a*/ 	.short	(.L_4134 - .L_4133)
.L_4133:
        /*009c*/ 	.word	0x00000000
        /*00a0*/ 	.short	0x0001
        /*00a2*/ 	.short	0x0008
        /*00a4*/ 	.byte	0x00, 0xf0, 0x11, 0x00


	//----- nvinfo : EIATTR_KPARAM_INFO
	.align		4
.L_4134:
        /*00a8*/ 	.byte	0x04, 0x17
        /*00aa*/ 	.short	(.L_4136 - .L_4135)
.L_4135:
        /*00ac*/ 	.word	0x00000000
        /*00b0*/ 	.short	0x0000
        /*00b2*/ 	.short	0x0000
        /*00b4*/ 	.byte	0x00, 0xf5, 0x21, 0x00


	//----- nvinfo : EIATTR_SPARSE_MMA_MASK
	.align		4
.L_4136:
        /*00b8*/ 	.byte	0x03, 0x50
        /*00ba*/ 	.short	0x0000


	//----- nvinfo : EIATTR_MAXREG_COUNT
	.align		4
        /*00bc*/ 	.byte	0x03, 0x1b
        /*00be*/ 	.short	0x00ff


	//----- nvinfo : EIATTR_MERCURY_ISA_VERSION
	.align		4
        /*00c0*/ 	.byte	0x03, 0x5f
        /*00c2*/ 	.short	0x0101


	//----- nvinfo : EIATTR_VRC_CTA_INIT_COUNT
	.align		4
        /*00c4*/ 	.byte	0x02, 0x4a
	.zero		1
	.zero		1


	//----- nvinfo : EIATTR_EXIT_INSTR_OFFSETS
	.align		4
        /*00c8*/ 	.byte	0x04, 0x1c
        /*00ca*/ 	.short	(.L_4138 - .L_4137)


	//   ....[0]....
.L_4137:
        /*00cc*/ 	.word	0x000000d0


	//   ....[1]....
        /*00d0*/ 	.word	0x00000d40


	//----- nvinfo : EIATTR_CRS_STACK_SIZE
	.align		4
.L_4138:
        /*00d4*/ 	.byte	0x04, 0x1e
        /*00d6*/ 	.short	(.L_4140 - .L_4139)
.L_4139:
        /*00d8*/ 	.word	0x00000000


	//----- nvinfo : EIATTR_CBANK_PARAM_SIZE
	.align		4
.L_4140:
        /*00dc*/ 	.byte	0x03, 0x19
        /*00de*/ 	.short	0x0038


	//----- nvinfo : EIATTR_PARAM_CBANK
	.align		4
        /*00e0*/ 	.byte	0x04, 0x0a
        /*00e2*/ 	.short	(.L_4142 - .L_4141)
	.align		4
.L_4141:
        /*00e4*/ 	.word	index@(.nv.constant0._Z28_permutedims_5D_5_2_3_1_4_64PdiiiiiS_iiii)
        /*00e8*/ 	.short	0x0380
        /*00ea*/ 	.short	0x0038


	//----- nvinfo : EIATTR_SW_WAR
	.align		4
.L_4142:
        /*00ec*/ 	.byte	0x04, 0x36
        /*00ee*/ 	.short	(.L_4144 - .L_4143)
.L_4143:
        /*00f0*/ 	.word	0x00000008
.L_4144:


//--------------------- .nv.info._Z28_permutedims_5D_5_2_3_1_4_32PfiiiiiS_iiii --------------------------
	.section	.nv.info._Z28_permutedims_5D_5_2_3_1_4_32PfiiiiiS_iiii,"",@"SHT_CUDA_INFO"
	.sectionflags	@""
	.align	4


	//----- nvinfo : EIATTR_CUDA_API_VERSION
	.align		4
        /*0000*/ 	.byte	0x04, 0x37
        /*0002*/ 	.short	(.L_4146 - .L_4145)
.L_4145:
        /*0004*/ 	.word	0x00000082


	//----- nvinfo : EIATTR_KPARAM_INFO
	.align		4
.L_4146:
        /*0008*/ 	.byte	0x04, 0x17
        /*000a*/ 	.short	(.L_4148 - .L_4147)
.L_4147:
        /*000c*/ 	.word	0x00000000
        /*0010*/ 	.short	0x000a
        /*0012*/ 	.short	0x0034
        /*0014*/ 	.byte	0x00, 0xf0, 0x11, 0x00


	//----- nvinfo : EIATTR_KPARAM_INFO
	.align		4
.L_4148:
        /*0018*/ 	.byte	0x04, 0x17
        /*001a*/ 	.short	(.L_4150 - .L_4149)
.L_4149:
        /*001c*/ 	.word	0x00000000
        /*0020*/ 	.short	0x0009
        /*0022*/ 	.short	0x0030
        /*0024*/ 	.byte	0x00, 0xf0, 0x11, 0x00


	//----- nvinfo : EIATTR_KPARAM_INFO
	.align		4
.L_4150:
        /*0028*/ 	.byte	0x04, 0x17
        /*002a*/ 	.short	(.L_4152 - .L_4151)
.L_4151:
        /*002c*/ 	.word	0x00000000
        /*0030*/ 	.short	0x0008
        /*0032*/ 	.short	0x002c
        /*0034*/ 	.byte	0x00, 0xf0, 0x11, 0x00


	//----- nvinfo : EIATTR_KPARAM_INFO
	.align		4
.L_4152:
        /*0038*/ 	.byte	0x04, 0x17
        /*003a*/ 	.short	(.L_4154 - .L_4153)
.L_4153:
        /*003c*/ 	.word	0x00000000
        /*0040*/ 	.short	0x0007
        /*0042*/ 	.short	0x0028
        /*0044*/ 	.byte	0x00, 0xf0, 0x11, 0x00


	//----- nvinfo : EIATTR_KPARAM_INFO
	.align		4
.L_4154:
        /*0048*/ 	.byte	0x04, 0x17
        /*004a*/ 	.short	(.L_4156 - .L_4155)
.L_4155:
        /*004c*/ 	.word	0x00000000
        /*0050*/ 	.short	0x0006
        /*0052*/ 	.short	0x0020
        /*0054*/ 	.byte	0x00, 0xf5, 0x21, 0x00


	//----- nvinfo : EIATTR_KPARAM_INFO
	.align		4
.L_4156:
        /*0058*/ 	.byte	0x04, 0x17
        /*005a*/ 	.short	(.L_4158 - .L_4157)
.L_4157:
        /*005c*/ 	.word	0x00000000
        /*0060*/ 	.short	0x0005
        /*0062*/ 	.short	0x0018
        /*0064*/ 	.byte	0x00, 0xf0, 0x11, 0x00


	//----- nvinfo : EIATTR_KPARAM_INFO
	.align		4
.L_4158:
        /*0068*/ 	.byte	0x04, 0x17
        /*006a*/ 	.short	(.L_4160 - .L_4159)
.L_4159:
        /*006c*/ 	.word	0x00000000
        /*0070*/ 	.short	0x0004
        /*0072*/ 	.short	0x0014
        /*0074*/ 	.byte	0x00, 0xf0, 0x11, 0x00


	//----- nvinfo : EIATTR_KPARAM_INFO
	.align		4
.L_4160:
        /*0078*/ 	.byte	0x04, 0x17
        /*007a*/ 	.short	(.L_4162 - .L_4161)
.L_4161:
        /*007c*/ 	.word	0x00000000
        /*0080*/ 	.short	0x0003
        /*0082*/ 	.short	0x0010
        /*0084*/ 	.byte	0x00, 0xf0, 0x11, 0x00


	//----- nvinfo : EIATTR_KPARAM_INFO
	.align		4
.L_4162:
        /*0088*/ 	.byte	0x04, 0x17
        /*008a*/ 	.short	(.L_4164 - .L_4163)
.L_4163:
        /*008c*/ 	.word	0x00000000
        /*0090*/ 	.short	0x0002
        /*0092*/ 	.short	0x000c
        /*0094*/ 	.byte	0x00, 0xf0, 0x11, 0x00


	//----- nvinfo : EIATTR_KPARAM_INFO
	.align		4
.L_4164:
        /*0098*/ 	.byte	0x04, 0x17
        /*009a*/ 	.short	(.L_4166 - .L_4165)
.L_4165:
        /*009c*/ 	.word	0x00000000
        /*00a0*/ 	.short	0x0001
        /*00a2*/ 	.short	0x0008
        /*00a4*/ 	.byte	0x00, 0xf0, 0x11, 0x00


	//----- nvinfo : EIATTR_KPARAM_INFO
	.align		4
.L_4166:
        /*00a8*/ 	.byte	0x04, 0x17
        /*00aa*/ 	.short	(.L_4168 - .L_4167)
.L_4167:
        /*00ac*/ 	.word	0x00000000
        /*00b0*/ 	.short	0x0000
        /*00b2*/ 	.short	0x0000
        /*00b4*/ 	.byte	0x00, 0xf5, 0x21, 0x00


	//----- nvinfo : EIATTR_SPARSE_MMA_MASK
	.align		4
.L_4168:
        /*00b8*/ 	.byte	0x03, 0x50
        /*00ba*/ 	.short	0x0000


	//----- nvinfo : EIATTR_MAXREG_COUNT
	.align		4
        /*00bc*/ 	.byte	0x03, 0x1b
        /*00be*/ 	.short	0x00ff


	//----- nvinfo : EIATTR_MERCURY_ISA_VERSION
	.align		4
        /*00c0*/ 	.byte	0x03, 0x5f
        /*00c2*/ 	.short	0x0101


	//----- nvinfo : EIATTR_VRC_CTA_INIT_COUNT
	.align		4
        /*00c4*/ 	.byte	0x02, 0x4a
	.zero		1
	.zero		1


	//----- nvinfo : EIATTR_EXIT_INSTR_OFFSETS
	.align		4
        /*00c8*/ 	.byte	0x04, 0x1c
        /*00ca*/ 	.short	(.L_4170 - .L_4169)


	//   ....[0]....
.L_4169:
        /*00cc*/ 	.word	0x000000d0


	//   ....[1]....
        /*00d0*/ 	.word	0x00000d80


	//----- nvinfo : EIATTR_CRS_STACK_SIZE
	.align		4
.L_4170:
        /*00d4*/ 	.byte	0x04, 0x1e
        /*00d6*/ 	.short	(.L_4172 - .L_4171)
.L_4171:
        /*00d8*/ 	.word	0x00000000


	//----- nvinfo : EIATTR_CBANK_PARAM_SIZE
	.align		4
.L_4172:
        /*00dc*/ 	.byte	0x03, 0x19
        /*00de*/ 	.short	0x0038


	//----- nvinfo : EIATTR_PARAM_CBANK
	.align		4
        /*00e0*/ 	.byte	0x04, 0x0a
        /*00e2*/ 	.short	(.L_4174 - .L_4173)
	.align		4
.L_4173:
        /*00e4*/ 	.word	index@(.nv.constant0._Z28_permutedims_5D_5_2_3_1_4_32PfiiiiiS_iiii)
        /*00e8*/ 	.short	0x0380
        /*00ea*/ 	.short	0x0038


	//----- nvinfo : EIATTR_SW_WAR
	.align		4
.L_4174:
        /*00ec*/ 	.byte	0x04, 0x36
        /*00ee*/ 	.short	(.L_4176 - .L_4175)
.L_4175:
        /*00f0*/ 	.word	0x00000008
.L_4176:


//--------------------- .nv.info._Z28_permutedims_5D_5_2_1_4_3_64PdiiiiiS_iiii --------------------------
	.section	.nv.info._Z28_permutedims_5D_5_2_1_4_3_64PdiiiiiS_iiii,"",@"SHT_CUDA_INFO"
	.sectionflags	@""
	.align	4


	//----- nvinfo : EIATTR_CUDA_API_VERSION
	.align		4
        /*0000*/ 	.byte	0x04, 0x37
        /*0002*/ 	.short	(.L_4178 - .L_4177)
.L_4177:
        /*0004*/ 	.word	0x00000082


	//----- nvinfo : EIATTR_KPARAM_INFO
	.align		4
.L_4178:
        /*0008*/ 	.byte	0x04, 0x17
        /*000a*/ 	.short	(.L_4180 - .L_4179)
.L_4179:
        /*000c*/ 	.word	0x00000000
        /*0010*/ 	.short	0x000a
        /*0012*/ 	.short	0x0034
        /*0014*/ 	.byte	0x00, 0xf0, 0x11, 0x00


	//----- nvinfo : EIATTR_KPARAM_INFO
	.align		4
.L_4180:
        /*0018*/ 	.byte	0x04, 0x17
        /*001a*/ 	.short	(.L_4182 - .L_4181)
.L_4181:
        /*001c*/ 	.word	0x00000000
        /*0020*/ 	.short	0x0009
        /*0022*/ 	.short	0x0030
        /*0024*/ 	.byte	0x00, 0xf0, 0x11, 0x00


	//----- nvinfo : EIATTR_KPARAM_INFO
	.align		4
.L_4182:
        /*0028*/ 	.byte	0x04, 0x17
        /*002a*/ 	.short	(.L_4184 - .L_4183)
.L_4183:
        /*002c*/ 	.word	0x00000000
        /*0030*/ 	.short	0x0008
        /*0032*/ 	.short	0x002c
        /*0034*/ 	.byte	0x00, 0xf0, 0x11, 0x00


	//----- nvinfo : EIATTR_KPARAM_INFO
	.align		4
.L_4184:
        /*0038*/ 	.byte	0x04, 0x17
        /*003a*/ 	.short	(.L_4186 - .L_4185)
.L_4185:
        /*003c*/ 	.word	0x00000000
        /*0040*/ 	.short	0x0007
        /*0042*/ 	.short	0x0028
        /*0044*/ 	.byte	0x00, 0xf0, 0x11, 0x00


	//----- nvinfo : EIATTR_KPARAM_INFO
	.align		4
.L_4186:
        /*0048*/ 	.byte	0x04, 0x17
        /*004a*/ 	.short	(.L_4188 - .L_4187)
.L_4187:
        /*004c*/ 	.word	0x00000000
        /*0050*/ 	.short	0x0006
        /*0052*/ 	.short	0x0020
        /*0054*/ 	.byte	0x00, 0xf5, 0x21, 0x00


	//----- nvinfo : EIATTR_KPARAM_INFO
	.align		4
.L_4188:
        /*0058*/ 	.byte	0x04, 0x17
        /*005a*/ 	.short	(.L_4190 - .L_4189)
.L_4189:
        /*005c*/ 	.word	0x00000000
        /*0060*/ 	.short	0x0005
        /*0062*/ 	.short	0x0018
        /*0064*/ 	.byte	0x00, 0xf0, 0x11, 0x00


	//----- nvinfo : EIATTR_KPARAM_INFO
	.align		4
.L_4190:
        /*0068*/ 	.byte	0x04, 0x17
        /*006a*/ 	.short	(.L_4192 - .L_4191)
.L_4191:
        /*006c*/ 	.word	0x00000000
        /*0070*/ 	.short	0x0004
        /*0072*/ 	.short	0x0014
        /*0074*/ 	.byte	0x00, 0xf0, 0x11, 0x00


	//----- nvinfo : EIATTR_KPARAM_INFO
	.align		4
.L_4192:
        /*0078*/ 	.byte	0x04, 0x17
        /*007a*/ 	.short	(.L_4194 - .L_4193)
.L_4193:
        /*007c*/ 	.word	0x00000000
        /*0080*/ 	.short	0x0003
        /*0082*/ 	.short	0x0010
        /*0084*/ 	.byte	0x00, 0xf0, 0x11, 0x00


	//----- nvinfo : EIATTR_KPARAM_INFO
	.align		4
.L_4194:
        /*0088*/ 	.byte	0x04, 0x17
        /*008a*/ 	.short	(.L_4196 - .L_4195)
.L_4195:
        /*008c*/ 	.word	0x00000000
        /*0090*/ 	.short	0x0002
        /*0092*/ 	.short	0x000c
        /*0094*/ 	.byte	0x00, 0xf0, 0x11, 0x00


	//----- nvinfo : EIATTR_KPARAM_INFO
	.align		4
.L_4196:
        /*0098*/ 	.byte	0x04, 0x17
        /*009a*/ 	.short	(.L_4198 - .L_4197)
.L_4197:
        /*009c*/ 	.word	0x00000000
        /*00a0*/ 	.short	0x0001
        /*00a2*/ 	.short	0x0008
        /*00a4*/ 	.byte	0x00, 0xf0, 0x11, 0x00


	//----- nvinfo : EIATTR_KPARAM_INFO
	.align		4
.L_4198:
        /*00a8*/ 	.byte	0x04, 0x17
        /*00aa*/ 	.short	(.L_4200 - .L_4199)
.L_4199:
        /*00ac*/ 	.word	0x00000000
        /*00b0*/ 	.short	0x0000
        /*00b2*/ 	.short	0x0000
        /*00b4*/ 	.byte	0x00, 0xf5, 0x21, 0x00


	//----- nvinfo : EIATTR_SPARSE_MMA_MASK
	.align		4
.L_4200:
        /*00b8*/ 	.byte	0x03, 0x50
        /*00ba*/ 	.short	0x0000


	//----- nvinfo : EIATTR_MAXREG_COUNT
	.align		4
        /*00bc*/ 	.byte	0x03, 0x1b
        /*00be*/ 	.short	0x00ff


	//----- nvinfo : EIATTR_MERCURY_ISA_VERSION
	.align		4
        /*00c0*/ 	.byte	0x03, 0x5f
        /*00c2*/ 	.short	0x0101


	//----- nvinfo : EIATTR_VRC_CTA_INIT_COUNT
	.align		4
        /*00c4*/ 	.byte	0x02, 0x4a
	.zero		1
	.zero		1


	//----- nvinfo : EIATTR_EXIT_INSTR_OFFSETS
	.align		4
        /*00c8*/ 	.byte	0x04, 0x1c
        /*00ca*/ 	.short	(.L_4202 - .L_4201)


	//   ....[0]....
.L_4201:
        /*00cc*/ 	.word	0x000000d0


	//   ....[1]....
        /*00d0*/ 	.word	0x00000d40


	//----- nvinfo : EIATTR_CRS_STACK_SIZE
	.align		4
.L_4202:
        /*00d4*/ 	.byte	0x04, 0x1e
        /*00d6*/ 	.short	(.L_4204 - .L_4203)
.L_4203:
        /*00d8*/ 	.word	0x00000000


	//----- nvinfo : EIATTR_CBANK_PARAM_SIZE
	.align		4
.L_4204:
        /*00dc*/ 	.byte	0x03, 0x19
        /*00de*/ 	.short	0x0038


	//----- nvinfo : EIATTR_PARAM_CBANK
	.align		4
        /*00e0*/ 	.byte	0x04, 0x0a
        /*00e2*/ 	.short	(.L_4206 - .L_4205)
	.align		4
.L_4205:
        /*00e4*/ 	.word	index@(.nv.constant0._Z28_permutedims_5D_5_2_1_4_3_64PdiiiiiS_iiii)
        /*00e8*/ 	.short	0x0380
        /*00ea*/ 	.short	0x0038


	//----- nvinfo : EIATTR_SW_WAR
	.align		4
.L_4206:
        /*00ec*/ 	.byte	0x04, 0x36
        /*00ee*/ 	.short	(.L_4208 - .L_4207)
.L_4207:
        /*00f0*/ 	.word	0x00000008
.L_4208:


//--------------------- .nv.info._Z28_permutedims_5D_5_2_1_4_3_32PfiiiiiS_iiii --------------------------
	.section	.nv.info._Z28_permutedims_5D_5_2_1_4_3_32PfiiiiiS_iiii,"",@"SHT_CUDA_INFO"
	.sectionflags	@""
	.align	4


	//----- nvinfo : EIATTR_CUDA_API_VERSION
	.align		4
        /*0000*/ 	.byte	0x04, 0x37
        /*0002*/ 	.short	(.L_4210 - .L_4209)
.L_4209:
        /*0004*/ 	.word	0x00000082


	//----- nvinfo : EIATTR_KPARAM_INFO
	.align		4
.L_4210:
        /*0008*/ 	.byte	0x04, 0x17
        /*000a*/ 	.short	(.L_4212 - .L_4211)
.L_4211:
        /*000c*/ 	.word	0x00000000
        /*0010*/ 	.short	0x000a
        /*0012*/ 	.short	0x0034
        /*0014*/ 	.byte	0x00, 0xf0, 0x11, 0x00


	//----- nvinfo : EIATTR_KPARAM_INFO
	.align		4
.L_4212:
        /*0018*/ 	.byte	0x04, 0x17
        /*001a*/ 	.short	(.L_4214 - .L_4213)
.L_4213:
        /*001c*/ 	.word	0x00000000
        /*0020*/ 	.short	0x0009
        /*0022*/ 	.short	0x0030
        /*0024*/ 	.byte	0x00, 0xf0, 0x11, 0x00


	//----- nvinfo : EIATTR_KPARAM_INFO
	.align		4
.L_4214:
        /*0028*/ 	.byte	0x04, 0x17
        /*002a*/ 	.short	(.L_4216 - .L_4215)
.L_4215:
        /*002c*/ 	.word	0x00000000
        /*0030*/ 	.short	0x0008
        /*0032*/ 	.short	0x002c
        /*0034*/ 	.byte	0x00, 0xf0, 0x11, 0x00


	//----- nvinfo : EIATTR_KPARAM_INFO
	.align		4
.L_4216:
        /*0038*/ 	.byte	0x04, 0x17
        /*003a*/ 	.short	(.L_4218 - .L_4217)
.L_4217:
        /*003c*/ 	.word	0x00000000
        /*0040*/ 	.short	0x0007
        /*0042*/ 	.short	0x0028
        /*0044*/ 	.byte	0x00, 0xf0, 0x11, 0x00


	//----- nvinfo : EIATTR_KPARAM_INFO
	.align		4
.L_4218:
        /*0048*/ 	.byte	0x04, 0x17
        /*004a*/ 	.short	(.L_4220 - .L_4219)
.L_4219:
        /*004c*/ 	.word	0x00000000
        /*0050*/ 	.short	0x0006
        /*0052*/ 	.short	0x0020
        /*0054*/ 	.byte	0x00, 0xf5, 0x21, 0x00


	//----- nvinfo : EIATTR_KPARAM_INFO
	.align		4
.L_4220:
        /*0058*/ 	.byte	0x04, 0x17
        /*005a*/ 	.short	(.L_4222 - .L_4221)
.L_4221:
        /*005c*/ 	.word	0x00000000
        /*0060*/ 	.short	0x0005
        /*0062*/ 	.short	0x0018
        /*0064*/ 	.byte	0x00, 0xf0, 0x11, 0x00


	//----- nvinfo : EIATTR_KPARAM_INFO
	.align		4
.L_4222:
        /*0068*/ 	.byte	0x04, 0x17
        /*006a*/ 	.short	(.L_4224 - .L_4223)
.L_4223:
        /*006c*/ 	.word	0x00000000
        /*0070*/ 	.short	0x0004
        /*0072*/ 	.short	0x0014
        /*0074*/ 	.byte	0x00, 0xf0, 0x11, 0x00


	//----- nvinfo : EIATTR_KPARAM_INFO
	.align		4
.L_4224:
        /*0078*/ 	.byte	0x04, 0x17
        /*007a*/ 	.short	(.L_4226 - .L_4225)
.L_4225:
        /*007c*/ 	.word	0x00000000
        /*0080*/ 	.short	0x0003
        /*0082*/ 	.short	0x0010
        /*0084*/ 	.byte	0x00, 0xf0, 0x11, 0x00


	//----- nvinfo : EIATTR_KPARAM_INFO
	.align		4
.L_4226:
        /*0088*/ 	.byte	0x04, 0x17
        /*008a*/ 	.short	(.L_4228 - .L_4227)
.L_4227:
        /*008c*/ 	.word	0x00000000
        /*0090*/ 	.short	0x0002
        /*0092*/ 	.short	0x000c
        /*0094*/ 	.byte	0x00, 0xf0, 0x11, 0x00


	//----- nvinfo : EIATTR_KPARAM_INFO
	.align		4
.L_4228:
        /*0098*/ 	.byte	0x04, 0x17
        /*009a*/ 	.short	(.L_4230 - .L_4229)
.L_4229:
        /*009c*/ 	.word	0x00000000
        /*00a0*/ 	.short	0x0001
        /*00a2*/ 	.short	0x0008
        /*00a4*/ 	.byte	0x00, 0xf0, 0x11, 0x00


	//----- nvinfo : EIATTR_KPARAM_INFO
	.align		4
.L_4230:
        /*00a8*/ 	.byte	0x04, 0x17
        /*00aa*/ 	.short	(.L_4232 - .L_4231)
.L_4231:
        /*00ac*/ 	.word	0x00000000
        /*00b0*/ 	.short	0x0000
        /*00b2*/ 	.short	0x0000
        /*00b4*/ 	.byte	0x00, 0xf5, 0x21, 0x00


	//----- nvinfo : EIATTR_SPARSE_MMA_MASK
	.align		4
.L_4232:
        /*00b8*/ 	.byte	0x03, 0x50
        /*00ba*/ 	.short	0x0000


	//----- nvinfo : EIATTR_MAXREG_COUNT
	.align		4
        /*00bc*/ 	.byte	0x03, 0x1b
        /*00be*/ 	.short	0x00ff


	//----- nvinfo : EIATTR_MERCURY_ISA_VERSION
	.align		4
        /*00c0*/ 	.byte	0x03, 0x5f
        /*00c2*/ 	.short	0x0101


	//----- nvinfo : EIATTR_VRC_CTA_INIT_COUNT
	.align		4
        /*00c4*/ 	.byte	0x02, 0x4a
	.zero		1
	.zero		1


	//----- nvinfo : EIATTR_EXIT_INSTR_OFFSETS
	.align		4
        /*00c8*/ 	.byte	0x04, 0x1c
        /*00ca*/ 	.short	(.L_4234 - .L_4233)


	//   ....[0]....
.L_4233:
        /*00cc*/ 	.word	0x000000d0


	//   ....[1]....
        /*00d0*/ 	.word	0x00000d80


	//----- nvinfo : EIATTR_CRS_STACK_SIZE
	.align		4
.L_4234:
        /*00d4*/ 	.byte	0x04, 0x1e
        /*00d6*/ 	.short	(.L_4236 - .L_4235)
.L_4235:
        /*00d8*/ 	.word	0x00000000


	//----- nvinfo : EIATTR_CBANK_PARAM_SIZE
	.align		4
.L_4236:
        /*00dc*/ 	.byte	0x03, 0x19
        /*00de*/ 	.short	0x0038


	//----- nvinfo : EIATTR_PARAM_CBANK
	.align		4
        /*00e0*/ 	.byte	0x04, 0x0a
        /*00e2*/ 	.short	(.L_4238 - .L_4237)
	.align		4
.L_4237:
        /*00e4*/ 	.word	index@(.nv.constant0._Z28_permutedims_5D_5_2_1_4_3_32PfiiiiiS_iiii)
        /*00e8*/ 	.short	0x0380
        /*00ea*/ 	.short	0x0038


	//----- nvinfo : EIATTR_SW_WAR
	.align		4
.L_4238:
        /*00ec*/ 	.byte	0x04, 0x36
        /*00ee*/ 	.short	(.L_4240 - .L_4239)
.L_4239:
        /*00f0*/ 	.word	0x00000008
.L_4240:


//--------------------- .nv.info._Z28_permutedims_5D_5_2_1_3_4_64PdiiiiiS_iiii --------------------------
	.section	.nv.info._Z28_permutedims_5D_5_2_1_3_4_64PdiiiiiS_iiii,"",@"SHT_CUDA_INFO"
	.sectionflags	@""
	.align	4


	//----- nvinfo : EIATTR_CUDA_API_VERSION
	.align		4
        /*0000*/ 	.byte	0x04, 0x37
        /*0002*/ 	.short	(.L_4242 - .L_4241)
.L_4241:
        /*0004*/ 	.word	0x00000082


	//----- nvinfo : EIATTR_KPARAM_INFO
	.align		4
.L_4242:
        /*0008*/ 	.byte	0x04, 0x17
        /*000a*/ 	.short	(.L_4244 - .L_4243)
.L_4243:
        /*000c*/ 	.word	0x00000000
        /*0010*/ 	.short	0x000a
        /*0012*/ 	.short	0x0034
        /*0014*/ 	.byte	0x00, 0xf0, 0x11, 0x00


	//----- nvinfo : EIATTR_KPARAM_INFO
	.align		4
.L_4244:
        /*0018*/ 	.byte	0x04, 0x17
        /*001a*/ 	.short	(.L_4246 - .L_4245)
.L_4245:
        /*001c*/ 	.word	0x00000000
        /*0020*/ 	.short	0x0009
        /*0022*/ 	.short	0x0030
        /*0024*/ 	.byte	0x00, 0xf0, 0x11, 0x00


	//----- nvinfo : EIATTR_KPARAM_INFO
	.align		4
.L_4246:
        /*0028*/ 	.byte	0x04, 0x17
        /*002a*/ 	.short	(.L_4248 - .L_4247)
.L_4247:
        /*002c*/ 	.word	0x00000000
        /*0030*/ 	.short	0x0008
        /*0032*/ 	.short	0x002c
        /*0034*/ 	.byte	0x00, 0xf0, 0x11, 0x00


	//----- nvinfo : EIATTR_KPARAM_INFO
	.align		4
.L_4248:
        /*0038*/ 	.byte	0x04, 0x17
        /*003a*/ 	.short	(.L_4250 - .L_4249)
.L_4249:
        /*003c*/ 	.word	0x00000000
        /*0040*/ 	.short	0x0007
        /*0042*/ 	.short	0x0028
        /*0044*/ 	.byte	0x00, 0xf0, 0x11, 0x00


	//----- nvinfo : EIATTR_KPARAM_INFO
	.align		4
.L_4250:
        /*0048*/ 	.byte	0x04, 0x17
        /*004a*/ 	.short	(.L_4252 - .L_4251)
.L_4251:
        /*004c*/ 	.word	0x00000000
        /*0050*/ 	.short	0x0006
        /*0052*/ 	.short	0x0020
        /*0054*/ 	.byte	0x00, 0xf5, 0x21, 0x00


	//----- nvinfo : EIATTR_KPARAM_INFO
	.align		4
.L_4252:
        /*0058*/ 	.byte	0x04, 0x17
        /*005a*/ 	.short	(.L_4254 - .L_4253)
.L_4253:
        /*005c*/ 	.word	0x00000000
        /*0060*/ 	.short	0x0005
        /*0062*/ 	.short	0x0018
        /*0064*/ 	.byte	0x00, 0xf0, 0x11, 0x00


	//----- nvinfo : EIATTR_KPARAM_INFO
	.align		4
.L_4254:
        /*0068*/ 	.byte	0x04, 0x17
        /*006a*/ 	.short	(.L_4256 - .L_4255)
.L_4255:
        /*006c*/ 	.word	0x00000000
        /*0070*/ 	.short	0x0004
        /*0072*/ 	.short	0x0014
        /*0074*/ 	.byte	0x00, 0xf0, 0x11, 0x00


	//----- nvinfo : EIATTR_KPARAM_INFO
	.align		4
.L_4256:
        /*0078*/ 	.byte	0x04, 0x17
        /*007a*/ 	.short	(.L_4258 - .L_4257)
.L_4257:
        /*007c*/ 	.word	0x00000000
        /*0080*/ 	.short	0x0003
        /*0082*/ 	.short	0x0010
        /*0084*/ 	.byte	0x00, 0xf0, 0x11, 0x00


	//----- nvinfo : EIATTR_KPARAM_INFO
	.align		4
.L_4258:
        /*0088*/ 	.byte	0x04, 0x17
        /*008a*/ 	.short	(.L_4260 - .L_4259)
.L_4259:
        /*008c*/ 	.word	0x00000000
        /*0090*/ 	.short	0x0002
        /*0092*/ 	.short	0x000c
        /*0094*/ 	.byte	0x00, 0xf0, 0x11, 0x00


	//----- nvinfo : EIATTR_KPARAM_INFO
	.align		4
.L_4260:
        /*0098*/ 	.byte	0x04, 0x17
        /*009a*/ 	.short	(.L_4262 - .L_4261)
.L_4261:
        /*009c*/ 	.word	0x00000000
        /*00a0*/ 	.short	0x0001
        /*00a2*/ 	.short	0x0008
        /*00a4*/ 	.byte	0x00, 0xf0, 0x11, 0x00


	//----- nvinfo : EIATTR_KPARAM_INFO
	.align		4
.L_4262:
        /*00a8*/ 	.byte	0x04, 0x17
        /*00aa*/ 	.short	(.L_4264 - .L_4263)
.L_4263:
        /*00ac*/ 	.word	0x00000000
        /*00b0*/ 	.short	0x0000
        /*00b2*/ 	.short	0x0000
        /*00b4*/ 	.byte	0x00, 0xf5, 0x21, 0x00


	//----- nvinfo : EIATTR_SPARSE_MMA_MASK
	.align		4
.L_4264:
        /*00b8*/ 	.byte	0x03, 0x50
        /*00ba*/ 	.short	0x0000


	//----- nvinfo : EIATTR_MAXREG_COUNT
	.align		4
        /*00bc*/ 	.byte	0x03, 0x1b
        /*00be*/ 	.short	0x00ff


	//----- nvinfo : EIATTR_MERCURY_ISA_VERSION
	.align		4
        /*00c0*/ 	.byte	0x03, 0x5f
        /*00c2*/ 	.short	0x0101


	//----- nvinfo : EIATTR_VRC_CTA_INIT_COUNT
	.align		4
        /*00c4*/ 	.byte	0x02, 0x4a
	.zero		1
	.zero		1


	//----- nvinfo : EIATTR_EXIT_INSTR_OFFSETS
	.align		4
        /*00c8*/ 	.byte	0x04, 0x1c
        /*00ca*/ 	.short	(.L_4266 - .L_4265)


	//   ....[0]....
.L_4265:
        /*00cc*/ 	.word	0x000000d0


	//   ....[1]....
        /*00d0*/ 	.word	0x00000d40


	//----- nvinfo : EIATTR_CRS_STACK_SIZE
	.align		4
.L_4266:
        /*00d4*/ 	.byte	0x04, 0x1e
        /*00d6*/ 	.short	(.L_4268 - .L_4267)
.L_4267:
        /*00d8*/ 	.word	0x00000000


	//----- nvinfo : EIATTR_CBANK_PARAM_SIZE
	.align		4
.L_4268:
        /*00dc*/ 	.byte	0x03, 0x19
        /*00de*/ 	.short	0x0038


	//----- nvinfo : EIATTR_PARAM_CBANK
	.align		4
        /*00e0*/ 	.byte	0x04, 0x0a
        /*00e2*/ 	.short	(.L_4270 - .L_4269)
	.align		4
.L_4269:
        /*00e4*/ 	.word	index@(.nv.constant0._Z28_permutedims_5D_5_2_1_3_4_64PdiiiiiS_iiii)
        /*00e8*/ 	.short	0x0380
        /*00ea*/ 	.short	0x0038


	//----- nvinfo : EIATTR_SW_WAR
	.align		4
.L_4270:
        /*00ec*/ 	.byte	0x04, 0x36
        /*00ee*/ 	.short	(.L_4272 - .L_4271)
.L_4271:
        /*00f0*/ 	.word	0x00000008
.L_4272:


//--------------------- .nv.info._Z28_permutedims_5D_5_2_1_3_4_32PfiiiiiS_iiii --------------------------
	.section	.nv.info._Z28_permutedims_5D_5_2_1_3_4_32PfiiiiiS_iiii,"",@"SHT_CUDA_INFO"
	.sectionflags	@""
	.align	4


	//----- nvinfo : EIATTR_CUDA_API_VERSION
	.align		4
        /*0000*/ 	.byte	0x04, 0x37
        /*0002*/ 	.short	(.L_4274 - .L_4273)
.L_4273:
        /*0004*/ 	.word	0x00000082


	//----- nvinfo : EIATTR_KPARAM_INFO
	.align		4
.L_4274:
        /*0008*/ 	.byte	0x04, 0x17
        /*000a*/ 	.short	(.L_4276 - .L_4275)
.L_4275:
        /*000c*/ 	.word	0x00000000
        /*0010*/ 	.short	0x000a
        /*0012*/ 	.short	0x0034
        /*0014*/ 	.byte	0x00, 0xf0, 0x11, 0x00


	//----- nvinfo : EIATTR_KPARAM_INFO
	.align		4
.L_4276:
        /*0018*/ 	.byte	0x04, 0x17
        /*001a*/ 	.short	(.L_4278 - .L_4277)
.L_4277:
        /*001c*/ 	.word	0x00000000
        /*0020*/ 	.short	0x0009
        /*0022*/ 	.short	0x0030
        /*0024*/ 	.byte	0x00, 0xf0, 0x11, 0x00


	//----- nvinfo : EIATTR_KPARAM_INFO
	.align		4
.L_4278:
        /*0028*/ 	.byte	0x04, 0x17
        /*002a*/ 	.short	(.L_4280 - .L_4279)
.L_4279:
        /*002c*/ 	.word	0x00000000
        /*0030*/ 	.short	0x0008
        /*0032*/ 	.short	0x002c
        /*0034*/ 	.byte	0x00, 0xf0, 0x11, 0x00


	//----- nvinfo : EIATTR_KPARAM_INFO
	.align		4
.L_4280:
        /*0038*/ 	.byte	0x04, 0x17
        /*003a*/ 	.short	(.L_4282 - .L_4281)
.L_4281:
        /*003c*/ 	.word	0x00000000
        /*0040*/ 	.short	0x0007
        /*0042*/ 	.short	0x0028
        /*0044*/ 	.byte	0x00, 0xf0, 0x11, 0x00


	//----- nvinfo : EIATTR_KPARAM_INFO
	.align		4
.L_4282:
        /*0048*/ 	.byte	0x04, 0x17
        /*004a*/ 	.short	(.L_4284 - .L_4283)
.L_4283:
        /*004c*/ 	.word	0x00000000
        /*0050*/ 	.short	0x0006
        /*0052*/ 	.short	0x0020
        /*0054*/ 	.byte	0x00, 0xf5, 0x21, 0x00


	//----- nvinfo : EIATTR_KPARAM_INFO
	.align		4
.L_4284:
        /*0058*/ 	.byte	0x04, 0x17
        /*005a*/ 	.short	(.L_4286 - .L_4285)
.L_4285:
        /*005c*/ 	.word	0x00000000
        /*0060*/ 	.short	0x0005
        /*0062*/ 	.short	0x0018
        /*0064*/ 	.byte	0x00, 0xf0, 0x11, 0x00


	//----- nvinfo : EIATTR_KPARAM_INFO
	.align		4
.L_4286:
        /*0068*/ 	.byte	0x04, 0x17
        /*006a*/ 	.short	(.L_4288 - .L_4287)
.L_4287:
        /*006c*/ 	.word	0x00000000
        /*0070*/ 	.short	0x0004
        /*0072*/ 	.short	0x0014
        /*0074*/ 	.byte	0x00, 0xf0, 0x11, 0x00


	//----- nvinfo : EIATTR_KPARAM_INFO
	.align		4
.L_4288:
        /*0078*/ 	.byte	0x04, 0x17
        /*007a*/ 	.short	(.L_4290 - .L_4289)
.L_4289:
        /*007c*/ 	.word	0x00000000
        /*0080*/ 	.short	0x0003
        /*0082*/ 	.short	0x0010
        /*0084*/ 	.byte	0x00, 0xf0, 0x11, 0x00


	//----- nvinfo : EIATTR_KPARAM_INFO
	.align		4
.L_4290:
        /*0088*/ 	.byte	0x04, 0x17
        /*008a*/ 	.short	(.L_4292 - .L_4291)
.L_4291:
        /*008c*/ 	.word	0x00000000
        /*0090*/ 	.short	0x0002
        /*0092*/ 	.short	0x000c
        /*0094*/ 	.byte	0x00, 0xf0, 0x11, 0x00


	//----- nvinfo : EIATTR_KPARAM_INFO
	.align		4
.L_4292:
        /*0098*/ 	.byte	0x04, 0x17
        /*009a*/ 	.short	(.L_4294 - .L_4293)
.L_4293:
        /*009c*/ 	.word	0x00000000
        /*00a0*/ 	.short	0x0001
        /*00a2*/ 	.short	0x0008
        /*00a4*/ 	.byte	0x00, 0xf0, 0x11, 0x00


	//----- nvinfo : EIATTR_KPARAM_INFO
	.align		4
.L_4294:
        /*00a8*/ 	.byte	0x04, 0x17
        /*00aa*/ 	.short	(.L_4296 - .L_4295)
.L_4295:
        /*00ac*/ 	.word	0x00000000
        /*00b0*/ 	.short	0x0000
        /*00b2*/ 	.short	0x0000
        /*00b4*/ 	.byte	0x00, 0xf5, 0x21, 0x00


	//----- nvinfo : EIATTR_SPARSE_MMA_MASK
	.align		4
.L_4296:
        /*00b8*/ 	.byte	0x03, 0x50
        /*00ba*/ 	.short	0x0000


	//----- nvinfo : EIATTR_MAXREG_COUNT
	.align		4
        /*00bc*/ 	.byte	0x03, 0x1b
        /*00be*/ 	.short	0x00ff


	//----- nvinfo : EIATTR_MERCURY_ISA_VERSION
	.align		4
        /*00c0*/ 	.byte	0x03, 0x5f
        /*00c2*/ 	.short	0x0101


	//----- nvinfo : EIATTR_VRC_CTA_INIT_COUNT
	.align		4
        /*00c4*/ 	.byte	0x02, 0x4a
	.zero		1
	.zero		1


	//----- nvinfo : EIATTR_EXIT_INSTR_OFFSETS
	.align		4
        /*00c8*/ 	.byte	0x04, 0x1c
        /*00ca*/ 	.short	(.L_4298 - .L_4297)


	//   ....[0]....
.L_4297:
        /*00cc*/ 	.word	0x000000d0


	//   ....[1]....
        /*00d0*/ 	.word	0x00000d80


	//----- nvinfo : EIATTR_CRS_STACK_SIZE
	.align		4
.L_4298:
        /*00d4*/ 	.byte	0x04, 0x1e
        /*00d6*/ 	.short	(.L_4300 - .L_4299)
.L_4299:
        /*00d8*/ 	.word	0x00000000


	//----- nvinfo : EIATTR_CBANK_PARAM_SIZE
	.align		4
.L_4300:
        /*00dc*/ 	.byte	0x03, 0x19
        /*00de*/ 	.short	0x0038


	//----- nvinfo : EIATTR_PARAM_CBANK
	.align		4
        /*00e0*/ 	.byte	0x04, 0x0a
        /*00e2*/ 	.short	(.L_4302 - .L_4301)
	.align		4
.L_4301:
        /*00e4*/ 	.word	index@(.nv.constant0._Z28_permutedims_5D_5_2_1_3_4_32PfiiiiiS_iiii)
        /*00e8*/ 	.short	0x0380
        /*00ea*/ 	.short	0x0038


	//----- nvinfo : EIATTR_SW_WAR
	.align		4
.L_4302:
        /*00ec*/ 	.byte	0x04, 0x36
        /*00ee*/ 	.short	(.L_4304 - .L_4303)
.L_4303:
        /*00f0*/ 	.word	0x00000008
.L_4304:


//--------------------- .nv.info._Z28_permutedims_5D_5_1_4_3_2_64PdiiiiiS_iiii --------------------------
	.section	.nv.info._Z28_permutedims_5D_5_1_4_3_2_64PdiiiiiS_iiii,"",@"SHT_CUDA_INFO"
	.sectionflags	@""
	.align	4


	//----- nvinfo : EIATTR_CUDA_API_VERSION
	.align		4
        /*0000*/ 	.byte	0x04, 0x37
        /*0002*/ 	.short	(.L_4306 - .L_4305)
.L_4305:
        /*0004*/ 	.word	0x00000082


	//----- nvinfo : EIATTR_KPARAM_INFO
	.align		4
.L_4306:
        /*0008*/ 	.byte	0x04, 0x17
        /*000a*/ 	.short	(.L_4308 - .L_4307)
.L_4307:
        /*000c*/ 	.word	0x00000000
        /*0010*/ 	.short	0x000a
        /*0012*/ 	.short	0x0034
        /*0014*/ 	.byte	0x00, 0xf0, 0x11, 0x00


	//----- nvinfo : EIATTR_KPARAM_INFO
	.align		4
.L_4308:
        /*0018*/ 	.byte	0x04, 0x17
        /*001a*/ 	.short	(.L_4310 - .L_4309)
.L_4309:
        /*001c*/ 	.word	0x00000000
        /*0020*/ 	.short	0x0009
        /*0022*/ 	.short	0x0030
        /*0024*/ 	.byte	0x00, 0xf0, 0x11, 0x00


	//----- nvinfo : EIATTR_KPARAM_INFO
	.align		4
.L_4310:
        /*0028*/ 	.byte	0x04, 0x17
        /*002a*/ 	.short	(.L_4312 - .L_4311)
.L_4311:
        /*002c*/ 	.word	0x00000000
        /*0030*/ 	.short	0x0008
        /*0032*/ 	.short	0x002c
        /*0034*/ 	.byte	0x00, 0xf0, 0x11, 0x00


	//----- nvinfo : EIATTR_KPARAM_INFO
	.align		4
.L_4312:
        /*0038*/ 	.byte	0x04, 0x17
        /*003a*/ 	.short	(.L_4314 - .L_4313)
.L_4313:
        /*003c*/ 	.word	0x00000000
        /*0040*/ 	.short	0x0007
        /*0042*/ 	.short	0x0028
        /*0044*/ 	.byte	0x00, 0xf0, 0x11, 0x00


	//----- nvinfo : EIATTR_KPARAM_INFO
	.align		4
.L_4314:
        /*0048*/ 	.byte	0x04, 0x17
        /*004a*/ 	.short	(.L_4316 - .L_4315)
.L_4315:
        /*004c*/ 	.word	0x00000000
        /*0050*/ 	.short	0x0006
        /*0052*/ 	.short	0x0020
        /*0054*/ 	.byte	0x00, 0xf5, 0x21, 0x00


	//----- nvinfo : EIATTR_KPARAM_INFO
	.align		4
.L_4316:
        /*0058*/ 	.byte	0x04, 0x17
        /*005a*/ 	.short	(.L_4318 - .L_4317)
.L_4317:
        /*005c*/ 	.word	0x00000000
        /*0060*/ 	.short	0x0005
        /*0062*/ 	.short	0x0018
        /*0064*/ 	.byte	0x00, 0xf0, 0x11, 0x00


	//----- nvinfo : EIATTR_KPARAM_INFO
	.align		4
.L_4318:
        /*0068*/ 	.byte	0x04, 0x17
        /*006a*/ 	.short	(.L_4320 - .L_4319)
.L_4319:
        /*006c*/ 	.word	0x00000000
        /*0070*/ 	.short	0x0004
        /*0072*/ 	.short	0x0014
        /*0074*/ 	.byte	0x00, 0xf0, 0x11, 0x00


	//----- nvinfo : EIATTR_KPARAM_INFO
	.align		4
.L_4320:
        /*0078*/ 	.byte	0x04, 0x17
        /*007a*/ 	.short	(.L_4322 - .L_4321)
.L_4321:
        /*007c*/ 	.word	0x00000000
        /*0080*/ 	.short	0x0003
        /*0082*/ 	.short	0x0010
        /*0084*/ 	.byte	0x00, 0xf0, 0x11, 0x00


	//----- nvinfo : EIATTR_KPARAM_INFO
	.align		4
.L_4322:
        /*0088*/ 	.byte	0x04, 0x17
        /*008a*/ 	.short	(.L_4324 - .L_4323)
.L_4323:
        /*008c*/ 	.word	0x00000000
        /*0090*/ 	.short	0x0002
        /*0092*/ 	.short	0x000c
        /*0094*/ 	.byte	0x00, 0xf0, 0x11, 0x00


	//----- nvinfo : EIATTR_KPARAM_INFO
	.align		4
.L_4324:
        /*0098*/ 	.byte	0x04, 0x17
        /*009a*/ 	.short	(.L_4326 - .L_4325)
.L_4325:
        /*009c*/ 	.word	0x00000000
        /*00a0*/ 	.short	0x0001
        /*00a2*/ 	.short	0x0008
        /*00a4*/ 	.byte	0x00, 0xf0, 0x11, 0x00


	//----- nvinfo : EIATTR_KPARAM_INFO
	.align		4
.L_4326:
        /*00a8*/ 	.byte	0x04, 0x17
        /*00aa*/ 	.short	(.L_4328 - .L_4327)
.L_4327:
        /*00ac*/ 	.word	0x00000000
        /*00b0*/ 	.short	0x0000
        /*00b2*/ 	.short	0x0000
        /*00b4*/ 	.byte	0x00, 0xf5, 0x21, 0x00


	//----- nvinfo : EIATTR_SPARSE_MMA_MASK
	.align		4
.L_4328:
        /*00b8*/ 	.byte	0x03, 0x50
        /*00ba*/ 	.short	0x0000


	//----- nvinfo : EIATTR_MAXREG_COUNT
	.align		4
        /*00bc*/ 	.byte	0x03, 0x1b
        /*00be*/ 	.short	0x00ff


	//----- nvinfo : EIATTR_MERCURY_ISA_VERSION
	.align		4
        /*00c0*/ 	.byte	0x03, 0x5f
        /*00c2*/ 	.short	0x0101


	//----- nvinfo : EIATTR_VRC_CTA_INIT_COUNT
	.align		4
        /*00c4*/ 	.byte	0x02, 0x4a
	.zero		1
	.zero		1


	//----- nvinfo : EIATTR_EXIT_INSTR_OFFSETS
	.align		4
        /*00c8*/ 	.byte	0x04, 0x1c
        /*00ca*/ 	.short	(.L_4330 - .L_4329)


	//   ....[0]....
.L_4329:
        /*00cc*/ 	.word	0x000000d0


	//   ....[1]....
        /*00d0*/ 	.word	0x00000d40


	//----- nvinfo : EIATTR_CRS_STACK_SIZE
	.align		4
.L_4330:
        /*00d4*/ 	.byte	0x04, 0x1e
        /*00d6*/ 	.short	(.L_4332 - .L_4331)
.L_4331:
        /*00d8*/ 	.word	0x00000000


	//----- nvinfo : EIATTR_CBANK_PARAM_SIZE
	.align		4
.L_4332:
        /*00dc*/ 	.byte	0x03, 0x19
        /*00de*/ 	.short	0x0038


	//----- nvinfo : EIATTR_PARAM_CBANK
	.align		4
        /*00e0*/ 	.byte	0x04, 0x0a
        /*00e2*/ 	.short	(.L_4334 - .L_4333)
	.align		4
.L_4333:
        /*00e4*/ 	.word	index@(.nv.constant0._Z28_permutedims_5D_5_1_4_3_2_64PdiiiiiS_iiii)
        /*00e8*/ 	.short	0x0380
        /*00ea*/ 	.short	0x0038


	//----- nvinfo : EIATTR_SW_WAR
	.align		4
.L_4334:
        /*00ec*/ 	.byte	0x04, 0x36
        /*00ee*/ 	.short	(.L_4336 - .L_4335)
.L_4335:
        /*00f0*/ 	.word	0x00000008
.L_4336:


//--------------------- .nv.info._Z28_permutedims_5D_5_1_4_3_2_32PfiiiiiS_iiii --------------------------
	.section	.nv.info._Z28_permutedims_5D_5_1_4_3_2_32PfiiiiiS_iiii,"",@"SHT_CUDA_INFO"
	.sectionflags	@""
	.align	4


	//----- nvinfo : EIATTR_CUDA_API_VERSION
	.align		4
        /*0000*/ 	.byte	0x04, 0x37
        /*0002*/ 	.short	(.L_4338 - .L_4337)
.L_4337:
        /*0004*/ 	.word	0x00000082


	//----- nvinfo : EIATTR_KPARAM_INFO
	.align		4
.L_4338:
        /*0008*/ 	.byte	0x04, 0x17
        /*000a*/ 	.short	(.L_4340 - .L_4339)
.L_4339:
        /*000c*/ 	.word	0x00000000
        /*0010*/ 	.short	0x000a
        /*0012*/ 	.short	0x0034
        /*0014*/ 	.byte	0x00, 0xf0, 0x11, 0x00


	//----- nvinfo : EIATTR_KPARAM_INFO
	.align		4
.L_4340:
        /*0018*/ 	.byte	0x04, 0x17
        /*001a*/ 	.short	(.L_4342 - .L_4341)
.L_4341:
        /*001c*/ 	.word	0x00000000
        /*0020*/ 	.short	0x0009
        /*0022*/ 	.short	0x0030
        /*0024*/ 	.byte	0x00, 0xf0, 0x11, 0x00


	//----- nvinfo : EIATTR_KPARAM_INFO
	.align		4
.L_4342:
        /*0028*/ 	.byte	0x04, 0x17
        /*002a*/ 	.short	(.L_4344 - .L_4343)
.L_4343:
        /*002c*/ 	.word	0x00000000
        /*0030*/ 	.short	0x0008
        /*0032*/ 	.short	0x002c
        /*0034*/ 	.byte	0x00, 0xf0, 0x11, 0x00


	//----- nvinfo : EIATTR_KPARAM_INFO
	.align		4
.L_4344:
        /*0038*/ 	.byte	0x04, 0x17
        /*003a*/ 	.short	(.L_4346 - .L_4345)
.L_4345:
        /*003c*/ 	.word	0x00000000
        /*0040*/ 	.short	0x0007
        /*0042*/ 	.short	0x0028
        /*0044*/ 	.byte	0x00, 0xf0, 0x11, 0x00


	//----- nvinfo : EIATTR_KPARAM_INFO
	.align		4
.L_4346:
        /*0048*/ 	.byte	0x04, 0x17
        /*004a*/ 	.short	(.L_4348 - .L_4347)
.L_4347:
        /*004c*/ 	.word	0x00000000
        /*0050*/ 	.short	0x0006
        /*0052*/ 	.short	0x0020
        /*0054*/ 	.byte	0x00, 0xf5, 0x21, 0x00


	//----- nvinfo : EIATTR_KPARAM_INFO
	.align		4
.L_4348:
        /*0058*/ 	.byte	0x04, 0x17
        /*005a*/ 	.short	(.L_4350 - .L_4349)
.L_4349:
        /*005c*/ 	.word	0x00000000
        /*0060*/ 	.short	0x0005
        /*0062*/ 	.short	0x0018
        /*0064*/ 	.byte	0x00, 0xf0, 0x11, 0x00


	//----- nvinfo : EIATTR_KPARAM_INFO
	.align		4
.L_4350:
        /*0068*/ 	.byte	0x04, 0x17
        /*006a*/ 	.short	(.L_4352 - .L_4351)
.L_4351:
        /*006c*/ 	.word	0x00000000
        /*0070*/ 	.short	0x0004
        /*0072*/ 	.short	0x0014
        /*0074*/ 	.byte	0x00, 0xf0, 0x11, 0x00


	//----- nvinfo : EIATTR_KPARAM_INFO
	.align		4
.L_4352:
        /*0078*/ 	.byte	0x04, 0x17
        /*007a*/ 	.short	(.L_4354 - .L_4353)
.L_4353:
        /*007c*/ 	.word	0x00000000
        /*0080*/ 	.short	0x0003
        /*0082*/ 	.short	0x0010
        /*0084*/ 	.byte	0x00, 0xf0, 0x11, 0x00


	//----- nvinfo : EIATTR_KPARAM_INFO
	.align		4
.L_4354:
        /*0088*/ 	.byte	0x04, 0x17
        /*008a*/ 	.short	(.L_4356 - .L_4355)
.L_4355:
        /*008c*/ 	.word	0x00000000
        /*0090*/ 	.short	0x0002
        /*0092*/ 	.short	0x000c
        /*0094*/ 	.byte	0x00, 0xf0, 0x11, 0x00


	//----- nvinfo : EIATTR_KPARAM_INFO
	.align		4
.L_4356:
        /*0098*/ 	.byte	0x04, 0x17
        /*009a*/ 	.short	(.L_4358 - .L_4357)
.L_4357:
        /*009c*/ 	.word	0x00000000
        /*00a0*/ 	.short	0x0001
        /*00a2*/ 	.short	0x0008
        /*00a4*/ 	.byte	0x00, 0xf0, 0x11, 0x00


	//----- nvinfo : EIATTR_KPARAM_INFO
	.align		4
.L_4358:
        /*00a8*/ 	.byte	0x04, 0x17
        /*00aa*/ 	.short	(.L_4360 - .L_4359)
.L_4359:
        /*00ac*/ 	.word	0x00000000
        /*00b0*/ 	.short	0x0000
        /*00b2*/ 	.short	0x0000
        /*00b4*/ 	.byte	0x00, 0xf5, 0x21, 0x00


	//----- nvinfo : EIATTR_SPARSE_MMA_MASK
	.align		4
.L_4360:
        /*00b8*/ 	.byte	0x03, 0x50
        /*00ba*/ 	.short	0x0000


	//----- nvinfo : EIATTR_MAXREG_COUNT
	.align		4
        /*00bc*/ 	.byte	0x03, 0x1b
        /*00be*/ 	.short	0x00ff


	//----- nvinfo : EIATTR_MERCURY_ISA_VERSION
	.align		4
        /*00c0*/ 	.byte	0x03, 0x5f
        /*00c2*/ 	.short	0x0101


	//----- nvinfo : EIATTR_VRC_CTA_INIT_COUNT
	.align		4
        /*00c4*/ 	.byte	0x02, 0x4a
	.zero		1
	.zero		1


	//----- nvinfo : EIATTR_EXIT_INSTR_OFFSETS
	.align		4
        /*00c8*/ 	.byte	0x04, 0x1c
        /*00ca*/ 	.short	(.L_4362 - .L_4361)


	//   ....[0]....
.L_4361:
        /*00cc*/ 	.word	0x000000d0


	//   ....[1]....
        /*00d0*/ 	.word	0x00000d80


	//----- nvinfo : EIATTR_CRS_STACK_SIZE
	.align		4
.L_4362:
        /*00d4*/ 	.byte	0x04, 0x1e
        /*00d6*/ 	.short	(.L_4364 - .L_4363)
.L_4363:
        /*00d8*/ 	.word	0x00000000


	//----- nvinfo : EIATTR_CBANK_PARAM_SIZE
	.align		4
.L_4364:
        /*00dc*/ 	.byte	0x03, 0x19
        /*00de*/ 	.short	0x0038


	//----- nvinfo : EIATTR_PARAM_CBANK
	.align		4
        /*00e0*/ 	.byte	0x04, 0x0a
        /*00e2*/ 	.short	(.L_4366 - .L_4365)
	.align		4
.L_4365:
        /*00e4*/ 	.word	index@(.nv.constant0._Z28_permutedims_5D_5_1_4_3_2_32PfiiiiiS_iiii)
        /*00e8*/ 	.short	0x0380
        /*00ea*/ 	.short	0x0038


	//----- nvinfo : EIATTR_SW_WAR
	.align		4
.L_4366:
        /*00ec*/ 	.byte	0x04, 0x36
        /*00ee*/ 	.short	(.L_4368 - .L_4367)
.L_4367:
        /*00f0*/ 	.word	0x00000008
.L_4368:


//--------------------- .nv.info._Z28_permutedims_5D_5_1_4_2_3_64PdiiiiiS_iiii --------------------------
	.section	.nv.info._Z28_permutedims_5D_5_1_4_2_3_64PdiiiiiS_iiii,"",@"SHT_CUDA_INFO"
	.sectionflags	@""
	.align	4


	//----- nvinfo : EIATTR_CUDA_API_VERSION
	.align		4
        /*0000*/ 	.byte	0x04, 0x37
        /*0002*/ 	.short	(.L_4370 - .L_4369)
.L_4369:
        /*0004*/ 	.word	0x00000082


	//----- nvinfo : EIATTR_KPARAM_INFO
	.align		4
.L_4370:
        /*0008*/ 	.byte	0x04, 0x17
        /*000a*/ 	.short	(.L_4372 - .L_4371)
.L_4371:
        /*000c*/ 	.word	0x00000000
        /*0010*/ 	.short	0x000a
        /*0012*/ 	.short	0x0034
        /*0014*/ 	.byte	0x00, 0xf0, 0x11, 0x00


	//----- nvinfo : EIATTR_KPARAM_INFO
	.align		4
.L_4372:
        /*0018*/ 	.byte	0x04, 0x17
        /*001a*/ 	.short	(.L_4374 - .L_4373)
.L_4373:
        /*001c*/ 	.word	0x00000000
        /*0020*/ 	.short	0x0009
        /*0022*/ 	.short	0x0030
        /*0024*/ 	.byte	0x00, 0xf0, 0x11, 0x00


	//----- nvinfo : EIATTR_KPARAM_INFO
	.align		4
.L_4374:
        /*0028*/ 	.byte	0x04, 0x17
        /*002a*/ 	.short	(.L_4376 - .L_4375)
.L_4375:
        /*002c*/ 	.word	0x00000000
        /*0030*/ 	.short	0x0008
        /*0032*/ 	.short	0x002c
        /*0034*/ 	.byte	0x00, 0xf0, 0x11, 0x00


	//----- nvinfo : EIATTR_KPARAM_INFO
	.align		4
.L_4376:
        /*0038*/ 	.byte	0x04, 0x17
        /*003a*/ 	.short	(.L_4378 - .L_4377)
.L_4377:
        /*003c*/ 	.word	0x00000000
        /*0040*/ 	.short	0x0007
        /*0042*/ 	.short	0x0028
        /*0044*/ 	.byte	0x00, 0xf0, 0x11, 0x00


	//----- nvinfo : EIATTR_KPARAM_INFO
	.align		4
.L_4378:
        /*0048*/ 	.byte	0x04, 0x17
        /*004a*/ 	.short	(.L_4380 - .L_4379)
.L_4379:
        /*004c*/ 	.word	0x00000000
        /*0050*/ 	.short	0x0006
        /*0052*/ 	.short	0x0020
        /*0054*/ 	.byte	0x00, 0xf5, 0x21, 0x00


	//----- nvinfo : EIATTR_KPARAM_INFO
	.align		4
.L_4380:
        /*0058*/ 	.byte	0x04, 0x17
        /*005a*/ 	.short	(.L_4382 - .L_4381)
.L_4381:
        /*005c*/ 	.word	0x00000000
        /*0060*/ 	.short	0x0005
        /*0062*/ 	.short	0x0018
        /*0064*/ 	.byte	0x00, 0xf0, 0x11, 0x00


	//----- nvinfo : EIATTR_KPARAM_INFO
	.align		4
.L_4382:
        /*0068*/ 	.byte	0x04, 0x17
        /*006a*/ 	.short	(.L_4384 - .L_4383)
.L_4383:
        /*006c*/ 	.word	0x00000000
        /*0070*/ 	.short	0x0004
        /*0072*/ 	.short	0x0014
        /*0074*/ 	.byte	0x00, 0xf0, 0x11, 0x00


	//----- nvinfo : EIATTR_KPARAM_INFO
	.align		4
.L_4384:
        /*0078*/ 	.byte	0x04, 0x17
        /*007a*/ 	.short	(.L_4386 - .L_4385)
.L_4385:
        /*007c*/ 	.word	0x00000000
        /*0080*/ 	.short	0x0003
        /*0082*/ 	.short	0x0010
        /*0084*/ 	.byte	0x00, 0xf0, 0x11, 0x00


	//----- nvinfo : EIATTR_KPARAM_INFO
	.align		4
.L_4386:
        /*0088*/ 	.byte	0x04, 0x17
        /*008a*/ 	.short	(.L_4388 - .L_4387)
.L_4387:
        /*008c*/ 	.word	0x00000000
        /*0090*/ 	.short	0x0002
        /*0092*/ 	.short	0x000c
        /*0094*/ 	.byte	0x00, 0xf0, 0x11, 0x00


	//----- nvinfo : EIATTR_KPARAM_INFO
	.align		4
.L_4388:
        /*0098*/ 	.byte	0x04, 0x17
        /*009a*/ 	.short	(.L_4390 - .L_4389)
.L_4389:
        /*009c*/ 	.word	0x00000000
        /*00a0*/ 	.short	0x0001
        /*00a2*/ 	.short	0x0008
        /*00a4*/ 	.byte	0x00, 0xf0, 0x11, 0x00


	//----- nvinfo : EIATTR_KPARAM_INFO
	.align		4
.L_4390:
        /*00a8*/ 	.byte	0x04, 0x17
        /*00aa*/ 	.short	(.L_4392 - .L_4391)
.L_4391:
        /*00ac*/ 	.word	0x00000000
        /*00b0*/ 	.short	0x0000
        /*00b2*/ 	.short	0x0000
        /*00b4*/ 	.byte	0x00, 0xf5, 0x21, 0x00


	//----- nvinfo : EIATTR_SPARSE_MMA_MASK
	.align		4
.L_4392:
        /*00b8*/ 	.byte	0x03, 0x50
        /*00ba*/ 	.short	0x0000


	//----- nvinfo : EIATTR_MAXREG_COUNT
	.align		4
        /*00bc*/ 	.byte	0x03, 0x1b
        /*00be*/ 	.short	0x00ff


	//----- nvinfo : EIATTR_MERCURY_ISA_VERSION
	.align		4
        /*00c0*/ 	.byte	0x03, 0x5f
        /*00c2*/ 	.short	0x0101


	//----- nvinfo : EIATTR_VRC_CTA_INIT_COUNT
	.align		4
        /*00c4*/ 	.byte	0x02, 0x4a
	.zero		1
	.zero		1


	//----- nvinfo : EIATTR_EXIT_INSTR_OFFSETS
	.align		4
        /*00c8*/ 	.byte	0x04, 0x1c
        /*00ca*/ 	.short	(.L_4394 - .L_4393)


	//   ....[0]....
.L_4393:
        /*00cc*/ 	.word	0x000000d0


	//   ....[1]....
        /*00d0*/ 	.word	0x00000d40


	//----- nvinfo : EIATTR_CRS_STACK_SIZE
	.align		4
.L_4394:
        /*00d4*/ 	.byte	0x04, 0x1e
        /*00d6*/ 	.short	(.L_4396 - .L_4395)
.L_4395:
        /*00d8*/ 	.word	0x00000000


	//----- nvinfo : EIATTR_CBANK_PARAM_SIZE
	.align		4
.L_4396:
        /*00dc*/ 	.byte	0x03, 0x19
        /*00de*/ 	.short	0x0038


	//----- nvinfo : EIATTR_PARAM_CBANK
	.align		4
        /*00e0*/ 	.byte	0x04, 0x0a
        /*00e2*/ 	.short	(.L_4398 - .L_4397)
	.align		4
.L_4397:
        /*00e4*/ 	.word	index@(.nv.constant0._Z28_permutedims_5D_5_1_4_2_3_64PdiiiiiS_iiii)
        /*00e8*/ 	.short	0x0380
        /*00ea*/ 	.short	0x0038


	//----- nvinfo : EIATTR_SW_WAR
	.align		4
.L_4398:
        /*00ec*/ 	.byte	0x04, 0x36
        /*00ee*/ 	.short	(.L_4400 - .L_4399)
.L_4399:
        /*00f0*/ 	.word	0x00000008
.L_4400:


//--------------------- .nv.info._Z28_permutedims_5D_5_1_4_2_3_32PfiiiiiS_iiii --------------------------
	.section	.nv.info._Z28_permutedims_5D_5_1_4_2_3_32PfiiiiiS_iiii,"",@"SHT_CUDA_INFO"
	.sectionflags	@""
	.align	4


	//----- nvinfo : EIATTR_CUDA_API_VERSION
	.align		4
        /*0000*/ 	.byte	0x04, 0x37
        /*0002*/ 	.short	(.L_4402 - .L_4401)
.L_4401:
        /*0004*/ 	.word	0x00000082


	//----- nvinfo : EIATTR_KPARAM_INFO
	.align		4
.L_4402:
        /*0008*/ 	.byte	0x04, 0x17
        /*000a*/ 	.short	(.L_4404 - .L_4403)
.L_4403:
        /*000c*/ 	.word	0x00000000
        /*0010*/ 	.short	0x000a
        /*0012*/ 	.short	0x0034
        /*0014*/ 	.byte	0x00, 0xf0, 0x11, 0x00


	//----- nvinfo : EIATTR_KPARAM_INFO
	.align		4
.L_4404:
        /*0018*/ 	.byte	0x04, 0x17
        /*001a*/ 	.short	(.L_4406 - .L_4405)
.L_4405:
        /*001c*/ 	.word	0x00000000
        /*0020*/ 	.short	0x0009
        /*0022*/ 	.short	0x0030
        /*0024*/ 	.byte	0x00, 0xf0, 0x11, 0x00


	//----- nvinfo : EIATTR_KPARAM_INFO
	.align		4
.L_4406:
        /*0028*/ 	.byte	0x04, 0x17
        /*002a*/ 	.short	(.L_4408 - .L_4407)
.L_4407:
        /*002c*/ 	.word	0x00000000
        /*0030*/ 	.short	0x0008
        /*0032*/ 	.short	0x002c
        /*0034*/ 	.byte	0x00, 0xf0, 0x11, 0x00


	//----- nvinfo : EIATTR_KPARAM_INFO
	.align		4
.L_4408:
        /*0038*/ 	.byte	0x04, 0x17
        /*003a*/ 	.short	(.L_4410 - .L_4409)
.L_4409:
        /*003c*/ 	.word	0x00000000
        /*0040*/ 	.short	0x0007
        /*0042*/ 	.short	0x0028
        /*0044*/ 	.byte	0x00, 0xf0, 0x11, 0x00


	//----- nvinfo : EIATTR_KPARAM_INFO
	.align		4
.L_4410:
        /*0048*/ 	.byte	0x04, 0x17
        /*004a*/ 	.short	(.L_4412 - .L_4411)
.L_4411:
        /*004c*/ 	.word	0x00000000
        /*0050*/ 	.short	0x0006
        /*0052*/ 	.short	0x0020
        /*0054*/ 	.byte	0x00, 0xf5, 0x21, 0x00


	//----- nvinfo : EIATTR_KPARAM_INFO
	.align		4
.L_4412:
        /*0058*/ 	.byte	0x04, 0x17
        /*005a*/ 	.short	(.L_4414 - .L_4413)
.L_4413:
        /*005c*/ 	.word	0x00000000
        /*0060*/ 	.short	0x0005
        /*0062*/ 	.short	0x0018
        /*0064*/ 	.byte	0x00, 0xf0, 0x11, 0x00


	//----- nvinfo : EIATTR_KPARAM_INFO
	.align		4
.L_4414:
        /*0068*/ 	.byte	0x04, 0x17
        /*006a*/ 	.short	(.L_4416 - .L_4415)
.L_4415:
        /*006c*/ 	.word	0x00000000
        /*0070*/ 	.short	0x0004
        /*0072*/ 	.short	0x0014
        /*0074*/ 	.byte	0x00, 0xf0, 0x11, 0x00


	//----- nvinfo : EIATTR_KPARAM_INFO
	.align		4
.L_4416:
        /*0078*/ 	.byte	0x04, 0x17
        /*007a*/ 	.short	(.L_4418 - .L_4417)
.L_4417:
        /*007c*/ 	.word	0x00000000
        /*0080*/ 	.short	0x0003
        /*0082*/ 	.short	0x0010
        /*0084*/ 	.byte	0x00, 0xf0, 0x11, 0x00


	//----- nvinfo : EIATTR_KPARAM_INFO
	.align		4
.L_4418:
        /*0088*/ 	.byte	0x04, 0x17
        /*008a*/ 	.short	(.L_4420 - .L_4419)
.L_4419:
        /*008c*/ 	.word	0x00000000
        /*0090*/ 	.short	0x0002
        /*0092*/ 	.short	0x000c
        /*0094*/ 	.byte	0x00, 0xf0, 0x11, 0x00


	//----- nvinfo : EIATTR_KPARAM_INFO
	.align		4
.L_4420:
        /*0098*/ 	.byte	0x04, 0x17
        /*009a*/ 	.short	(.L_4422 - .L_4421)
.L_4421:
        /*009c*/ 	.word	0x00000000
        /*00a0*/ 	.short	0x0001
        /*00a2*/ 	.short	0x0008
        /*00a4*/ 	.byte	0x00, 0xf0, 0x11, 0x00


	//----- nvinfo : EIATTR_KPARAM_INFO
	.align		4
.L_4422:
        /*00a8*/ 	.byte	0x04, 0x17
        /*00aa*/ 	.short	(.L_4424 - .L_4423)
.L_4423:
        /*00ac*/ 	.word	0x00000000
        /*00b0*/ 	.short	0x0000
        /*00b2*/ 	.short	0x0000
        /*00b4*/ 	.byte	0x00, 0xf5, 0x21, 0x00


	//----- nvinfo : EIATTR_SPARSE_MMA_MASK
	.align		4
.L_4424:
        /*00b8*/ 	.byte	0x03, 0x50
        /*00ba*/ 	.short	0x0000


	//----- nvinfo : EIATTR_MAXREG_COUNT
	.align		4
        /*00bc*/ 	.byte	0x03, 0x1b
        /*00be*/ 	.short	0x00ff


	//----- nvinfo : EIATTR_MERCURY_ISA_VERSION
	.align		4
        /*00c0*/ 	.byte	0x03, 0x5f
        /*00c2*/ 	.short	0x0101


	//----- nvinfo : EIATTR_VRC_CTA_INIT_COUNT
	.align		4
        /*00c4*/ 	.byte	0x02, 0x4a
	.zero		1
	.zero		1


	//----- nvinfo : EIATTR_EXIT_INSTR_OFFSETS
	.align		4
        /*00c8*/ 	.byte	0x04, 0x1c
        /*00ca*/ 	.short	(.L_4426 - .L_4425)


	//   ....[0]....
.L_4425:
        /*00cc*/ 	.word	0x000000d0


	//   ....[1]....
        /*00d0*/ 	.word	0x00000d80


	//----- nvinfo : EIATTR_CRS_STACK_SIZE
	.align		4
.L_4426:
        /*00d4*/ 	.byte	0x04, 0x1e
        /*00d6*/ 	.short	(.L_4428 - .L_4427)
.L_4427:
        /*00d8*/ 	.word	0x00000000


	//----- nvinfo : EIATTR_CBANK_PARAM_SIZE
	.align		4
.L_4428:
        /*00dc*/ 	.byte	0x03, 0x19
        /*00de*/ 	.short	0x0038


	//----- nvinfo : EIATTR_PARAM_CBANK
	.align		4
        /*00e0*/ 	.byte	0x04, 0x0a
        /*00e2*/ 	.short	(.L_4430 - .L_4429)
	.align		4
.L_4429:
        /*00e4*/ 	.word	index@(.nv.constant0._Z28_permutedims_5D_5_1_4_2_3_32PfiiiiiS_iiii)
        /*00e8*/ 	.short	0x0380
        /*00ea*/ 	.short	0x0038


	//----- nvinfo : EIATTR_SW_WAR
	.align		4
.L_4430:
        /*00ec*/ 	.byte	0x04, 0x36
        /*00ee*/ 	.short	(.L_4432 - .L_4431)
.L_4431:
        /*00f0*/ 	.word	0x00000008
.L_4432:


//--------------------- .nv.info._Z28_permutedims_5D_5_1_3_4_2_64PdiiiiiS_iiii --------------------------
	.section	.nv.info._Z28_permutedims_5D_5_1_3_4_2_64PdiiiiiS_iiii,"",@"SHT_CUDA_INFO"
	.sectionflags	@""
	.align	4


	//----- nvinfo : EIATTR_CUDA_API_VERSION
	.align		4
        /*0000*/ 	.byte	0x04, 0x37
        /*0002*/ 	.short	(.L_4434 - .L_4433)
.L_4433:
        /*0004*/ 	.word	0x00000082


	//----- nvinfo : EIATTR_KPARAM_INFO
	.align		4
.L_4434:
        /*0008*/ 	.byte	0x04, 0x17
        /*000a*/ 	.short	(.L_4436 - .L_4435)
.L_4435:
        /*000c*/ 	.word	0x00000000
        /*0010*/ 	.short	0x000a
        /*0012*/ 	.short	0x0034
        /*0014*/ 	.byte	0x00, 0xf0, 0x11, 0x00


	//----- nvinfo : EIATTR_KPARAM_INFO
	.align		4
.L_4436:
        /*0018*/ 	.byte	0x04, 0x17
        /*001a*/ 	.short	(.L_4438 - .L_4437)
.L_4437:
        /*001c*/ 	.word	0x00000000
        /*0020*/ 	.short	0x0009
        /*0022*/ 	.short	0x0030
        /*0024*/ 	.byte	0x00, 0xf0, 0x11, 0x00


	//----- nvinfo : EIATTR_KPARAM_INFO
	.align		4
.L_4438:
        /*0028*/ 	.byte	0x04, 0x17
        /*002a*/ 	.short	(.L_4440 - .L_4439)
.L_4439:
        /*002c*/ 	.word	0x00000000
        /*0030*/ 	.short	0x0008
        /*0032*/ 	.short	0x002c
        /*0034*/ 	.byte	0x00, 0xf0, 0x11, 0x00


	//----- nvinfo : EIATTR_KPARAM_INFO
	.align		4
.L_4440:
        /*0038*/ 	.byte	0x04, 0x17
        /*003a*/ 	.short	(.L_4442 - .L_4441)
.L_4441:
        /*003c*/ 	.word	0x00000000
        /*0040*/ 	.short	0x0007
        /*0042*/ 	.short	0x0028
        /*0044*/ 	.byte	0x00, 0xf0, 0x11, 0x00


	//----- nvinfo : EIATTR_KPARAM_INFO
	.align		4
.L_4442:
        /*0048*/ 	.byte	0x04, 0x17
        /*004a*/ 	.short	(.L_4444 - .L_4443)
.L_4443:
        /*004c*/ 	.word	0x00000000
        /*0050*/ 	.short	0x0006
        /*0052*/ 	.short	0x0020
        /*0054*/ 	.byte	0x00, 0xf5, 0x21, 0x00


	//----- nvinfo : EIATTR_KPARAM_INFO
	.align		4
.L_4444:
        /*0058*/ 	.byte	0x04, 0x17
        /*005a*/ 	.short	(.L_4446 - .L_4445)
.L_4445:
        /*005c*/ 	.word	0x00000000
        /*0060*/ 	.short	0x0005
        /*0062*/ 	.short	0x0018
        /*0064*/ 	.byte	0x00, 0xf0, 0x11, 0x00


	//----- nvinfo : EIATTR_KPARAM_INFO
	.align		4
.L_4446:
        /*0068*/ 	.byte	0x04, 0x17
        /*006a*/ 	.short	(.L_4448 - .L_4447)
.L_4447:
        /*006c*/ 	.word	0x00000000
        /*0070*/ 	.short	0x0004
        /*0072*/ 	.short	0x0014
        /*0074*/ 	.byte	0x00, 0xf0, 0x11, 0x00


	//----- nvinfo : EIATTR_KPARAM_INFO
	.align		4
.L_4448:
        /*0078*/ 	.byte	0x04, 0x17
        /*007a*/ 	.short	(.L_4450 - .L_4449)
.L_4449:
        /*007c*/ 	.word	0x00000000
        /*0080*/ 	.short	0x0003
        /*0082*/ 	.short	0x0010
        /*0084*/ 	.byte	0x00, 0xf0, 0x11, 0x00


	//----- nvinfo : EIATTR_KPARAM_INFO
	.align		4
.L_4450:
        /*0088*/ 	.byte	0x04, 0x17
        /*008a*/ 	.short	(.L_4452 - .L_4451)
.L_4451:
        /*008c*/ 	.word	0x00000000
        /*0090*/ 	.short	0x0002
        /*0092*/ 	.short	0x000c
        /*0094*/ 	.byte	0x00, 0xf0, 0x11, 0x00


	//----- nvinfo : EIATTR_KPARAM_INFO
	.align		4
.L_4452:
        /*0098*/ 	.byte	0x04, 0x17
        /*009a*/ 	.short	(.L_4454 - .L_4453)
.L_4453:
        /*009c*/ 	.word	0x00000000
        /*00a0*/ 	.short	0x0001
        /*00a2*/ 	.short	0x0008
        /*00a4*/ 	.byte	0x00, 0xf0, 0x11, 0x00


	//----- nvinfo : EIATTR_KPARAM_INFO
	.align		4
.L_4454:
        /*00a8*/ 	.byte	0x04, 0x17
        /*00aa*/ 	.short	(.L_4456 - .L_4455)
.L_4455:
        /*00ac*/ 	.word	0x00000000
        /*00b0*/ 	.short	0x0000
        /*00b2*/ 	.short	0x0000
        /*00b4*/ 	.byte	0x00, 0xf5, 0x21, 0x00


	//----- nvinfo : EIATTR_SPARSE_MMA_MASK
	.align		4
.L_4456:
        /*00b8*/ 	.byte	0x03, 0x50
        /*00ba*/ 	.short	0x0000


	//----- nvinfo : EIATTR_MAXREG_COUNT
	.align		4
        /*00bc*/ 	.byte	0x03, 0x1b
        /*00be*/ 	.short	0x00ff


	//----- nvinfo : EIATTR_MERCURY_ISA_VERSION
	.align		4
        /*00c0*/ 	.byte	0x03, 0x5f
        /*00c2*/ 	.short	0x0101


	//----- nvinfo : EIATTR_VRC_CTA_INIT_COUNT
	.align		4
        /*00c4*/ 	.byte	0x02, 0x4a
	.zero		1
	.zero		1


	//----- nvinfo : EIATTR_EXIT_INSTR_OFFSETS
	.align		4
        /*00c8*/ 	.byte	0x04, 0x1c
        /*00ca*/ 	.short	(.L_4458 - .L_4457)


	//   ....[0]....
.L_4457:
        /*00cc*/ 	.word	0x000000d0


	//   ....[1]....
        /*00d0*/ 	.word	0x00000d40


	//----- nvinfo : EIATTR_CRS_STACK_SIZE
	.align		4
.L_4458:
        /*00d4*/ 	.byte	0x04, 0x1e
        /*00d6*/ 	.short	(.L_4460 - .L_4459)
.L_4459:
        /*00d8*/ 	.word	0x00000000


	//----- nvinfo : EIATTR_CBANK_PARAM_SIZE
	.align		4
.L_4460:
        /*00dc*/ 	.byte	0x03, 0x19
        /*00de*/ 	.short	0x0038


	//----- nvinfo : EIATTR_PARAM_CBANK
	.align		4
        /*00e0*/ 	.byte	0x04, 0x0a
        /*00e2*/ 	.short	(.L_4462 - .L_4461)
	.align		4
.L_4461:
        /*00e4*/ 	.word	index@(.nv.constant0._Z28_permutedims_5D_5_1_3_4_2_64PdiiiiiS_iiii)
        /*00e8*/ 	.short	0x0380
        /*00ea*/ 	.short	0x0038


	//----- nvinfo : EIATTR_SW_WAR
	.align		4
.L_4462:
        /*00ec*/ 	.byte	0x04, 0x36
        /*00ee*/ 	.short	(.L_4464 - .L_4463)
.L_4463:
        /*00f0*/ 	.word	0x00000008
.L_4464:


//--------------------- .nv.info._Z28_permutedims_5D_5_1_3_4_2_32PfiiiiiS_iiii --------------------------
	.section	.nv.info._Z28_permutedims_5D_5_1_3_4_2_32PfiiiiiS_iiii,"",@"SHT_CUDA_INFO"
	.sectionflags	@""
	.align	4


	//----- nvinfo : EIATTR_CUDA_API_VERSION
	.align		4
        /*0000*/ 	.byte	0x04, 0x37
        /*0002*/ 	.short	(.L_4466 - .L_4465)
.L_4465:
        /*0004*/ 	.word	0x00000082


	//----- nvinfo : EIATTR_KPARAM_INFO
	.align		4
.L_4466:
        /*0008*/ 	.byte	0x04, 0x17
        /*000a*/ 	.short	(.L_4468 - .L_4467)
.L_4467:
        /*000c*/ 	.word	0x00000000
        /*0010*/ 	.short	0x000a
        /*0012*/ 	.short	0x0034
        /*0014*/ 	.byte	0x00, 0xf0, 0x11, 0x00


	//----- nvinfo : EIATTR_KPARAM_INFO
	.align		4
.L_4468:
        /*0018*/ 	.byte	0x04, 0x17
        /*001a*/ 	.short	(.L_4470 - .L_4469)
.L_4469:
        /*001c*/ 	.word	0x00000000
        /*0020*/ 	.short	0x0009
        /*0022*/ 	.short	0x0030
        /*0024*/ 	.byte	0x00, 0xf0, 0x11, 0x00


	//----- nvinfo : EIATTR_KPARAM_INFO
	.align		4
.L_4470:
        /*0028*/ 	.byte	0x04, 0x17
        /*002a*/ 	.short	(.L_4472 - .L_4471)
.L_4471:
        /*002c*/ 	.word	0x00000000
        /*0030*/ 	.short	0x0008
        /*0032*/ 	.short	0x002c
        /*0034*/ 	.byte	0x00, 0xf0, 0x11, 0x00


	//----- nvinfo : EIATTR_KPARAM_INFO
	.align		4
.L_4472:
        /*0038*/ 	.byte	0x04, 0x17
        /*003a*/ 	.short	(.L_4474 - .L_4473)
.L_4473:
        /*003c*/ 	.word	0x00000000
        /*0040*/ 	.short	0x0007
        /*0042*/ 	.short	0x0028
        /*0044*/ 	.byte	0x00, 0xf0, 0x11, 0x00


	//----- nvinfo : EIATTR_KPARAM_INFO
	.align		4
.L_4474:
        /*0048*/ 	.byte	0x04, 0x17
        /*004a*/ 	.short	(.L_4476 - .L_4475)
.L_4475:
        /*004c*/ 	.word	0x00000000
        /*0050*/ 	.short	0x0006
        /*0052*/ 	.short	0x0020
        /*0054*/ 	.byte	0x00, 0xf5, 0x21, 0x00


	//----- nvinfo : EIATTR_KPARAM_INFO
	.align		4
.L_4476:
        /*0058*/ 	.byte	0x04, 0x17
        /*005a*/ 	.short	(.L_4478 - .L_4477)
.L_4477:
        /*005c*/ 	.word	0x00000000
        /*0060*/ 	.short	0x0005
        /*0062*/ 	.short	0x0018
        /*0064*/ 	.byte	0x00, 0xf0, 0x11, 0x00


	//----- nvinfo : EIATTR_KPARAM_INFO
	.align		4
.L_4478:
        /*0068*/ 	.byte	0x04, 0x17
        /*006a*/ 	.short	(.L_4480 - .L_4479)
.L_4479:
        /*006c*/ 	.word	0x00000000
        /*0070*/ 	.short	0x0004
        /*0072*/ 	.short	0x0014
        /*0074*/ 	.byte	0x00, 0xf0, 0x11, 0x00


	//----- nvinfo : EIATTR_KPARAM_INFO
	.align		4
.L_4480:
        /*0078*/ 	.byte	0x04, 0x17
        /*007a*/ 	.short	(.L_4482 - .L_4481)
.L_4481:
        /*007c*/ 	.word	0x00000000
        /*0080*/ 	.short	0x0003
        /*0082*/ 	.short	0x0010
        /*0084*/ 	.byte	0x00, 0xf0, 0x11, 0x00


	//----- nvinfo : EIATTR_KPARAM_INFO
	.align		4
.L_4482:
        /*0088*/ 	.byte	0x04, 0x17
        /*008a*/ 	.short	(.L_4484 - .L_4483)
.L_4483:
        /*008c*/ 	.word	0x00000000
        /*0090*/ 	.short	0x0002
        /*0092*/ 	.short	0x000c
        /*0094*/ 	.byte	0x00, 0xf0, 0x11, 0x00


	//----- nvinfo : EIATTR_KPARAM_INFO
	.align		4
.L_4484:
        /*0098*/ 	.byte	0x04, 0x17
        /*009a*/ 	.short	(.L_4486 - .L_4485)
.L_4485:
        /*009c*/ 	.word	0x00000000
        /*00a0*/ 	.short	0x0001
        /*00a2*/ 	.short	0x0008
        /*00a4*/ 	.byte	0x00, 0xf0, 0x11, 0x00


	//----- nvinfo : EIATTR_KPARAM_INFO
	.align		4
.L_4486:
        /*00a8*/ 	.byte	0x04, 0x17
        /*00aa*/ 	.short	(.L_4488 - .L_4487)
.L_4487:
        /*00ac*/ 	.word	0x00000000
        /*00b0*/ 	.short	0x0000
        /*00b2*/ 	.short	0x0000
        /*00b4*/ 	.byte	0x00, 0xf5, 0x21, 0x00


	//----- nvinfo : EIATTR_SPARSE_MMA_MASK
	.align		4
.L_4488:
        /*00b8*/ 	.byte	0x03, 0x50
        /*00ba*/ 	.short	0x0000


	//----- nvinfo : EIATTR_MAXREG_COUNT
	.align		4
        /*00bc*/ 	.byte	0x03, 0x1b
        /*00be*/ 	.short	0x00ff


	//----- nvinfo : EIATTR_MERCURY_ISA_VERSION
	.align		4
        /*00c0*/ 	.byte	0x03, 0x5f
        /*00c2*/ 	.short	0x0101


	//----- nvinfo : EIATTR_VRC_CTA_INIT_COUNT
	.align		4
        /*00c4*/ 	.byte	0x02, 0x4a
	.zero		1
	.zero		1


	//----- nvinfo : EIATTR_EXIT_INSTR_OFFSETS
	.align		4
        /*00c8*/ 	.byte	0x04, 0x1c
        /*00ca*/ 	.short	(.L_4490 - .L_4489)


	//   ....[0]....
.L_4489:
        /*00cc*/ 	.word	0x000000d0


	//   ....[1]....
        /*00d0*/ 	.word	0x00000d80


	//----- nvinfo : EIATTR_CRS_STACK_SIZE
	.align		4
.L_4490:
        /*00d4*/ 	.byte	0x04, 0x1e
        /*00d6*/ 	.short	(.L_4492 - .L_4491)
.L_4491:
        /*00d8*/ 	.word	0x00000000


	//----- nvinfo : EIATTR_CBANK_PARAM_SIZE
	.align		4
.L_4492:
        /*00dc*/ 	.byte	0x03, 0x19
        /*00de*/ 	.short	0x0038


	//----- nvinfo : EIATTR_PARAM_CBANK
	.align		4
        /*00e0*/ 	.byte	0x04, 0x0a
        /*00e2*/ 	.short	(.L_4494 - .L_4493)
	.align		4
.L_4493:
        /*00e4*/ 	.word	index@(.nv.constant0._Z28_permutedims_5D_5_1_3_4_2_32PfiiiiiS_iiii)
        /*00e8*/ 	.short	0x0380
        /*00ea*/ 	.short	0x0038


	//----- nvinfo : EIATTR_SW_WAR
	.align		4
.L_4494:
        /*00ec*/ 	.byte	0x04, 0x36
        /*00ee*/ 	.short	(.L_4496 - .L_4495)
.L_4495:
        /*00f0*/ 	.word	0x00000008
.L_4496:


//--------------------- .nv.info._Z28_permutedims_5D_5_1_3_2_4_64PdiiiiiS_iiii --------------------------
	.section	.nv.info._Z28_permutedims_5D_5_1_3_2_4_64PdiiiiiS_iiii,"",@"SHT_CUDA_INFO"
	.sectionflags	@""
	.align	4


	//----- nvinfo : EIATTR_CUDA_API_VERSION
	.align		4
        /*0000*/ 	.byte	0x04, 0x37
        /*0002*/ 	.short	(.L_4498 - .L_4497)
.L_4497:
        /*0004*/ 	.word	0x00000082


	//----- nvinfo : EIATTR_KPARAM_INFO
	.align		4
.L_4498:
        /*0008*/ 	.byte	0x04, 0x17
        /*000a*/ 	.short	(.L_4500 - .L_4499)
.L_4499:
        /*000c*/ 	.word	0x00000000
        /*0010*/ 	.short	0x000a
        /*0012*/ 	.short	0x0034
        /*0014*/ 	.byte	0x00, 0xf0, 0x11, 0x00


	//----- nvinfo : EIATTR_KPARAM_INFO
	.align		4
.L_4500:
        /*0018*/ 	.byte	0x04, 0x17
        /*001a*/ 	.short	(.L_4502 - .L_4501)
.L_4501:
        /*001c*/ 	.word	0x00000000
        /*0020*/ 	.short	0x0009
        /*0022*/ 	.short	0x0030
        /*0024*/ 	.byte	0x00, 0xf0, 0x11, 0x00


	//----- nvinfo : EIATTR_KPARAM_INFO
	.align		4
.L_4502:
        /*0028*/ 	.byte	0x04, 0x17
        /*002a*/ 	.short	(.L_4504 - .L_4503)
.L_4503:
        /*002c*/ 	.word	0x00000000
        /*0030*/ 	.short	0x0008
        /*0032*/ 	.short	0x002c
        /*0034*/ 	.byte	0x00, 0xf0, 0x11, 0x00


	//----- nvinfo : EIATTR_KPARAM_INFO
	.align		4
.L_4504:
        /*0038*/ 	.byte	0x04, 0x17
        /*003a*/ 	.short	(.L_4506 - .L_4505)
.L_4505:
        /*003c*/ 	.word	0x00000000
        /*0040*/ 	.short	0x0007
        /*0042*/ 	.short	0x0028
        /*0044*/ 	.byte	0x00, 0xf0, 0x11, 0x00


	//----- nvinfo : EIATTR_KPARAM_INFO
	.align		4
.L_4506:
        /*0048*/ 	.byte	0x04, 0x17
        /*004a*/ 	.short	(.L_4508 - .L_4507)
.L_4507:
        /*004c*/ 	.word	0x00000000
        /*0050*/ 	.short	0x0006
        /*0052*/ 	.short	0x0020
        /*0054*/ 	.byte	0x00, 0xf5, 0x21, 0x00


	//----- nvinfo : EIATTR_KPARAM_INFO
	.align		4
.L_4508:
        /*0058*/ 	.byte	0x04, 0x17
        /*005a*/ 	.short	(.L_4510 - .L_4509)
.L_4509:
        /*005c*/ 	.word	0x00000000
        /*0060*/ 	.short	0x0005
        /*0062*/ 	.short	0x0018
        /*0064*/ 	.byte	0x00, 0xf0, 0x11, 0x00


	//----- nvinfo : EIATTR_KPARAM_INFO
	.align		4
.L_4510:
        /*0068*/ 	.byte	0x04, 0x17
        /*006a*/ 	.short	(.L_4512 - .L_4511)
.L_4511:
        /*006c*/ 	.word	0x00000000
        /*0070*/ 	.short	0x0004
        /*0072*/ 	.short	0x0014
        /*0074*/ 	.byte	0x00, 0xf0, 0x11, 0x00


	//----- nvinfo : EIATTR_KPARAM_INFO
	.align		4
.L_4512:
        /*0078*/ 	.byte	0x04, 0x17
        /*007a*/ 	.short	(.L_4514 - .L_4513)
.L_4513:
        /*007c*/ 	.word	0x00000000
        /*0080*/ 	.short	0x0003
        /*0082*/ 	.short	0x0010
        /*0084*/ 	.byte	0x00, 0xf0, 0x11, 0x00


	//----- nvinfo : EIATTR_KPARAM_INFO
	.align		4
.L_4514:
        /*0088*/ 	.byte	0x04, 0x17
        /*008a*/ 	.short	(.L_4516 - .L_4515)
.L_4515:
        /*008c*/ 	.word	0x00000000
        /*0090*/ 	.short	0x0002
        /*0092*/ 	.short	0x000c
        /*0094*/ 	.byte	0x00, 0xf0, 0x11, 0x00


	//----- nvinfo : EIATTR_KPARAM_INFO
	.align		4
.L_4516:
        /*0098*/ 	.byte	0x04, 0x17
        /*009a*/ 	.short	(.L_4518 - .L_4517)
.L_4517:
        /*009c*/ 	.word	0x00000000
        /*00a0*/ 	.short	0x0001
        /*00a2*/ 	.short	0x0008
        /*00a4*/ 	.byte	0x00, 0xf0, 0x11, 0x00


	//----- nvinfo : EIATTR_KPARAM_INFO
	.align		4
.L_4518:
        /*00a8*/ 	.byte	0x04, 0x17
        /*00aa*/ 	.short	(.L_4520 - .L_4519)
.L_4519:
        /*00ac*/ 	.word	0x00000000
        /*00b0*/ 	.short	0x0000
        /*00b2*/ 	.short	0x0000
        /*00b4*/ 	.byte	0x00, 0xf5, 0x21, 0x00


	//----- nvinfo : EIATTR_SPARSE_MMA_MASK
	.align		4
.L_4520:
        /*00b8*/ 	.byte	0x03, 0x50
        /*00ba*/ 	.short	0x0000


	//----- nvinfo : EIATTR_MAXREG_COUNT
	.align		4
        /*00bc*/ 	.byte	0x03, 0x1b
        /*00be*/ 	.short	0x00ff


	//----- nvinfo : EIATTR_MERCURY_ISA_VERSION
	.align		4
        /*00c0*/ 	.byte	0x03, 0x5f
        /*00c2*/ 	.short	0x0101


	//----- nvinfo : EIATTR_VRC_CTA_INIT_COUNT
	.align		4
        /*00c4*/ 	.byte	0x02, 0x4a
	.zero		1
	.zero		1


	//----- nvinfo : EIATTR_EXIT_INSTR_OFFSETS
	.align		4
        /*00c8*/ 	.byte	0x04, 0x1c
        /*00ca*/ 	.short	(.L_4522 - .L_4521)


	//   ....[0]....
.L_4521:
        /*00cc*/ 	.word	0x000000d0


	//   ....[1]....
        /*00d0*/ 	.word	0x00000d40


	//----- nvinfo : EIATTR_CRS_STACK_SIZE
	.align		4
.L_4522:
        /*00d4*/ 	.byte	0x04, 0x1e
        /*00d6*/ 	.short	(.L_4524 - .L_4523)
.L_4523:
        /*00d8*/ 	.word	0x00000000


	//----- nvinfo : EIATTR_CBANK_PARAM_SIZE
	.align		4
.L_4524:
        /*00dc*/ 	.byte	0x03, 0x19
        /*00de*/ 	.short	0x0038


	//----- nvinfo : EIATTR_PARAM_CBANK
	.align		4
        /*00e0*/ 	.byte	0x04, 0x0a
        /*00e2*/ 	.short	(.L_4526 - .L_4525)
	.align		4
.L_4525:
        /*00e4*/ 	.word	index@(.nv.constant0._Z28_permutedims_5D_5_1_3_2_4_64PdiiiiiS_iiii)
        /*00e8*/ 	.short	0x0380
        /*00ea*/ 	.short	0x0038


	//----- nvinfo : EIATTR_SW_WAR
	.align		4
.L_4526:
        /*00ec*/ 	.byte	0x04, 0x36
        /*00ee*/ 	.short	(.L_4528 - .L_4527)
.L_4527:
        /*00f0*/ 	.word	0x00000008
.L_4528:


//--------------------- .nv.info._Z28_permutedims_5D_5_1_3_2_4_32PfiiiiiS_iiii --------------------------
	.section	.nv.info._Z28_permutedims_5D_5_1_3_2_4_32PfiiiiiS_iiii,"",@"SHT_CUDA_INFO"
	.sectionflags	@""
	.align	4


	//----- nvinfo : EIATTR_CUDA_API_VERSION
	.align		4
        /*0000*/ 	.byte	0x04, 0x37
        /*0002*/ 	.short	(.L_4530 - .L_4529)
.L_4529:
        /*0004*/ 	.word	0x00000082


	//----- nvinfo : EIATTR_KPARAM_INFO
	.align		4
.L_4530:
        /*0008*/ 	.byte	0x04, 0x17
        /*000a*/ 	.short	(.L_4532 - .L_4531)
.L_4531:
        /*000c*/ 	.word	0x00000000
        /*0010*/ 	.short	0x000a
        /*0012*/ 	.short	0x0034
        /*0014*/ 	.byte	0x00, 0xf0, 0x11, 0x00


	//----- nvinfo : EIATTR_KPARAM_INFO
	.align		4
.L_4532:
        /*0018*/ 	.byte	0x04, 0x17
        /*001a*/ 	.short	(.L_4534 - .L_4533)
.L_4533:
        /*001c*/ 	.word	0x00000000
        /*0020*/ 	.short	0x0009
        /*0022*/ 	.short	0x0030
        /*0024*/ 	.byte	0x00, 0xf0, 0x11, 0x00


	//----- nvinfo : EIATTR_KPARAM_INFO
	.align		4
.L_4534:
        /*0028*/ 	.byte	0x04, 0x17
        /*002a*/ 	.short	(.L_4536 - .L_4535)
.L_4535:
        /*002c*/ 	.word	0x00000000
        /*0030*/ 	.short	0x0008
        /*0032*/ 	.short	0x002c
        /*0034*/ 	.byte	0x00, 0xf0, 0x11, 0x00


	//----- nvinfo : EIATTR_KPARAM_INFO
	.align		4
.L_4536:
        /*0038*/ 	.byte	0x04, 0x17
        /*003a*/ 	.short	(.L_4538 - .L_4537)
.L_4537:
        /*003c*/ 	.word	0x00000000
        /*0040*/ 	.short	0x0007
        /*0042*/ 	.short	0x0028
        /*0044*/ 	.byte	0x00, 0xf0, 0x11, 0x00


	//----- nvinfo : EIATTR_KPARAM_INFO
	.align		4
.L_4538:
        /*0048*/ 	.byte	0x04, 0x17
        /*004a*/ 	.short	(.L_4540 - .L_4539)
.L_4539:
        /*004c*/ 	.word	0x00000000
        /*0050*/ 	.short	0x0006
        /*0052*/ 	.short	0x0020
        /*0054*/ 	.byte	0x00, 0xf5, 0x21, 0x00


	//----- nvinfo : EIATTR_KPARAM_INFO
	.align		4
.L_4540:
        /*0058*/ 	.byte	0x04, 0x17
        /*005a*/ 	.short	(.L_4542 - .L_4541)
.L_4541:
        /*005c*/ 	.word	0x00000000
        /*0060*/ 	.short	0x0005
        /*0062*/ 	.short	0x0018
        /*0064*/ 	.byte	0x00, 0xf0, 0x11, 0x00


	//----- nvinfo : EIATTR_KPARAM_INFO
	.align		4
.L_4542:
        /*0068*/ 	.byte	0x04, 0x17
        /*006a*/ 	.short	(.L_4544 - .L_4543)
.L_4543:
        /*006c*/ 	.word	0x00000000
        /*0070*/ 	.short	0x0004
        /*0072*/ 	.short	0x0014
        /*0074*/ 	.byte	0x00, 0xf0, 0x11, 0x00


	//----- nvinfo : EIATTR_KPARAM_INFO
	.align		4
.L_4544:
        /*0078*/ 	.byte	0x04, 0x17
        /*007a*/ 	.short	(.L_4546 - .L_4545)
.L_4545:
        /*007c*/ 	.word	0x00000000
        /*0080*/ 	.short	0x0003
        /*0082*/ 	.short	0x0010
        /*0084*/ 	.byte	0x00, 0xf0, 0x11, 0x00


	//----- nvinfo : EIATTR_KPARAM_INFO
	.align		4
.L_4546:
        /*0088*/ 	.byte	0x04, 0x17
        /*008a*/ 	.short	(.L_4548 - .L_4547)
.L_4547:
        /*008c*/ 	.word	0x00000000
        /*0090*/ 	.short	0x0002
        /*0092*/ 	.short	0x000c
        /*0094*/ 	.byte	0x00, 0xf0, 0x11, 0x00


	//----- nvinfo : EIATTR_KPARAM_INFO
	.align		4
.L_4548:
        /*0098*/ 	.byte	0x04, 0x17
        /*009a*/ 	.short	(.L_4550 - .L_4549)
.L_4549:
        /*009c*/ 	.word	0x00000000
        /*00a0*/ 	.short	0x0001
        /*00a2*/ 	.short	0x0008
        /*00a4*/ 	.byte	0x00, 0xf0, 0x11, 0x00


	//----- nvinfo : EIATTR_KPARAM_INFO
	.align		4
.L_4550:
        /*00a8*/ 	.byte	0x04, 0x17
        /*00aa*/ 	.short	(.L_4552 - .L_4551)
.L_4551:
        /*00ac*/ 	.word	0x00000000
        /*00b0*/ 	.short	0x0000
        /*00b2*/ 	.short	0x0000
        /*00b4*/ 	.byte	0x00, 0xf5, 0x21, 0x00


	//----- nvinfo : EIATTR_SPARSE_MMA_MASK
	.align		4
.L_4552:
        /*00b8*/ 	.byte	0x03, 0x50
        /*00ba*/ 	.short	0x0000


	//----- nvinfo : EIATTR_MAXREG_COUNT
	.align		4
        /*00bc*/ 	.byte	0x03, 0x1b
        /*00be*/ 	.short	0x00ff


	//----- nvinfo : EIATTR_MERCURY_ISA_VERSION
	.align		4
        /*00c0*/ 	.byte	0x03, 0x5f
        /*00c2*/ 	.short	0x0101


	//----- nvinfo : EIATTR_VRC_CTA_INIT_COUNT
	.align		4
        /*00c4*/ 	.byte	0x02, 0x4a
	.zero		1
	.zero		1


	//----- nvinfo : EIATTR_EXIT_INSTR_OFFSETS
	.align		4
        /*00c8*/ 	.byte	0x04, 0x1c
        /*00ca*/ 	.short	(.L_4554 - .L_4553)


	//   ....[0]....
.L_4553:
        /*00cc*/ 	.word	0x000000d0


	//   ....[1]....
        /*00d0*/ 	.word	0x00000d80


	//----- nvinfo : EIATTR_CRS_STACK_SIZE
	.align		4
.L_4554:
        /*00d4*/ 	.byte	0x04, 0x1e
        /*00d6*/ 	.short	(.L_4556 - .L_4555)
.L_4555:
        /*00d8*/ 	.word	0x00000000


	//----- nvinfo : EIATTR_CBANK_PARAM_SIZE
	.align		4
.L_4556:
        /*00dc*/ 	.byte	0x03, 0x19
        /*00de*/ 	.short	0x0038


	//----- nvinfo : EIATTR_PARAM_CBANK
	.align		4
        /*00e0*/ 	.byte	0x04, 0x0a
        /*00e2*/ 	.short	(.L_4558 - .L_4557)
	.align		4
.L_4557:
        /*00e4*/ 	.word	index@(.nv.constant0._Z28_permutedims_5D_5_1_3_2_4_32PfiiiiiS_iiii)
        /*00e8*/ 	.short	0x0380
        /*00ea*/ 	.short	0x0038


	//----- nvinfo : EIATTR_SW_WAR
	.align		4
.L_4558:
        /*00ec*/ 	.byte	0x04, 0x36
        /*00ee*/ 	.short	(.L_4560 - .L_4559)
.L_4559:
        /*00f0*/ 	.word	0x00000008
.L_4560:


//--------------------- .nv.info._Z28_permutedims_5D_5_1_2_4_3_64PdiiiiiS_iiii --------------------------
	.section	.nv.info._Z28_permutedims_5D_5_1_2_4_3_64PdiiiiiS_iiii,"",@"SHT_CUDA_INFO"
	.sectionflags	@""
	.align	4


	//----- nvinfo : EIATTR_CUDA_API_VERSION
	.align		4
        /*0000*/ 	.byte	0x04, 0x37
        /*0002*/ 	.short	(.L_4562 - .L_4561)
.L_4561:
        /*0004*/ 	.word	0x00000082


	//----- nvinfo : EIATTR_KPARAM_INFO
	.align		4
.L_4562:
        /*0008*/ 	.byte	0x04, 0x17
        /*000a*/ 	.short	(.L_4564 - .L_4563)
.L_4563:
        /*000c*/ 	.word	0x00000000
        /*0010*/ 	.short	0x000a
        /*0012*/ 	.short	0x0034
        /*0014*/ 	.byte	0x00, 0xf0, 0x11, 0x00


	//----- nvinfo : EIATTR_KPARAM_INFO
	.align		4
.L_4564:
        /*0018*/ 	.byte	0x04, 0x17
        /*001a*/ 	.short	(.L_4566 - .L_4565)
.L_4565:
        /*001c*/ 	.word	0x00000000
        /*0020*/ 	.short	0x0009
        /*0022*/ 	.short	0x0030
        /*0024*/ 	.byte	0x00, 0xf0, 0x11, 0x00


	//----- nvinfo : EIATTR_KPARAM_INFO
	.align		4
.L_4566:
        /*0028*/ 	.byte	0x04, 0x17
        /*002a*/ 	.short	(.L_4568 - .L_4567)
.L_4567:
        /*002c*/ 	.word	0x00000000
        /*0030*/ 	.short	0x0008
        /*0032*/ 	.short	0x002c
        /*0034*/ 	.byte	0x00, 0xf0, 0x11, 0x00


	//----- nvinfo : EIATTR_KPARAM_INFO
	.align		4
.L_4568:
        /*0038*/ 	.byte	0x04, 0x17
        /*003a*/ 	.short	(.L_4570 - .L_4569)
.L_4569:
        /*003c*/ 	.word	0x00000000
        /*0040*/ 	.short	0x0007
        /*0042*/ 	.short	0x0028
        /*0044*/ 	.byte	0x00, 0xf0, 0x11, 0x00


	//----- nvinfo : EIATTR_KPARAM_INFO
	.align		4
.L_4570:
        /*0048*/ 	.byte	0x04, 0x17
        /*004a*/ 	.short	(.L_4572 - .L_4571)
.L_4571:
        /*004c*/ 	.word	0x00000000
        /*0050*/ 	.short	0x0006
        /*0052*/ 	.short	0x0020
        /*0054*/ 	.byte	0x00, 0xf5, 0x21, 0x00


	//----- nvinfo : EIATTR_KPARAM_INFO
	.align		4
.L_4572:
        /*0058*/ 	.byte	0x04, 0x17
        /*005a*/ 	.short	(.L_4574 - .L_4573)
.L_4573:
        /*005c*/ 	.word	0x00000000
        /*0060*/ 	.short	0x0005
        /*0062*/ 	.short	0x0018
        /*0064*/ 	.byte	0x00, 0xf0, 0x11, 0x00


	//----- nvinfo : EIATTR_KPARAM_INFO
	.align		4
.L_4574:
        /*0068*/ 	.byte	0x04, 0x17
        /*006a*/ 	.short	(.L_4576 - .L_4575)
.L_4575:
        /*006c*/ 	.word	0x00000000
        /*0070*/ 	.short	0x0004
        /*0072*/ 	.short	0x0014
        /*0074*/ 	.byte	0x00, 0xf0, 0x11, 0x00


	//----- nvinfo : EIATTR_KPARAM_INFO
	.align		4
.L_4576:
        /*0078*/ 	.byte	0x04, 0x17
        /*007a*/ 	.short	(.L_4578 - .L_4577)
.L_4577:
        /*007c*/ 	.word	0x00000000
        /*0080*/ 	.short	0x0003
        /*0082*/ 	.short	0x0010
        /*0084*/ 	.byte	0x00, 0xf0, 0x11, 0x00


	//----- nvinfo : EIATTR_KPARAM_INFO
	.align		4
.L_4578:
        /*0088*/ 	.byte	0x04, 0x17
        /*008a*/ 	.short	(.L_4580 - .L_4579)
.L_4579:
        /*008c*/ 	.word	0x00000000
        /*0090*/ 	.short	0x0002
        /*0092*/ 	.short	0x000c
        /*0094*/ 	.byte	0x00, 0xf0, 0x11, 0x00


	//----- nvinfo : EIATTR_KPARAM_INFO
	.align		4
.L_4580:
        /*0098*/ 	.byte	0x04, 0x17
        /*009a*/ 	.short	(.L_4582 - .L_4581)
.L_4581:
        /*009c*/ 	.word	0x00000000
        /*00a0*/ 	.short	0x0001
        /*00a2*/ 	.short	0x0008
        /*00a4*/ 	.byte	0x00, 0xf0, 0x11, 0x00


	//----- nvinfo : EIATTR_KPARAM_INFO
	.align		4
.L_4582:
        /*00a8*/ 	.byte	0x04, 0x17
        /*00aa*/ 	.short	(.L_4584 - .L_4583)
.L_4583:
        /*00ac*/ 	.word	0x00000000
        /*00b0*/ 	.short	0x0000
        /*00b2*/ 	.short	0x0000
        /*00b4*/ 	.byte	0x00, 0xf5, 0x21, 0x00


	//----- nvinfo : EIATTR_SPARSE_MMA_MASK
	.align		4
.L_4584:
        /*00b8*/ 	.byte	0x03, 0x50
        /*00ba*/ 	.short	0x0000


	//----- nvinfo : EIATTR_MAXREG_COUNT
	.align		4
        /*00bc*/ 	.byte	0x03, 0x1b
        /*00be*/ 	.short	0x00ff


	//----- nvinfo : EIATTR_MERCURY_ISA_VERSION
	.align		4
        /*00c0*/ 	.byte	0x03, 0x5f
        /*00c2*/ 	.short	0x0101


	//----- nvinfo : EIATTR_VRC_CTA_INIT_COUNT
	.align		4
        /*00c4*/ 	.byte	0x02, 0x4a
	.zero		1
	.zero		1


	//----- nvinfo : EIATTR_EXIT_INSTR_OFFSETS
	.align		4
        /*00c8*/ 	.byte	0x04, 0x1c
        /*00ca*/ 	.short	(.L_4586 - .L_4585)


	//   ....[0]....
.L_4585:
        /*00cc*/ 	.word	0x000000d0


	//   ....[1]....
        /*00d0*/ 	.word	0x00000d40


	//----- nvinfo : EIATTR_CRS_STACK_SIZE
	.align		4
.L_4586:
        /*00d4*/ 	.byte	0x04, 0x1e
        /*00d6*/ 	.short	(.L_4588 - .L_4587)
.L_4587:
        /*00d8*/ 	.word	0x00000000


	//----- nvinfo : EIATTR_CBANK_PARAM_SIZE
	.align		4
.L_4588:
        /*00dc*/ 	.byte	0x03, 0x19
        /*00de*/ 	.short	0x0038


	//----- nvinfo : EIATTR_PARAM_CBANK
	.align		4
        /*00e0*/ 	.byte	0x04, 0x0a
        /*00e2*/ 	.short	(.L_4590 - .L_4589)
	.align		4
.L_4589:
        /*00e4*/ 	.word	index@(.nv.constant0._Z28_permutedims_5D_5_1_2_4_3_64PdiiiiiS_iiii)
        /*00e8*/ 	.short	0x0380
        /*00ea*/ 	.short	0x0038


	//----- nvinfo : EIATTR_SW_WAR
	.align		4
.L_4590:
        /*00ec*/ 	.byte	0x04, 0x36
        /*00ee*/ 	.short	(.L_4592 - .L_4591)
.L_4591:
        /*00f0*/ 	.word	0x00000008
.L_4592:


//--------------------- .nv.info._Z28_permutedims_5D_5_1_2_4_3_32PfiiiiiS_iiii --------------------------
	.section	.nv.info._Z28_permutedims_5D_5_1_2_4_3_32PfiiiiiS_iiii,"",@"SHT_CUDA_INFO"
	.sectionflags	@""
	.align	4


	//----- nvinfo : EIATTR_CUDA_API_VERSION
	.align		4
        /*0000*/ 	.byte	0x04, 0x37
        /*0002*/ 	.short	(.L_4594 - .L_4593)
.L_4593:
        /*0004*/ 	.word	0x00000082


	//----- nvinfo : EIATTR_KPARAM_INFO
	.align		4
.L_4594:
        /*0008*/ 	.byte	0x04, 0x17
        /*000a*/ 	.short	(.L_4596 - .L_4595)
.L_4595:
        /*000c*/ 	.word	0x00000000
        /*0010*/ 	.short	0x000a
        /*0012*/ 	.short	0x0034
        /*0014*/ 	.byte	0x00, 0xf0, 0x11, 0x00


	//----- nvinfo : EIATTR_KPARAM_INFO
	.align		4
.L_4596:
        /*0018*/ 	.byte	0x04, 0x17
        /*001a*/ 	.short	(.L_4598 - .L_4597)
.L_4597:
        /*001c*/ 	.word	0x00000000
        /*0020*/ 	.short	0x0009
        /*0022*/ 	.short	0x0030
        /*0024*/ 	.byte	0x00, 0xf0, 0x11, 0x00


	//----- nvinfo : EIATTR_KPARAM_INFO
	.align		4
.L_4598:
        /*0028*/ 	.byte	0x04, 0x17
        /*002a*/ 	.short	(.L_4600 - .L_4599)
.L_4599:
        /*002c*/ 	.word	0x00000000
        /*0030*/ 	.short	0x0008
        /*0032*/ 	.short	0x002c
        /*0034*/ 	.byte	0x00, 0xf0, 0x11, 0x00


	//----- nvinfo : EIATTR_KPARAM_INFO
	.align		4
.L_4600:
        /*0038*/ 	.byte	0x04, 0x17
        /*003a*/ 	.short	(.L_4602 - .L_4601)
.L_4601:
        /*003c*/ 	.word	0x00000000
        /*0040*/ 	.short	0x0007
        /*0042*/ 	.short	0x0028
        /*0044*/ 	.byte	0x00, 0xf0, 0x11, 0x00


	//----- nvinfo : EIATTR_KPARAM_INFO
	.align		4
.L_4602:
        /*0048*/ 	.byte	0x04, 0x17
        /*004a*/ 	.short	(.L_4604 - .L_4603)
.L_4603:
        /*004c*/ 	.word	0x00000000
        /*0050*/ 	.short	0x0006
        /*0052*/ 	.short	0x0020
        /*0054*/ 	.byte	0x00, 0xf5, 0x21, 0x00


	//----- nvinfo : EIATTR_KPARAM_INFO
	.align		4
.L_4604:
        /*0058*/ 	.byte	0x04, 0x17
        /*005a*/ 	.short	(.L_4606 - .L_4605)
.L_4605:
        /*005c*/ 	.word	0x00000000
        /*0060*/ 	.short	0x0005
        /*0062*/ 	.short	0x0018
        /*0064*/ 	.byte	0x00, 0xf0, 0x11, 0x00


	//----- nvinfo : EIATTR_KPARAM_INFO
	.align		4
.L_4606:
        /*0068*/ 	.byte	0x04, 0x17
        /*006a*/ 	.short	(.L_4608 - .L_4607)
.L_4607:
        /*006c*/ 	.word	0x00000000
        /*0070*/ 	.short	0x0004
        /*0072*/ 	.short	0x0014
        /*0074*/ 	.byte	0x00, 0xf0, 0x11, 0x00


	//----- nvinfo : EIATTR_KPARAM_INFO
	.align		4
.L_4608:
        /*0078*/ 	.byte	0x04, 0x17
        /*007a*/ 	.short	(.L_4610 - .L_4609)
.L_4609:
        /*007c*/ 	.word	0x00000000
        /*0080*/ 	.short	0x0003
        /*0082*/ 	.short	0x0010
        /*0084*/ 	.byte	0x00, 0xf0, 0x11, 0x00


	//----- nvinfo : EIATTR_KPARAM_INFO
	.align		4
.L_4610:
        /*0088*/ 	.byte	0x04, 0x17
        /*008a*/ 	.short	(.L_4612 - .L_4611)
.L_4611:
        /*008c*/ 	.word	0x00000000
        /*0090*/ 	.short	0x0002
        /*0092*/ 	.short	0x000c
        /*0094*/ 	.byte	0x00, 0xf0, 0x11, 0x00


	//----- nvinfo : EIATTR_KPARAM_INFO
	.align		4
.L_4612:
        /*0098*/ 	.byte	0x04, 0x17
        /*009a*/ 	.short	(.L_4614 - .L_4613)
.L_4613:
        /*009c*/ 	.word	0x00000000
        /*00a0*/ 	.short	0x0001
        /*00a2*/ 	.short	0x0008
        /*00a4*/ 	.byte	0x00, 0xf0, 0x11, 0x00


	//----- nvinfo : EIATTR_KPARAM_INFO
	.align		4
.L_4614:
        /*00a8*/ 	.byte	0x04, 0x17
        /*00aa*/ 	.short	(.L_4616 - .L_4615)
.L_4615:
        /*00ac*/ 	.word	0x00000000
        /*00b0*/ 	.short	0x0000
        /*00b2*/ 	.short	0x0000
        /*00b4*/ 	.byte	0x00, 0xf5, 0x21, 0x00


	//----- nvinfo : EIATTR_SPARSE_MMA_MASK
	.align		4
.L_4616:
        /*00b8*/ 	.byte	0x03, 0x50
        /*00ba*/ 	.short	0x0000


	//----- nvinfo : EIATTR_MAXREG_COUNT
	.align		4
        /*00bc*/ 	.byte	0x03, 0x1b
        /*00be*/ 	.short	0x00ff


	//----- nvinfo : EIATTR_MERCURY_ISA_VERSION
	.align		4
        /*00c0*/ 	.byte	0x03, 0x5f
        /*00c2*/ 	.short	0x0101


	//----- nvinfo : EIATTR_VRC_CTA_INIT_COUNT
	.align		4
        /*00c4*/ 	.byte	0x02, 0x4a
	.zero		1
	.zero		1


	//----- nvinfo : EIATTR_EXIT_INSTR_OFFSETS
	.align		4
        /*00c8*/ 	.byte	0x04, 0x1c
        /*00ca*/ 	.short	(.L_4618 - .L_4617)


	//   ....[0]....
.L_4617:
        /*00cc*/ 	.word	0x000000d0


	//   ....[1]....
        /*00d0*/ 	.word	0x00000d80


	//----- nvinfo : EIATTR_CRS_STACK_SIZE
	.align		4
.L_4618:
        /*00d4*/ 	.byte	0x04, 0x1e
        /*00d6*/ 	.short	(.L_4620 - .L_4619)
.L_4619:
        /*00d8*/ 	.word	0x00000000


	//----- nvinfo : EIATTR_CBANK_PARAM_SIZE
	.align		4
.L_4620:
        /*00dc*/ 	.byte	0x03, 0x19
        /*00de*/ 	.short	0x0038


	//----- nvinfo : EIATTR_PARAM_CBANK
	.align		4
        /*00e0*/ 	.byte	0x04, 0x0a
        /*00e2*/ 	.short	(.L_4622 - .L_4621)
	.align		4
.L_4621:
        /*00e4*/ 	.word	index@(.nv.constant0._Z28_permutedims_5D_5_1_2_4_3_32PfiiiiiS_iiii)
        /*00e8*/ 	.short	0x0380
        /*00ea*/ 	.short	0x0038


	//----- nvinfo : EIATTR_SW_WAR
	.align		4
.L_4622:
        /*00ec*/ 	.byte	0x04, 0x36
        /*00ee*/ 	.short	(.L_4624 - .L_4623)
.L_4623:
        /*00f0*/ 	.word	0x00000008
.L_4624:


//--------------------- .nv.info._Z28_permutedims_5D_5_1_2_3_4_64PdiiiiiS_iiii --------------------------
	.section	.nv.info._Z28_permutedims_5D_5_1_2_3_4_64PdiiiiiS_iiii,"",@"SHT_CUDA_INFO"
	.sectionflags	@""
	.align	4


	//----- nvinfo : EIATTR_CUDA_API_VERSION
	.align		4
        /*0000*/ 	.byte	0x04, 0x37
        /*0002*/ 	.short	(.L_4626 - .L_4625)
.L_4625:
        /*0004*/ 	.word	0x00000082


	//----- nvinfo : EIATTR_KPARAM_INFO
	.align		4
.L_4626:
        /*0008*/ 	.byte	0x04, 0x17
        /*000a*/ 	.short	(.L_4628 - .L_4627)
.L_4627:
        /*000c*/ 	.word	0x00000000
        /*0010*/ 	.short	0x000a
        /*0012*/ 	.short	0x0034
        /*0014*/ 	.byte	0x00, 0xf0, 0x11, 0x00


	//----- nvinfo : EIATTR_KPARAM_INFO
	.align		4
.L_4628:
        /*0018*/ 	.byte	0x04, 0x17
        /*001a*/ 	.short	(.L_4630 - .L_4629)
.L_4629:
        /*001c*/ 	.word	0x00000000
        /*0020*/ 	.short	0x0009
        /*0022*/ 	.short	0x0030
        /*0024*/ 	.byte	0x00, 0xf0, 0x11, 0x00


	//----- nvinfo : EIATTR_KPARAM_INFO
	.align		4
.L_4630:
        /*0028*/ 	.byte	0x04, 0x17
        /*002a*/ 	.short	(.L_4632 - .L_4631)
.L_4631:
        /*002c*/ 	.word	0x00000000
        /*0030*/ 	.short	0x0008
        /*0032*/ 	.short	0x002c
        /*0034*/ 	.byte	0x00, 0xf0, 0x11, 0x00


	//----- nvinfo : EIATTR_KPARAM_INFO
	.align		4
.L_4632:
        /*0038*/ 	.byte	0x04, 0x17
        /*003a*/ 	.short	(.L_4634 - .L_4633)
.L_4633:
        /*003c*/ 	.word	0x00000000
        /*0040*/ 	.short	0x0007
        /*0042*/ 	.short	0x0028
        /*0044*/ 	.byte	0x00, 0xf0, 0x11, 0x00


	//----- nvinfo : EIATTR_KPARAM_INFO
	.align		4
.L_4634:
        /*0048*/ 	.byte	0x04, 0x17
        /*004a*/ 	.short	(.L_4636 - .L_4635)
.L_4635:
        /*004c*/ 	.word	0x00000000
        /*0050*/ 	.short	0x0006
        /*0052*/ 	.short	0x0020
        /*0054*/ 	.byte	0x00, 0xf5, 0x21, 0x00


	//----- nvinfo : EIATTR_KPARAM_INFO
	.align		4
.L_4636:
        /*0058*/ 	.byte	0x04, 0x17
        /*005a*/ 	.short	(.L_4638 - .L_4637)
.L_4637:
        /*005c*/ 	.word	0x00000000
        /*0060*/ 	.short	0x0005
        /*0062*/ 	.short	0x0018
        /*0064*/ 	.byte	0x00, 0xf0, 0x11, 0x00


	//----- nvinfo : EIATTR_KPARAM_INFO
	.align		4
.L_4638:
        /*0068*/ 	.byte	0x04, 0x17
        /*006a*/ 	.short	(.L_4640 - .L_4639)
.L_4639:
        /*006c*/ 	.word	0x00000000
        /*0070*/ 	.short	0x0004
        /*0072*/ 	.short	0x0014
        /*0074*/ 	.byte	0x00, 0xf0, 0x11, 0x00


	//----- nvinfo : EIATTR_KPARAM_INFO
	.align		4
.L_4640:
        /*0078*/ 	.byte	0x04, 0x17
        /*007a*/ 	.short	(.L_4642 - .L_4641)
.L_4641:
        /*007c*/ 	.word	0x00000000
        /*0080*/ 	.short	0x0003
        /*0082*/ 	.short	0x0010
        /*0084*/ 	.byte	0x00, 0xf0, 0x11, 0x00


	//----- nvinfo : EIATTR_KPARAM_INFO
	.align		4
.L_4642:
        /*0088*/ 	.byte	0x04, 0x17
        /*008a*/ 	.short	(.L_4644 - .L_4643)
.L_4643:
        /*008c*/ 	.word	0x00000000
        /*0090*/ 	.short	0x0002
        /*0092*/ 	.short	0x000c
        /*0094*/ 	.byte	0x00, 0xf0, 0x11, 0x00


	//----- nvinfo : EIATTR_KPARAM_INFO
	.align		4
.L_4644:
        /*0098*/ 	.byte	0x04, 0x17
        /*009a*/ 	.short	(.L_4646 - .L_4645)
.L_4645:
        /*009c*/ 	.word	0x00000000
        /*00a0*/ 	.short	0x0001
        /*00a2*/ 	.short	0x0008
        /*00a4*/ 	.byte	0x00, 0xf0, 0x11, 0x00


	//----- nvinfo : EIATTR_KPARAM_INFO
	.align		4
.L_4646:
        /*00a8*/ 	.byte	0x04, 0x17
        /*00aa*/ 	.short	(.L_4648 - .L_4647)
.L_4647:
        /*00ac*/ 	.word	0x00000000
        /*00b0*/ 	.short	0x0000
        /*00b2*/ 	.short	0x0000
        /*00b4*/ 	.byte	0x00, 0xf5, 0x21, 0x00


	//----- nvinfo : EIATTR_SPARSE_MMA_MASK
	.align		4
.L_4648:
        /*00b8*/ 	.byte	0x03, 0x50
        /*00ba*/ 	.short	0x0000


	//----- nvinfo : EIATTR_MAXREG_COUNT
	.align		4
        /*00bc*/ 	.byte	0x03, 0x1b
        /*00be*/ 	.short	0x00ff


	//----- nvinfo : EIATTR_MERCURY_ISA_VERSION
	.align		4
        /*00c0*/ 	.byte	0x03, 0x5f
        /*00c2*/ 	.short	0x0101


	//----- nvinfo : EIATTR_VRC_CTA_INIT_COUNT
	.align		4
        /*00c4*/ 	.byte	0x02, 0x4a
	.zero		1
	.zero		1


	//----- nvinfo : EIATTR_EXIT_INSTR_OFFSETS
	.align		4
        /*00c8*/ 	.byte	0x04, 0x1c
        /*00ca*/ 	.short	(.L_4650 - .L_4649)


	//   ....[0]....
.L_4649:
        /*00cc*/ 	.word	0x000000d0


	//   ....[1]....
        /*00d0*/ 	.word	0x00000d40


	//----- nvinfo : EIATTR_CRS_STACK_SIZE
	.align		4
.L_4650:
        /*00d4*/ 	.byte	0x04, 0x1e
        /*00d6*/ 	.short	(.L_4652 - .L_4651)
.L_4651:
        /*00d8*/ 	.word	0x00000000


	//----- nvinfo : EIATTR_CBANK_PARAM_SIZE
	.align		4
.L_4652:
        /*00dc*/ 	.byte	0x03, 0x19
        /*00de*/ 	.short	0x0038


	//----- nvinfo : EIATTR_PARAM_CBANK
	.align		4
        /*00e0*/ 	.byte	0x04, 0x0a
        /*00e2*/ 	.short	(.L_4654 - .L_4653)
	.align		4
.L_4653:
        /*00e4*/ 	.word	index@(.nv.constant0._Z28_permutedims_5D_5_1_2_3_4_64PdiiiiiS_iiii)
        /*00e8*/ 	.short	0x0380
        /*00ea*/ 	.short	0x0038


	//----- nvinfo : EIATTR_SW_WAR
	.align		4
.L_4654:
        /*00ec*/ 	.byte	0x04, 0x36
        /*00ee*/ 	.short	(.L_4656 - .L_4655)
.L_4655:
        /*00f0*/ 	.word	0x00000008
.L_4656:


//--------------------- .nv.info._Z28_permutedims_5D_5_1_2_3_4_32PfiiiiiS_iiii --------------------------
	.section	.nv.info._Z28_permutedims_5D_5_1_2_3_4_32PfiiiiiS_iiii,"",@"SHT_CUDA_INFO"
	.sectionflags	@""
	.align	4


	//----- nvinfo : EIATTR_CUDA_API_VERSION
	.align		4
        /*0000*/ 	.byte	0x04, 0x37
        /*0002*/ 	.short	(.L_4658 - .L_4657)
.L_4657:
        /*0004*/ 	.word	0x00000082


	//----- nvinfo : EIATTR_KPARAM_INFO
	.align		4
.L_4658:
        /*0008*/ 	.byte	0x04, 0x17
        /*000a*/ 	.short	(.L_4660 - .L_4659)
.L_4659:
        /*000c*/ 	.word	0x00000000
        /*0010*/ 	.short	0x000a
        /*0012*/ 	.short	0x0034
        /*0014*/ 	.byte	0x00, 0xf0, 0x11, 0x00


	//----- nvinfo : EIATTR_KPARAM_INFO
	.align		4
.L_4660:
        /*0018*/ 	.byte	0x04, 0x17
        /*001a*/ 	.short	(.L_4662 - .L_4661)
.L_4661:
        /*001c*/ 	.word	0x00000000
        /*0020*/ 	.short	0x0009
        /*0022*/ 	.short	0x0030
        /*0024*/ 	.byte	0x00, 0xf0, 0x11, 0x00


	//----- nvinfo : EIATTR_KPARAM_INFO
	.align		4
.L_4662:
        /*0028*/ 	.byte	0x04, 0x17
        /*002a*/ 	.short	(.L_4664 - .L_4663)
.L_4663:
        /*002c*/ 	.word	0x00000000
        /*0030*/ 	.short	0x0008
        /*0032*/ 	.short	0x002c
        /*0034*/ 	.byte	0x00, 0xf0, 0x11, 0x00


	//----- nvinfo : EIATTR_KPARAM_INFO
	.align		4
.L_4664:
        /*0038*/ 	.byte	0x04, 0x17
        /*003a*/ 	.short	(.L_4666 - .L_4665)
.L_4665:
        /*003c*/ 	.word	0x00000000
        /*0040*/ 	.short	0x0007
        /*0042*/ 	.short	0x0028
        /*0044*/ 	.byte	0x00, 0xf0, 0x11, 0x00


	//----- nvinfo : EIATTR_KPARAM_INFO
	.align		4
.L_4666:
        /*0048*/ 	.byte	0x04, 0x17
        /*004a*/ 	.short	(.L_4668 - .L_4667)
.L_4667:
        /*004c*/ 	.word	0x00000000
        /*0050*/ 	.short	0x0006
        /*0052*/ 	.short	0x0020
        /*0054*/ 	.byte	0x00, 0xf5, 0x21, 0x00


	//----- nvinfo : EIATTR_KPARAM_INFO
	.align		4
.L_4668:
        /*0058*/ 	.byte	0x04, 0x17
        /*005a*/ 	.short	(.L_4670 - .L_4669)
.L_4669:
        /*005c*/ 	.word	0x00000000
        /*0060*/ 	.short	0x0005
        /*0062*/ 	.short	0x0018
        /*0064*/ 	.byte	0x00, 0xf0, 0x11, 0x00


	//----- nvinfo : EIATTR_KPARAM_INFO
	.align		4
.L_4670:
        /*0068*/ 	.byte	0x04, 0x17
        /*006a*/ 	.short	(.L_4672 - .L_4671)
.L_4671:
        /*006c*/ 	.word	0x00000000
        /*0070*/ 	.short	0x0004
        /*0072*/ 	.short	0x0014
        /*0074*/ 	.byte	0x00, 0xf0, 0x11, 0x00


	//----- nvinfo : EIATTR_KPARAM_INFO
	.align		4
.L_4672:
        /*0078*/ 	.byte	0x04, 0x17
        /*007a*/ 	.short	(.L_4674 - .L_4673)
.L_4673:
        /*007c*/ 	.word	0x00000000
        /*0080*/ 	.short	0x0003
        /*0082*/ 	.short	0x0010
        /*0084*/ 	.byte	0x00, 0xf0, 0x11, 0x00


	//----- nvinfo : EIATTR_KPARAM_INFO
	.align		4
.L_4674:
        /*0088*/ 	.byte	0x04, 0x17
        /*008a*/ 	.short	(.L_4676 - .L_4675)
.L_4675:
        /*008c*/ 	.word	0x00000000
        /*0090*/ 	.short	0x0002
        /*0092*/ 	.short	0x000c
        /*0094*/ 	.byte	0x00, 0xf0, 0x11, 0x00


	//----- nvinfo : EIATTR_KPARAM_INFO
	.align		4
.L_4676:
        /*0098*/ 	.byte	0x04, 0x17
        /*009a*/ 	.short	(.L_4678 - .L_4677)
.L_4677:
        /*009c*/ 	.word	0x00000000
        /*00a0*/ 	.short	0x0001
        /*00a2*/ 	.short	0x0008
        /*00a4*/ 	.byte	0x00, 0xf0, 0x11, 0x00


	//----- nvinfo : EIATTR_KPARAM_INFO
	.align		4
.L_4678:
        /*00a8*/ 	.byte	0x04, 0x17
        /*00aa*/ 	.short	(.L_4680 - .L_4679)
.L_4679:
        /*00ac*/ 	.word	0x00000000
        /*00b0*/ 	.short	0x0000
        /*00b2*/ 	.short	0x0000
        /*00b4*/ 	.byte	0x00, 0xf5, 0x21, 0x00


	//----- nvinfo : EIATTR_SPARSE_MMA_MASK
	.align		4
.L_4680:
        /*00b8*/ 	.byte	0x03, 0x50
        /*00ba*/ 	.short	0x0000


	//----- nvinfo : EIATTR_MAXREG_COUNT
	.align		4
        /*00bc*/ 	.byte	0x03, 0x1b
        /*00be*/ 	.short	0x00ff


	//----- nvinfo : EIATTR_MERCURY_ISA_VERSION
	.align		4
        /*00c0*/ 	.byte	0x03, 0x5f
        /*00c2*/ 	.short	0x0101


	//----- nvinfo : EIATTR_VRC_CTA_INIT_COUNT
	.align		4
        /*00c4*/ 	.byte	0x02, 0x4a
	.zero		1
	.zero		1


	//----- nvinfo : EIATTR_EXIT_INSTR_OFFSETS
	.align		4
        /*00c8*/ 	.byte	0x04, 0x1c
        /*00ca*/ 	.short	(.L_4682 - .L_4681)


	//   ....[0]....
.L_4681:
        /*00cc*/ 	.word	0x000000d0


	//   ....[1]....
        /*00d0*/ 	.word	0x00000d80


	//----- nvinfo : EIATTR_CRS_STACK_SIZE
	.align		4
.L_4682:
        /*00d4*/ 	.byte	0x04, 0x1e
        /*00d6*/ 	.short	(.L_4684 - .L_4683)
.L_4683:
        /*00d8*/ 	.word	0x00000000


	//----- nvinfo : EIATTR_CBANK_PARAM_SIZE
	.align		4
.L_4684:
        /*00dc*/ 	.byte	0x03, 0x19
        /*00de*/ 	.short	0x0038


	//----- nvinfo : EIATTR_PARAM_CBANK
	.align		4
        /*00e0*/ 	.byte	0x04, 0x0a
        /*00e2*/ 	.short	(.L_4686 - .L_4685)
	.align		4
.L_4685:
        /*00e4*/ 	.word	index@(.nv.constant0._Z28_permutedims_5D_5_1_2_3_4_32PfiiiiiS_iiii)
        /*00e8*/ 	.short	0x0380
        /*00ea*/ 	.short	0x0038


	//----- nvinfo : EIATTR_SW_WAR
	.align		4
.L_4686:
        /*00ec*/ 	.byte	0x04, 0x36
        /*00ee*/ 	.short	(.L_4688 - .L_4687)
.L_4687:
        /*00f0*/ 	.word	0x00000008
.L_4688:


//--------------------- .nv.info._Z28_permutedims_5D_4_5_3_2_1_64PdiiiiiS_iiii --------------------------
	.section	.nv.info._Z28_permutedims_5D_4_5_3_2_1_64PdiiiiiS_iiii,"",@"SHT_CUDA_INFO"
	.sectionflags	@""
	.align	4


	//----- nvinfo : EIATTR_CUDA_API_VERSION
	.align		4
        /*0000*/ 	.byte	0x04, 0x37
        /*0002*/ 	.short	(.L_4690 - .L_4689)
.L_4689:
        /*0004*/ 	.word	0x00000082


	//----- nvinfo : EIATTR_KPARAM_INFO
	.align		4
.L_4690:
        /*0008*/ 	.byte	0x04, 0x17
        /*000a*/ 	.short	(.L_4692 - .L_4691)
.L_4691:
        /*000c*/ 	.word	0x00000000
        /*0010*/ 	.short	0x000a
        /*0012*/ 	.short	0x0034
        /*0014*/ 	.byte	0x00, 0xf0, 0x11, 0x00


	//----- nvinfo : EIATTR_KPARAM_INFO
	.align		4
.L_4692:
        /*0018*/ 	.byte	0x04, 0x17
        /*001a*/ 	.short	(.L_4694 - .L_4693)
.L_4693:
        /*001c*/ 	.word	0x00000000
        /*0020*/ 	.short	0x0009
        /*0022*/ 	.short	0x0030
        /*0024*/ 	.byte	0x00, 0xf0, 0x11, 0x00


	//----- nvinfo : EIATTR_KPARAM_INFO
	.align		4
.L_4694:
        /*0028*/ 	.byte	0x04, 0x17
        /*002a*/ 	.short	(.L_4696 - .L_4695)
.L_4695:
        /*002c*/ 	.word	0x00000000
        /*0030*/ 	.short	0x0008
        /*0032*/ 	.short	0x002c
        /*0034*/ 	.byte	0x00, 0xf0, 0x11, 0x00


	//----- nvinfo : EIATTR_KPARAM_INFO
	.align		4
.L_4696:
        /*0038*/ 	.byte	0x04, 0x17
        /*003a*/ 	.short	(.L_4698 - .L_4697)
.L_4697:
        /*003c*/ 	.word	0x00000000
        /*0040*/ 	.short	0x0007
        /*0042*/ 	.short	0x0028
        /*0044*/ 	.byte	0x00, 0xf0, 0x11, 0x00


	//----- nvinfo : EIATTR_KPARAM_INFO
	.align		4
.L_4698:
        /*0048*/ 	.byte	0x04, 0x17
        /*004a*/ 	.short	(.L_4700 - .L_4699)
.L_4699:
        /*004c*/ 	.word	0x00000000
        /*0050*/ 	.short	0x0006
        /*0052*/ 	.short	0x0020
        /*0054*/ 	.byte	0x00, 0xf5, 0x21, 0x00


	//----- nvinfo : EIATTR_KPARAM_INFO
	.align		4
.L_4700:
        /*0058*/ 	.byte	0x04, 0x17
        /*005a*/ 	.short	(.L_4702 - .L_4701)
.L_4701:
        /*005c*/ 	.word	0x00000000
        /*0060*/ 	.short	0x0005
        /*0062*/ 	.short	0x0018
        /*0064*/ 	.byte	0x00, 0xf0, 0x11, 0x00


	//----- nvinfo : EIATTR_KPARAM_INFO
	.align		4
.L_4702:
        /*0068*/ 	.byte	0x04, 0x17
        /*006a*/ 	.short	(.L_4704 - .L_4703)
.L_4703:
        /*006c*/ 	.word	0x00000000
        /*0070*/ 	.short	0x0004
        /*0072*/ 	.short	0x0014
        /*0074*/ 	.byte	0x00, 0xf0, 0x11, 0x00


	//----- nvinfo : EIATTR_KPARAM_INFO
	.align		4
.L_4704:
        /*0078*/ 	.byte	0x04, 0x17
        /*007a*/ 	.short	(.L_4706 - .L_4705)
.L_4705:
        /*007c*/ 	.word	0x00000000
        /*0080*/ 	.short	0x0003
        /*0082*/ 	.short	0x0010
        /*0084*/ 	.byte	0x00, 0xf0, 0x11, 0x00


	//----- nvinfo : EIATTR_KPARAM_INFO
	.align		4
.L_4706:
        /*0088*/ 	.byte	0x04, 0x17
        /*008a*/ 	.short	(.L_4708 - .L_4707)
.L_4707:
        /*008c*/ 	.word	0x00000000
        /*0090*/ 	.short	0x0002
        /*0092*/ 	.short	0x000c
        /*0094*/ 	.byte	0x00, 0xf0, 0x11, 0x00


	//----- nvinfo : EIATTR_KPARAM_INFO
	.align		4
.L_4708:
        /*0098*/ 	.byte	0x04, 0x17
        /*009a*/ 	.short	(.L_4710 - .L_4709)
.L_4709:
        /*009c*/ 	.word	0x00000000
        /*00a0*/ 	.short	0x0001
        /*00a2*/ 	.short	0x0008
        /*00a4*/ 	.byte	0x00, 0xf0, 0x11, 0x00


	//----- nvinfo : EIATTR_KPARAM_INFO
	.align		4
.L_4710:
        /*00a8*/ 	.byte	0x04, 0x17
        /*00aa*/ 	.short	(.L_4712 - .L_4711)
.L_4711:
        /*00ac*/ 	.word	0x00000000
        /*00b0*/ 	.short	0x0000
        /*00b2*/ 	.short	0x0000
        /*00b4*/ 	.byte	0x00, 0xf5, 0x21, 0x00


	//----- nvinfo : EIATTR_SPARSE_MMA_MASK
	.align		4
.L_4712:
        /*00b8*/ 	.byte	0x03, 0x50
        /*00ba*/ 	.short	0x0000


	//----- nvinfo : EIATTR_MAXREG_COUNT
	.align		4
        /*00bc*/ 	.byte	0x03, 0x1b
        /*00be*/ 	.short	0x00ff


	//----- nvinfo : EIATTR_MERCURY_ISA_VERSION
	.align		4
        /*00c0*/ 	.byte	0x03, 0x5f
        /*00c2*/ 	.short	0x0101


	//----- nvinfo : EIATTR_VRC_CTA_INIT_COUNT
	.align		4
        /*00c4*/ 	.byte	0x02, 0x4a
	.zero		1
	.zero		1


	//----- nvinfo : EIATTR_EXIT_INSTR_OFFSETS
	.align		4
        /*00c8*/ 	.byte	0x04, 0x1c
        /*00ca*/ 	.short	(.L_4714 - .L_4713)


	//   ....[0]....
.L_4713:
        /*00cc*/ 	.word	0x000000d0


	//   ....[1]....
        /*00d0*/ 	.word	0x00000d30


	//----- nvinfo : EIATTR_CRS_STACK_SIZE
	.align		4
.L_4714:
        /*00d4*/ 	.byte	0x04, 0x1e
        /*00d6*/ 	.short	(.L_4716 - .L_4715)
.L_4715:
        /*00d8*/ 	.word	0x00000000


	//----- nvinfo : EIATTR_CBANK_PARAM_SIZE
	.align		4
.L_4716:
        /*00dc*/ 	.byte	0x03, 0x19
        /*00de*/ 	.short	0x0038


	//----- nvinfo : EIATTR_PARAM_CBANK
	.align		4
        /*00e0*/ 	.byte	0x04, 0x0a
        /*00e2*/ 	.short	(.L_4718 - .L_4717)
	.align		4
.L_4717:
        /*00e4*/ 	.word	index@(.nv.constant0._Z28_permutedims_5D_4_5_3_2_1_64PdiiiiiS_iiii)
        /*00e8*/ 	.short	0x0380
        /*00ea*/ 	.short	0x0038


	//----- nvinfo : EIATTR_SW_WAR
	.align		4
.L_4718:
        /*00ec*/ 	.byte	0x04, 0x36
        /*00ee*/ 	.short	(.L_4720 - .L_4719)
.L_4719:
        /*00f0*/ 	.word	0x00000008
.L_4720:


//--------------------- .nv.info._Z28_permutedims_5D_4_5_3_2_1_32PfiiiiiS_iiii --------------------------
	.section	.nv.info._Z28_permutedims_5D_4_5_3_2_1_32PfiiiiiS_iiii,"",@"SHT_CUDA_INFO"
	.sectionflags	@""
	.align	4


	//----- nvinfo : EIATTR_CUDA_API_VERSION
	.align		4
        /*0000*/ 	.byte	0x04, 0x37
        /*0002*/ 	.short	(.L_4722 - .L_4721)
.L_4721:
        /*0004*/ 	.word	0x00000082


	//----- nvinfo : EIATTR_KPARAM_INFO
	.align		4
.L_4722:
        /*0008*/ 	.byte	0x04, 0x17
        /*000a*/ 	.short	(.L_4724 - .L_4723)
.L_4723:
        /*000c*/ 	.word	0x00000000
        /*0010*/ 	.short	0x000a
        /*0012*/ 	.short	0x0034
        /*0014*/ 	.byte	0x00, 0xf0, 0x11, 0x00


	//----- nvinfo : EIATTR_KPARAM_INFO
	.align		4
.L_4724:
        /*0018*/ 	.byte	0x04, 0x17
        /*001a*/ 	.short	(.L_4726 - .L_4725)
.L_4725:
        /*001c*/ 	.word	0x00000000
        /*0020*/ 	.short	0x0009
        /*0022*/ 	.short	0x0030
        /*0024*/ 	.byte	0x00, 0xf0, 0x11, 0x00


	//----- nvinfo : EIATTR_KPARAM_INFO
	.align		4
.L_4726:
        /*0028*/ 	.byte	0x04, 0x17
        /*002a*/ 	.short	(.L_4728 - .L_4727)
.L_4727:
        /*002c*/ 	.word	0x00000000
        /*0030*/ 	.short	0x0008
        /*0032*/ 	.short	0x002c
        /*0034*/ 	.byte	0x00, 0xf0, 0x11, 0x00


	//----- nvinfo : EIATTR_KPARAM_INFO
	.align		4
.L_4728:
        /*0038*/ 	.byte	0x04, 0x17
        /*003a*/ 	.short	(.L_4730 - .L_4729)
.L_4729:
        /*003c*/ 	.word	0x00000000
        /*0040*/ 	.short	0x0007
        /*0042*/ 	.short	0x0028
        /*0044*/ 	.byte	0x00, 0xf0, 0x11, 0x00


	//----- nvinfo : EIATTR_KPARAM_INFO
	.align		4
.L_4730:
        /*0048*/ 	.byte	0x04, 0x17
        /*004a*/ 	.short	(.L_4732 - .L_4731)
.L_4731:
        /*004c*/ 	.word	0x00000000
        /*0050*/ 	.short	0x0006
        /*0052*/ 	.short	0x0020
        /*0054*/ 	.byte	0x00, 0xf5, 0x21, 0x00


	//----- nvinfo : EIATTR_KPARAM_INFO
	.align		4
.L_4732:
        /*0058*/ 	.byte	0x04, 0x17
        /*005a*/ 	.short	(.L_4734 - .L_4733)
.L_4733:
        /*005c*/ 	.word	0x00000000
        /*0060*/ 	.short	0x0005
        /*0062*/ 	.short	0x0018
        /*0064*/ 	.byte	0x00, 0xf0, 0x11, 0x00


	//----- nvinfo : EIATTR_KPARAM_INFO
	.align		4
.L_4734:
        /*0068*/ 	.byte	0x04, 0x17
        /*006a*/ 	.short	(.L_4736 - .L_4735)
.L_4735:
        /*006c*/ 	.word	0x00000000
        /*0070*/ 	.short	0x0004
        /*0072*/ 	.short	0x0014
        /*0074*/ 	.byte	0x00, 0xf0, 0x11, 0x00


	//----- nvinfo : EIATTR_KPARAM_INFO
	.align		4
.L_4736:
        /*0078*/ 	.byte	0x04, 0x17
        /*007a*/ 	.short	(.L_4738 - .L_4737)
.L_4737:
        /*007c*/ 	.word	0x00000000
        /*0080*/ 	.short	0x0003
        /*0082*/ 	.short	0x0010
        /*0084*/ 	.byte	0x00, 0xf0, 0x11, 0x00


	//----- nvinfo : EIATTR_KPARAM_INFO
	.align		4
.L_4738:
        /*0088*/ 	.byte	0x04, 0x17
        /*008a*/ 	.short	(.L_4740 - .L_4739)
.L_4739:
        /*008c*/ 	.word	0x00000000
        /*0090*/ 	.short	0x0002
        /*0092*/ 	.short	0x000c
        /*0094*/ 	.byte	0x00, 0xf0, 0x11, 0x00


	//----- nvinfo : EIATTR_KPARAM_INFO
	.align		4
.L_4740:
        /*0098*/ 	.byte	0x04, 0x17
        /*009a*/ 	.short	(.L_4742 - .L_4741)
.L_4741:
        /*009c*/ 	.word	0x00000000
        /*00a0*/ 	.short	0x0001
        /*00a2*/ 	.short	0x0008
        /*00a4*/ 	.byte	0x00, 0xf0, 0x11, 0x00


	//----- nvinfo : EIATTR_KPARAM_INFO
	.align		4
.L_4742:
        /*00a8*/ 	.byte	0x04, 0x17
        /*00aa*/ 	.short	(.L_4744 - .L_4743)
.L_4743:
        /*00ac*/ 	.word	0x00000000
        /*00b0*/ 	.short	0x0000
        /*00b2*/ 	.short	0x0000
        /*00b4*/ 	.byte	0x00, 0xf5, 0x21, 0x00


	//----- nvinfo : EIATTR_SPARSE_MMA_MASK
	.align		4
.L_4744:
        /*00b8*/ 	.byte	0x03, 0x50
        /*00ba*/ 	.short	0x0000


	//----- nvinfo : EIATTR_MAXREG_COUNT
	.align		4
        /*00bc*/ 	.byte	0x03, 0x1b
        /*00be*/ 	.short	0x00ff


	//----- nvinfo : EIATTR_MERCURY_ISA_VERSION
	.align		4
        /*00c0*/ 	.byte	0x03, 0x5f
        /*00c2*/ 	.short	0x0101


	//----- nvinfo : EIATTR_VRC_CTA_INIT_COUNT
	.align		4
        /*00c4*/ 	.byte	0x02, 0x4a
	.zero		1
	.zero		1


	//----- nvinfo : EIATTR_EXIT_INSTR_OFFSETS
	.align		4
        /*00c8*/ 	.byte	0x04, 0x1c
        /*00ca*/ 	.short	(.L_4746 - .L_4745)


	//   ....[0]....
.L_4745:
        /*00cc*/ 	.word	0x000000d0


	//   ....[1]....
        /*00d0*/ 	.word	0x00000d80


	//----- nvinfo : EIATTR_CRS_STACK_SIZE
	.align		4
.L_4746:
        /*00d4*/ 	.byte	0x04, 0x1e
        /*00d6*/ 	.short	(.L_4748 - .L_4747)
.L_4747:
        /*00d8*/ 	.word	0x00000000


	//----- nvinfo : EIATTR_CBANK_PARAM_SIZE
	.align		4
.L_4748:
        /*00dc*/ 	.byte	0x03, 0x19
        /*00de*/ 	.short	0x0038


	//----- nvinfo : EIATTR_PARAM_CBANK
	.align		4
        /*00e0*/ 	.byte	0x04, 0x0a
        /*00e2*/ 	.short	(.L_4750 - .L_4749)
	.align		4
.L_4749:
        /*00e4*/ 	.word	index@(.nv.constant0._Z28_permutedims_5D_4_5_3_2_1_32PfiiiiiS_iiii)
        /*00e8*/ 	.short	0x0380
        /*00ea*/ 	.short	0x0038


	//----- nvinfo : EIATTR_SW_WAR
	.align		4
.L_4750:
        /*00ec*/ 	.byte	0x04, 0x36
        /*00ee*/ 	.short	(.L_4752 - .L_4751)
.L_4751:
        /*00f0*/ 	.word	0x00000008
.L_4752:


//--------------------- .nv.info._Z28_permutedims_5D_4_5_3_1_2_64PdiiiiiS_iiii --------------------------
	.section	.nv.info._Z28_permutedims_5D_4_5_3_1_2_64PdiiiiiS_iiii,"",@"SHT_CUDA_INFO"
	.sectionflags	@""
	.align	4


	//----- nvinfo : EIATTR_CUDA_API_VERSION
	.align		4
        /*0000*/ 	.byte	0x04, 0x37
        /*0002*/ 	.short	(.L_4754 - .L_4753)
.L_4753:
        /*0004*/ 	.word	0x00000082


	//----- nvinfo : EIATTR_KPARAM_INFO
	.align		4
.L_4754:
        /*0008*/ 	.byte	0x04, 0x17
        /*000a*/ 	.short	(.L_4756 - .L_4755)
.L_4755:
        /*000c*/ 	.word	0x00000000
        /*0010*/ 	.short	0x000a
        /*0012*/ 	.short	0x0034
        /*0014*/ 	.byte	0x00, 0xf0, 0x11, 0x00


	//----- nvinfo : EIATTR_KPARAM_INFO
	.align		4
.L_4756:
        /*0018*/ 	.byte	0x04, 0x17
        /*001a*/ 	.short	(.L_4758 - .L_4757)
.L_4757:
        /*001c*/ 	.word	0x00000000
        /*0020*/ 	.short	0x0009
        /*0022*/ 	.short	0x0030
        /*0024*/ 	.byte	0x00, 0xf0, 0x11, 0x00


	//----- nvinfo : EIATTR_KPARAM_INFO
	.align		4
.L_4758:
        /*0028*/ 	.byte	0x04, 0x17
        /*002a*/ 	.short	(.L_4760 - .L_4759)
.L_4759:
        /*002c*/ 	.word	0x00000000
        /*0030*/ 	.short	0x0008
        /*0032*/ 	.short	0x002c
        /*0034*/ 	.byte	0x00, 0xf0, 0x11, 0x00


	//----- nvinfo : EIATTR_KPARAM_INFO
	.align		4
.L_4760:
        /*0038*/ 	.byte	0x04, 0x17
        /*003a*/ 	.short	(.L_4762 - .L_4761)
.L_4761:
        /*003c*/ 	.word	0x00000000
        /*0040*/ 	.short	0x0007
        /*0042*/ 	.short	0x0028
        /*0044*/ 	.byte	0x00, 0xf0, 0x11, 0x00


	//----- nvinfo : EIATTR_KPARAM_INFO
	.align		4
.L_4762:
        /*0048*/ 	.byte	0x04, 0x17
        /*004a*/ 	.short	(.L_4764 - .L_4763)
.L_4763:
        /*004c*/ 	.word	0x00000000
        /*0050*/ 	.short	0x0006
        /*0052*/ 	.short	0x0020
        /*0054*/ 	.byte	0x00, 0xf5, 0x21, 0x00


	//----- nvinfo : EIATTR_KPARAM_INFO
	.align		4
.L_4764:
        /*0058*/ 	.byte	0x04, 0x17
        /*005a*/ 	.short	(.L_4766 - .L_4765)
.L_4765:
        /*005c*/ 	.word	0x00000000
        /*0060*/ 	.short	0x0005
        /*0062*/ 	.short	0x0018
        /*0064*/ 	.byte	0x00, 0xf0, 0x11, 0x00


	//----- nvinfo : EIATTR_KPARAM_INFO
	.align		4
.L_4766:
        /*0068*/ 	.byte	0x04, 0x17
        /*006a*/ 	.short	(.L_4768 - .L_4767)
.L_4767:
        /*006c*/ 	.word	0x00000000
        /*0070*/ 	.short	0x0004
        /*0072*/ 	.short	0x0014
        /*0074*/ 	.byte	0x00, 0xf0, 0x11, 0x00


	//----- nvinfo : EIATTR_KPARAM_INFO
	.align		4
.L_4768:
        /*0078*/ 	.byte	0x04, 0x17
        /*007a*/ 	.short	(.L_4770 - .L_4769)
.L_4769:
        /*007c*/ 	.word	0x00000000
        /*0080*/ 	.short	0x0003
        /*0082*/ 	.short	0x0010
        /*0084*/ 	.byte	0x00, 0xf0, 0x11, 0x00


	//----- nvinfo : EIATTR_KPARAM_INFO
	.align		4
.L_4770:
        /*0088*/ 	.byte	0x04, 0x17
        /*008a*/ 	.short	(.L_4772 - .L_4771)
.L_4771:
        /*008c*/ 	.word	0x00000000
        /*0090*/ 	.short	0x0002
        /*0092*/ 	.short	0x000c
        /*0094*/ 	.byte	0x00, 0xf0, 0x11, 0x00


	//----- nvinfo : EIATTR_KPARAM_INFO
	.align		4
.L_4772:
        /*0098*/ 	.byte	0x04, 0x17
        /*009a*/ 	.short	(.L_4774 - .L_4773)
.L_4773:
        /*009c*/ 	.word	0x00000000
        /*00a0*/ 	.short	0x0001
        /*00a2*/ 	.short	0x0008
        /*00a4*/ 	.byte	0x00, 0xf0, 0x11, 0x00


	//----- nvinfo : EIATTR_KPARAM_INFO
	.align		4
.L_4774:
        /*00a8*/ 	.byte	0x04, 0x17
        /*00aa*/ 	.short	(.L_4776 - .L_4775)
.L_4775:
        /*00ac*/ 	.word	0x00000000
        /*00b0*/ 	.short	0x0000
        /*00b2*/ 	.short	0x0000
        /*00b4*/ 	.byte	0x00, 0xf5, 0x21, 0x00


	//----- nvinfo : EIATTR_SPARSE_MMA_MASK
	.align		4
.L_4776:
        /*00b8*/ 	.byte	0x03, 0x50
        /*00ba*/ 	.short	0x0000


	//----- nvinfo : EIATTR_MAXREG_COUNT
	.align		4
        /*00bc*/ 	.byte	0x03, 0x1b
        /*00be*/ 	.short	0x00ff


	//----- nvinfo : EIATTR_MERCURY_ISA_VERSION
	.align		4
        /*00c0*/ 	.byte	0x03, 0x5f
        /*00c2*/ 	.short	0x0101


	//----- nvinfo : EIATTR_VRC_CTA_INIT_COUNT
	.align		4
        /*00c4*/ 	.byte	0x02, 0x4a
	.zero		1
	.zero		1


	//----- nvinfo : EIATTR_EXIT_INSTR_OFFSETS
	.align		4
        /*00c8*/ 	.byte	0x04, 0x1c
        /*00ca*/ 	.short	(.L_4778 - .L_4777)


	//   ....[0]....
.L_4777:
        /*00cc*/ 	.word	0x000000d0


	//   ....[1]....
        /*00d0*/ 	.word	0x00000d30


	//----- nvinfo : EIATTR_CRS_STACK_SIZE
	.align		4
.L_4778:
        /*00d4*/ 	.byte	0x04, 0x1e
        /*00d6*/ 	.short	(.L_4780 - .L_4779)
.L_4779:
        /*00d8*/ 	.word	0x00000000


	//----- nvinfo : EIATTR_CBANK_PARAM_SIZE
	.align		4
.L_4780:
        /*00dc*/ 	.byte	0x03, 0x19
        /*00de*/ 	.short	0x0038


	//----- nvinfo : EIATTR_PARAM_CBANK
	.align		4
        /*00e0*/ 	.byte	0x04, 0x0a
        /*00e2*/ 	.short	(.L_4782 - .L_4781)
	.align		4
.L_4781:
        /*00e4*/ 	.word	index@(.nv.constant0._Z28_permutedims_5D_4_5_3_1_2_64PdiiiiiS_iiii)
        /*00e8*/ 	.short	0x0380
        /*00ea*/ 	.short	0x0038


	//----- nvinfo : EIATTR_SW_WAR
	.align		4
.L_4782:
        /*00ec*/ 	.byte	0x04, 0x36
        /*00ee*/ 	.short	(.L_4784 - .L_4783)
.L_4783:
        /*00f0*/ 	.word	0x00000008
.L_4784:


//--------------------- .nv.info._Z28_permutedims_5D_4_5_3_1_2_32PfiiiiiS_iiii --------------------------
	.section	.nv.info._Z28_permutedims_5D_4_5_3_1_2_32PfiiiiiS_iiii,"",@"SHT_CUDA_INFO"
	.sectionflags	@""
	.align	4


	//----- nvinfo : EIATTR_CUDA_API_VERSION
	.align		4
        /*0000*/ 	.byte	0x04, 0x37
        /*0002*/ 	.short	(.L_4786 - .L_4785)
.L_4785:
        /*0004*/ 	.word	0x00000082


	//----- nvinfo : EIATTR_KPARAM_INFO
	.align		4
.L_4786:
        /*0008*/ 	.byte	0x04, 0x17
        /*000a*/ 	.short	(.L_4788 - .L_4787)
.L_4787:
        /*000c*/ 	.word	0x00000000
        /*0010*/ 	.short	0x000a
        /*0012*/ 	.short	0x0034
        /*0014*/ 	.byte	0x00, 0xf0, 0x11, 0x00


	//----- nvinfo : EIATTR_KPARAM_INFO
	.align		4
.L_4788:
        /*0018*/ 	.byte	0x04, 0x17
        /*001a*/ 	.short	(.L_4790 - .L_4789)
.L_4789:
        /*001c*/ 	.word	0x00000000
        /*0020*/ 	.short	0x0009
        /*0022*/ 	.short	0x0030
        /*0024*/ 	.byte	0x00, 0xf0, 0x11, 0x00


	//----- nvinfo : EIATTR_KPARAM_INFO
	.align		4
.L_4790:
        /*0028*/ 	.byte	0x04, 0x17
        /*002a*/ 	.short	(.L_4792 - .L_4791)
.L_4791:
        /*002c*/ 	.word	0x00000000
        /*0030*/ 	.short	0x0008
        /*0032*/ 	.short	0x002c
        /*0034*/ 	.byte	0x00, 0xf0, 0x11, 0x00


	//----- nvinfo : EIATTR_KPARAM_INFO
	.align		4
.L_4792:
        /*0038*/ 	.byte	0x04, 0x17
        /*003a*/ 	.short	(.L_4794 - .L_4793)
.L_4793:
        /*003c*/ 	.word	0x00000000
        /*0040*/ 	.short	0x0007
        /*0042*/ 	.short	0x0028
        /*0044*/ 	.byte	0x00, 0xf0, 0x11, 0x00


	//----- nvinfo : EIATTR_KPARAM_INFO
	.align		4
.L_4794:
        /*0048*/ 	.byte	0x04, 0x17
        /*004a*/ 	.short	(.L_4796 - .L_4795)
.L_4795:
        /*004c*/ 	.word	0x00000000
        /*0050*/ 	.short	0x0006
        /*0052*/ 	.short	0x0020
        /*0054*/ 	.byte	0x00, 0xf5, 0x21, 0x00


	//----- nvinfo : EIATTR_KPARAM_INFO
	.align		4
.L_4796:
        /*0058*/ 	.byte	0x04, 0x17
        /*005a*/ 	.short	(.L_4798 - .L_4797)
.L_4797:
        /*005c*/ 	.word	0x00000000
        /*0060*/ 	.short	0x0005
        /*0062*/ 	.short	0x0018
        /*0064*/ 	.byte	0x00, 0xf0, 0x11, 0x00


	//----- nvinfo : EIATTR_KPARAM_INFO
	.align		4
.L_4798:
        /*0068*/ 	.byte	0x04, 0x17
        /*006a*/ 	.short	(.L_4800 - .L_4799)
.L_4799:
        /*006c*/ 	.word	0x00000000
        /*0070*/ 	.short	0x0004
        /*0072*/ 	.short	0x0014
        /*0074*/ 	.byte	0x00, 0xf0, 0x11, 0x00


	//----- nvinfo : EIATTR_KPARAM_INFO
	.align		4
.L_4800:
        /*0078*/ 	.byte	0x04, 0x17
        /*007a*/ 	.short	(.L_4802 - .L_4801)
.L_4801:
        /*007c*/ 	.word	0x00000000
        /*0080*/ 	.short	0x0003
        /*0082*/ 	.short	0x0010
        /*0084*/ 	.byte	0x00, 0xf0, 0x11, 0x00


	//----- nvinfo : EIATTR_KPARAM_INFO
	.align		4
.L_4802:
        /*0088*/ 	.byte	0x04, 0x17
        /*008a*/ 	.short	(.L_4804 - .L_4803)
.L_4803:
        /*008c*/ 	.word	0x00000000
        /*0090*/ 	.short	0x0002
        /*0092*/ 	.short	0x000c
        /*0094*/ 	.byte	0x00, 0xf0, 0x11, 0x00


	//----- nvinfo : EIATTR_KPARAM_INFO
	.align		4
.L_4804:
        /*0098*/ 	.byte	0x04, 0x17
        /*009a*/ 	.short	(.L_4806 - .L_4805)
.L_4805:
        /*009c*/ 	.word	0x00000000
        /*00a0*/ 	.short	0x0001
        /*00a2*/ 	.short	0x0008
        /*00a4*/ 	.byte	0x00, 0xf0, 0x11, 0x00


	//----- nvinfo : EIATTR_KPARAM_INFO
	.align		4
.L_4806:
        /*00a8*/ 	.byte	0x04, 0x17
        /*00aa*/ 	.short	(.L_4808 - .L_4807)
.L_4807:
        /*00ac*/ 	.word	0x00000000
        /*00b0*/ 	.short	0x0000
        /*00b2*/ 	.short	0x0000
        /*00b4*/ 	.byte	0x00, 0xf5, 0x21, 0x00


	//----- nvinfo : EIATTR_SPARSE_MMA_MASK
	.align		4
.L_4808:
        /*00b8*/ 	.byte	0x03, 0x50
        /*00ba*/ 	.short	0x0000


	//----- nvinfo : EIATTR_MAXREG_COUNT
	.align		4
        /*00bc*/ 	.byte	0x03, 0x1b
        /*00be*/ 	.short	0x00ff


	//----- nvinfo : EIATTR_MERCURY_ISA_VERSION
	.align		4
        /*00c0*/ 	.byte	0x03, 0x5f
        /*00c2*/ 	.short	0x0101


	//----- nvinfo : EIATTR_VRC_CTA_INIT_COUNT
	.align		4
        /*00c4*/ 	.byte	0x02, 0x4a
	.zero		1
	.zero		1


	//----- nvinfo : EIATTR_EXIT_INSTR_OFFSETS
	.align		4
        /*00c8*/ 	.byte	0x04, 0x1c
        /*00ca*/ 	.short	(.L_4810 - .L_4809)


	//   ....[0]....
.L_4809:
        /*00cc*/ 	.word	0x000000d0


	//   ....[1]....
        /*00d0*/ 	.word	0x00000d80


	//----- nvinfo : EIATTR_CRS_STACK_SIZE
	.align		4
.L_4810:
        /*00d4*/ 	.byte	0x04, 0x1e
        /*00d6*/ 	.short	(.L_4812 - .L_4811)
.L_4811:
        /*00d8*/ 	.word	0x00000000


	//----- nvinfo : EIATTR_CBANK_PARAM_SIZE
	.align		4
.L_4812:
        /*00dc*/ 	.byte	0x03, 0x19
        /*00de*/ 	.short	0x0038


	//----- nvinfo : EIATTR_PARAM_CBANK
	.align		4
        /*00e0*/ 	.byte	0x04, 0x0a
        /*00e2*/ 	.short	(.L_4814 - .L_4813)
	.align		4
.L_4813:
        /*00e4*/ 	.word	index@(.nv.constant0._Z28_permutedims_5D_4_5_3_1_2_32PfiiiiiS_iiii)
        /*00e8*/ 	.short	0x0380
        /*00ea*/ 	.short	0x0038


	//----- nvinfo : EIATTR_SW_WAR
	.align		4
.L_4814:
        /*00ec*/ 	.byte	0x04, 0x36
        /*00ee*/ 	.short	(.L_4816 - .L_4815)
.L_4815:
        /*00f0*/ 	.word	0x00000008
.L_4816:


//--------------------- .nv.info._Z28_permutedims_5D_4_5_2_3_1_64PdiiiiiS_iiii --------------------------
	.section	.nv.info._Z28_permutedims_5D_4_5_2_3_1_64PdiiiiiS_iiii,"",@"SHT_CUDA_INFO"
	.sectionflags	@""
	.align	4


	//----- nvinfo : EIATTR_CUDA_API_VERSION
	.align		4
        /*0000*/ 	.byte	0x04, 0x37
        /*0002*/ 	.short	(.L_4818 - .L_4817)
.L_4817:
        /*0004*/ 	.word	0x00000082


	//----- nvinfo : EIATTR_KPARAM_INFO
	.align		4
.L_4818:
        /*0008*/ 	.byte	0x04, 0x17
        /*000a*/ 	.short	(.L_4820 - .L_4819)
.L_4819:
        /*000c*/ 	.word	0x00000000
        /*0010*/ 	.short	0x000a
        /*0012*/ 	.short	0x0034
        /*0014*/ 	.byte	0x00, 0xf0, 0x11, 0x00


	//----- nvinfo : EIATTR_KPARAM_INFO
	.align		4
.L_4820:
        /*0018*/ 	.byte	0x04, 0x17
        /*001a*/ 	.short	(.L_4822 - .L_4821)
.L_4821:
        /*001c*/ 	.word	0x00000000
        /*0020*/ 	.short	0x0009
        /*0022*/ 	.short	0x0030
        /*0024*/ 	.byte	0x00, 0xf0, 0x11, 0x00


	//----- nvinfo : EIATTR_KPARAM_INFO
	.align		4
.L_4822:
        /*0028*/ 	.byte	0x04, 0x17
        /*002a*/ 	.short	(.L_4824 - .L_4823)
.L_4823:
        /*002c*/ 	.word	0x00000000
        /*0030*/ 	.short	0x0008
        /*0032*/ 	.short	0x002c
        /*0034*/ 	.byte	0x00, 0xf0, 0x11, 0x00


	//----- nvinfo : EIATTR_KPARAM_INFO
	.align		4
.L_4824:
        /*0038*/ 	.byte	0x04, 0x17
        /*003a*/ 	.short	(.L_4826 - .L_4825)
.L_4825:
        /*003c*/ 	.word	0x00000000
        /*0040*/ 	.short	0x0007
        /*0042*/ 	.short	0x0028
        /*0044*/ 	.byte	0x00, 0xf0, 0x11, 0x00


	//----- nvinfo : EIATTR_KPARAM_INFO
	.align		4
.L_4826:
        /*0048*/ 	.byte	0x04, 0x17
        /*004a*/ 	.short	(.L_4828 - .L_4827)
.L_4827:
        /*004c*/ 	.word	0x00000000
        /*0050*/ 	.short	0x0006
        /*0052*/ 	.short	0x0020
        /*0054*/ 	.byte	0x00, 0xf5, 0x21, 0x00


	//----- nvinfo : EIATTR_KPARAM_INFO
	.align		4
.L_4828:
        /*0058*/ 	.byte	0x04, 0x17
        /*005a*/ 	.short	(.L_4830 - .L_4829)
.L_4829:
        /*005c*/ 	.word	0x00000000
        /*0060*/ 	.short	0x0005
        /*0062*/ 	.short	0x0018
        /*0064*/ 	.byte	0x00, 0xf0, 0x11, 0x00


	//----- nvinfo : EIATTR_KPARAM_INFO
	.align		4
.L_4830:
        /*0068*/ 	.byte	0x04, 0x17
        /*006a*/ 	.short	(.L_4832 - .L_4831)
.L_4831:
        /*006c*/ 	.word	0x00000000
        /*0070*/ 	.short	0x0004
        /*0072*/ 	.short	0x0014
        /*0074*/ 	.byte	0x00, 0xf0, 0x11, 0x00


	//----- nvinfo : EIATTR_KPARAM_INFO
	.align		4
.L_4832:
        /*0078*/ 	.byte	0x04, 0x17
        /*007a*/ 	.short	(.L_4834 - .L_4833)
.L_4833:
        /*007c*/ 	.word	0x00000000
        /*0080*/ 	.short	0x0003
        /*0082*/ 	.short	0x0010
        /*0084*/ 	.byte	0x00, 0xf0, 0x11, 0x00


	//----- nvinfo : EIATTR_KPARAM_INFO
	.align		4
.L_4834:
        /*0088*/ 	.byte	0x04, 0x17
        /*008a*/ 	.short	(.L_4836 - .L_4835)
.L_4835:
        /*008c*/ 	.word	0x00000000
        /*0090*/ 	.short	0x0002
        /*0092*/ 	.short	0x000c
        /*0094*/ 	.byte	0x00, 0xf0, 0x11, 0x00


	//----- nvinfo : EIATTR_KPARAM_INFO
	.align		4
.L_4836:
        /*0098*/ 	.byte	0x04, 0x17
        /*009a*/ 	.short	(.L_4838 - .L_4837)
.L_4837:
        /*009c*/ 	.word	0x00000000
        /*00a0*/ 	.short	0x0001
        /*00a2*/ 	.short	0x0008
        /*00a4*/ 	.byte	0x00, 0xf0, 0x11, 0x00


	//----- nvinfo : EIATTR_KPARAM_INFO
	.align		4
.L_4838:
        /*00a8*/ 	.byte	0x04, 0x17
        /*00aa*/ 	.short	(.L_4840 - .L_4839)
.L_4839:
        /*00ac*/ 	.word	0x00000000
        /*00b0*/ 	.short	0x0000
        /*00b2*/ 	.short	0x0000
        /*00b4*/ 	.byte	0x00, 0xf5, 0x21, 0x00


	//----- nvinfo : EIATTR_SPARSE_MMA_MASK
	.align		4
.L_4840:
        /*00b8*/ 	.byte	0x03, 0x50
        /*00ba*/ 	.short	0x0000


	//----- nvinfo : EIATTR_MAXREG_COUNT
	.align		4
        /*00bc*/ 	.byte	0x03, 0x1b
        /*00be*/ 	.short	0x00ff


	//----- nvinfo : EIATTR_MERCURY_ISA_VERSION
	.align		4
        /*00c0*/ 	.byte	0x03, 0x5f
        /*00c2*/ 	.short	0x0101


	//----- nvinfo : EIATTR_VRC_CTA_INIT_COUNT
	.align		4
        /*00c4*/ 	.byte	0x02, 0x4a
	.zero		1
	.zero		1


	//----- nvinfo : EIATTR_EXIT_INSTR_OFFSETS
	.align		4
        /*00c8*/ 	.byte	0x04, 0x1c
        /*00ca*/ 	.short	(.L_4842 - .L_4841)


	//   ....[0]....
.L_4841:
        /*00cc*/ 	.word	0x000000d0


	//   ....[1]....
        /*00d0*/ 	.word	0x00000d30


	//----- nvinfo : EIATTR_CRS_STACK_SIZE
	.align		4
.L_4842:
        /*00d4*/ 	.byte	0x04, 0x1e
        /*00d6*/ 	.short	(.L_4844 - .L_4843)
.L_4843:
        /*00d8*/ 	.word	0x00000000


	//----- nvinfo : EIATTR_CBANK_PARAM_SIZE
	.align		4
.L_4844:
        /*00dc*/ 	.byte	0x03, 0x19
        /*00de*/ 	.short	0x0038


	//----- nvinfo : EIATTR_PARAM_CBANK
	.align		4
        /*00e0*/ 	.byte	0x04, 0x0a
        /*00e2*/ 	.short	(.L_4846 - .L_4845)
	.align		4
.L_4845:
        /*00e4*/ 	.word	index@(.nv.constant0._Z28_permutedims_5D_4_5_2_3_1_64PdiiiiiS_iiii)
        /*00e8*/ 	.short	0x0380
        /*00ea*/ 	.short	0x0038


	//----- nvinfo : EIATTR_SW_WAR
	.align		4
.L_4846:
        /*00ec*/ 	.byte	0x04, 0x36
        /*00ee*/ 	.short	(.L_4848 - .L_4847)
.L_4847:
        /*00f0*/ 	.word	0x00000008
.L_4848:


//--------------------- .nv.info._Z28_permutedims_5D_4_5_2_3_1_32PfiiiiiS_iiii --------------------------
	.section	.nv.info._Z28_permutedims_5D_4_5_2_3_1_32PfiiiiiS_iiii,"",@"SHT_CUDA_INFO"
	.sectionflags	@""
	.align	4


	//----- nvinfo : EIATTR_CUDA_API_VERSION
	.align		4
        /*0000*/ 	.byte	0x04, 0x37
        /*0002*/ 	.short	(.L_4850 - .L_4849)
.L_4849:
        /*0004*/ 	.word	0x00000082


	//----- nvinfo : EIATTR_KPARAM_INFO
	.align		4
.L_4850:
        /*0008*/ 	.byte	0x04, 0x17
        /*000a*/ 	.short	(.L_4852 - .L_4851)
.L_4851:
        /*000c*/ 	.word	0x00000000
        /*0010*/ 	.short	0x000a
        /*0012*/ 	.short	0x0034
        /*0014*/ 	.byte	0x00, 0xf0, 0x11, 0x00


	//----- nvinfo : EIATTR_KPARAM_INFO
	.align		4
.L_4852:
        /*0018*/ 	.byte	0x04, 0x17
        /*001a*/ 	.short	(.L_4854 - .L_4853)
.L_4853:
        /*001c*/ 	.word	0x00000000
        /*0020*/ 	.short	0x0009
        /*0022*/ 	.short	0x0030
        /*0024*/ 	.byte	0x00, 0xf0, 0x11, 0x00


	//----- nvinfo : EIATTR_KPARAM_INFO
	.align		4
.L_4854:
        /*0028*/ 	.byte	0x04, 0x17
        /*002a*/ 	.short	(.L_4856 - .L_4855)
.L_4855:
        /*002c*/ 	.word	0x00000000
        /*0030*/ 	.short	0x0008
        /*0032*/ 	.short	0x002c
        /*0034*/ 	.byte	0x00, 0xf0, 0x11, 0x00


	//----- nvinfo : EIATTR_KPARAM_INFO
	.align		4
.L_4856:
        /*0038*/ 	.byte	0x04, 0x17
        /*003a*/ 	.short	(.L_4858 - .L_4857)
.L_4857:
        /*003c*/ 	.word	0x00000000
        /*0040*/ 	.short	0x0007
        /*0042*/ 	.short	0x0028
        /*0044*/ 	.byte	0x00, 0xf0, 0x11, 0x00


	//----- nvinfo : EIATTR_KPARAM_INFO
	.align		4
.L_4858:
        /*0048*/ 	.byte	0x04, 0x17
        /*004a*/ 	.short	(.L_4860 - .L_4859)
.L_4859:
        /*004c*/ 	.word	0x00000000
        /*0050*/ 	.short	0x0006
        /*0052*/ 	.short	0x0020
        /*0054*/ 	.byte	0x00, 0xf5, 0x21, 0x00


	//----- nvinfo : EIATTR_KPARAM_INFO
	.align		4
.L_4860:
        /*0058*/ 	.byte	0x04, 0x17
        /*005a*/ 	.short	(.L_4862 - .L_4861)
.L_4861:
        /*005c*/ 	.word	0x00000000
        /*0060*/ 	.short	0x0005
        /*0062*/ 	.short	0x0018
        /*0064*/ 	.byte	0x00, 0xf0, 0x11, 0x00


	//----- nvinfo : EIATTR_KPARAM_INFO
	.align		4
.L_4862:
        /*0068*/ 	.byte	0x04, 0x17
        /*006a*/ 	.short	(.L_4864 - .L_4863)
.L_4863:
        /*006c*/ 	.word	0x00000000
        /*0070*/ 	.short	0x0004
        /*0072*/ 	.short	0x0014
        /*0074*/ 	.byte	0x00, 0xf0, 0x11, 0x00


	//----- nvinfo : EIATTR_KPARAM_INFO
	.align		4
.L_4864:
        /*0078*/ 	.byte	0x04, 0x17
        /*007a*/ 	.short	(.L_4866 - .L_4865)
.L_4865:
        /*007c*/ 	.word	0x00000000
        /*0080*/ 	.short	0x0003
        /*0082*/ 	.short	0x0010
        /*0084*/ 	.byte	0x00, 0xf0, 0x11, 0x00


	//----- nvinfo : EIATTR_KPARAM_INFO
	.align		4
.L_4866:
        /*0088*/ 	.byte	0x04, 0x17
        /*008a*/ 	.short	(.L_4868 - .L_4867)
.L_4867:
        /*008c*/ 	.word	0x00000000
        /*0090*/ 	.short	0x0002
        /*0092*/ 	.short	0x000c
        /*0094*/ 	.byte	0x00, 0xf0, 0x11, 0x00


	//----- nvinfo : EIATTR_KPARAM_INFO
	.align		4
.L_4868:
        /*0098*/ 	.byte	0x04, 0x17
        /*009a*/ 	.short	(.L_4870 - .L_4869)
.L_4869:
        /*009c*/ 	.word	0x00000000
        /*00a0*/ 	.short	0x0001
        /*00a2*/ 	.short	0x0008
        /*00a4*/ 	.byte	0x00, 0xf0, 0x11, 0x00


	//----- nvinfo : EIATTR_KPARAM_INFO
	.align		4
.L_4870:
        /*00a8*/ 	.byte	0x04, 0x17
        /*00aa*/ 	.short	(.L_4872 - .L_4871)
.L_4871:
        /*00ac*/ 	.word	0x00000000
        /*00b0*/ 	.short	0x0000
        /*00b2*/ 	.short	0x0000
        /*00b4*/ 	.byte	0x00, 0xf5, 0x21, 0x00


	//----- nvinfo : EIATTR_SPARSE_MMA_MASK
	.align		4
.L_4872:
        /*00b8*/ 	.byte	0x03, 0x50
        /*00ba*/ 	.short	0x0000


	//----- nvinfo : EIATTR_MAXREG_COUNT
	.align		4
        /*00bc*/ 	.byte	0x03, 0x1b
        /*00be*/ 	.short	0x00ff


	//----- nvinfo : EIATTR_MERCURY_ISA_VERSION
	.align		4
        /*00c0*/ 	.byte	0x03, 0x5f
        /*00c2*/ 	.short	0x0101


	//----- nvinfo : EIATTR_VRC_CTA_INIT_COUNT
	.align		4
        /*00c4*/ 	.byte	0x02, 0x4a
	.zero		1
	.zero		1


	//----- nvinfo : EIATTR_EXIT_INSTR_OFFSETS
	.align		4
        /*00c8*/ 	.byte	0x04, 0x1c
        /*00ca*/ 	.short	(.L_4874 - .L_4873)


	//   ....[0]....
.L_4873:
        /*00cc*/ 	.word	0x000000d0


	//   ....[1]....
        /*00d0*/ 	.word	0x00000d80


	//----- nvinfo : EIATTR_CRS_STACK_SIZE
	.align		4
.L_4874:
        /*00d4*/ 	.byte	0x04, 0x1e
        /*00d6*/ 	.short	(.L_4876 - .L_4875)
.L_4875:
        /*00d8*/ 	.word	0x00000000


	//----- nvinfo : EIATTR_CBANK_PARAM_SIZE
	.align		4
.L_4876:
        /*00dc*/ 	.byte	0x03, 0x19
        /*00de*/ 	.short	0x0038


	//----- nvinfo : EIATTR_PARAM_CBANK
	.align		4
        /*00e0*/ 	.byte	0x04, 0x0a
        /*00e2*/ 	.short	(.L_4878 - .L_4877)
	.align		4
.L_4877:
        /*00e4*/ 	.word	index@(.nv.constant0._Z28_permutedims_5D_4_5_2_3_1_32PfiiiiiS_iiii)
        /*00e8*/ 	.short	0x0380
        /*00ea*/ 	.short	0x0038


	//----- nvinfo : EIATTR_SW_WAR
	.align		4
.L_4878:
        /*00ec*/ 	.byte	0x04, 0x36
        /*00ee*/ 	.short	(.L_4880 - .L_4879)
.L_4879:
        /*00f0*/ 	.word	0x00000008
.L_4880:


//--------------------- .nv.info._Z28_permutedims_5D_4_5_2_1_3_64PdiiiiiS_iiii --------------------------
	.section	.nv.info._Z28_permutedims_5D_4_5_2_1_3_64PdiiiiiS_iiii,"",@"SHT_CUDA_INFO"
	.sectionflags	@""
	.align	4


	//----- nvinfo : EIATTR_CUDA_API_VERSION
	.align		4
        /*0000*/ 	.byte	0x04, 0x37
        /*0002*/ 	.short	(.L_4882 - .L_4881)
.L_4881:
        /*0004*/ 	.word	0x00000082


	//----- nvinfo : EIATTR_KPARAM_INFO
	.align		4
.L_4882:
        /*0008*/ 	.byte	0x04, 0x17
        /*000a*/ 	.short	(.L_4884 - .L_4883)
.L_4883:
        /*000c*/ 	.word	0x00000000
        /*0010*/ 	.short	0x000a
        /*0012*/ 	.short	0x0034
        /*0014*/ 	.byte	0x00, 0xf0, 0x11, 0x00


	//----- nvinfo : EIATTR_KPARAM_INFO
	.align		4
.L_4884:
        /*0018*/ 	.byte	0x04, 0x17
        /*001a*/ 	.short	(.L_4886 - .L_4885)
.L_4885:
        /*001c*/ 	.word	0x00000000
        /*0020*/ 	.short	0x0009
        /*0022*/ 	.short	0x0030
        /*0024*/ 	.byte	0x00, 0xf0, 0x11, 0x00


	//----- nvinfo : EIATTR_KPARAM_INFO
	.align		4
.L_4886:
        /*0028*/ 	.byte	0x04, 0x17
        /*002a*/ 	.short	(.L_4888 - .L_4887)
.L_4887:
        /*002c*/ 	.word	0x00000000
        /*0030*/ 	.short	0x0008
        /*0032*/ 	.short	0x002c
        /*0034*/ 	.byte	0x00, 0xf0, 0x11, 0x00


	//----- nvinfo : EIATTR_KPARAM_INFO
	.align		4
.L_4888:
        /*0038*/ 	.byte	0x04, 0x17
        /*003a*/ 	.short	(.L_4890 - .L_4889)
.L_4889:
        /*003c*/ 	.word	0x00000000
        /*0040*/ 	.short	0x0007
        /*0042*/ 	.short	0x0028
        /*0044*/ 	.byte	0x00, 0xf0, 0x11, 0x00


	//----- nvinfo : EIATTR_KPARAM_INFO
	.align		4
.L_4890:
        /*0048*/ 	.byte	0x04, 0x17
        /*004a*/ 	.short	(.L_4892 - .L_4891)
.L_4891:
        /*004c*/ 	.word	0x00000000
        /*0050*/ 	.short	0x0006
        /*0052*/ 	.short	0x0020
        /*0054*/ 	.byte	0x00, 0xf5, 0x21, 0x00


	//----- nvinfo : EIATTR_KPARAM_INFO
	.align		4
.L_4892:
        /*0058*/ 	.byte	0x04, 0x17
        /*005a*/ 	.short	(.L_4894 - .L_4893)
.L_4893:
        /*005c*/ 	.word	0x00000000
        /*0060*/ 	.short	0x0005
        /*0062*/ 	.short	0x0018
        /*0064*/ 	.byte	0x00, 0xf0, 0x11, 0x00


	//----- nvinfo : EIATTR_KPARAM_INFO
	.align		4
.L_4894:
        /*0068*/ 	.byte	0x04, 0x17
        /*006a*/ 	.short	(.L_4896 - .L_4895)
.L_4895:
        /*006c*/ 	.word	0x00000000
        /*0070*/ 	.short	0x0004
        /*0072*/ 	.short	0x0014
        /*0074*/ 	.byte	0x00, 0xf0, 0x11, 0x00


	//----- nvinfo : EIATTR_KPARAM_INFO
	.align		4
.L_4896:
        /*0078*/ 	.byte	0x04, 0x17
        /*007a*/ 	.short	(.L_4898 - .L_4897)
.L_4897:
        /*007c*/ 	.word	0x00000000
        /*0080*/ 	.short	0x0003
        /*0082*/ 	.short	0x0010
        /*0084*/ 	.byte	0x00, 0xf0, 0x11, 0x00


	//----- nvinfo : EIATTR_KPARAM_INFO
	.align		4
.L_4898:
        /*0088*/ 	.byte	0x04, 0x17
        /*008a*/ 	.short	(.L_4900 - .L_4899)
.L_4899:
        /*008c*/ 	.word	0x00000000
        /*0090*/ 	.short	0x0002
        /*0092*/ 	.short	0x000c
        /*0094*/ 	.byte	0x00, 0xf0, 0x11, 0x00


	//----- nvinfo : EIATTR_KPARAM_INFO
	.align		4
.L_4900:
        /*0098*/ 	.byte	0x04, 0x17
        /*009a*/ 	.short	(.L_4902 - .L_4901)
.L_4901:
        /*009c*/ 	.word	0x00000000
        /*00a0*/ 	.short	0x0001
        /*00a2*/ 	.short	0x0008
        /*00a4*/ 	.byte	0x00, 0xf0, 0x11, 0x00


	//----- nvinfo : EIATTR_KPARAM_INFO
	.align		4
.L_4902:
        /*00a8*/ 	.byte	0x04, 0x17
        /*00aa*/ 	.short	(.L_4904 - .L_4903)
.L_4903:
        /*00ac*/ 	.word	0x00000000
        /*00b0*/ 	.short	0x0000
        /*00b2*/ 	.short	0x0000
        /*00b4*/ 	.byte	0x00, 0xf5, 0x21, 0x00


	//----- nvinfo : EIATTR_SPARSE_MMA_MASK
	.align		4
.L_4904:
        /*00b8*/ 	.byte	0x03, 0x50
        /*00ba*/ 	.short	0x0000


	//----- nvinfo : EIATTR_MAXREG_COUNT
	.align		4
        /*00bc*/ 	.byte	0x03, 0x1b
        /*00be*/ 	.short	0x00ff


	//----- nvinfo : EIATTR_MERCURY_ISA_VERSION
	.align		4
        /*00c0*/ 	.byte	0x03, 0x5f
        /*00c2*/ 	.short	0x0101


	//----- nvinfo : EIATTR_VRC_CTA_INIT_COUNT
	.align		4
        /*00c4*/ 	.byte	0x02, 0x4a
	.zero		1
	.zero		1


	//----- nvinfo : EIATTR_EXIT_INSTR_OFFSETS
	.align		4
        /*00c8*/ 	.byte	0x04, 0x1c
        /*00ca*/ 	.short	(.L_4906 - .L_4905)


	//   ....[0]....
.L_4905:
        /*00cc*/ 	.word	0x000000d0


	//   ....[1]....
        /*00d0*/ 	.word	0x00000d30


	//----- nvinfo : EIATTR_CRS_STACK_SIZE
	.align		4
.L_4906:
        /*00d4*/ 	.byte	0x04, 0x1e
        /*00d6*/ 	.short	(.L_4908 - .L_4907)
.L_4907:
        /*00d8*/ 	.word	0x00000000


	//----- nvinfo : EIATTR_CBANK_PARAM_SIZE
	.align		4
.L_4908:
        /*00dc*/ 	.byte	0x03, 0x19
        /*00de*/ 	.short	0x0038


	//----- nvinfo : EIATTR_PARAM_CBANK
	.align		4
        /*00e0*/ 	.byte	0x04, 0x0a
        /*00e2*/ 	.short	(.L_4910 - .L_4909)
	.align		4
.L_4909:
        /*00e4*/ 	.word	index@(.nv.constant0._Z28_permutedims_5D_4_5_2_1_3_64PdiiiiiS_iiii)
        /*00e8*/ 	.short	0x0380
        /*00ea*/ 	.short	0x0038


	//----- nvinfo : EIATTR_SW_WAR
	.align		4
.L_4910:
        /*00ec*/ 	.byte	0x04, 0x36
        /*00ee*/ 	.short	(.L_4912 - .L_4911)
.L_4911:
        /*00f0*/ 	.word	0x00000008
.L_4912:


//--------------------- .nv.info._Z28_permutedims_5D_4_5_2_1_3_32PfiiiiiS_iiii --------------------------
	.section	.nv.info._Z28_permutedims_5D_4_5_2_1_3_32PfiiiiiS_iiii,"",@"SHT_CUDA_INFO"
	.sectionflags	@""
	.align	4


	//----- nvinfo : EIATTR_CUDA_API_VERSION
	.align		4
        /*0000*/ 	.byte	0x04, 0x37
        /*0002*/ 	.short	(.L_4914 - .L_4913)
.L_4913:
        /*0004*/ 	.word	0x00000082


	//----- nvinfo : EIATTR_KPARAM_INFO
	.align		4
.L_4914:
        /*0008*/ 	.byte	0x04, 0x17
        /*000a*/ 	.short	(.L_4916 - .L_4915)
.L_4915:
        /*000c*/ 	.word	0x00000000
        /*0010*/ 	.short	0x000a
        /*0012*/ 	.short	0x0034
        /*0014*/ 	.byte	0x00, 0xf0, 0x11, 0x00


	//----- nvinfo : EIATTR_KPARAM_INFO
	.align		4
.L_4916:
        /*0018*/ 	.byte	0x04, 0x17
        /*001a*/ 	.short	(.L_4918 - .L_4917)
.L_4917:
        /*001c*/ 	.word	0x00000000
        /*0020*/ 	.short	0x0009
        /*0022*/ 	.short	0x0030
        /*0024*/ 	.byte	0x00, 0xf0, 0x11, 0x00


	//----- nvinfo : EIATTR_KPARAM_INFO
	.align		4
.L_4918:
        /*0028*/ 	.byte	0x04, 0x17
        /*002a*/ 	.short	(.L_4920 - .L_4919)
.L_4919:
        /*002c*/ 	.word	0x00000000
        /*0030*/ 	.short	0x0008
        /*0032*/ 	.short	0x002c
        /*0034*/ 	.byte	0x00, 0xf0, 0x11, 0x00


	//----- nvinfo : EIATTR_KPARAM_INFO
	.align		4
.L_4920:
        /*0038*/ 	.byte	0x04, 0x17
        /*003a*/ 	.short	(.L_4922 - .L_4921)
.L_4921:
        /*003c*/ 	.word	0x00000000
        /*0040*/ 	.short	0x0007
        /*0042*/ 	.short	0x0028
        /*0044*/ 	.byte	0x00, 0xf0, 0x11, 0x00


	//----- nvinfo : EIATTR_KPARAM_INFO
	.align		4
.L_4922:
        /*0048*/ 	.byte	0x04, 0x17
        /*004a*/ 	.short	(.L_4924 - .L_4923)
.L_4923:
        /*004c*/ 	.word	0x00000000
        /*0050*/ 	.short	0x0006
        /*0052*/ 	.short	0x0020
        /*0054*/ 	.byte	0x00, 0xf5, 0x21, 0x00


	//----- nvinfo : EIATTR_KPARAM_INFO
	.align		4
.L_4924:
        /*0058*/ 	.byte	0x04, 0x17
        /*005a*/ 	.short	(.L_4926 - .L_4925)
.L_4925:
        /*005c*/ 	.word	0x00000000
        /*0060*/ 	.short	0x0005
        /*0062*/ 	.short	0x0018
        /*0064*/ 	.byte	0x00, 0xf0, 0x11, 0x00


	//----- nvinfo : EIATTR_KPARAM_INFO
	.align		4
.L_4926:
        /*0068*/ 	.byte	0x04, 0x17
        /*006a*/ 	.short	(.L_4928 - .L_4927)
.L_4927:
        /*006c*/ 	.word	0x00000000
        /*0070*/ 	.short	0x0004
        /*0072*/ 	.short	0x0014
        /*0074*/ 	.byte	0x00, 0xf0, 0x11, 0x00


	//----- nvinfo : EIATTR_KPARAM_INFO
	.align		4
.L_4928:
        /*0078*/ 	.byte	0x04, 0x17
        /*007a*/ 	.short	(.L_4930 - .L_4929)
.L_4929:
        /*007c*/ 	.word	0x00000000
        /*0080*/ 	.short	0x0003
        /*0082*/ 	.short	0x0010
        /*0084*/ 	.byte	0x00, 0xf0, 0x11, 0x00


	//----- nvinfo : EIATTR_KPARAM_INFO
	.align		4
.L_4930:
        /*0088*/ 	.byte	0x04, 0x17
        /*008a*/ 	.short	(.L_4932 - .L_4931)
.L_4931:
        /*008c*/ 	.word	0x00000000
        /*0090*/ 	.short	0x0002
        /*0092*/ 	.short	0x000c
        /*0094*/ 	.byte	0x00, 0xf0, 0x11, 0x00


	//----- nvinfo : EIATTR_KPARAM_INFO
	.align		4
.L_4932:
        /*0098*/ 	.byte	0x04, 0x17
        /*009a*/ 	.short	(.L_4934 - .L_4933)
.L_4933:
        /*009c*/ 	.word	0x00000000
        /*00a0*/ 	.short	0x0001
        /*00a2*/ 	.short	0x0008
        /*00a4*/ 	.byte	0x00, 0xf0, 0x11, 0x00


	//----- nvinfo : EIATTR_KPARAM_INFO
	.align		4
.L_4934:
        /*00a8*/ 	.byte	0x04, 0x17
        /*00aa*/ 	.short	(.L_4936 - .L_4935)
.L_4935:
        /*00ac*/ 	.word	0x00000000
        /*00b0*/ 	.short	0x0000
        /*00b2*/ 	.short	0x0000
        /*00b4*/ 	.byte	0x00, 0xf5, 0x21, 0x00


	//----- nvinfo : EIATTR_SPARSE_MMA_MASK
	.align		4
.L_4936:
        /*00b8*/ 	.byte	0x03, 0x50
        /*00ba*/ 	.short	0x0000


	//----- nvinfo : EIATTR_MAXREG_COUNT
	.align		4
        /*00bc*/ 	.byte	0x03, 0x1b
        /*00be*/ 	.short	0x00ff


	//----- nvinfo : EIATTR_MERCURY_ISA_VERSION
	.align		4
        /*00c0*/ 	.byte	0x03, 0x5f
        /*00c2*/ 	.short	0x0101


	//----- nvinfo : EIATTR_VRC_CTA_INIT_COUNT
	.align		4
        /*00c4*/ 	.byte	0x02, 0x4a
	.zero		1
	.zero		1


	//----- nvinfo : EIATTR_EXIT_INSTR_OFFSETS
	.align		4
        /*00c8*/ 	.byte	0x04, 0x1c
        /*00ca*/ 	.short	(.L_4938 - .L_4937)


	//   ....[0]....
.L_4937:
        /*00cc*/ 	.word	0x000000d0


	//   ....[1]....
        /*00d0*/ 	.word	0x00000d80


	//----- nvinfo : EIATTR_CRS_STACK_SIZE
	.align		4
.L_4938:
        /*00d4*/ 	.byte	0x04, 0x1e
        /*00d6*/ 	.short	(.L_4940 - .L_4939)
.L_4939:
        /*00d8*/ 	.word	0x00000000


	//----- nvinfo : EIATTR_CBANK_PARAM_SIZE
	.align		4
.L_4940:
        /*00dc*/ 	.byte	0x03, 0x19
        /*00de*/ 	.short	0x0038


	//----- nvinfo : EIATTR_PARAM_CBANK
	.align		4
        /*00e0*/ 	.byte	0x04, 0x0a
        /*00e2*/ 	.short	(.L_4942 - .L_4941)
	.align		4
.L_4941:
        /*00e4*/ 	.word	index@(.nv.constant0._Z28_permutedims_5D_4_5_2_1_3_32PfiiiiiS_iiii)
        /*00e8*/ 	.short	0x0380
        /*00ea*/ 	.short	0x0038


	//----- nvinfo : EIATTR_SW_WAR
	.align		4
.L_4942:
        /*00ec*/ 	.byte	0x04, 0x36
        /*00ee*/ 	.short	(.L_4944 - .L_4943)
.L_4943:
        /*00f0*/ 	.word	0x00000008
.L_4944:


//--------------------- .nv.info._Z28_permutedims_5D_4_5_1_3_2_64PdiiiiiS_iiii --------------------------
	.section	.nv.info._Z28_permutedims_5D_4_5_1_3_2_64PdiiiiiS_iiii,"",@"SHT_CUDA_INFO"
	.sectionflags	@""
	.align	4


	//----- nvinfo : EIATTR_CUDA_API_VERSION
	.align		4
        /*0000*/ 	.byte	0x04, 0x37
        /*0002*/ 	.short	(.L_4946 - .L_4945)
.L_4945:
        /*0004*/ 	.word	0x00000082


	//----- nvinfo : EIATTR_KPARAM_INFO
	.align		4
.L_4946:
        /*0008*/ 	.byte	0x04, 0x17
        /*000a*/ 	.short	(.L_4948 - .L_4947)
.L_4947:
        /*000c*/ 	.word	0x00000000
        /*0010*/ 	.short	0x000a
        /*0012*/ 	.short	0x0034
        /*0014*/ 	.byte	0x00, 0xf0, 0x11, 0x00


	//----- nvinfo : EIATTR_KPARAM_INFO
	.align		4
.L_4948:
        /*0018*/ 	.byte	0x04, 0x17
        /*001a*/ 	.short	(.L_4950 - .L_4949)
.L_4949:
        /*001c*/ 	.word	0x00000000
        /*0020*/ 	.short	0x0009
        /*0022*/ 	.short	0x0030
        /*0024*/ 	.byte	0x00, 0xf0, 0x11, 0x00


	//----- nvinfo : EIATTR_KPARAM_INFO
	.align		4
.L_4950:
        /*0028*/ 	.byte	0x04, 0x17
        /*002a*/ 	.short	(.L_4952 - .L_4951)
.L_4951:
        /*002c*/ 	.word	0x00000000
        /*0030*/ 	.short	0x0008
        /*0032*/ 	.short	0x002c
        /*0034*/ 	.byte	0x00, 0xf0, 0x11, 0x00


	//----- nvinfo : EIATTR_KPARAM_INFO
	.align		4
.L_4952:
        /*0038*/ 	.byte	0x04, 0x17
        /*003a*/ 	.short	(.L_4954 - .L_4953)
.L_4953:
        /*003c*/ 	.word	0x00000000
        /*0040*/ 	.short	0x0007
        /*0042*/ 	.short	0x0028
        /*0044*/ 	.byte	0x00, 0xf0, 0x11, 0x00


	//----- nvinfo : EIATTR_KPARAM_INFO
	.align		4
.L_4954:
        /*0048*/ 	.byte	0x04, 0x17
        /*004a*/ 	.short	(.L_4956 - .L_4955)
.L_4955:
        /*004c*/ 	.word	0x00000000
        /*0050*/ 	.short	0x0006
        /*0052*/ 	.short	0x0020
        /*0054*/ 	.byte	0x00, 0xf5, 0x21, 0x00


	//----- nvinfo : EIATTR_KPARAM_INFO
	.align		4
.L_4956:
        /*0058*/ 	.byte	0x04, 0x17
        /*005a*/ 	.short	(.L_4958 - .L_4957)
.L_4957:
        /*005c*/ 	.word	0x00000000
        /*0060*/ 	.short	0x0005
        /*0062*/ 	.short	0x0018
        /*0064*/ 	.byte	0x00, 0xf0, 0x11, 0x00


	//----- nvinfo : EIATTR_KPARAM_INFO
	.align		4
.L_4958:
        /*0068*/ 	.byte	0x04, 0x17
        /*006a*/ 	.short	(.L_4960 - .L_4959)
.L_4959:
        /*006c*/ 	.word	0x00000000
        /*0070*/ 	.short	0x0004
        /*0072*/ 	.short	0x0014
        /*0074*/ 	.byte	0x00, 0xf0, 0x11, 0x00


	//----- nvinfo : EIATTR_KPARAM_INFO
	.align		4
.L_4960:
        /*0078*/ 	.byte	0x04, 0x17
        /*007a*/ 	.short	(.L_4962 - .L_4961)
.L_4961:
        /*007c*/ 	.word	0x00000000
        /*0080*/ 	.short	0x0003
        /*0082*/ 	.short	0x0010
        /*0084*/ 	.byte	0x00, 0xf0, 0x11, 0x00


	//----- nvinfo : EIATTR_KPARAM_INFO
	.align		4
.L_4962:
        /*0088*/ 	.byte	0x04, 0x17
        /*008a*/ 	.short	(.L_4964 - .L_4963)
.L_4963:
        /*008c*/ 	.word	0x00000000
        /*0090*/ 	.short	0x0002
        /*0092*/ 	.short	0x000c
        /*0094*/ 	.byte	0x00, 0xf0, 0x11, 0x00


	//----- nvinfo : EIATTR_KPARAM_INFO
	.align		4
.L_4964:
        /*0098*/ 	.byte	0x04, 0x17
        /*009a*/ 	.short	(.L_4966 - .L_4965)
.L_4965:
        /*009c*/ 	.word	0x00000000
        /*00a0*/ 	.short	0x0001
        /*00a2*/ 	.short	0x0008
        /*00a4*/ 	.byte	0x00, 0xf0, 0x11, 0x00


	//----- nvinfo : EIATTR_KPARAM_INFO
	.align		4
.L_4966:
        /*00a8*/ 	.byte	0x04, 0x17
        /*00aa*/ 	.short	(.L_4968 - .L_4967)
.L_4967:
        /*00ac*/ 	.word	0x00000000
        /*00b0*/ 	.short	0x0000
        /*00b2*/ 	.short	0x0000
        /*00b4*/ 	.byte	0x00, 0xf5, 0x21, 0x00


	//----- nvinfo : EIATTR_SPARSE_MMA_MASK
	.align		4
.L_4968:
        /*00b8*/ 	.byte	0x03, 0x50
        /*00ba*/ 	.short	0x0000


	//----- nvinfo : EIATTR_MAXREG_COUNT
	.align		4
        /*00bc*/ 	.byte	0x03, 0x1b
        /*00be*/ 	.short	0x00ff


	//----- nvinfo : EIATTR_MERCURY_ISA_VERSION
	.align		4
        /*00c0*/ 	.byte	0x03, 0x5f
        /*00c2*/ 	.short	0x0101


	//----- nvinfo : EIATTR_VRC_CTA_INIT_COUNT
	.align		4
        /*00c4*/ 	.byte	0x02, 0x4a
	.zero		1
	.zero		1


	//----- nvinfo : EIATTR_EXIT_INSTR_OFFSETS
	.align		4
        /*00c8*/ 	.byte	0x04, 0x1c
        /*00ca*/ 	.short	(.L_4970 - .L_4969)


	//   ....[0]....
.L_4969:
        /*00cc*/ 	.word	0x000000d0


	//   ....[1]....
        /*00d0*/ 	.word	0x00000d10


	//----- nvinfo : EIATTR_CRS_STACK_SIZE
	.align		4
.L_4970:
        /*00d4*/ 	.byte	0x04, 0x1e
        /*00d6*/ 	.short	(.L_4972 - .L_4971)
.L_4971:
        /*00d8*/ 	.word	0x00000000


	//----- nvinfo : EIATTR_CBANK_PARAM_SIZE
	.align		4
.L_4972:
        /*00dc*/ 	.byte	0x03, 0x19
        /*00de*/ 	.short	0x0038


	//----- nvinfo : EIATTR_PARAM_CBANK
	.align		4
        /*00e0*/ 	.byte	0x04, 0x0a
        /*00e2*/ 	.short	(.L_4974 - .L_4973)
	.align		4
.L_4973:
        /*00e4*/ 	.word	index@(.nv.constant0._Z28_permutedims_5D_4_5_1_3_2_64PdiiiiiS_iiii)
        /*00e8*/ 	.short	0x0380
        /*00ea*/ 	.short	0x0038


	//----- nvinfo : EIATTR_SW_WAR
	.align		4
.L_4974:
        /*00ec*/ 	.byte	0x04, 0x36
        /*00ee*/ 	.short	(.L_4976 - .L_4975)
.L_4975:
        /*00f0*/ 	.word	0x00000008
.L_4976:


//--------------------- .nv.info._Z28_permutedims_5D_4_5_1_3_2_32PfiiiiiS_iiii --------------------------
	.section	.nv.info._Z28_permutedims_5D_4_5_1_3_2_32PfiiiiiS_iiii,"",@"SHT_CUDA_INFO"
	.sectionflags	@""
	.align	4


	//----- nvinfo : EIATTR_CUDA_API_VERSION
	.align		4
        /*0000*/ 	.byte	0x04, 0x37
        /*0002*/ 	.short	(.L_4978 - .L_4977)
.L_4977:
        /*0004*/ 	.word	0x00000082


	//----- nvinfo : EIATTR_KPARAM_INFO
	.align		4
.L_4978:
        /*0008*/ 	.byte	0x04, 0x17
        /*000a*/ 	.short	(.L_4980 - .L_4979)
.L_4979:
        /*000c*/ 	.word	0x00000000
        /*0010*/ 	.short	0x000a
        /*0012*/ 	.short	0x0034
        /*0014*/ 	.byte	0x00, 0xf0, 0x11, 0x00


	//----- nvinfo : EIATTR_KPARAM_INFO
	.align		4
.L_4980:
        /*0018*/ 	.byte	0x04, 0x17
        /*001a*/ 	.short	(.L_4982 - .L_4981)
.L_4981:
        /*001c*/ 	.word	0x00000000
        /*0020*/ 	.short	0x0009
        /*0022*/ 	.short	0x0030
        /*0024*/ 	.byte	0x00, 0xf0, 0x11, 0x00


	//----- nvinfo : EIATTR_KPARAM_INFO
	.align		4
.L_4982:
        /*0028*/ 	.byte	0x04, 0x17
        /*002a*/ 	.short	(.L_4984 - .L_4983)
.L_4983:
        /*002c*/ 	.word	0x00000000
        /*0030*/ 	.short	0x0008
        /*0032*/ 	.short	0x002c
        /*0034*/ 	.byte	0x00, 0xf0, 0x11, 0x00


	//----- nvinfo : EIATTR_KPARAM_INFO
	.align		4
.L_4984:
        /*0038*/ 	.byte	0x04, 0x17
        /*003a*/ 	.short	(.L_4986 - .L_4985)
.L_4985:
        /*003c*/ 	.word	0x00000000
        /*0040*/ 	.short	0x0007
        /*0042*/ 	.short	0x0028
        /*0044*/ 	.byte	0x00, 0xf0, 0x11, 0x00


	//----- nvinfo : EIATTR_KPARAM_INFO
	.align		4
.L_4986:
        /*0048*/ 	.byte	0x04, 0x17
        /*004a*/ 	.short	(.L_4988 - .L_4987)
.L_4987:
        /*004c*/ 	.word	0x00000000
        /*0050*/ 	.short	0x0006
        /*0052*/ 	.short	0x0020
        /*0054*/ 	.byte	0x00, 0xf5, 0x21, 0x00


	//----- nvinfo : EIATTR_KPARAM_INFO
	.align		4
.L_4988:
        /*0058*/ 	.byte	0x04, 0x17
        /*005a*/ 	.short	(.L_4990 - .L_4989)
.L_4989:
        /*005c*/ 	.word	0x00000000
        /*0060*/ 	.short	0x0005
        /*0062*/ 	.short	0x0018
        /*0064*/ 	.byte	0x00, 0xf0, 0x11, 0x00


	//----- nvinfo : EIATTR_KPARAM_INFO
	.align		4
.L_4990:
        /*0068*/ 	.byte	0x04, 0x17
        /*006a*/ 	.short	(.L_4992 - .L_4991)
.L_4991:
        /*006c*/ 	.word	0x00000000
        /*0070*/ 	.short	0x0004
        /*0072*/ 	.short	0x0014
        /*0074*/ 	.byte	0x00, 0xf0, 0x11, 0x00


	//----- nvinfo : EIATTR_KPARAM_INFO
	.align		4
.L_4992:
        /*0078*/ 	.byte	0x04, 0x17
        /*007a*/ 	.short	(.L_4994 - .L_4993)
.L_4993:
        /*007c*/ 	.word	0x00000000
        /*0080*/ 	.short	0x0003
        /*0082*/ 	.short	0x0010
        /*0084*/ 	.byte	0x00, 0xf0, 0x11, 0x00


	//----- nvinfo : EIATTR_KPARAM_INFO
	.align		4
.L_4994:
        /*0088*/ 	.byte	0x04, 0x17
        /*008a*/ 	.short	(.L_4996 - .L_4995)
.L_4995:
        /*008c*/ 	.word	0x00000000
        /*0090*/ 	.short	0x0002
        /*0092*/ 	.short	0x000c
        /*0094*/ 	.byte	0x00, 0xf0, 0x11, 0x00


	//----- nvinfo : EIATTR_KPARAM_INFO
	.align		4
.L_4996:
        /*0098*/ 	.byte	0x04, 0x17
        /*009a*/ 	.short	(.L_4998 - .L_4997)
.L_4997:
        /*009c*/ 	.word	0x00000000
        /*00a0*/ 	.short	0x0001
        /*00a2*/ 	.short	0x0008
        /*00a4*/ 	.byte	0x00, 0xf0, 0x11, 0x00


	//----- nvinfo : EIATTR_KPARAM_INFO
	.align		4
.L_4998:
        /*00a8*/ 	.byte	0x04, 0x17
        /*00aa*/ 	.short	(.L_5000 - .L_4999)
.L_4999:
        /*00ac*/ 	.word	0x00000000
        /*00b0*/ 	.short	0x0000
        /*00b2*/ 	.short	0x0000
        /*00b4*/ 	.byte	0x00, 0xf5, 0x21, 0x00


	//----- nvinfo : EIATTR_SPARSE_MMA_MASK
	.align		4
.L_5000:
        /*00b8*/ 	.byte	0x03, 0x50
        /*00ba*/ 	.short	0x0000


	//----- nvinfo : EIATTR_MAXREG_COUNT
	.align		4
        /*00bc*/ 	.byte	0x03, 0x1b
        /*00be*/ 	.short	0x00ff


	//----- nvinfo : EIATTR_MERCURY_ISA_VERSION
	.align		4
        /*00c0*/ 	.byte	0x03, 0x5f
        /*00c2*/ 	.short	0x0101


	//----- nvinfo : EIATTR_VRC_CTA_INIT_COUNT
	.align		4
        /*00c4*/ 	.byte	0x02, 0x4a
	.zero		1
	.zero		1


	//----- nvinfo : EIATTR_EXIT_INSTR_OFFSETS
	.align		4
        /*00c8*/ 	.byte	0x04, 0x1c
        /*00ca*/ 	.short	(.L_5002 - .L_5001)


	//   ....[0]....
.L_5001:
        /*00cc*/ 	.word	0x000000d0


	//   ....[1]....
        /*00d0*/ 	.word	0x00000d80


	//----- nvinfo : EIATTR_CRS_STACK_SIZE
	.align		4
.L_5002:
        /*00d4*/ 	.byte	0x04, 0x1e
        /*00d6*/ 	.short	(.L_5004 - .L_5003)
.L_5003:
        /*00d8*/ 	.word	0x00000000


	//----- nvinfo : EIATTR_CBANK_PARAM_SIZE
	.align		4
.L_5004:
        /*00dc*/ 	.byte	0x03, 0x19
        /*00de*/ 	.short	0x0038


	//----- nvinfo : EIATTR_PARAM_CBANK
	.align		4
        /*00e0*/ 	.byte	0x04, 0x0a
        /*00e2*/ 	.short	(.L_5006 - .L_5005)
	.align		4
.L_5005:
        /*00e4*/ 	.word	index@(.nv.constant0._Z28_permutedims_5D_4_5_1_3_2_32PfiiiiiS_iiii)
        /*00e8*/ 	.short	0x0380
        /*00ea*/ 	.short	0x0038


	//----- nvinfo : EIATTR_SW_WAR
	.align		4
.L_5006:
        /*00ec*/ 	.byte	0x04, 0x36
        /*00ee*/ 	.short	(.L_5008 - .L_5007)
.L_5007:
        /*00f0*/ 	.word	0x00000008
.L_5008:


//--------------------- .nv.info._Z28_permutedims_5D_4_5_1_2_3_64PdiiiiiS_iiii --------------------------
	.section	.nv.info._Z28_permutedims_5D_4_5_1_2_3_64PdiiiiiS_iiii,"",@"SHT_CUDA_INFO"
	.sectionflags	@""
	.align	4


	//----- nvinfo : EIATTR_CUDA_API_VERSION
	.align		4
        /*0000*/ 	.byte	0x04, 0x37
        /*0002*/ 	.short	(.L_5010 - .L_5009)
.L_5009:
        /*0004*/ 	.word	0x00000082


	//----- nvinfo : EIATTR_KPARAM_INFO
	.align		4
.L_5010:
        /*0008*/ 	.byte	0x04, 0x17
        /*000a*/ 	.short	(.L_5012 - .L_5011)
.L_5011:
        /*000c*/ 	.word	0x00000000
        /*0010*/ 	.short	0x000a
        /*0012*/ 	.short	0x0034
        /*0014*/ 	.byte	0x00, 0xf0, 0x11, 0x00


	//----- nvinfo : EIATTR_KPARAM_INFO
	.align		4
.L_5012:
        /*0018*/ 	.byte	0x04, 0x17
        /*001a*/ 	.short	(.L_5014 - .L_5013)
.L_5013:
        /*001c*/ 	.word	0x00000000
        /*0020*/ 	.short	0x0009
        /*0022*/ 	.short	0x0030
        /*0024*/ 	.byte	0x00, 0xf0, 0x11, 0x00


	//----- nvinfo : EIATTR_KPARAM_INFO
	.align		4
.L_5014:
        /*0028*/ 	.byte	0x04, 0x17
        /*002a*/ 	.short	(.L_5016 - .L_5015)
.L_5015:
        /*002c*/ 	.word	0x00000000
        /*0030*/ 	.short	0x0008
        /*0032*/ 	.short	0x002c
        /*0034*/ 	.byte	0x00, 0xf0, 0x11, 0x00


	//----- nvinfo : EIATTR_KPARAM_INFO
	.align		4
.L_5016:
        /*0038*/ 	.byte	0x04, 0x17
        /*003a*/ 	.short	(.L_5018 - .L_5017)
.L_5017:
        /*003c*/ 	.word	0x00000000
        /*0040*/ 	.short	0x0007
        /*0042*/ 	.short	0x0028
        /*0044*/ 	.byte	0x00, 0xf0, 0x11, 0x00


	//----- nvinfo : EIATTR_KPARAM_INFO
	.align		4
.L_5018:
        /*0048*/ 	.byte	0x04, 0x17
        /*004a*/ 	.short	(.L_5020 - .L_5019)
.L_5019:
        /*004c*/ 	.word	0x00000000
        /*0050*/ 	.short	0x0006
        /*0052*/ 	.short	0x0020
        /*0054*/ 	.byte	0x00, 0xf5, 0x21, 0x00


	//----- nvinfo : EIATTR_KPARAM_INFO
	.align		4
.L_5020:
        /*0058*/ 	.byte	0x04, 0x17
        /*005a*/ 	.short	(.L_5022 - .L_5021)
.L_5021:
        /*005c*/ 	.word	0x00000000
        /*0060*/ 	.short	0x0005
        /*0062*/ 	.short	0x0018
        /*0064*/ 	.byte	0x00, 0xf0, 0x11, 0x00


	//----- nvinfo : EIATTR_KPARAM_INFO
	.align		4
.L_5022:
        /*0068*/ 	.byte	0x04, 0x17
        /*006a*/ 	.short	(.L_5024 - .L_5023)
.L_5023:
        /*006c*/ 	.word	0x00000000
        /*0070*/ 	.short	0x0004
        /*0072*/ 	.short	0x0014
        /*0074*/ 	.byte	0x00, 0xf0, 0x11, 0x00


	//----- nvinfo : EIATTR_KPARAM_INFO
	.align		4
.L_5024:
        /*0078*/ 	.byte	0x04, 0x17
        /*007a*/ 	.short	(.L_5026 - .L_5025)
.L_5025:
        /*007c*/ 	.word	0x00000000
        /*0080*/ 	.short	0x0003
        /*0082*/ 	.short	0x0010
        /*0084*/ 	.byte	0x00, 0xf0, 0x11, 0x00


	//----- nvinfo : EIATTR_KPARAM_INFO
	.align		4
.L_5026:
        /*0088*/ 	.byte	0x04, 0x17
        /*008a*/ 	.short	(.L_5028 - .L_5027)
.L_5027:
        /*008c*/ 	.word	0x00000000
        /*0090*/ 	.short	0x0002
        /*0092*/ 	.short	0x000c
        /*0094*/ 	.byte	0x00, 0xf0, 0x11, 0x00


	//----- nvinfo : EIATTR_KPARAM_INFO
	.align		4
.L_5028:
        /*0098*/ 	.byte	0x04, 0x17
        /*009a*/ 	.short	(.L_5030 - .L_5029)
.L_5029:
        /*009c*/ 	.word	0x00000000
        /*00a0*/ 	.short	0x0001
        /*00a2*/ 	.short	0x0008
        /*00a4*/ 	.byte	0x00, 0xf0, 0x11, 0x00


	//----- nvinfo : EIATTR_KPARAM_INFO
	.align		4
.L_5030:
        /*00a8*/ 	.byte	0x04, 0x17
        /*00aa*/ 	.short	(.L_5032 - .L_5031)
.L_5031:
        /*00ac*/ 	.word	0x00000000
        /*00b0*/ 	.short	0x0000
        /*00b2*/ 	.short	0x0000
        /*00b4*/ 	.byte	0x00, 0xf5, 0x21, 0x00


	//----- nvinfo : EIATTR_SPARSE_MMA_MASK
	.align		4
.L_5032:
        /*00b8*/ 	.byte	0x03, 0x50
        /*00ba*/ 	.short	0x0000


	//----- nvinfo : EIATTR_MAXREG_COUNT
	.align		4
        /*00bc*/ 	.byte	0x03, 0x1b
        /*00be*/ 	.short	0x00ff


	//----- nvinfo : EIATTR_MERCURY_ISA_VERSION
	.align		4
        /*00c0*/ 	.byte	0x03, 0x5f
        /*00c2*/ 	.short	0x0101


	//----- nvinfo : EIATTR_VRC_CTA_INIT_COUNT
	.align		4
        /*00c4*/ 	.byte	0x02, 0x4a
	.zero		1
	.zero		1


	//----- nvinfo : EIATTR_EXIT_INSTR_OFFSETS
	.align		4
        /*00c8*/ 	.byte	0x04, 0x1c
        /*00ca*/ 	.short	(.L_5034 - .L_5033)


	//   ....[0]....
.L_5033:
        /*00cc*/ 	.word	0x000000d0


	//   ....[1]....
        /*00d0*/ 	.word	0x00000d10


	//----- nvinfo : EIATTR_CRS_STACK_SIZE
	.align		4
.L_5034:
        /*00d4*/ 	.byte	0x04, 0x1e
        /*00d6*/ 	.short	(.L_5036 - .L_5035)
.L_5035:
        /*00d8*/ 	.word	0x00000000


	//----- nvinfo : EIATTR_CBANK_PARAM_SIZE
	.align		4
.L_5036:
        /*00dc*/ 	.byte	0x03, 0x19
        /*00de*/ 	.short	0x0038


	//----- nvinfo : EIATTR_PARAM_CBANK
	.align		4
        /*00e0*/ 	.byte	0x04, 0x0a
        /*00e2*/ 	.short	(.L_5038 - .L_5037)
	.align		4
.L_5037:
        /*00e4*/ 	.word	index@(.nv.constant0._Z28_permutedims_5D_4_5_1_2_3_64PdiiiiiS_iiii)
        /*00e8*/ 	.short	0x0380
        /*00ea*/ 	.short	0x0038


	//----- nvinfo : EIATTR_SW_WAR
	.align		4
.L_5038:
        /*00ec*/ 	.byte	0x04, 0x36
        /*00ee*/ 	.short	(.L_5040 - .L_5039)
.L_5039:
        /*00f0*/ 	.word	0x00000008
.L_5040:


//--------------------- .nv.info._Z28_permutedims_5D_4_5_1_2_3_32PfiiiiiS_iiii --------------------------
	.section	.nv.info._Z28_permutedims_5D_4_5_1_2_3_32PfiiiiiS_iiii,"",@"SHT_CUDA_INFO"
	.sectionflags	@""
	.align	4


	//----- nvinfo : EIATTR_CUDA_API_VERSION
	.align		4
        /*0000*/ 	.byte	0x04, 0x37
        /*0002*/ 	.short	(.L_5042 - .L_5041)
.L_5041:
        /*0004*/ 	.word	0x00000082


	//----- nvinfo : EIATTR_KPARAM_INFO
	.align		4
.L_5042:
        /*0008*/ 	.byte	0x04, 0x17
        /*000a*/ 	.short	(.L_5044 - .L_5043)
.L_5043:
        /*000c*/ 	.word	0x00000000
        /*0010*/ 	.short	0x000a
        /*0012*/ 	.short	0x0034
        /*0014*/ 	.byte	0x00, 0xf0, 0x11, 0x00


	//----- nvinfo : EIATTR_KPARAM_INFO
	.align		4
.L_5044:
        /*0018*/ 	.byte	0x04, 0x17
        /*001a*/ 	.short	(.L_5046 - .L_5045)
.L_5045:
        /*001c*/ 	.word	0x00000000
        /*0020*/ 	.short	0x0009
        /*0022*/ 	.short	0x0030
        /*0024*/ 	.byte	0x00, 0xf0, 0x11, 0x00


	//----- nvinfo : EIATTR_KPARAM_INFO
	.align		4
.L_5046:
        /*0028*/ 	.byte	0x04, 0x17
        /*002a*/ 	.short	(.L_5048 - .L_5047)
.L_5047:
        /*002c*/ 	.word	0x00000000
        /*0030*/ 	.short	0x0008
        /*0032*/ 	.short	0x002c
        /*0034*/ 	.byte	0x00, 0xf0, 0x11, 0x00


	//----- nvinfo : EIATTR_KPARAM_INFO
	.align		4
.L_5048:
        /*0038*/ 	.byte	0x04, 0x17
        /*003a*/ 	.short	(.L_5050 - .L_5049)
.L_5049:
        /*003c*/ 	.word	0x00000000
        /*0040*/ 	.short	0x0007
        /*0042*/ 	.short	0x0028
        /*0044*/ 	.byte	0x00, 0xf0, 0x11, 0x00


	//----- nvinfo : EIATTR_KPARAM_INFO
	.align		4
.L_5050:
        /*0048*/ 	.byte	0x04, 0x17
        /*004a*/ 	.short	(.L_5052 - .L_5051)
.L_5051:
        /*004c*/ 	.word	0x00000000
        /*0050*/ 	.short	0x0006
        /*0052*/ 	.short	0x0020
        /*0054*/ 	.byte	0x00, 0xf5, 0x21, 0x00


	//----- nvinfo : EIATTR_KPARAM_INFO
	.align		4
.L_5052:
        /*0058*/ 	.byte	0x04, 0x17
        /*005a*/ 	.short	(.L_5054 - .L_5053)
.L_5053:
        /*005c*/ 	.word	0x00000000
        /*0060*/ 	.short	0x0005
        /*0062*/ 	.short	0x0018
        /*0064*/ 	.byte	0x00, 0xf0, 0x11, 0x00


	//----- nvinfo : EIATTR_KPARAM_INFO
	.align		4
.L_5054:
        /*0068*/ 	.byte	0x04, 0x17
        /*006a*/ 	.short	(.L_5056 - .L_5055)
.L_5055:
        /*006c*/ 	.word	0x00000000
        /*0070*/ 	.short	0x0004
        /*0072*/ 	.short	0x0014
        /*0074*/ 	.byte	0x00, 0xf0, 0x11, 0x00


	//----- nvinfo : EIATTR_KPARAM_INFO
	.align		4
.L_5056:
        /*0078*/ 	.byte	0x04, 0x17
        /*007a*/ 	.short	(.L_5058 - .L_5057)
.L_5057:
        /*007c*/ 	.word	0x00000000
        /*0080*/ 	.short	0x0003
        /*0082*/ 	.short	0x0010
        /*0084*/ 	.byte	0x00, 0xf0, 0x11, 0x00


	//----- nvinfo : EIATTR_KPARAM_INFO
	.align		4
.L_5058:
        /*0088*/ 	.byte	0x04, 0x17
        /*008a*/ 	.short	(.L_5060 - .L_5059)
.L_5059:
        /*008c*/ 	.word	0x00000000
        /*0090*/ 	.short	0x0002
        /*0092*/ 	.short	0x000c
        /*0094*/ 	.byte	0x00, 0xf0, 0x11, 0x00


	//----- nvinfo : EIATTR_KPARAM_INFO
	.align		4
.L_5060:
        /*0098*/ 	.byte	0x04, 0x17
        /*009a*/ 	.short	(.L_5062 - .L_5061)
.L_5061:
        /*009c*/ 	.word	0x00000000
        /*00a0*/ 	.short	0x0001
        /*00a2*/ 	.short	0x0008
        /*00a4*/ 	.byte	0x00, 0xf0, 0x11, 0x00


	//----- nvinfo : EIATTR_KPARAM_INFO
	.align		4
.L_5062:
        /*00a8*/ 	.byte	0x04, 0x17
        /*00aa*/ 	.short	(.L_5064 - .L_5063)
.L_5063:
        /*00ac*/ 	.word	0x00000000
        /*00b0*/ 	.short	0x0000
        /*00b2*/ 	.short	0x0000
        /*00b4*/ 	.byte	0x00, 0xf5, 0x21, 0x00


	//----- nvinfo : EIATTR_SPARSE_MMA_MASK
	.align		4
.L_5064:
        /*00b8*/ 	.byte	0x03, 0x50
        /*00ba*/ 	.short	0x0000


	//----- nvinfo : EIATTR_MAXREG_COUNT
	.align		4
        /*00bc*/ 	.byte	0x03, 0x1b
        /*00be*/ 	.short	0x00ff


	//----- nvinfo : EIATTR_MERCURY_ISA_VERSION
	.align		4
        /*00c0*/ 	.byte	0x03, 0x5f
        /*00c2*/ 	.short	0x0101


	//----- nvinfo : EIATTR_VRC_CTA_INIT_COUNT
	.align		4
        /*00c4*/ 	.byte	0x02, 0x4a
	.zero		1
	.zero		1


	//----- nvinfo : EIATTR_EXIT_INSTR_OFFSETS
	.align		4
        /*00c8*/ 	.byte	0x04, 0x1c
        /*00ca*/ 	.short	(.L_5066 - .L_5065)


	//   ....[0]....
.L_5065:
        /*00cc*/ 	.word	0x000000d0


	//   ....[1]....
        /*00d0*/ 	.word	0x00000d80


	//----- nvinfo : EIATTR_CRS_STACK_SIZE
	.align		4
.L_5066:
        /*00d4*/ 	.byte	0x04, 0x1e
        /*00d6*/ 	.short	(.L_5068 - .L_5067)
.L_5067:
        /*00d8*/ 	.word	0x00000000


	//----- nvinfo : EIATTR_CBANK_PARAM_SIZE
	.align		4
.L_5068:
        /*00dc*/ 	.byte	0x03, 0x19
        /*00de*/ 	.short	0x0038


	//----- nvinfo : EIATTR_PARAM_CBANK
	.align		4
        /*00e0*/ 	.byte	0x04, 0x0a
        /*00e2*/ 	.short	(.L_5070 - .L_5069)
	.align		4
.L_5069:
        /*00e4*/ 	.word	index@(.nv.constant0._Z28_permutedims_5D_4_5_1_2_3_32PfiiiiiS_iiii)
        /*00e8*/ 	.short	0x0380
        /*00ea*/ 	.short	0x0038


	//----- nvinfo : EIATTR_SW_WAR
	.align		4
.L_5070:
        /*00ec*/ 	.byte	0x04, 0x36
        /*00ee*/ 	.short	(.L_5072 - .L_5071)
.L_5071:
        /*00f0*/ 	.word	0x00000008
.L_5072:


//--------------------- .nv.info._Z28_permutedims_5D_4_3_5_2_1_64PdiiiiiS_iiii --------------------------
	.section	.nv.info._Z28_permutedims_5D_4_3_5_2_1_64PdiiiiiS_iiii,"",@"SHT_CUDA_INFO"
	.sectionflags	@""
	.align	4


	//----- nvinfo : EIATTR_CUDA_API_VERSION
	.align		4
        /*0000*/ 	.byte	0x04, 0x37
        /*0002*/ 	.short	(.L_5074 - .L_5073)
.L_5073:
        /*0004*/ 	.word	0x00000082


	//----- nvinfo : EIATTR_KPARAM_INFO
	.align		4
.L_5074:
        /*0008*/ 	.byte	0x04, 0x17
        /*000a*/ 	.short	(.L_5076 - .L_5075)
.L_5075:
        /*000c*/ 	.word	0x00000000
        /*0010*/ 	.short	0x000a
        /*0012*/ 	.short	0x0034
        /*0014*/ 	.byte	0x00, 0xf0, 0x11, 0x00


	//----- nvinfo : EIATTR_KPARAM_INFO
	.align		4
.L_5076:
        /*0018*/ 	.byte	0x04, 0x17
        /*001a*/ 	.short	(.L_5078 - .L_5077)
.L_5077:
        /*001c*/ 	.word	0x00000000
        /*0020*/ 	.short	0x0009
        /*0022*/ 	.short	0x0030
        /*0024*/ 	.byte	0x00, 0xf0, 0x11, 0x00


	//----- nvinfo : EIATTR_KPARAM_INFO
	.align		4
.L_5078:
        /*0028*/ 	.byte	0x04, 0x17
        /*002a*/ 	.short	(.L_5080 - .L_5079)
.L_5079:
        /*002c*/ 	.word	0x00000000
        /*0030*/ 	.short	0x0008
        /*0032*/ 	.short	0x002c
        /*0034*/ 	.byte	0x00, 0xf0, 0x11, 0x00


	//----- nvinfo : EIATTR_KPARAM_INFO
	.align		4
.L_5080:
        /*0038*/ 	.byte	0x04, 0x17
        /*003a*/ 	.short	(.L_5082 - .L_5081)
.L_5081:
        /*003c*/ 	.word	0x00000000
        /*0040*/ 	.short	0x0007
        /*0042*/ 	.short	0x0028
        /*0044*/ 	.byte	0x00, 0xf0, 0x11, 0x00


	//----- nvinfo : EIATTR_KPARAM_INFO
	.align		4
.L_5082:
        /*0048*/ 	.byte	0x04, 0x17
        /*004a*/ 	.short	(.L_5084 - .L_5083)
.L_5083:
        /*004c*/ 	.word	0x00000000
        /*0050*/ 	.short	0x0006
        /*0052*/ 	.short	0x0020
        /*0054*/ 	.byte	0x00, 0xf5, 0x21, 0x00


	//----- nvinfo : EIATTR_KPARAM_INFO
	.align		4
.L_5084:
        /*0058*/ 	.byte	0x04, 0x17
        /*005a*/ 	.short	(.L_5086 - .L_5085)
.L_5085:
        /*005c*/ 	.word	0x00000000
        /*0060*/ 	.short	0x0005
        /*0062*/ 	.short	0x0018
        /*0064*/ 	.byte	0x00, 0xf0, 0x11, 0x00


	//----- nvinfo : EIATTR_KPARAM_INFO
	.align		4
.L_5086:
        /*0068*/ 	.byte	0x04, 0x17
        /*006a*/ 	.short	(.L_5088 - .L_5087)
.L_5087:
        /*006c*/ 	.word	0x00000000
        /*0070*/ 	.short	0x0004
        /*0072*/ 	.short	0x0014
        /*0074*/ 	.byte	0x00, 0xf0, 0x11, 0x00


	//----- nvinfo : EIATTR_KPARAM_INFO
	.align		4
.L_5088:
        /*0078*/ 	.byte	0x04, 0x17
        /*007a*/ 	.short	(.L_5090 - .L_5089)
.L_5089:
        /*007c*/ 	.word	0x00000000
        /*0080*/ 	.short	0x0003
        /*0082*/ 	.short	0x0010
        /*0084*/ 	.byte	0x00, 0xf0, 0x11, 0x00


	//----- nvinfo : EIATTR_KPARAM_INFO
	.align		4
.L_5090:
        /*0088*/ 	.byte	0x04, 0x17
        /*008a*/ 	.short	(.L_5092 - .L_5091)
.L_5091:
        /*008c*/ 	.word	0x00000000
        /*0090*/ 	.short	0x0002
        /*0092*/ 	.short	0x000c
        /*0094*/ 	.byte	0x00, 0xf0, 0x11, 0x00


	//----- nvinfo : EIATTR_KPARAM_INFO
	.align		4
.L_5092:
        /*0098*/ 	.byte	0x04, 0x17
        /*009a*/ 	.short	(.L_5094 - .L_5093)
.L_5093:
        /*009c*/ 	.word	0x00000000
        /*00a0*/ 	.short	0x0001
        /*00a2*/ 	.short	0x0008
        /*00a4*/ 	.byte	0x00, 0xf0, 0x11, 0x00


	//----- nvinfo : EIATTR_KPARAM_INFO
	.align		4
.L_5094:
        /*00a8*/ 	.byte	0x04, 0x17
        /*00aa*/ 	.short	(.L_5096 - .L_5095)
.L_5095:
        /*00ac*/ 	.word	0x00000000
        /*00b0*/ 	.short	0x0000
        /*00b2*/ 	.short	0x0000
        /*00b4*/ 	.byte	0x00, 0xf5, 0x21, 0x00


	//----- nvinfo : EIATTR_SPARSE_MMA_MASK
	.align		4
.L_5096:
        /*00b8*/ 	.byte	0x03, 0x50
        /*00ba*/ 	.short	0x0000


	//----- nvinfo : EIATTR_MAXREG_COUNT
	.align		4
        /*00bc*/ 	.byte	0x03, 0x1b
        /*00be*/ 	.short	0x00ff


	//----- nvinfo : EIATTR_MERCURY_ISA_VERSION
	.align		4
        /*00c0*/ 	.byte	0x03, 0x5f
        /*00c2*/ 	.short	0x0101


	//----- nvinfo : EIATTR_VRC_CTA_INIT_COUNT
	.align		4
        /*00c4*/ 	.byte	0x02, 0x4a
	.zero		1
	.zero		1


	//----- nvinfo : EIATTR_EXIT_INSTR_OFFSETS
	.align		4
        /*00c8*/ 	.byte	0x04, 0x1c
        /*00ca*/ 	.short	(.L_5098 - .L_5097)


	//   ....[0]....
.L_5097:
        /*00cc*/ 	.word	0x000000d0


	//   ....[1]....
        /*00d0*/ 	.word	0x00000d90


	//----- nvinfo : EIATTR_CRS_STACK_SIZE
	.align		4
.L_5098:
        /*00d4*/ 	.byte	0x04, 0x1e
        /*00d6*/ 	.short	(.L_5100 - .L_5099)
.L_5099:
        /*00d8*/ 	.word	0x00000000


	//----- nvinfo : EIATTR_CBANK_PARAM_SIZE
	.align		4
.L_5100:
        /*00dc*/ 	.byte	0x03, 0x19
        /*00de*/ 	.short	0x0038


	//----- nvinfo : EIATTR_PARAM_CBANK
	.align		4
        /*00e0*/ 	.byte	0x04, 0x0a
        /*00e2*/ 	.short	(.L_5102 - .L_5101)
	.align		4
.L_5101:
        /*00e4*/ 	.word	index@(.nv.constant0._Z28_permutedims_5D_4_3_5_2_1_64PdiiiiiS_iiii)
        /*00e8*/ 	.short	0x0380
        /*00ea*/ 	.short	0x0038


	//----- nvinfo : EIATTR_SW_WAR
	.align		4
.L_5102:
        /*00ec*/ 	.byte	0x04, 0x36
        /*00ee*/ 	.short	(.L_5104 - .L_5103)
.L_5103:
        /*00f0*/ 	.word	0x00000008
.L_5104:


//--------------------- .nv.info._Z28_permutedims_5D_4_3_5_2_1_32PfiiiiiS_iiii --------------------------
	.section	.nv.info._Z28_permutedims_5D_4_3_5_2_1_32PfiiiiiS_iiii,"",@"SHT_CUDA_INFO"
	.sectionflags	@""
	.align	4


	//----- nvinfo : EIATTR_CUDA_API_VERSION
	.align		4
        /*0000*/ 	.byte	0x04, 0x37
        /*0002*/ 	.short	(.L_5106 - .L_5105)
.L_5105:
        /*0004*/ 	.word	0x00000082


	//----- nvinfo : EIATTR_KPARAM_INFO
	.align		4
.L_5106:
        /*0008*/ 	.byte	0x04, 0x17
        /*000a*/ 	.short	(.L_5108 - .L_5107)
.L_5107:
        /*000c*/ 	.word	0x00000000
        /*0010*/ 	.short	0x000a
        /*0012*/ 	.short	0x0034
        /*0014*/ 	.byte	0x00, 0xf0, 0x11, 0x00


	//----- nvinfo : EIATTR_KPARAM_INFO
	.align		4
.L_5108:
        /*0018*/ 	.byte	0x04, 0x17
        /*001a*/ 	.short	(.L_5110 - .L_5109)
.L_5109:
        /*001c*/ 	.word	0x00000000
        /*0020*/ 	.short	0x0009
        /*0022*/ 	.short	0x0030
        /*0024*/ 	.byte	0x00, 0xf0, 0x11, 0x00


	//----- nvinfo : EIATTR_KPARAM_INFO
	.align		4
.L_5110:
        /*0028*/ 	.byte	0x04, 0x17
        /*002a*/ 	.short	(.L_5112 - .L_5111)
.L_5111:
        /*002c*/ 	.word	0x00000000
        /*0030*/ 	.short	0x0008
        /*0032*/ 	.short	0x002c
        /*0034*/ 	.byte	0x00, 0xf0, 0x11, 0x00


	//----- nvinfo : EIATTR_KPARAM_INFO
	.align		4
.L_5112:
        /*0038*/ 	.byte	0x04, 0x17
        /*003a*/ 	.short	(.L_5114 - .L_5113)
.L_5113:
        /*003c*/ 	.word	0x00000000
        /*0040*/ 	.short	0x0007
        /*0042*/ 	.short	0x0028
        /*0044*/ 	.byte	0x00, 0xf0, 0x11, 0x00


	//----- nvinfo : EIATTR_KPARAM_INFO
	.align		4
.L_5114:
        /*0048*/ 	.byte	0x04, 0x17
        /*004a*/ 	.short	(.L_5116 - .L_5115)
.L_5115:
        /*004c*/ 	.word	0x00000000
        /*0050*/ 	.short	0x0006
        /*0052*/ 	.short	0x0020
        /*0054*/ 	.byte	0x00, 0xf5, 0x21, 0x00


	//----- nvinfo : EIATTR_KPARAM_INFO
	.align		4
.L_5116:
        /*0058*/ 	.byte	0x04, 0x17
        /*005a*/ 	.short	(.L_5118 - .L_5117)
.L_5117:
        /*005c*/ 	.word	0x00000000
        /*0060*/ 	.short	0x0005
        /*0062*/ 	.short	0x0018
        /*0064*/ 	.byte	0x00, 0xf0, 0x11, 0x00


	//----- nvinfo : EIATTR_KPARAM_INFO
	.align		4
.L_5118:
        /*0068*/ 	.byte	0x04, 0x17
        /*006a*/ 	.short	(.L_5120 - .L_5119)
.L_5119:
        /*006c*/ 	.word	0x00000000
        /*0070*/ 	.short	0x0004
        /*0072*/ 	.short	0x0014
        /*0074*/ 	.byte	0x00, 0xf0, 0x11, 0x00


	//----- nvinfo : EIATTR_KPARAM_INFO
	.align		4
.L_5120:
        /*0078*/ 	.byte	0x04, 0x17
        /*007a*/ 	.short	(.L_5122 - .L_5121)
.L_5121:
        /*007c*/ 	.word	0x00000000
        /*0080*/ 	.short	0x0003
        /*0082*/ 	.short	0x0010
        /*0084*/ 	.byte	0x00, 0xf0, 0x11, 0x00


	//----- nvinfo : EIATTR_KPARAM_INFO
	.align		4
.L_5122:
        /*0088*/ 	.byte	0x04, 0x17
        /*008a*/ 	.short	(.L_5124 - .L_5123)
.L_5123:
        /*008c*/ 	.word	0x00000000
        /*0090*/ 	.short	0x0002
        /*0092*/ 	.short	0x000c
        /*0094*/ 	.byte	0x00, 0xf0, 0x11, 0x00


	//----- nvinfo : EIATTR_KPARAM_INFO
	.align		4
.L_5124:
        /*0098*/ 	.byte	0x04, 0x17
        /*009a*/ 	.short	(.L_5126 - .L_5125)
.L_5125:
        /*009c*/ 	.word	0x00000000
        /*00a0*/ 	.short	0x0001
        /*00a2*/ 	.short	0x0008
        /*00a4*/ 	.byte	0x00, 0xf0, 0x11, 0x00


	//----- nvinfo : EIATTR_KPARAM_INFO
	.align		4
.L_5126:
        /*00a8*/ 	.byte	0x04, 0x17
        /*00aa*/ 	.short	(.L_5128 - .L_5127)
.L_5127:
        /*00ac*/ 	.word	0x00000000
        /*00b0*/ 	.short	0x0000
        /*00b2*/ 	.short	0x0000
        /*00b4*/ 	.byte	0x00, 0xf5, 0x21, 0x00


	//----- nvinfo : EIATTR_SPARSE_MMA_MASK
	.align		4
.L_5128:
        /*00b8*/ 	.byte	0x03, 0x50
        /*00ba*/ 	.short	0x0000


	//----- nvinfo : EIATTR_MAXREG_COUNT
	.align		4
        /*00bc*/ 	.byte	0x03, 0x1b
        /*00be*/ 	.short	0x00ff


	//----- nvinfo : EIATTR_MERCURY_ISA_VERSION
	.align		4
        /*00c0*/ 	.byte	0x03, 0x5f
        /*00c2*/ 	.short	0x0101


	//----- nvinfo : EIATTR_VRC_CTA_INIT_COUNT
	.align		4
        /*00c4*/ 	.byte	0x02, 0x4a
	.zero		1
	.zero		1


	//----- nvinfo : EIATTR_EXIT_INSTR_OFFSETS
	.align		4
        /*00c8*/ 	.byte	0x04, 0x1c
        /*00ca*/ 	.short	(.L_5130 - .L_5129)


	//   ....[0]....
.L_5129:
        /*00cc*/ 	.word	0x000000d0


	//   ....[1]....
        /*00d0*/ 	.word	0x00000d90


	//----- nvinfo : EIATTR_CRS_STACK_SIZE
	.align		4
.L_5130:
        /*00d4*/ 	.byte	0x04, 0x1e
        /*00d6*/ 	.short	(.L_5132 - .L_5131)
.L_5131:
        /*00d8*/ 	.word	0x00000000


	//----- nvinfo : EIATTR_CBANK_PARAM_SIZE
	.align		4
.L_5132:
        /*00dc*/ 	.byte	0x03, 0x19
        /*00de*/ 	.short	0x0038


	//----- nvinfo : EIATTR_PARAM_CBANK
	.align		4
        /*00e0*/ 	.byte	0x04, 0x0a
        /*00e2*/ 	.short	(.L_5134 - .L_5133)
	.align		4
.L_5133:
        /*00e4*/ 	.word	index@(.nv.constant0._Z28_permutedims_5D_4_3_5_2_1_32PfiiiiiS_iiii)
        /*00e8*/ 	.short	0x0380
        /*00ea*/ 	.short	0x0038


	//----- nvinfo : EIATTR_SW_WAR
	.align		4
.L_5134:
        /*00ec*/ 	.byte	0x04, 0x36
        /*00ee*/ 	.short	(.L_5136 - .L_5135)
.L_5135:
        /*00f0*/ 	.word	0x00000008
.L_5136:


//--------------------- .nv.info._Z28_permutedims_5D_4_3_5_1_2_64PdiiiiiS_iiii --------------------------
	.section	.nv.info._Z28_permutedims_5D_4_3_5_1_2_64PdiiiiiS_iiii,"",@"SHT_CUDA_INFO"
	.sectionflags	@""
	.align	4


	//----- nvinfo : EIATTR_CUDA_API_VERSION
	.align		4
        /*0000*/ 	.byte	0x04, 0x37
        /*0002*/ 	.short	(.L_5138 - .L_5137)
.L_5137:
        /*0004*/ 	.word	0x00000082


	//----- nvinfo : EIATTR_KPARAM_INFO
	.align		4
.L_5138:
        /*0008*/ 	.byte	0x04, 0x17
        /*000a*/ 	.short	(.L_5140 - .L_5139)
.L_5139:
        /*000c*/ 	.word	0x00000000
        /*0010*/ 	.short	0x000a
        /*0012*/ 	.short	0x0034
        /*0014*/ 	.byte	0x00, 0xf0, 0x11, 0x00


	//----- nvinfo : EIATTR_KPARAM_INFO
	.align		4
.L_5140:
        /*0018*/ 	.byte	0x04, 0x17
        /*001a*/ 	.short	(.L_5142 - .L_5141)
.L_5141:
        /*001c*/ 	.word	0x00000000
        /*0020*/ 	.short	0x0009
        /*0022*/ 	.short	0x0030
        /*0024*/ 	.byte	0x00, 0xf0, 0x11, 0x00


	//----- nvinfo : EIATTR_KPARAM_INFO
	.align		4
.L_5142:
        /*0028*/ 	.byte	0x04, 0x17
        /*002a*/ 	.short	(.L_5144 - .L_5143)
.L_5143:
        /*002c*/ 	.word	0x00000000
        /*0030*/ 	.short	0x0008
        /*0032*/ 	.short	0x002c
        /*0034*/ 	.byte	0x00, 0xf0, 0x11, 0x00


	//----- nvinfo : EIATTR_KPARAM_INFO
	.align		4
.L_5144:
        /*0038*/ 	.byte	0x04, 0x17
        /*003a*/ 	.short	(.L_5146 - .L_5145)
.L_5145:
        /*003c*/ 	.word	0x00000000
        /*0040*/ 	.short	0x0007
        /*0042*/ 	.short	0x0028
        /*0044*/ 	.byte	0x00, 0xf0, 0x11, 0x00


	//----- nvinfo : EIATTR_KPARAM_INFO
	.align		4
.L_5146:
        /*0048*/ 	.byte	0x04, 0x17
        /*004a*/ 	.short	(.L_5148 - .L_5147)
.L_5147:
        /*004c*/ 	.word	0x00000000
        /*0050*/ 	.short	0x0006
        /*0052*/ 	.short	0x0020
        /*0054*/ 	.byte	0x00, 0xf5, 0x21, 0x00


	//----- nvinfo : EIATTR_KPARAM_INFO
	.align		4
.L_5148:
        /*0058*/ 	.byte	0x04, 0x17
        /*005a*/ 	.short	(.L_5150 - .L_5149)
.L_5149:
        /*005c*/ 	.word	0x00000000
        /*0060*/ 	.short	0x0005
        /*0062*/ 	.short	0x0018
        /*0064*/ 	.byte	0x00, 0xf0, 0x11, 0x00


	//----- nvinfo : EIATTR_KPARAM_INFO
	.align		4
.L_5150:
        /*0068*/ 	.byte	0x04, 0x17
        /*006a*/ 	.short	(.L_5152 - .L_5151)
.L_5151:
        /*006c*/ 	.word	0x00000000
        /*0070*/ 	.short	0x0004
        /*0072*/ 	.short	0x0014
        /*0074*/ 	.byte	0x00, 0xf0, 0x11, 0x00


	//----- nvinfo : EIATTR_KPARAM_INFO
	.align		4
.L_5152:
        /*0078*/ 	.byte	0x04, 0x17
        /*007a*/ 	.short	(.L_5154 - .L_5153)
.L_5153:
        /*007c*/ 	.word	0x00000000
        /*0080*/ 	.short	0x0003
        /*0082*/ 	.short	0x0010
        /*0084*/ 	.byte	0x00, 0xf0, 0x11, 0x00


	//----- nvinfo : EIATTR_KPARAM_INFO
	.align		4
.L_5154:
        /*0088*/ 	.byte	0x04, 0x17
        /*008a*/ 	.short	(.L_5156 - .L_5155)
.L_5155:
        /*008c*/ 	.word	0x00000000
        /*0090*/ 	.short	0x0002
        /*0092*/ 	.short	0x000c
        /*0094*/ 	.byte	0x00, 0xf0, 0x11, 0x00


	//----- nvinfo : EIATTR_KPARAM_INFO
	.align		4
.L_5156:
        /*0098*/ 	.byte	0x04, 0x17
        /*009a*/ 	.short	(.L_5158 - .L_5157)
.L_5157:
        /*009c*/ 	.word	0x00000000
        /*00a0*/ 	.short	0x0001
        /*00a2*/ 	.short	0x0008
        /*00a4*/ 	.byte	0x00, 0xf0, 0x11, 0x00


	//----- nvinfo : EIATTR_KPARAM_INFO
	.align		4
.L_5158:
        /*00a8*/ 	.byte	0x04, 0x17
        /*00aa*/ 	.short	(.L_5160 - .L_5159)
.L_5159:
        /*00ac*/ 	.word	0x00000000
        /*00b0*/ 	.short	0x0000
        /*00b2*/ 	.short	0x0000
        /*00b4*/ 	.byte	0x00, 0xf5, 0x21, 0x00


	//----- nvinfo : EIATTR_SPARSE_MMA_MASK
	.align		4
.L_5160:
        /*00b8*/ 	.byte	0x03, 0x50
        /*00ba*/ 	.short	0x0000


	//----- nvinfo : EIATTR_MAXREG_COUNT
	.align		4
        /*00bc*/ 	.byte	0x03, 0x1b
        /*00be*/ 	.short	0x00ff


	//----- nvinfo : EIATTR_MERCURY_ISA_VERSION
	.align		4
        /*00c0*/ 	.byte	0x03, 0x5f
        /*00c2*/ 	.short	0x0101


	//----- nvinfo : EIATTR_VRC_CTA_INIT_COUNT
	.align		4
        /*00c4*/ 	.byte	0x02, 0x4a
	.zero		1
	.zero		1


	//----- nvinfo : EIATTR_EXIT_INSTR_OFFSETS
	.align		4
        /*00c8*/ 	.byte	0x04, 0x1c
        /*00ca*/ 	.short	(.L_5162 - .L_5161)


	//   ....[0]....
.L_5161:
        /*00cc*/ 	.word	0x000000d0


	//   ....[1]....
        /*00d0*/ 	.word	0x00000d60


	//----- nvinfo : EIATTR_CRS_STACK_SIZE
	.align		4
.L_5162:
        /*00d4*/ 	.byte	0x04, 0x1e
        /*00d6*/ 	.short	(.L_5164 - .L_5163)
.L_5163:
        /*00d8*/ 	.word	0x00000000


	//----- nvinfo : EIATTR_CBANK_PARAM_SIZE
	.align		4
.L_5164:
        /*00dc*/ 	.byte	0x03, 0x19
        /*00de*/ 	.short	0x0038


	//----- nvinfo : EIATTR_PARAM_CBANK
	.align		4
        /*00e0*/ 	.byte	0x04, 0x0a
        /*00e2*/ 	.short	(.L_5166 - .L_5165)
	.align		4
.L_5165:
        /*00e4*/ 	.word	index@(.nv.constant0._Z28_permutedims_5D_4_3_5_1_2_64PdiiiiiS_iiii)
        /*00e8*/ 	.short	0x0380
        /*00ea*/ 	.short	0x0038


	//----- nvinfo : EIATTR_SW_WAR
	.align		4
.L_5166:
        /*00ec*/ 	.byte	0x04, 0x36
        /*00ee*/ 	.short	(.L_5168 - .L_5167)
.L_5167:
        /*00f0*/ 	.word	0x00000008
.L_5168:


//--------------------- .nv.info._Z28_permutedims_5D_4_3_5_1_2_32PfiiiiiS_iiii --------------------------
	.section	.nv.info._Z28_permutedims_5D_4_3_5_1_2_32PfiiiiiS_iiii,"",@"SHT_CUDA_INFO"
	.sectionflags	@""
	.align	4


	//----- nvinfo : EIATTR_CUDA_API_VERSION
	.align		4
        /*0000*/ 	.byte	0x04, 0x37
        /*0002*/ 	.short	(.L_5170 - .L_5169)
.L_5169:
        /*0004*/ 	.word	0x00000082


	//----- nvinfo : EIATTR_KPARAM_INFO
	.align		4
.L_5170:
        /*0008*/ 	.byte	0x04, 0x17
        /*000a*/ 	.short	(.L_5172 - .L_5171)
.L_5171:
        /*000c*/ 	.word	0x00000000
        /*0010*/ 	.short	0x000a
        /*0012*/ 	.short	0x0034
        /*0014*/ 	.byte	0x00, 0xf0, 0x11, 0x00


	//----- nvinfo : EIATTR_KPARAM_INFO
	.align		4
.L_5172:
        /*0018*/ 	.byte	0x04, 0x17
        /*001a*/ 	.short	(.L_5174 - .L_5173)
.L_5173:
        /*001c*/ 	.word	0x00000000
        /*0020*/ 	.short	0x0009
        /*0022*/ 	.short	0x0030
        /*0024*/ 	.byte	0x00, 0xf0, 0x11, 0x00


	//----- nvinfo : EIATTR_KPARAM_INFO
	.align		4
.L_5174:
        /*0028*/ 	.byte	0x04, 0x17
        /*002a*/ 	.short	(.L_5176 - .L_5175)
.L_5175:
        /*002c*/ 	.word	0x00000000
        /*0030*/ 	.short	0x0008
        /*0032*/ 	.short	0x002c
        /*0034*/ 	.byte	0x00, 0xf0, 0x11, 0x00


	//----- nvinfo : EIATTR_KPARAM_INFO
	.align		4
.L_5176:
        /*0038*/ 	.byte	0x04, 0x17
        /*003a*/ 	.short	(.L_5178 - .L_5177)
.L_5177:
        /*003c*/ 	.word	0x00000000
        /*0040*/ 	.short	0x0007
        /*0042*/ 	.short	0x0028
        /*0044*/ 	.byte	0x00, 0xf0, 0x11, 0x00


	//----- nvinfo : EIATTR_KPARAM_INFO
	.align		4
.L_5178:
        /*0048*/ 	.byte	0x04, 0x17
        /*004a*/ 	.short	(.L_5180 - .L_5179)
.L_5179:
        /*004c*/ 	.word	0x00000000
        /*0050*/ 	.short	0x0006
        /*0052*/ 	.short	0x0020
        /*0054*/ 	.byte	0x00, 0xf5, 0x21, 0x00


	//----- nvinfo : EIATTR_KPARAM_INFO
	.align		4
.L_5180:
        /*0058*/ 	.byte	0x04, 0x17
        /*005a*/ 	.short	(.L_5182 - .L_5181)
.L_5181:
        /*005c*/ 	.word	0x00000000
        /*0060*/ 	.short	0x0005
        /*0062*/ 	.short	0x0018
        /*0064*/ 	.byte	0x00, 0xf0, 0x11, 0x00


	//----- nvinfo : EIATTR_KPARAM_INFO
	.align		4
.L_5182:
        /*0068*/ 	.byte	0x04, 0x17
        /*006a*/ 	.short	(.L_5184 - .L_5183)
.L_5183:
        /*006c*/ 	.word	0x00000000
        /*0070*/ 	.short	0x0004
        /*0072*/ 	.short	0x0014
        /*0074*/ 	.byte	0x00, 0xf0, 0x11, 0x00


	//----- nvinfo : EIATTR_KPARAM_INFO
	.align		4
.L_5184:
        /*0078*/ 	.byte	0x04, 0x17
        /*007a*/ 	.short	(.L_5186 - .L_5185)
.L_5185:
        /*007c*/ 	.word	0x00000000
        /*0080*/ 	.short	0x0003
        /*0082*/ 	.short	0x0010
        /*0084*/ 	.byte	0x00, 0xf0, 0x11, 0x00


	//----- nvinfo : EIATTR_KPARAM_INFO
	.align		4
.L_5186:
        /*0088*/ 	.byte	0x04, 0x17
        /*008a*/ 	.short	(.L_5188 - .L_5187)
.L_5187:
        /*008c*/ 	.word	0x00000000
        /*0090*/ 	.short	0x0002
        /*0092*/ 	.short	0x000c
        /*0094*/ 	.byte	0x00, 0xf0, 0x11, 0x00


	//----- nvinfo : EIATTR_KPARAM_INFO
	.align		4
.L_5188:
        /*0098*/ 	.byte	0x04, 0x17
        /*009a*/ 	.short	(.L_5190 - .L_5189)
.L_5189:
        /*009c*/ 	.word	0x00000000
        /*00a0*/ 	.short	0x0001
        /*00a2*/ 	.short	0x0008
        /*00a4*/ 	.byte	0x00, 0xf0, 0x11, 0x00


	//----- nvinfo : EIATTR_KPARAM_INFO
	.align		4
.L_5190:
        /*00a8*/ 	.byte	0x04, 0x17
        /*00aa*/ 	.short	(.L_5192 - .L_5191)
.L_5191:
        /*00ac*/ 	.word	0x00000000
        /*00b0*/ 	.short	0x0000
        /*00b2*/ 	.short	0x0000
        /*00b4*/ 	.byte	0x00, 0xf5, 0x21, 0x00


	//----- nvinfo : EIATTR_SPARSE_MMA_MASK
	.align		4
.L_5192:
        /*00b8*/ 	.byte	0x03, 0x50
        /*00ba*/ 	.short	0x0000


	//----- nvinfo : EIATTR_MAXREG_COUNT
	.align		4
        /*00bc*/ 	.byte	0x03, 0x1b
        /*00be*/ 	.short	0x00ff


	//----- nvinfo : EIATTR_MERCURY_ISA_VERSION
	.align		4
        /*00c0*/ 	.byte	0x03, 0x5f
        /*00c2*/ 	.short	0x0101


	//----- nvinfo : EIATTR_VRC_CTA_INIT_COUNT
	.align		4
        /*00c4*/ 	.byte	0x02, 0x4a
	.zero		1
	.zero		1


	//----- nvinfo : EIATTR_EXIT_INSTR_OFFSETS
	.align		4
        /*00c8*/ 	.byte	0x04, 0x1c
        /*00ca*/ 	.short	(.L_5194 - .L_5193)


	//   ....[0]....
.L_5193:
        /*00cc*/ 	.word	0x000000d0


	//   ....[1]....
        /*00d0*/ 	.word	0x00000d40


	//----- nvinfo : EIATTR_CRS_STACK_SIZE
	.align		4
.L_5194:
        /*00d4*/ 	.byte	0x04, 0x1e
        /*00d6*/ 	.short	(.L_5196 - .L_5195)
.L_5195:
        /*00d8*/ 	.word	0x00000000


	//----- nvinfo : EIATTR_CBANK_PARAM_SIZE
	.align		4
.L_5196:
        /*00dc*/ 	.byte	0x03, 0x19
        /*00de*/ 	.short	0x0038


	//----- nvinfo : EIATTR_PARAM_CBANK
	.align		4
        /*00e0*/ 	.byte	0x04, 0x0a
        /*00e2*/ 	.short	(.L_5198 - .L_5197)
	.align		4
.L_5197:
        /*00e4*/ 	.word	index@(.nv.constant0._Z28_permutedims_5D_4_3_5_1_2_32PfiiiiiS_iiii)
        /*00e8*/ 	.short	0x0380
        /*00ea*/ 	.short	0x0038


	//----- nvinfo : EIATTR_SW_WAR
	.align		4
.L_5198:
        /*00ec*/ 	.byte	0x04, 0x36
        /*00ee*/ 	.short	(.L_5200 - .L_5199)
.L_5199:
        /*00f0*/ 	.word	0x00000008
.L_5200:


//--------------------- .nv.info._Z28_permutedims_5D_4_3_2_5_1_64PdiiiiiS_iiii --------------------------
	.section	.nv.info._Z28_permutedims_5D_4_3_2_5_1_64PdiiiiiS_iiii,"",@"SHT_CUDA_INFO"
	.sectionflags	@""
	.align	4


	//----- nvinfo : EIATTR_CUDA_API_VERSION
	.align		4
        /*0000*/ 	.byte	0x04, 0x37
        /*0002*/ 	.short	(.L_5202 - .L_5201)
.L_5201:
        /*0004*/ 	.word	0x00000082


	//----- nvinfo : EIATTR_KPARAM_INFO
	.align		4
.L_5202:
        /*0008*/ 	.byte	0x04, 0x17
        /*000a*/ 	.short	(.L_5204 - .L_5203)
.L_5203:
        /*000c*/ 	.word	0x00000000
        /*0010*/ 	.short	0x000a
        /*0012*/ 	.short	0x0034
        /*0014*/ 	.byte	0x00, 0xf0, 0x11, 0x00


	//----- nvinfo : EIATTR_KPARAM_INFO
	.align		4
.L_5204:
        /*0018*/ 	.byte	0x04, 0x17
        /*001a*/ 	.short	(.L_5206 - .L_5205)
.L_5205:
        /*001c*/ 	.word	0x00000000
        /*0020*/ 	.short	0x0009
        /*0022*/ 	.short	0x0030
        /*0024*/ 	.byte	0x00, 0xf0, 0x11, 0x00


	//----- nvinfo : EIATTR_KPARAM_INFO
	.align		4
.L_5206:
        /*0028*/ 	.byte	0x04, 0x17
        /*002a*/ 	.short	(.L_5208 - .L_5207)
.L_5207:
        /*002c*/ 	.word	0x00000000
        /*0030*/ 	.short	0x0008
        /*0032*/ 	.short	0x002c
        /*0034*/ 	.byte	0x00, 0xf0, 0x11, 0x00


	//----- nvinfo : EIATTR_KPARAM_INFO
	.align		4
.L_5208:
        /*0038*/ 	.byte	0x04, 0x17
        /*003a*/ 	.short	(.L_5210 - .L_5209)
.L_5209:
        /*003c*/ 	.word	0x00000000
        /*0040*/ 	.short	0x0007
        /*0042*/ 	.short	0x0028
        /*0044*/ 	.byte	0x00, 0xf0, 0x11, 0x00


	//----- nvinfo : EIATTR_KPARAM_INFO
	.align		4
.L_5210:
        /*0048*/ 	.byte	0x04, 0x17
        /*004a*/ 	.short	(.L_5212 - .L_5211)
.L_5211:
        /*004c*/ 	.word	0x00000000
        /*0050*/ 	.short	0x0006
        /*0052*/ 	.short	0x0020
        /*0054*/ 	.byte	0x00, 0xf5, 0x21, 0x00


	//----- nvinfo : EIATTR_KPARAM_INFO
	.align		4
.L_5212:
        /*0058*/ 	.byte	0x04, 0x17
        /*005a*/ 	.short	(.L_5214 - .L_5213)
.L_5213:
        /*005c*/ 	.word	0x00000000
        /*0060*/ 	.short	0x0005
        /*0062*/ 	.short	0x0018
        /*0064*/ 	.byte	0x00, 0xf0, 0x11, 0x00


	//----- nvinfo : EIATTR_KPARAM_INFO
	.align		4
.L_5214:
        /*0068*/ 	.byte	0x04, 0x17
        /*006a*/ 	.short	(.L_5216 - .L_5215)
.L_5215:
        /*006c*/ 	.word	0x00000000
        /*0070*/ 	.short	0x0004
        /*0072*/ 	.short	0x0014
        /*0074*/ 	.byte	0x00, 0xf0, 0x11, 0x00


	//----- nvinfo : EIATTR_KPARAM_INFO
	.align		4
.L_5216:
        /*0078*/ 	.byte	0x04, 0x17
        /*007a*/ 	.short	(.L_5218 - .L_5217)
.L_5217:
        /*007c*/ 	.word	0x00000000
        /*0080*/ 	.short	0x0003
        /*0082*/ 	.short	0x0010
        /*0084*/ 	.byte	0x00, 0xf0, 0x11, 0x00


	//----- nvinfo : EIATTR_KPARAM_INFO
	.align		4
.L_5218:
        /*0088*/ 	.byte	0x04, 0x17
        /*008a*/ 	.short	(.L_5220 - .L_5219)
.L_5219:
        /*008c*/ 	.word	0x00000000
        /*0090*/ 	.short	0x0002
        /*0092*/ 	.short	0x000c
        /*0094*/ 	.byte	0x00, 0xf0, 0x11, 0x00


	//----- nvinfo : EIATTR_KPARAM_INFO
	.align		4
.L_5220:
        /*0098*/ 	.byte	0x04, 0x17
        /*009a*/ 	.short	(.L_5222 - .L_5221)
.L_5221:
        /*009c*/ 	.word	0x00000000
        /*00a0*/ 	.short	0x0001
        /*00a2*/ 	.short	0x0008
        /*00a4*/ 	.byte	0x00, 0xf0, 0x11, 0x00


	//----- nvinfo : EIATTR_KPARAM_INFO
	.align		4
.L_5222:
        /*00a8*/ 	.byte	0x04, 0x17
        /*00aa*/ 	.short	(.L_5224 - .L_5223)
.L_5223:
        /*00ac*/ 	.word	0x00000000
        /*00b0*/ 	.short	0x0000
        /*00b2*/ 	.short	0x0000
        /*00b4*/ 	.byte	0x00, 0xf5, 0x21, 0x00


	//----- nvinfo : EIATTR_SPARSE_MMA_MASK
	.align		4
.L_5224:
        /*00b8*/ 	.byte	0x03, 0x50
        /*00ba*/ 	.short	0x0000


	//----- nvinfo : EIATTR_MAXREG_COUNT
	.align		4
        /*00bc*/ 	.byte	0x03, 0x1b
        /*00be*/ 	.short	0x00ff


	//----- nvinfo : EIATTR_MERCURY_ISA_VERSION
	.align		4
        /*00c0*/ 	.byte	0x03, 0x5f
        /*00c2*/ 	.short	0x0101


	//----- nvinfo : EIATTR_VRC_CTA_INIT_COUNT
	.align		4
        /*00c4*/ 	.byte	0x02, 0x4a
	.zero		1
	.zero		1


	//----- nvinfo : EIATTR_EXIT_INSTR_OFFSETS
	.align		4
        /*00c8*/ 	.byte	0x04, 0x1c
        /*00ca*/ 	.short	(.L_5226 - .L_5225)


	//   ....[0]....
.L_5225:
        /*00cc*/ 	.word	0x000000d0


	//   ....[1]....
        /*00d0*/ 	.word	0x00000d80


	//----- nvinfo : EIATTR_CRS_STACK_SIZE
	.align		4
.L_5226:
        /*00d4*/ 	.byte	0x04, 0x1e
        /*00d6*/ 	.short	(.L_5228 - .L_5227)
.L_5227:
        /*00d8*/ 	.word	0x00000000


	//----- nvinfo : EIATTR_CBANK_PARAM_SIZE
	.align		4
.L_5228:
        /*00dc*/ 	.byte	0x03, 0x19
        /*00de*/ 	.short	0x0038


	//----- nvinfo : EIATTR_PARAM_CBANK
	.align		4
        /*00e0*/ 	.byte	0x04, 0x0a
        /*00e2*/ 	.short	(.L_5230 - .L_5229)
	.align		4
.L_5229:
        /*00e4*/ 	.word	index@(.nv.constant0._Z28_permutedims_5D_4_3_2_5_1_64PdiiiiiS_iiii)
        /*00e8*/ 	.short	0x0380
        /*00ea*/ 	.short	0x0038


	//----- nvinfo : EIATTR_SW_WAR
	.align		4
.L_5230:
        /*00ec*/ 	.byte	0x04, 0x36
        /*00ee*/ 	.short	(.L_5232 - .L_5231)
.L_5231:
        /*00f0*/ 	.word	0x00000008
.L_5232:


//--------------------- .nv.info._Z28_permutedims_5D_4_3_2_5_1_32PfiiiiiS_iiii --------------------------
	.section	.nv.info._Z28_permutedims_5D_4_3_2_5_1_32PfiiiiiS_iiii,"",@"SHT_CUDA_INFO"
	.sectionflags	@""
	.align	4


	//----- nvinfo : EIATTR_CUDA_API_VERSION
	.align		4
        /*0000*/ 	.byte	0x04, 0x37
        /*0002*/ 	.short	(.L_5234 - .L_5233)
.L_5233:
        /*0004*/ 	.word	0x00000082


	//----- nvinfo : EIATTR_KPARAM_INFO
	.align		4
.L_5234:
        /*0008*/ 	.byte	0x04, 0x17
        /*000a*/ 	.short	(.L_5236 - .L_5235)
.L_5235:
        /*000c*/ 	.word	0x00000000
        /*0010*/ 	.short	0x000a
        /*0012*/ 	.short	0x0034
        /*0014*/ 	.byte	0x00, 0xf0, 0x11, 0x00


	//----- nvinfo : EIATTR_KPARAM_INFO
	.align		4
.L_5236:
        /*0018*/ 	.byte	0x04, 0x17
        /*001a*/ 	.short	(.L_5238 - .L_5237)
.L_5237:
        /*001c*/ 	.word	0x00000000
        /*0020*/ 	.short	0x0009
        /*0022*/ 	.short	0x0030
        /*0024*/ 	.byte	0x00, 0xf0, 0x11, 0x00


	//----- nvinfo : EIATTR_KPARAM_INFO
	.align		4
.L_5238:
        /*0028*/ 	.byte	0x04, 0x17
        /*002a*/ 	.short	(.L_5240 - .L_5239)
.L_5239:
        /*002c*/ 	.word	0x00000000
        /*0030*/ 	.short	0x0008
        /*0032*/ 	.short	0x002c
        /*0034*/ 	.byte	0x00, 0xf0, 0x11, 0x00


	//----- nvinfo : EIATTR_KPARAM_INFO
	.align		4
.L_5240:
        /*0038*/ 	.byte	0x04, 0x17
        /*003a*/ 	.short	(.L_5242 - .L_5241)
.L_5241:
        /*003c*/ 	.word	0x00000000
        /*0040*/ 	.short	0x0007
        /*0042*/ 	.short	0x0028
        /*0044*/ 	.byte	0x00, 0xf0, 0x11, 0x00


	//----- nvinfo : EIATTR_KPARAM_INFO
	.align		4
.L_5242:
        /*0048*/ 	.byte	0x04, 0x17
        /*004a*/ 	.short	(.L_5244 - .L_5243)
.L_5243:
        /*004c*/ 	.word	0x00000000
        /*0050*/ 	.short	0x0006
        /*0052*/ 	.short	0x0020
        /*0054*/ 	.byte	0x00, 0xf5, 0x21, 0x00


	//----- nvinfo : EIATTR_KPARAM_INFO
	.align		4
.L_5244:
        /*0058*/ 	.byte	0x04, 0x17
        /*005a*/ 	.short	(.L_5246 - .L_5245)
.L_5245:
        /*005c*/ 	.word	0x00000000
        /*0060*/ 	.short	0x0005
        /*0062*/ 	.short	0x0018
        /*0064*/ 	.byte	0x00, 0xf0, 0x11, 0x00


	//----- nvinfo : EIATTR_KPARAM_INFO
	.align		4
.L_5246:
        /*0068*/ 	.byte	0x04, 0x17
        /*006a*/ 	.short	(.L_5248 - .L_5247)
.L_5247:
        /*006c*/ 	.word	0x00000000
        /*0070*/ 	.short	0x0004
        /*0072*/ 	.short	0x0014
        /*0074*/ 	.byte	0x00, 0xf0, 0x11, 0x00


	//----- nvinfo : EIATTR_KPARAM_INFO
	.align		4
.L_5248:
        /*0078*/ 	.byte	0x04, 0x17
        /*007a*/ 	.short	(.L_5250 - .L_5249)
.L_5249:
        /*007c*/ 	.word	0x00000000
        /*0080*/ 	.short	0x0003
        /*0082*/ 	.short	0x0010
        /*0084*/ 	.byte	0x00, 0xf0, 0x11, 0x00


	//----- nvinfo : EIATTR_KPARAM_INFO
	.align		4
.L_5250:
        /*0088*/ 	.byte	0x04, 0x17
        /*008a*/ 	.short	(.L_5252 - .L_5251)
.L_5251:
        /*008c*/ 	.word	0x00000000
        /*0090*/ 	.short	0x0002
        /*0092*/ 	.short	0x000c
        /*0094*/ 	.byte	0x00, 0xf0, 0x11, 0x00


	//----- nvinfo : EIATTR_KPARAM_INFO
	.align		4
.L_5252:
        /*0098*/ 	.byte	0x04, 0x17
        /*009a*/ 	.short	(.L_5254 - .L_5253)
.L_5253:
        /*009c*/ 	.word	0x00000000
        /*00a0*/ 	.short	0x0001
        /*00a2*/ 	.short	0x0008
        /*00a4*/ 	.byte	0x00, 0xf0, 0x11, 0x00


	//----- nvinfo : EIATTR_KPARAM_INFO
	.align		4
.L_5254:
        /*00a8*/ 	.byte	0x04, 0x17
        /*00aa*/ 	.short	(.L_5256 - .L_5255)
.L_5255:
        /*00ac*/ 	.word	0x00000000
        /*00b0*/ 	.short	0x0000
        /*00b2*/ 	.short	0x0000
        /*00b4*/ 	.byte	0x00, 0xf5, 0x21, 0x00


	//----- nvinfo : EIATTR_SPARSE_MMA_MASK
	.align		4
.L_5256:
        /*00b8*/ 	.byte	0x03, 0x50
        /*00ba*/ 	.short	0x0000


	//----- nvinfo : EIATTR_MAXREG_COUNT
	.align		4
        /*00bc*/ 	.byte	0x03, 0x1b
        /*00be*/ 	.short	0x00ff


	//----- nvinfo : EIATTR_MERCURY_ISA_VERSION
	.align		4
        /*00c0*/ 	.byte	0x03, 0x5f
        /*00c2*/ 	.short	0x0101


	//----- nvinfo : EIATTR_VRC_CTA_INIT_COUNT
	.align		4
        /*00c4*/ 	.byte	0x02, 0x4a
	.zero		1
	.zero		1


	//----- nvinfo : EIATTR_EXIT_INSTR_OFFSETS
	.align		4
        /*00c8*/ 	.byte	0x04, 0x1c
        /*00ca*/ 	.short	(.L_5258 - .L_5257)


	//   ....[0]....
.L_5257:
        /*00cc*/ 	.word	0x000000d0


	//   ....[1]....
        /*00d0*/ 	.word	0x00000d80


	//----- nvinfo : EIATTR_CRS_STACK_SIZE
	.align		4
.L_5258:
        /*00d4*/ 	.byte	0x04, 0x1e
        /*00d6*/ 	.short	(.L_5260 - .L_5259)
.L_5259:
        /*00d8*/ 	.word	0x00000000


	//----- nvinfo : EIATTR_CBANK_PARAM_SIZE
	.align		4
.L_5260:
        /*00dc*/ 	.byte	0x03, 0x19
        /*00de*/ 	.short	0x0038


	//----- nvinfo : EIATTR_PARAM_CBANK
	.align		4
        /*00e0*/ 	.byte	0x04, 0x0a
        /*00e2*/ 	.short	(.L_5262 - .L_5261)
	.align		4
.L_5261:
        /*00e4*/ 	.word	index@(.nv.constant0._Z28_permutedims_5D_4_3_2_5_1_32PfiiiiiS_iiii)
        /*00e8*/ 	.short	0x0380
        /*00ea*/ 	.short	0x0038


	//----- nvinfo : EIATTR_SW_WAR
	.align		4
.L_5262:
        /*00ec*/ 	.byte	0x04, 0x36
        /*00ee*/ 	.short	(.L_5264 - .L_5263)
.L_5263:
        /*00f0*/ 	.word	0x00000008
.L_5264:


//--------------------- .nv.info._Z28_permutedims_5D_4_3_2_1_5_64PdiiiiiS_iiii --------------------------
	.section	.nv.info._Z28_permutedims_5D_4_3_2_1_5_64PdiiiiiS_iiii,"",@"SHT_CUDA_INFO"
	.sectionflags	@""
	.align	4


	//----- nvinfo : EIATTR_CUDA_API_VERSION
	.align		4
        /*0000*/ 	.byte	0x04, 0x37
        /*0002*/ 	.short	(.L_5266 - .L_5265)
.L_5265:
        /*0004*/ 	.word	0x00000082


	//----- nvinfo : EIATTR_KPARAM_INFO
	.align		4
.L_5266:
        /*0008*/ 	.byte	0x04, 0x17
        /*000a*/ 	.short	(.L_5268 - .L_5267)
.L_5267:
        /*000c*/ 	.word	0x00000000
        /*0010*/ 	.short	0x000a
        /*0012*/ 	.short	0x0034
        /*0014*/ 	.byte	0x00, 0xf0, 0x11, 0x00


	//----- nvinfo : EIATTR_KPARAM_INFO
	.align		4
.L_5268:
        /*0018*/ 	.byte	0x04, 0x17
        /*001a*/ 	.short	(.L_5270 - .L_5269)
.L_5269:
        /*001c*/ 	.word	0x00000000
        /*0020*/ 	.short	0x0009
        /*0022*/ 	.short	0x0030
        /*0024*/ 	.byte	0x00, 0xf0, 0x11, 0x00


	//----- nvinfo : EIATTR_KPARAM_INFO
	.align		4
.L_5270:
        /*0028*/ 	.byte	0x04, 0x17
        /*002a*/ 	.short	(.L_5272 - .L_5271)
.L_5271:
        /*002c*/ 	.word	0x00000000
        /*0030*/ 	.short	0x0008
        /*0032*/ 	.short	0x002c
        /*0034*/ 	.byte	0x00, 0xf0, 0x11, 0x00


	//----- nvinfo : EIATTR_KPARAM_INFO
	.align		4
.L_5272:
        /*0038*/ 	.byte	0x04, 0x17
        /*003a*/ 	.short	(.L_5274 - .L_5273)
.L_5273:
        /*003c*/ 	.word	0x00000000
        /*0040*/ 	.short	0x0007
        /*0042*/ 	.short	0x0028
        /*0044*/ 	.byte	0x00, 0xf0, 0x11, 0x00


	//----- nvinfo : EIATTR_KPARAM_INFO
	.align		4
.L_5274:
        /*0048*/ 	.byte	0x04, 0x17
        /*004a*/ 	.short	(.L_5276 - .L_5275)
.L_5275:
        /*004c*/ 	.word	0x00000000
        /*0050*/ 	.short	0x0006
        /*0052*/ 	.short	0x0020
        /*0054*/ 	.byte	0x00, 0xf5, 0x21, 0x00


	//----- nvinfo : EIATTR_KPARAM_INFO
	.align		4
.L_5276:
        /*0058*/ 	.byte	0x04, 0x17
        /*005a*/ 	.short	(.L_5278 - .L_5277)
.L_5277:
        /*005c*/ 	.word	0x00000000
        /*0060*/ 	.short	0x0005
        /*0062*/ 	.short	0x0018
        /*0064*/ 	.byte	0x00, 0xf0, 0x11, 0x00


	//----- nvinfo : EIATTR_KPARAM_INFO
	.align		4
.L_5278:
        /*0068*/ 	.byte	0x04, 0x17
        /*006a*/ 	.short	(.L_5280 - .L_5279)
.L_5279:
        /*006c*/ 	.word	0x00000000
        /*0070*/ 	.short	0x0004
        /*0072*/ 	.short	0x0014
        /*0074*/ 	.byte	0x00, 0xf0, 0x11, 0x00


	//----- nvinfo : EIATTR_KPARAM_INFO
	.align		4
.L_5280:
        /*0078*/ 	.byte	0x04, 0x17
        /*007a*/ 	.short	(.L_5282 - .L_5281)
.L_5281:
        /*007c*/ 	.word	0x00000000
        /*0080*/ 	.short	0x0003
        /*0082*/ 	.short	0x0010
        /*0084*/ 	.byte	0x00, 0xf0, 0x11, 0x00


	//----- nvinfo : EIATTR_KPARAM_INFO
	.align		4
.L_5282:
        /*0088*/ 	.byte	0x04, 0x17
        /*008a*/ 	.short	(.L_5284 - .L_5283)
.L_5283:
        /*008c*/ 	.word	0x00000000
        /*0090*/ 	.short	0x0002
        /*0092*/ 	.short	0x000c
        /*0094*/ 	.byte	0x00, 0xf0, 0x11, 0x00


	//----- nvinfo : EIATTR_KPARAM_INFO
	.align		4
.L_5284:
        /*0098*/ 	.byte	0x04, 0x17
        /*009a*/ 	.short	(.L_5286 - .L_5285)
.L_5285:
        /*009c*/ 	.word	0x00000000
        /*00a0*/ 	.short	0x0001
        /*00a2*/ 	.short	0x0008
        /*00a4*/ 	.byte	0x00, 0xf0, 0x11, 0x00


	//----- nvinfo : EIATTR_KPARAM_INFO
	.align		4
.L_5286:
        /*00a8*/ 	.byte	0x04, 0x17
        /*00aa*/ 	.short	(.L_5288 - .L_5287)
.L_5287:
        /*00ac*/ 	.word	0x00000000
        /*00b0*/ 	.short	0x0000
        /*00b2*/ 	.short	0x0000
        /*00b4*/ 	.byte	0x00, 0xf5, 0x21, 0x00


	//----- nvinfo : EIATTR_SPARSE_MMA_MASK
	.align		4
.L_5288:
        /*00b8*/ 	.byte	0x03, 0x50
        /*00ba*/ 	.short	0x0000


	//----- nvinfo : EIATTR_MAXREG_COUNT
	.align		4
        /*00bc*/ 	.byte	0x03, 0x1b
        /*00be*/ 	.short	0x00ff


	//----- nvinfo : EIATTR_MERCURY_ISA_VERSION
	.align		4
        /*00c0*/ 	.byte	0x03, 0x5f
        /*00c2*/ 	.short	0x0101


	//----- nvinfo : EIATTR_VRC_CTA_INIT_COUNT
	.align		4
        /*00c4*/ 	.byte	0x02, 0x4a
	.zero		1
	.zero		1


	//----- nvinfo : EIATTR_EXIT_INSTR_OFFSETS
	.align		4
        /*00c8*/ 	.byte	0x04, 0x1c
        /*00ca*/ 	.short	(.L_5290 - .L_5289)


	//   ....[0]....
.L_5289:
        /*00cc*/ 	.word	0x000000d0


	//   ....[1]....
        /*00d0*/ 	.word	0x00000d80


	//----- nvinfo : EIATTR_CRS_STACK_SIZE
	.align		4
.L_5290:
        /*00d4*/ 	.byte	0x04, 0x1e
        /*00d6*/ 	.short	(.L_5292 - .L_5291)
.L_5291:
        /*00d8*/ 	.word	0x00000000


	//----- nvinfo : EIATTR_CBANK_PARAM_SIZE
	.align		4
.L_5292:
        /*00dc*/ 	.byte	0x03, 0x19
        /*00de*/ 	.short	0x0038


	//----- nvinfo : EIATTR_PARAM_CBANK
	.align		4
        /*00e0*/ 	.byte	0x04, 0x0a
        /*00e2*/ 	.short	(.L_5294 - .L_5293)
	.align		4
.L_5293:
        /*00e4*/ 	.word	index@(.nv.constant0._Z28_permutedims_5D_4_3_2_1_5_64PdiiiiiS_iiii)
        /*00e8*/ 	.short	0x0380
        /*00ea*/ 	.short	0x0038


	//----- nvinfo : EIATTR_SW_WAR
	.align		4
.L_5294:
        /*00ec*/ 	.byte	0x04, 0x36
        /*00ee*/ 	.short	(.L_5296 - .L_5295)
.L_5295:
        /*00f0*/ 	.word	0x00000008
.L_5296:


//--------------------- .nv.info._Z28_permutedims_5D_4_3_2_1_5_32PfiiiiiS_iiii --------------------------
	.section	.nv.info._Z28_permutedims_5D_4_3_2_1_5_32PfiiiiiS_iiii,"",@"SHT_CUDA_INFO"
	.sectionflags	@""
	.align	4


	//----- nvinfo : EIATTR_CUDA_API_VERSION
	.align		4
        /*0000*/ 	.byte	0x04, 0x37
        /*0002*/ 	.short	(.L_5298 - .L_5297)
.L_5297:
        /*0004*/ 	.word	0x00000082


	//----- nvinfo : EIATTR_KPARAM_INFO
	.align		4
.L_5298:
        /*0008*/ 	.byte	0x04, 0x17
        /*000a*/ 	.short	(.L_5300 - .L_5299)
.L_5299:
        /*000c*/ 	.word	0x00000000
        /*0010*/ 	.short	0x000a
        /*0012*/ 	.short	0x0034
        /*0014*/ 	.byte	0x00, 0xf0, 0x11, 0x00


	//----- nvinfo : EIATTR_KPARAM_INFO
	.align		4
.L_5300:
        /*0018*/ 	.byte	0x04, 0x17
        /*001a*/ 	.short	(.L_5302 - .L_5301)
.L_5301:
        /*001c*/ 	.word	0x00000000
        /*0020*/ 	.short	0x0009
        /*0022*/ 	.short	0x0030
        /*0024*/ 	.byte	0x00, 0xf0, 0x11, 0x00


	//----- nvinfo : EIATTR_KPARAM_INFO
	.align		4
.L_5302:
        /*0028*/ 	.byte	0x04, 0x17
        /*002a*/ 	.short	(.L_5304 - .L_5303)
.L_5303:
        /*002c*/ 	.word	0x00000000
        /*0030*/ 	.short	0x0008
        /*0032*/ 	.short	0x002c
        /*0034*/ 	.byte	0x00, 0xf0, 0x11, 0x00


	//----- nvinfo : EIATTR_KPARAM_INFO
	.align		4
.L_5304:
        /*0038*/ 	.byte	0x04, 0x17
        /*003a*/ 	.short	(.L_5306 - .L_5305)
.L_5305:
        /*003c*/ 	.word	0x00000000
        /*0040*/ 	.short	0x0007
        /*0042*/ 	.short	0x0028
        /*0044*/ 	.byte	0x00, 0xf0, 0x11, 0x00


	//----- nvinfo : EIATTR_KPARAM_INFO
	.align		4
.L_5306:
        /*0048*/ 	.byte	0x04, 0x17
        /*004a*/ 	.short	(.L_5308 - .L_5307)
.L_5307:
        /*004c*/ 	.word	0x00000000
        /*0050*/ 	.short	0x0006
        /*0052*/ 	.short	0x0020
        /*0054*/ 	.byte	0x00, 0xf5, 0x21, 0x00


	//----- nvinfo : EIATTR_KPARAM_INFO
	.align		4
.L_5308:
        /*0058*/ 	.byte	0x04, 0x17
        /*005a*/ 	.short	(.L_5310 - .L_5309)
.L_5309:
        /*005c*/ 	.word	0x00000000
        /*0060*/ 	.short	0x0005
        /*0062*/ 	.short	0x0018
        /*0064*/ 	.byte	0x00, 0xf0, 0x11, 0x00


	//----- nvinfo : EIATTR_KPARAM_INFO
	.align		4
.L_5310:
        /*0068*/ 	.byte	0x04, 0x17
        /*006a*/ 	.short	(.L_5312 - .L_5311)
.L_5311:
        /*006c*/ 	.word	0x00000000
        /*0070*/ 	.short	0x0004
        /*0072*/ 	.short	0x0014
        /*0074*/ 	.byte	0x00, 0xf0, 0x11, 0x00


	//----- nvinfo : EIATTR_KPARAM_INFO
	.align		4
.L_5312:
        /*0078*/ 	.byte	0x04, 0x17
        /*007a*/ 	.short	(.L_5314 - .L_5313)
.L_5313:
        /*007c*/ 	.word	0x00000000
        /*0080*/ 	.short	0x0003
        /*0082*/ 	.short	0x0010
        /*0084*/ 	.byte	0x00, 0xf0, 0x11, 0x00


	//----- nvinfo : EIATTR_KPARAM_INFO
	.align		4
.L_5314:
        /*0088*/ 	.byte	0x04, 0x17
        /*008a*/ 	.short	(.L_5316 - .L_5315)
.L_5315:
        /*008c*/ 	.word	0x00000000
        /*0090*/ 	.short	0x0002
        /*0092*/ 	.short	0x000c
        /*0094*/ 	.byte	0x00, 0xf0, 0x11, 0x00


	//----- nvinfo : EIATTR_KPARAM_INFO
	.align		4
.L_5316:
        /*0098*/ 	.byte	0x04, 0x17
        /*009a*/ 	.short	(.L_5318 - .L_5317)
.L_5317:
        /*009c*/ 	.word	0x00000000
        /*00a0*/ 	.short	0x0001
        /*00a2*/ 	.short	0x0008
        /*00a4*/ 	.byte	0x00, 0xf0, 0x11, 0x00


	//----- nvinfo : EIATTR_KPARAM_INFO
	.align		4
.L_5318:
        /*00a8*/ 	.byte	0x04, 0x17
        /*00aa*/ 	.short	(.L_5320 - .L_5319)
.L_5319:
        /*00ac*/ 	.word	0x00000000
        /*00b0*/ 	.short	0x0000
        /*00b2*/ 	.short	0x0000
        /*00b4*/ 	.byte	0x00, 0xf5, 0x21, 0x00


	//----- nvinfo : EIATTR_SPARSE_MMA_MASK
	.align		4
.L_5320:
        /*00b8*/ 	.byte	0x03, 0x50
        /*00ba*/ 	.short	0x0000


	//----- nvinfo : EIATTR_MAXREG_COUNT
	.align		4
        /*00bc*/ 	.byte	0x03, 0x1b
        /*00be*/ 	.short	0x00ff


	//----- nvinfo : EIATTR_MERCURY_ISA_VERSION
	.align		4
        /*00c0*/ 	.byte	0x03, 0x5f
        /*00c2*/ 	.short	0x0101


	//----- nvinfo : EIATTR_VRC_CTA_INIT_COUNT
	.align		4
        /*00c4*/ 	.byte	0x02, 0x4a
	.zero		1
	.zero		1


	//----- nvinfo : EIATTR_EXIT_INSTR_OFFSETS
	.align		4
        /*00c8*/ 	.byte	0x04, 0x1c
        /*00ca*/ 	.short	(.L_5322 - .L_5321)


	//   ....[0]....
.L_5321:
        /*00cc*/ 	.word	0x000000d0


	//   ....[1]....
        /*00d0*/ 	.word	0x00000d80


	//----- nvinfo : EIATTR_CRS_STACK_SIZE
	.align		4
.L_5322:
        /*00d4*/ 	.byte	0x04, 0x1e
        /*00d6*/ 	.short	(.L_5324 - .L_5323)
.L_5323:
        /*00d8*/ 	.word	0x00000000


	//----- nvinfo : EIATTR_CBANK_PARAM_SIZE
	.align		4
.L_5324:
        /*00dc*/ 	.byte	0x03, 0x19
        /*00de*/ 	.short	0x0038


	//----- nvinfo : EIATTR_PARAM_CBANK
	.align		4
        /*00e0*/ 	.byte	0x04, 0x0a
        /*00e2*/ 	.short	(.L_5326 - .L_5325)
	.align		4
.L_5325:
        /*00e4*/ 	.word	index@(.nv.constant0._Z28_permutedims_5D_4_3_2_1_5_32PfiiiiiS_iiii)
        /*00e8*/ 	.short	0x0380
        /*00ea*/ 	.short	0x0038


	//----- nvinfo : EIATTR_SW_WAR
	.align		4
.L_5326:
        /*00ec*/ 	.byte	0x04, 0x36
        /*00ee*/ 	.short	(.L_5328 - .L_5327)
.L_5327:
        /*00f0*/ 	.word	0x00000008
.L_5328:


//--------------------- .nv.info._Z28_permutedims_5D_4_3_1_5_2_64PdiiiiiS_iiii --------------------------
	.section	.nv.info._Z28_permutedims_5D_4_3_1_5_2_64PdiiiiiS_iiii,"",@"SHT_CUDA_INFO"
	.sectionflags	@""
	.align	4


	//----- nvinfo : EIATTR_CUDA_API_VERSION
	.align		4
        /*0000*/ 	.byte	0x04, 0x37
        /*0002*/ 	.short	(.L_5330 - .L_5329)
.L_5329:
        /*0004*/ 	.word	0x00000082


	//----- nvinfo : EIATTR_KPARAM_INFO
	.align		4
.L_5330:
        /*0008*/ 	.byte	0x04, 0x17
        /*000a*/ 	.short	(.L_5332 - .L_5331)
.L_5331:
        /*000c*/ 	.word	0x00000000
        /*0010*/ 	.short	0x000a
        /*0012*/ 	.short	0x0034
        /*0014*/ 	.byte	0x00, 0xf0, 0x11, 0x00


	//----- nvinfo : EIATTR_KPARAM_INFO
	.align		4
.L_5332:
        /*0018*/ 	.byte	0x04, 0x17
        /*001a*/ 	.short	(.L_5334 - .L_5333)
.L_5333:
        /*001c*/ 	.word	0x00000000
        /*0020*/ 	.short	0x0009
        /*0022*/ 	.short	0x0030
        /*0024*/ 	.byte	0x00, 0xf0, 0x11, 0x00


	//----- nvinfo : EIATTR_KPARAM_INFO
	.align		4
.L_5334:
        /*0028*/ 	.byte	0x04, 0x17
        /*002a*/ 	.short	(.L_5336 - .L_5335)
.L_5335:
        /*002c*/ 	.word	0x00000000
        /*0030*/ 	.short	0x0008
        /*0032*/ 	.short	0x002c
        /*0034*/ 	.byte	0x00, 0xf0, 0x11, 0x00


	//----- nvinfo : EIATTR_KPARAM_INFO
	.align		4
.L_5336:
        /*0038*/ 	.byte	0x04, 0x17
        /*003a*/ 	.short	(.L_5338 - .L_5337)
.L_5337:
        /*003c*/ 	.word	0x00000000
        /*0040*/ 	.short	0x0007
        /*0042*/ 	.short	0x0028
        /*0044*/ 	.byte	0x00, 0xf0, 0x11, 0x00


	//----- nvinfo : EIATTR_KPARAM_INFO
	.align		4
.L_5338:
        /*0048*/ 	.byte	0x04, 0x17
        /*004a*/ 	.short	(.L_5340 - .L_5339)
.L_5339:
        /*004c*/ 	.word	0x00000000
        /*0050*/ 	.short	0x0006
        /*0052*/ 	.short	0x0020
        /*0054*/ 	.byte	0x00, 0xf5, 0x21, 0x00


	//----- nvinfo : EIATTR_KPARAM_INFO
	.align		4
.L_5340:
        /*0058*/ 	.byte	0x04, 0x17
        /*005a*/ 	.short	(.L_5342 - .L_5341)
.L_5341:
        /*005c*/ 	.word	0x00000000
        /*0060*/ 	.short	0x0005
        /*0062*/ 	.short	0x0018
        /*0064*/ 	.byte	0x00, 0xf0, 0x11, 0x00


	//----- nvinfo : EIATTR_KPARAM_INFO
	.align		4
.L_5342:
        /*0068*/ 	.byte	0x04, 0x17
        /*006a*/ 	.short	(.L_5344 - .L_5343)
.L_5343:
        /*006c*/ 	.word	0x00000000
        /*0070*/ 	.short	0x0004
        /*0072*/ 	.short	0x0014
        /*0074*/ 	.byte	0x00, 0xf0, 0x11, 0x00


	//----- nvinfo : EIATTR_KPARAM_INFO
	.align		4
.L_5344:
        /*0078*/ 	.byte	0x04, 0x17
        /*007a*/ 	.short	(.L_5346 - .L_5345)
.L_5345:
        /*007c*/ 	.word	0x00000000
        /*0080*/ 	.short	0x0003
        /*0082*/ 	.short	0x0010
        /*0084*/ 	.byte	0x00, 0xf0, 0x11, 0x00


	//----- nvinfo : EIATTR_KPARAM_INFO
	.align		4
.L_5346:
        /*0088*/ 	.byte	0x04, 0x17
        /*008a*/ 	.short	(.L_5348 - .L_5347)
.L_5347:
        /*008c*/ 	.word	0x00000000
        /*0090*/ 	.short	0x0002
        /*0092*/ 	.short	0x000c
        /*0094*/ 	.byte	0x00, 0xf0, 0x11, 0x00


	//----- nvinfo : EIATTR_KPARAM_INFO
	.align		4
.L_5348:
        /*0098*/ 	.byte	0x04, 0x17
        /*009a*/ 	.short	(.L_5350 - .L_5349)
.L_5349:
        /*009c*/ 	.word	0x00000000
        /*00a0*/ 	.short	0x0001
        /*00a2*/ 	.short	0x0008
        /*00a4*/ 	.byte	0x00, 0xf0, 0x11, 0x00


	//----- nvinfo : EIATTR_KPARAM_INFO
	.align		4
.L_5350:
        /*00a8*/ 	.byte	0x04, 0x17
        /*00aa*/ 	.short	(.L_5352 - .L_5351)
.L_5351:
        /*00ac*/ 	.word	0x00000000
        /*00b0*/ 	.short	0x0000
        /*00b2*/ 	.short	0x0000
        /*00b4*/ 	.byte	0x00, 0xf5, 0x21, 0x00


	//----- nvinfo : EIATTR_SPARSE_MMA_MASK
	.align		4
.L_5352:
        /*00b8*/ 	.byte	0x03, 0x50
        /*00ba*/ 	.short	0x0000


	//----- nvinfo : EIATTR_MAXREG_COUNT
	.align		4
        /*00bc*/ 	.byte	0x03, 0x1b
        /*00be*/ 	.short	0x00ff


	//----- nvinfo : EIATTR_MERCURY_ISA_VERSION
	.align		4
        /*00c0*/ 	.byte	0x03, 0x5f
        /*00c2*/ 	.short	0x0101


	//----- nvinfo : EIATTR_VRC_CTA_INIT_COUNT
	.align		4
        /*00c4*/ 	.byte	0x02, 0x4a
	.zero		1
	.zero		1


	//----- nvinfo : EIATTR_EXIT_INSTR_OFFSETS
	.align		4
        /*00c8*/ 	.byte	0x04, 0x1c
        /*00ca*/ 	.short	(.L_5354 - .L_5353)


	//   ....[0]....
.L_5353:
        /*00cc*/ 	.word	0x000000d0


	//   ....[1]....
        /*00d0*/ 	.word	0x00000d80


	//----- nvinfo : EIATTR_CRS_STACK_SIZE
	.align		4
.L_5354:
        /*00d4*/ 	.byte	0x04, 0x1e
        /*00d6*/ 	.short	(.L_5356 - .L_5355)
.L_5355:
        /*00d8*/ 	.word	0x00000000


	//----- nvinfo : EIATTR_CBANK_PARAM_SIZE
	.align		4
.L_5356:
        /*00dc*/ 	.byte	0x03, 0x19
        /*00de*/ 	.short	0x0038


	//----- nvinfo : EIATTR_PARAM_CBANK
	.align		4
        /*00e0*/ 	.byte	0x04, 0x0a
        /*00e2*/ 	.short	(.L_5358 - .L_5357)
	.align		4
.L_5357:
        /*00e4*/ 	.word	index@(.nv.constant0._Z28_permutedims_5D_4_3_1_5_2_64PdiiiiiS_iiii)
        /*00e8*/ 	.short	0x0380
        /*00ea*/ 	.short	0x0038


	//----- nvinfo : EIATTR_SW_WAR
	.align		4
.L_5358:
        /*00ec*/ 	.byte	0x04, 0x36
        /*00ee*/ 	.short	(.L_5360 - .L_5359)
.L_5359:
        /*00f0*/ 	.word	0x00000008
.L_5360:


//--------------------- .nv.info._Z28_permutedims_5D_4_3_1_5_2_32PfiiiiiS_iiii --------------------------
	.section	.nv.info._Z28_permutedims_5D_4_3_1_5_2_32PfiiiiiS_iiii,"",@"SHT_CUDA_INFO"
	.sectionflags	@""
	.align	4


	//----- nvinfo : EIATTR_CUDA_API_VERSION
	.align		4
        /*0000*/ 	.byte	0x04, 0x37
        /*0002*/ 	.short	(.L_5362 - .L_5361)
.L_5361:
        /*0004*/ 	.word	0x00000082


	//----- nvinfo : EIATTR_KPARAM_INFO
	.align		4
.L_5362:
        /*0008*/ 	.byte	0x04, 0x17
        /*000a*/ 	.short	(.L_5364 - .L_5363)
.L_5363:
        /*000c*/ 	.word	0x00000000
        /*0010*/ 	.short	0x000a
        /*0012*/ 	.short	0x0034
        /*0014*/ 	.byte	0x00, 0xf0, 0x11, 0x00


	//----- nvinfo : EIATTR_KPARAM_INFO
	.align		4
.L_5364:
        /*0018*/ 	.byte	0x04, 0x17
        /*001a*/ 	.short	(.L_5366 - .L_5365)
.L_5365:
        /*001c*/ 	.word	0x00000000
        /*0020*/ 	.short	0x0009
        /*0022*/ 	.short	0x0030
        /*0024*/ 	.byte	0x00, 0xf0, 0x11, 0x00


	//----- nvinfo : EIATTR_KPARAM_INFO
	.align		4
.L_5366:
        /*0028*/ 	.byte	0x04, 0x17
        /*002a*/ 	.short	(.L_5368 - .L_5367)
.L_5367:
        /*002c*/ 	.word	0x00000000
        /*0030*/ 	.short	0x0008
        /*0032*/ 	.short	0x002c
        /*0034*/ 	.byte	0x00, 0xf0, 0x11, 0x00


	//----- nvinfo : EIATTR_KPARAM_INFO
	.align		4
.L_5368:
        /*0038*/ 	.byte	0x04, 0x17
        /*003a*/ 	.short	(.L_5370 - .L_5369)
.L_5369:
        /*003c*/ 	.word	0x00000000
        /*0040*/ 	.short	0x0007
        /*0042*/ 	.short	0x0028
        /*0044*/ 	.byte	0x00, 0xf0, 0x11, 0x00


	//----- nvinfo : EIATTR_KPARAM_INFO
	.align		4
.L_5370:
        /*0048*/ 	.byte	0x04, 0x17
        /*004a*/ 	.short	(.L_5372 - .L_5371)
.L_5371:
        /*004c*/ 	.word	0x00000000
        /*0050*/ 	.short	0x0006
        /*0052*/ 	.short	0x0020
        /*0054*/ 	.byte	0x00, 0xf5, 0x21, 0x00


	//----- nvinfo : EIATTR_KPARAM_INFO
	.align		4
.L_5372:
        /*0058*/ 	.byte	0x04, 0x17
        /*005a*/ 	.short	(.L_5374 - .L_5373)
.L_5373:
        /*005c*/ 	.word	0x00000000
        /*0060*/ 	.short	0x0005
        /*0062*/ 	.short	0x0018
        /*0064*/ 	.byte	0x00, 0xf0, 0x11, 0x00


	//----- nvinfo : EIATTR_KPARAM_INFO
	.align		4
.L_5374:
        /*0068*/ 	.byte	0x04, 0x17
        /*006a*/ 	.short	(.L_5376 - .L_5375)
.L_5375:
        /*006c*/ 	.word	0x00000000
        /*0070*/ 	.short	0x0004
        /*0072*/ 	.short	0x0014
        /*0074*/ 	.byte	0x00, 0xf0, 0x11, 0x00


	//----- nvinfo : EIATTR_KPARAM_INFO
	.align		4
.L_5376:
        /*0078*/ 	.byte	0x04, 0x17
        /*007a*/ 	.short	(.L_5378 - .L_5377)
.L_5377:
        /*007c*/ 	.word	0x00000000
        /*0080*/ 	.short	0x0003
        /*0082*/ 	.short	0x0010
        /*0084*/ 	.byte	0x00, 0xf0, 0x11, 0x00


	//----- nvinfo : EIATTR_KPARAM_INFO
	.align		4
.L_5378:
        /*0088*/ 	.byte	0x04, 0x17
        /*008a*/ 	.short	(.L_5380 - .L_5379)
.L_5379:
        /*008c*/ 	.word	0x00000000
        /*0090*/ 	.short	0x0002
        /*0092*/ 	.short	0x000c
        /*0094*/ 	.byte	0x00, 0xf0, 0x11, 0x00


	//----- nvinfo : EIATTR_KPARAM_INFO
	.align		4
.L_5380:
        /*0098*/ 	.byte	0x04, 0x17
        /*009a*/ 	.short	(.L_5382 - .L_5381)
.L_5381:
        /*009c*/ 	.word	0x00000000
        /*00a0*/ 	.short	0x0001
        /*00a2*/ 	.short	0x0008
        /*00a4*/ 	.byte	0x00, 0xf0, 0x11, 0x00


	//----- nvinfo : EIATTR_KPARAM_INFO
	.align		4
.L_5382:
        /*00a8*/ 	.byte	0x04, 0x17
        /*00aa*/ 	.short	(.L_5384 - .L_5383)
.L_5383:
        /*00ac*/ 	.word	0x00000000
        /*00b0*/ 	.short	0x0000
        /*00b2*/ 	.short	0x0000
        /*00b4*/ 	.byte	0x00, 0xf5, 0x21, 0x00


	//----- nvinfo : EIATTR_SPARSE_MMA_MASK
	.align		4
.L_5384:
        /*00b8*/ 	.byte	0x03, 0x50
        /*00ba*/ 	.short	0x0000


	//----- nvinfo : EIATTR_MAXREG_COUNT
	.align		4
        /*00bc*/ 	.byte	0x03, 0x1b
        /*00be*/ 	.short	0x00ff


	//----- nvinfo : EIATTR_MERCURY_ISA_VERSION
	.align		4
        /*00c0*/ 	.byte	0x03, 0x5f
        /*00c2*/ 	.short	0x0101


	//----- nvinfo : EIATTR_VRC_CTA_INIT_COUNT
	.align		4
        /*00c4*/ 	.byte	0x02, 0x4a
	.zero		1
	.zero		1


	//----- nvinfo : EIATTR_EXIT_INSTR_OFFSETS
	.align		4
        /*00c8*/ 	.byte	0x04, 0x1c
        /*00ca*/ 	.short	(.L_5386 - .L_5385)


	//   ....[0]....
.L_5385:
        /*00cc*/ 	.word	0x000000d0


	//   ....[1]....
        /*00d0*/ 	.word	0x00000d60


	//----- nvinfo : EIATTR_CRS_STACK_SIZE
	.align		4
.L_5386:
        /*00d4*/ 	.byte	0x04, 0x1e
        /*00d6*/ 	.short	(.L_5388 - .L_5387)
.L_5387:
        /*00d8*/ 	.word	0x00000000


	//----- nvinfo : EIATTR_CBANK_PARAM_SIZE
	.align		4
.L_5388:
        /*00dc*/ 	.byte	0x03, 0x19
        /*00de*/ 	.short	0x0038


	//----- nvinfo : EIATTR_PARAM_CBANK
	.align		4
        /*00e0*/ 	.byte	0x04, 0x0a
        /*00e2*/ 	.short	(.L_5390 - .L_5389)
	.align		4
.L_5389:
        /*00e4*/ 	.word	index@(.nv.constant0._Z28_permutedims_5D_4_3_1_5_2_32PfiiiiiS_iiii)
        /*00e8*/ 	.short	0x0380
        /*00ea*/ 	.short	0x0038


	//----- nvinfo : EIATTR_SW_WAR
	.align		4
.L_5390:
        /*00ec*/ 	.byte	0x04, 0x36
        /*00ee*/ 	.short	(.L_5392 - .L_5391)
.L_5391:
        /*00f0*/ 	.word	0x00000008
.L_5392:


//--------------------- .nv.info._Z28_permutedims_5D_4_3_1_2_5_64PdiiiiiS_iiii --------------------------
	.section	.nv.info._Z28_permutedims_5D_4_3_1_2_5_64PdiiiiiS_iiii,"",@"SHT_CUDA_INFO"
	.sectionflags	@""
	.align	4


	//----- nvinfo : EIATTR_CUDA_API_VERSION
	.align		4
        /*0000*/ 	.byte	0x04, 0x37
        /*0002*/ 	.short	(.L_5394 - .L_5393)
.L_5393:
        /*0004*/ 	.word	0x00000082


	//----- nvinfo : EIATTR_KPARAM_INFO
	.align		4
.L_5394:
        /*0008*/ 	.byte	0x04, 0x17
        /*000a*/ 	.short	(.L_5396 - .L_5395)
.L_5395:
        /*000c*/ 	.word	0x00000000
        /*0010*/ 	.short	0x000a
        /*0012*/ 	.short	0x0034
        /*0014*/ 	.byte	0x00, 0xf0, 0x11, 0x00


	//----- nvinfo : EIATTR_KPARAM_INFO
	.align		4
.L_5396:
        /*0018*/ 	.byte	0x04, 0x17
        /*001a*/ 	.short	(.L_5398 - .L_5397)
.L_5397:
        /*001c*/ 	.word	0x00000000
        /*0020*/ 	.short	0x0009
        /*0022*/ 	.short	0x0030
        /*0024*/ 	.byte	0x00, 0xf0, 0x11, 0x00


	//----- nvinfo : EIATTR_KPARAM_INFO
	.align		4
.L_5398:
        /*0028*/ 	.byte	0x04, 0x17
        /*002a*/ 	.short	(.L_5400 - .L_5399)
.L_5399:
        /*002c*/ 	.word	0x00000000
        /*0030*/ 	.short	0x0008
        /*0032*/ 	.short	0x002c
        /*0034*/ 	.byte	0x00, 0xf0, 0x11, 0x00


	//----- nvinfo : EIATTR_KPARAM_INFO
	.align		4
.L_5400:
        /*0038*/ 	.byte	0x04, 0x17
        /*003a*/ 	.short	(.L_5402 - .L_5401)
.L_5401:
        /*003c*/ 	.word	0x00000000
        /*0040*/ 	.short	0x0007
        /*0042*/ 	.short	0x0028
        /*0044*/ 	.byte	0x00, 0xf0, 0x11, 0x00


	//----- nvinfo : EIATTR_KPARAM_INFO
	.align		4
.L_5402:
        /*0048*/ 	.byte	0x04, 0x17
        /*004a*/ 	.short	(.L_5404 - .L_5403)
.L_5403:
        /*004c*/ 	.word	0x00000000
        /*0050*/ 	.short	0x0006
        /*0052*/ 	.short	0x0020
        /*0054*/ 	.byte	0x00, 0xf5, 0x21, 0x00


	//----- nvinfo : EIATTR_KPARAM_INFO
	.align		4
.L_5404:
        /*0058*/ 	.byte	0x04, 0x17
        /*005a*/ 	.short	(.L_5406 - .L_5405)
.L_5405:
        /*005c*/ 	.word	0x00000000
        /*0060*/ 	.short	0x0005
        /*0062*/ 	.short	0x0018
        /*0064*/ 	.byte	0x00, 0xf0, 0x11, 0x00


	//----- nvinfo : EIATTR_KPARAM_INFO
	.align		4
.L_5406:
        /*0068*/ 	.byte	0x04, 0x17
        /*006a*/ 	.short	(.L_5408 - .L_5407)
.L_5407:
        /*006c*/ 	.word	0x00000000
        /*0070*/ 	.short	0x0004
        /*0072*/ 	.short	0x0014
        /*0074*/ 	.byte	0x00, 0xf0, 0x11, 0x00


	//----- nvinfo : EIATTR_KPARAM_INFO
	.align		4
.L_5408:
        /*0078*/ 	.byte	0x04, 0x17
        /*007a*/ 	.short	(.L_5410 - .L_5409)
.L_5409:
        /*007c*/ 	.word	0x00000000
        /*0080*/ 	.short	0x0003
        /*0082*/ 	.short	0x0010
        /*0084*/ 	.byte	0x00, 0xf0, 0x11, 0x00


	//----- nvinfo : EIATTR_KPARAM_INFO
	.align		4
.L_5410:
        /*0088*/ 	.byte	0x04, 0x17
        /*008a*/ 	.short	(.L_5412 - .L_5411)
.L_5411:
        /*008c*/ 	.word	0x00000000
        /*0090*/ 	.short	0x0002
        /*0092*/ 	.short	0x000c
        /*0094*/ 	.byte	0x00, 0xf0, 0x11, 0x00


	//----- nvinfo : EIATTR_KPARAM_INFO
	.align		4
.L_5412:
        /*0098*/ 	.byte	0x04, 0x17
        /*009a*/ 	.short	(.L_5414 - .L_5413)
.L_5413:
        /*009c*/ 	.word	0x00000000
        /*00a0*/ 	.short	0x0001
        /*00a2*/ 	.short	0x0008
        /*00a4*/ 	.byte	0x00, 0xf0, 0x11, 0x00


	//----- nvinfo : EIATTR_KPARAM_INFO
	.align		4
.L_5414:
        /*00a8*/ 	.byte	0x04, 0x17
        /*00aa*/ 	.short	(.L_5416 - .L_5415)
.L_5415:
        /*00ac*/ 	.word	0x00000000
        /*00b0*/ 	.short	0x0000
        /*00b2*/ 	.short	0x0000
        /*00b4*/ 	.byte	0x00, 0xf5, 0x21, 0x00


	//----- nvinfo : EIATTR_SPARSE_MMA_MASK
	.align		4
.L_5416:
        /*00b8*/ 	.byte	0x03, 0x50
        /*00ba*/ 	.short	0x0000


	//----- nvinfo : EIATTR_MAXREG_COUNT
	.align		4
        /*00bc*/ 	.byte	0x03, 0x1b
        /*00be*/ 	.short	0x00ff


	//----- nvinfo : EIATTR_MERCURY_ISA_VERSION
	.align		4
        /*00c0*/ 	.byte	0x03, 0x5f
        /*00c2*/ 	.short	0x0101


	//----- nvinfo : EIATTR_VRC_CTA_INIT_COUNT
	.align		4
        /*00c4*/ 	.byte	0x02, 0x4a
	.zero		1
	.zero		1


	//----- nvinfo : EIATTR_EXIT_INSTR_OFFSETS
	.align		4
        /*00c8*/ 	.byte	0x04, 0x1c
        /*00ca*/ 	.short	(.L_5418 - .L_5417)


	//   ....[0]....
.L_5417:
        /*00cc*/ 	.word	0x000000d0


	//   ....[1]....
        /*00d0*/ 	.word	0x00000d80


	//----- nvinfo : EIATTR_CRS_STACK_SIZE
	.align		4
.L_5418:
        /*00d4*/ 	.byte	0x04, 0x1e
        /*00d6*/ 	.short	(.L_5420 - .L_5419)
.L_5419:
        /*00d8*/ 	.word	0x00000000


	//----- nvinfo : EIATTR_CBANK_PARAM_SIZE
	.align		4
.L_5420:
        /*00dc*/ 	.byte	0x03, 0x19
        /*00de*/ 	.short	0x0038


	//----- nvinfo : EIATTR_PARAM_CBANK
	.align		4
        /*00e0*/ 	.byte	0x04, 0x0a
        /*00e2*/ 	.short	(.L_5422 - .L_5421)
	.align		4
.L_5421:
        /*00e4*/ 	.word	index@(.nv.constant0._Z28_permutedims_5D_4_3_1_2_5_64PdiiiiiS_iiii)
        /*00e8*/ 	.short	0x0380
        /*00ea*/ 	.short	0x0038


	//----- nvinfo : EIATTR_SW_WAR
	.align		4
.L_5422:
        /*00ec*/ 	.byte	0x04, 0x36
        /*00ee*/ 	.short	(.L_5424 - .L_5423)
.L_5423:
        /*00f0*/ 	.word	0x00000008
.L_5424:


//--------------------- .nv.info._Z28_permutedims_5D_4_3_1_2_5_32PfiiiiiS_iiii --------------------------
	.section	.nv.info._Z28_permutedims_5D_4_3_1_2_5_32PfiiiiiS_iiii,"",@"SHT_CUDA_INFO"
	.sectionflags	@""
	.align	4


	//----- nvinfo : EIATTR_CUDA_API_VERSION
	.align		4
        /*0000*/ 	.byte	0x04, 0x37
        /*0002*/ 	.short	(.L_5426 - .L_5425)
.L_5425:
        /*0004*/ 	.word	0x00000082


	//----- nvinfo : EIATTR_KPARAM_INFO
	.align		4
.L_5426:
        /*0008*/ 	.byte	0x04, 0x17
        /*000a*/ 	.short	(.L_5428 - .L_5427)
.L_5427:
        /*000c*/ 	.word	0x00000000
        /*0010*/ 	.short	0x000a
        /*0012*/ 	.short	0x0034
        /*0014*/ 	.byte	0x00, 0xf0, 0x11, 0x00


	//----- nvinfo : EIATTR_KPARAM_INFO
	.align		4
.L_5428:
        /*0018*/ 	.byte	0x04, 0x17
        /*001a*/ 	.short	(.L_5430 - .L_5429)
.L_5429:
        /*001c*/ 	.word	0x00000000
        /*0020*/ 	.short	0x0009
        /*0022*/ 	.short	0x0030
        /*0024*/ 	.byte	0x00, 0xf0, 0x11, 0x00


	//----- nvinfo : EIATTR_KPARAM_INFO
	.align		4
.L_5430:
        /*0028*/ 	.byte	0x04, 0x17
        /*002a*/ 	.short	(.L_5432 - .L_5431)
.L_5431:
        /*002c*/ 	.word	0x00000000
        /*0030*/ 	.short	0x0008
        /*0032*/ 	.short	0x002c
        /*0034*/ 	.byte	0x00, 0xf0, 0x11, 0x00


	//----- nvinfo : EIATTR_KPARAM_INFO
	.align		4
.L_5432:
        /*0038*/ 	.byte	0x04, 0x17
        /*003a*/ 	.short	(.L_5434 - .L_5433)
.L_5433:
        /*003c*/ 	.word	0x00000000
        /*0040*/ 	.short	0x0007
        /*0042*/ 	.short	0x0028
        /*0044*/ 	.byte	0x00, 0xf0, 0x11, 0x00


	//----- nvinfo : EIATTR_KPARAM_INFO
	.align		4
.L_5434:
        /*0048*/ 	.byte	0x04, 0x17
        /*004a*/ 	.short	(.L_5436 - .L_5435)
.L_5435:
        /*004c*/ 	.word	0x00000000
        /*0050*/ 	.short	0x0006
        /*0052*/ 	.short	0x0020
        /*0054*/ 	.byte	0x00, 0xf5, 0x21, 0x00


	//----- nvinfo : EIATTR_KPARAM_INFO
	.align		4
.L_5436:
        /*0058*/ 	.byte	0x04, 0x17
        /*005a*/ 	.short	(.L_5438 - .L_5437)
.L_5437:
        /*005c*/ 	.word	0x00000000
        /*0060*/ 	.short	0x0005
        /*0062*/ 	.short	0x0018
        /*0064*/ 	.byte	0x00, 0xf0, 0x11, 0x00


	//----- nvinfo : EIATTR_KPARAM_INFO
	.align		4
.L_5438:
        /*0068*/ 	.byte	0x04, 0x17
        /*006a*/ 	.short	(.L_5440 - .L_5439)
.L_5439:
        /*006c*/ 	.word	0x00000000
        /*0070*/ 	.short	0x0004
        /*0072*/ 	.short	0x0014
        /*0074*/ 	.byte	0x00, 0xf0, 0x11, 0x00


	//----- nvinfo : EIATTR_KPARAM_INFO
	.align		4
.L_5440:
        /*0078*/ 	.byte	0x04, 0x17
        /*007a*/ 	.short	(.L_5442 - .L_5441)
.L_5441:
        /*007c*/ 	.word	0x00000000
        /*0080*/ 	.short	0x0003
        /*0082*/ 	.short	0x0010
        /*0084*/ 	.byte	0x00, 0xf0, 0x11, 0x00


	//----- nvinfo : EIATTR_KPARAM_INFO
	.align		4
.L_5442:
        /*0088*/ 	.byte	0x04, 0x17
        /*008a*/ 	.short	(.L_5444 - .L_5443)
.L_5443:
        /*008c*/ 	.word	0x00000000
        /*0090*/ 	.short	0x0002
        /*0092*/ 	.short	0x000c
        /*0094*/ 	.byte	0x00, 0xf0, 0x11, 0x00


	//----- nvinfo : EIATTR_KPARAM_INFO
	.align		4
.L_5444:
        /*0098*/ 	.byte	0x04, 0x17
        /*009a*/ 	.short	(.L_5446 - .L_5445)
.L_5445:
        /*009c*/ 	.word	0x00000000
        /*00a0*/ 	.short	0x0001
        /*00a2*/ 	.short	0x0008
        /*00a4*/ 	.byte	0x00, 0xf0, 0x11, 0x00


	//----- nvinfo : EIATTR_KPARAM_INFO
	.align		4
.L_5446:
        /*00a8*/ 	.byte	0x04, 0x17
        /*00aa*/ 	.short	(.L_5448 - .L_5447)
.L_5447:
        /*00ac*/ 	.word	0x00000000
        /*00b0*/ 	.short	0x0000
        /*00b2*/ 	.short	0x0000
        /*00b4*/ 	.byte	0x00, 0xf5, 0x21, 0x00


	//----- nvinfo : EIATTR_SPARSE_MMA_MASK
	.align		4
.L_5448:
        /*00b8*/ 	.byte	0x03, 0x50
        /*00ba*/ 	.short	0x0000


	//----- nvinfo : EIATTR_MAXREG_COUNT
	.align		4
        /*00bc*/ 	.byte	0x03, 0x1b
        /*00be*/ 	.short	0x00ff


	//----- nvinfo : EIATTR_MERCURY_ISA_VERSION
	.align		4
        /*00c0*/ 	.byte	0x03, 0x5f
        /*00c2*/ 	.short	0x0101


	//----- nvinfo : EIATTR_VRC_CTA_INIT_COUNT
	.align		4
        /*00c4*/ 	.byte	0x02, 0x4a
	.zero		1
	.zero		1


	//----- nvinfo : EIATTR_EXIT_INSTR_OFFSETS
	.align		4
        /*00c8*/ 	.byte	0x04, 0x1c
        /*00ca*/ 	.short	(.L_5450 - .L_5449)


	//   ....[0]....
.L_5449:
        /*00cc*/ 	.word	0x000000d0


	//   ....[1]....
        /*00d0*/ 	.word	0x00000d60


	//----- nvinfo : EIATTR_CRS_STACK_SIZE
	.align		4
.L_5450:
        /*00d4*/ 	.byte	0x04, 0x1e
        /*00d6*/ 	.short	(.L_5452 - .L_5451)
.L_5451:
        /*00d8*/ 	.word	0x00000000


	//----- nvinfo : EIATTR_CBANK_PARAM_SIZE
	.align		4
.L_5452:
        /*00dc*/ 	.byte	0x03, 0x19
        /*00de*/ 	.short	0x0038


	//----- nvinfo : EIATTR_PARAM_CBANK
	.align		4
        /*00e0*/ 	.byte	0x04, 0x0a
        /*00e2*/ 	.short	(.L_5454 - .L_5453)
	.align		4
.L_5453:
        /*00e4*/ 	.word	index@(.nv.constant0._Z28_permutedims_5D_4_3_1_2_5_32PfiiiiiS_iiii)
        /*00e8*/ 	.short	0x0380
        /*00ea*/ 	.short	0x0038


	//----- nvinfo : EIATTR_SW_WAR
	.align		4
.L_5454:
        /*00ec*/ 	.byte	0x04, 0x36
        /*00ee*/ 	.short	(.L_5456 - .L_5455)
.L_5455:
        /*00f0*/ 	.word	0x00000008
.L_5456:


//--------------------- .nv.info._Z28_permutedims_5D_4_2_5_3_1_64PdiiiiiS_iiii --------------------------
	.section	.nv.info._Z28_permutedims_5D_4_2_5_3_1_64PdiiiiiS_iiii,"",@"SHT_CUDA_INFO"
	.sectionflags	@""
	.align	4


	//----- nvinfo : EIATTR_CUDA_API_VERSION
	.align		4
        /*0000*/ 	.byte	0x04, 0x37
        /*0002*/ 	.short	(.L_5458 - .L_5457)
.L_5457:
        /*0004*/ 	.word	0x00000082


	//----- nvinfo : EIATTR_KPARAM_INFO
	.align		4
.L_5458:
        /*0008*/ 	.byte	0x04, 0x17
        /*000a*/ 	.short	(.L_5460 - .L_5459)
.L_5459:
        /*000c*/ 	.word	0x00000000
        /*0010*/ 	.short	0x000a
        /*0012*/ 	.short	0x0034
        /*0014*/ 	.byte	0x00, 0xf0, 0x11, 0x00


	//----- nvinfo : EIATTR_KPARAM_INFO
	.align		4
.L_5460:
        /*0018*/ 	.byte	0x04, 0x17
        /*001a*/ 	.short	(.L_5462 - .L_5461)
.L_5461:
        /*001c*/ 	.word	0x00000000
        /*0020*/ 	.short	0x0009
        /*0022*/ 	.short	0x0030
        /*0024*/ 	.byte	0x00, 0xf0, 0x11, 0x00


	//----- nvinfo : EIATTR_KPARAM_INFO
	.align		4
.L_5462:
        /*0028*/ 	.byte	0x04, 0x17
        /*002a*/ 	.short	(.L_5464 - .L_5463)
.L_5463:
        /*002c*/ 	.word	0x00000000
        /*0030*/ 	.short	0x0008
        /*0032*/ 	.short	0x002c
        /*0034*/ 	.byte	0x00, 0xf0, 0x11, 0x00


	//----- nvinfo : EIATTR_KPARAM_INFO
	.align		4
.L_5464:
        /*0038*/ 	.byte	0x04, 0x17
        /*003a*/ 	.short	(.L_5466 - .L_5465)
.L_5465:
        /*003c*/ 	.word	0x00000000
        /*0040*/ 	.short	0x0007
        /*0042*/ 	.short	0x0028
        /*0044*/ 	.byte	0x00, 0xf0, 0x11, 0x00


	//----- nvinfo : EIATTR_KPARAM_INFO
	.align		4
.L_5466:
        /*0048*/ 	.byte	0x04, 0x17
        /*004a*/ 	.short	(.L_5468 - .L_5467)
.L_5467:
        /*004c*/ 	.word	0x00000000
        /*0050*/ 	.short	0x0006
        /*0052*/ 	.short	0x0020
        /*0054*/ 	.byte	0x00, 0xf5, 0x21, 0x00


	//----- nvinfo : EIATTR_KPARAM_INFO
	.align		4
.L_5468:
        /*0058*/ 	.byte	0x04, 0x17
        /*005a*/ 	.short	(.L_5470 - .L_5469)
.L_5469:
        /*005c*/ 	.word	0x00000000
        /*0060*/ 	.short	0x0005
        /*0062*/ 	.short	0x0018
        /*0064*/ 	.byte	0x00, 0xf0, 0x11, 0x00


	//----- nvinfo : EIATTR_KPARAM_INFO
	.align		4
.L_5470:
        /*0068*/ 	.byte	0x04, 0x17
        /*006a*/ 	.short	(.L_5472 - .L_5471)
.L_5471:
        /*006c*/ 	.word	0x00000000
        /*0070*/ 	.short	0x0004
        /*0072*/ 	.short	0x0014
        /*0074*/ 	.byte	0x00, 0xf0, 0x11, 0x00


	//----- nvinfo : EIATTR_KPARAM_INFO
	.align		4
.L_5472:
        /*0078*/ 	.byte	0x04, 0x17
        /*007a*/ 	.short	(.L_5474 - .L_5473)
.L_5473:
        /*007c*/ 	.word	0x00000000
        /*0080*/ 	.short	0x0003
        /*0082*/ 	.short	0x0010
        /*0084*/ 	.byte	0x00, 0xf0, 0x11, 0x00


	//----- nvinfo : EIATTR_KPARAM_INFO
	.align		4
.L_5474:
        /*0088*/ 	.byte	0x04, 0x17
        /*008a*/ 	.short	(.L_5476 - .L_5475)
.L_5475:
        /*008c*/ 	.word	0x00000000
        /*0090*/ 	.short	0x0002
        /*0092*/ 	.short	0x000c
        /*0094*/ 	.byte	0x00, 0xf0, 0x11, 0x00


	//----- nvinfo : EIATTR_KPARAM_INFO
	.align		4
.L_5476:
        /*0098*/ 	.byte	0x04, 0x17
        /*009a*/ 	.short	(.L_5478 - .L_5477)
.L_5477:
        /*009c*/ 	.word	0x00000000
        /*00a0*/ 	.short	0x0001
        /*00a2*/ 	.short	0x0008
        /*00a4*/ 	.byte	0x00, 0xf0, 0x11, 0x00


	//----- nvinfo : EIATTR_KPARAM_INFO
	.align		4
.L_5478:
        /*00a8*/ 	.byte	0x04, 0x17
        /*00aa*/ 	.short	(.L_5480 - .L_5479)
.L_5479:
        /*00ac*/ 	.word	0x00000000
        /*00b0*/ 	.short	0x0000
        /*00b2*/ 	.short	0x0000
        /*00b4*/ 	.byte	0x00, 0xf5, 0x21, 0x00


	//----- nvinfo : EIATTR_SPARSE_MMA_MASK
	.align		4
.L_5480:
        /*00b8*/ 	.byte	0x03, 0x50
        /*00ba*/ 	.short	0x0000


	//----- nvinfo : EIATTR_MAXREG_COUNT
	.align		4
        /*00bc*/ 	.byte	0x03, 0x1b
        /*00be*/ 	.short	0x00ff


	//----- nvinfo : EIATTR_MERCURY_ISA_VERSION
	.align		4
        /*00c0*/ 	.byte	0x03, 0x5f
        /*00c2*/ 	.short	0x0101


	//----- nvinfo : EIATTR_VRC_CTA_INIT_COUNT
	.align		4
        /*00c4*/ 	.byte	0x02, 0x4a
	.zero		1
	.zero		1


	//----- nvinfo : EIATTR_EXIT_INSTR_OFFSETS
	.align		4
        /*00c8*/ 	.byte	0x04, 0x1c
        /*00ca*/ 	.short	(.L_5482 - .L_5481)


	//   ....[0]....
.L_5481:
        /*00cc*/ 	.word	0x000000d0


	//   ....[1]....
        /*00d0*/ 	.word	0x00000d90


	//----- nvinfo : EIATTR_CRS_STACK_SIZE
	.align		4
.L_5482:
        /*00d4*/ 	.byte	0x04, 0x1e
        /*00d6*/ 	.short	(.L_5484 - .L_5483)
.L_5483:
        /*00d8*/ 	.word	0x00000000


	//----- nvinfo : EIATTR_CBANK_PARAM_SIZE
	.align		4
.L_5484:
        /*00dc*/ 	.byte	0x03, 0x19
        /*00de*/ 	.short	0x0038


	//----- nvinfo : EIATTR_PARAM_CBANK
	.align		4
        /*00e0*/ 	.byte	0x04, 0x0a
        /*00e2*/ 	.short	(.L_5486 - .L_5485)
	.align		4
.L_5485:
        /*00e4*/ 	.word	index@(.nv.constant0._Z28_permutedims_5D_4_2_5_3_1_64PdiiiiiS_iiii)
        /*00e8*/ 	.short	0x0380
        /*00ea*/ 	.short	0x0038


	//----- nvinfo : EIATTR_SW_WAR
	.align		4
.L_5486:
        /*00ec*/ 	.byte	0x04, 0x36
        /*00ee*/ 	.short	(.L_5488 - .L_5487)
.L_5487:
        /*00f0*/ 	.word	0x00000008
.L_5488:


//--------------------- .nv.info._Z28_permutedims_5D_4_2_5_3_1_32PfiiiiiS_iiii --------------------------
	.section	.nv.info._Z28_permutedims_5D_4_2_5_3_1_32PfiiiiiS_iiii,"",@"SHT_CUDA_INFO"
	.sectionflags	@""
	.align	4


	//----- nvinfo : EIATTR_CUDA_API_VERSION
	.align		4
        /*0000*/ 	.byte	0x04, 0x37
        /*0002*/ 	.short	(.L_5490 - .L_5489)
.L_5489:
        /*0004*/ 	.word	0x00000082


	//----- nvinfo : EIATTR_KPARAM_INFO
	.align		4
.L_5490:
        /*0008*/ 	.byte	0x04, 0x17
        /*000a*/ 	.short	(.L_5492 - .L_5491)
.L_5491:
        /*000c*/ 	.word	0x00000000
        /*0010*/ 	.short	0x000a
        /*0012*/ 	.short	0x0034
        /*0014*/ 	.byte	0x00, 0xf0, 0x11, 0x00


	//----- nvinfo : EIATTR_KPARAM_INFO
	.align		4
.L_5492:
        /*0018*/ 	.byte	0x04, 0x17
        /*001a*/ 	.short	(.L_5494 - .L_5493)
.L_5493:
        /*001c*/ 	.word	0x00000000
        /*0020*/ 	.short	0x0009
        /*0022*/ 	.short	0x0030
        /*0024*/ 	.byte	0x00, 0xf0, 0x11, 0x00


	//----- nvinfo : EIATTR_KPARAM_INFO
	.align		4
.L_5494:
        /*0028*/ 	.byte	0x04, 0x17
        /*002a*/ 	.short	(.L_5496 - .L_5495)
.L_5495:
        /*002c*/ 	.word	0x00000000
        /*0030*/ 	.short	0x0008
        /*0032*/ 	.short	0x002c
        /*0034*/ 	.byte	0x00, 0xf0, 0x11, 0x00


	//----- nvinfo : EIATTR_KPARAM_INFO
	.align		4
.L_5496:
        /*0038*/ 	.byte	0x04, 0x17
        /*003a*/ 	.short	(.L_5498 - .L_5497)
.L_5497:
        /*003c*/ 	.word	0x00000000
        /*0040*/ 	.short	0x0007
        /*0042*/ 	.short	0x0028
        /*0044*/ 	.byte	0x00, 0xf0, 0x11, 0x00


	//----- nvinfo : EIATTR_KPARAM_INFO
	.align		4
.L_5498:
        /*0048*/ 	.byte	0x04, 0x17
        /*004a*/ 	.short	(.L_5500 - .L_5499)
.L_5499:
        /*004c*/ 	.word	0x00000000
        /*0050*/ 	.short	0x0006
        /*0052*/ 	.short	0x0020
        /*0054*/ 	.byte	0x00, 0xf5, 0x21, 0x00


	//----- nvinfo : EIATTR_KPARAM_INFO
	.align		4
.L_5500:
        /*0058*/ 	.byte	0x04, 0x17
        /*005a*/ 	.short	(.L_5502 - .L_5501)
.L_5501:
        /*005c*/ 	.word	0x00000000
        /*0060*/ 	.short	0x0005
        /*0062*/ 	.short	0x0018
        /*0064*/ 	.byte	0x00, 0xf0, 0x11, 0x00


	//----- nvinfo : EIATTR_KPARAM_INFO
	.align		4
.L_5502:
        /*0068*/ 	.byte	0x04, 0x17
        /*006a*/ 	.short	(.L_5504 - .L_5503)
.L_5503:
        /*006c*/ 	.word	0x00000000
        /*0070*/ 	.short	0x0004
        /*0072*/ 	.short	0x0014
        /*0074*/ 	.byte	0x00, 0xf0, 0x11, 0x00


	//----- nvinfo : EIATTR_KPARAM_INFO
	.align		4
.L_5504:
        /*0078*/ 	.byte	0x04, 0x17
        /*007a*/ 	.short	(.L_5506 - .L_5505)
.L_5505:
        /*007c*/ 	.word	0x00000000
        /*0080*/ 	.short	0x0003
        /*0082*/ 	.short	0x0010
        /*0084*/ 	.byte	0x00, 0xf0, 0x11, 0x00


	//----- nvinfo : EIATTR_KPARAM_INFO
	.align		4
.L_5506:
        /*0088*/ 	.byte	0x04, 0x17
        /*008a*/ 	.short	(.L_5508 - .L_5507)
.L_5507:
        /*008c*/ 	.word	0x00000000
        /*0090*/ 	.short	0x0002
        /*0092*/ 	.short	0x000c
        /*0094*/ 	.byte	0x00, 0xf0, 0x11, 0x00


	//----- nvinfo : EIATTR_KPARAM_INFO
	.align		4
.L_5508:
        /*0098*/ 	.byte	0x04, 0x17
        /*009a*/ 	.short	(.L_5510 - .L_5509)
.L_5509:
        /*009c*/ 	.word	0x00000000
        /*00a0*/ 	.short	0x0001
        /*00a2*/ 	.short	0x0008
        /*00a4*/ 	.byte	0x00, 0xf0, 0x11, 0x00


	//----- nvinfo : EIATTR_KPARAM_INFO
	.align		4
.L_5510:
        /*00a8*/ 	.byte	0x04, 0x17
        /*00aa*/ 	.short	(.L_5512 - .L_5511)
.L_5511:
        /*00ac*/ 	.word	0x00000000
        /*00b0*/ 	.short	0x0000
        /*00b2*/ 	.short	0x0000
        /*00b4*/ 	.byte	0x00, 0xf5, 0x21, 0x00


	//----- nvinfo : EIATTR_SPARSE_MMA_MASK
	.align		4
.L_5512:
        /*00b8*/ 	.byte	0x03, 0x50
        /*00ba*/ 	.short	0x0000


	//----- nvinfo : EIATTR_MAXREG_COUNT
	.align		4
        /*00bc*/ 	.byte	0x03, 0x1b
        /*00be*/ 	.short	0x00ff


	//----- nvinfo : EIATTR_MERCURY_ISA_VERSION
	.align		4
        /*00c0*/ 	.byte	0x03, 0x5f
        /*00c2*/ 	.short	0x0101


	//----- nvinfo : EIATTR_VRC_CTA_INIT_COUNT
	.align		4
        /*00c4*/ 	.byte	0x02, 0x4a
	.zero		1
	.zero		1


	//----- nvinfo : EIATTR_EXIT_INSTR_OFFSETS
	.align		4
        /*00c8*/ 	.byte	0x04, 0x1c
        /*00ca*/ 	.short	(.L_5514 - .L_5513)


	//   ....[0]....
.L_5513:
        /*00cc*/ 	.word	0x000000d0


	//   ....[1]....
        /*00d0*/ 	.word	0x00000d90


	//----- nvinfo : EIATTR_CRS_STACK_SIZE
	.align		4
.L_5514:
        /*00d4*/ 	.byte	0x04, 0x1e
        /*00d6*/ 	.short	(.L_5516 - .L_5515)
.L_5515:
        /*00d8*/ 	.word	0x00000000


	//----- nvinfo : EIATTR_CBANK_PARAM_SIZE
	.align		4
.L_5516:
        /*00dc*/ 	.byte	0x03, 0x19
        /*00de*/ 	.short	0x0038


	//----- nvinfo : EIATTR_PARAM_CBANK
	.align		4
        /*00e0*/ 	.byte	0x04, 0x0a
        /*00e2*/ 	.short	(.L_5518 - .L_5517)
	.align		4
.L_5517:
        /*00e4*/ 	.word	index@(.nv.constant0._Z28_permutedims_5D_4_2_5_3_1_32PfiiiiiS_iiii)
        /*00e8*/ 	.short	0x0380
        /*00ea*/ 	.short	0x0038


	//----- nvinfo : EIATTR_SW_WAR
	.align		4
.L_5518:
        /*00ec*/ 	.byte	0x04, 0x36
        /*00ee*/ 	.short	(.L_5520 - .L_5519)
.L_5519:
        /*00f0*/ 	.word	0x00000008
.L_5520:


//--------------------- .nv.info._Z28_permutedims_5D_4_2_5_1_3_64PdiiiiiS_iiii --------------------------
	.section	.nv.info._Z28_permutedims_5D_4_2_5_1_3_64PdiiiiiS_iiii,"",@"SHT_CUDA_INFO"
	.sectionflags	@""
	.align	4


	//----- nvinfo : EIATTR_CUDA_API_VERSION
	.align		4
        /*0000*/ 	.byte	0x04, 0x37
        /*0002*/ 	.short	(.L_5522 - .L_5521)
.L_5521:
        /*0004*/ 	.word	0x00000082


	//----- nvinfo : EIATTR_KPARAM_INFO
	.align		4
.L_5522:
        /*0008*/ 	.byte	0x04, 0x17
        /*000a*/ 	.short	(.L_5524 - .L_5523)
.L_5523:
        /*000c*/ 	.word	0x00000000
        /*0010*/ 	.short	0x000a
        /*0012*/ 	.short	0x0034
        /*0014*/ 	.byte	0x00, 0xf0, 0x11, 0x00


	//----- nvinfo : EIATTR_KPARAM_INFO
	.align		4
.L_5524:
        /*0018*/ 	.byte	0x04, 0x17
        /*001a*/ 	.short	(.L_5526 - .L_5525)
.L_5525:
        /*001c*/ 	.word	0x00000000
        /*0020*/ 	.short	0x0009
        /*0022*/ 	.short	0x0030
        /*0024*/ 	.byte	0x00, 0xf0, 0x11, 0x00


	//----- nvinfo : EIATTR_KPARAM_INFO
	.align		4
.L_5526:
        /*0028*/ 	.byte	0x04, 0x17
        /*002a*/ 	.short	(.L_5528 - .L_5527)
.L_5527:
        /*002c*/ 	.word	0x00000000
        /*0030*/ 	.short	0x0008
        /*0032*/ 	.short	0x002c
        /*0034*/ 	.byte	0x00, 0xf0, 0x11, 0x00


	//----- nvinfo : EIATTR_KPARAM_INFO
	.align		4
.L_5528:
        /*0038*/ 	.byte	0x04, 0x17
        /*003a*/ 	.short	(.L_5530 - .L_5529)
.L_5529:
        /*003c*/ 	.word	0x00000000
        /*0040*/ 	.short	0x0007
        /*0042*/ 	.short	0x0028
        /*0044*/ 	.byte	0x00, 0xf0, 0x11, 0x00


	//----- nvinfo : EIATTR_KPARAM_INFO
	.align		4
.L_5530:
        /*0048*/ 	.byte	0x04, 0x17
        /*004a*/ 	.short	(.L_5532 - .L_5531)
.L_5531:
        /*004c*/ 	.word	0x00000000
        /*0050*/ 	.short	0x0006
        /*0052*/ 	.short	0x0020
        /*0054*/ 	.byte	0x00, 0xf5, 0x21, 0x00


	//----- nvinfo : EIATTR_KPARAM_INFO
	.align		4
.L_5532:
        /*0058*/ 	.byte	0x04, 0x17
        /*005a*/ 	.short	(.L_5534 - .L_5533)
.L_5533:
        /*005c*/ 	.word	0x00000000
        /*0060*/ 	.short	0x0005
        /*0062*/ 	.short	0x0018
        /*0064*/ 	.byte	0x00, 0xf0, 0x11, 0x00


	//----- nvinfo : EIATTR_KPARAM_INFO
	.align		4
.L_5534:
        /*0068*/ 	.byte	0x04, 0x17
        /*006a*/ 	.short	(.L_5536 - .L_5535)
.L_5535:
        /*006c*/ 	.word	0x00000000
        /*0070*/ 	.short	0x0004
        /*0072*/ 	.short	0x0014
        /*0074*/ 	.byte	0x00, 0xf0, 0x11, 0x00


	//----- nvinfo : EIATTR_KPARAM_INFO
	.align		4
.L_5536:
        /*0078*/ 	.byte	0x04, 0x17
        /*007a*/ 	.short	(.L_5538 - .L_5537)
.L_5537:
        /*007c*/ 	.word	0x00000000
        /*0080*/ 	.short	0x0003
        /*0082*/ 	.short	0x0010
        /*0084*/ 	.byte	0x00, 0xf0, 0x11, 0x00


	//----- nvinfo : EIATTR_KPARAM_INFO
	.align		4
.L_5538:
        /*0088*/ 	.byte	0x04, 0x17
        /*008a*/ 	.short	(.L_5540 - .L_5539)
.L_5539:
        /*008c*/ 	.word	0x00000000
        /*0090*/ 	.short	0x0002
        /*0092*/ 	.short	0x000c
        /*0094*/ 	.byte	0x00, 0xf0, 0x11, 0x00


	//----- nvinfo : EIATTR_KPARAM_INFO
	.align		4
.L_5540:
        /*0098*/ 	.byte	0x04, 0x17
        /*009a*/ 	.short	(.L_5542 - .L_5541)
.L_5541:
        /*009c*/ 	.word	0x00000000
        /*00a0*/ 	.short	0x0001
        /*00a2*/ 	.short	0x0008
        /*00a4*/ 	.byte	0x00, 0xf0, 0x11, 0x00


	//----- nvinfo : EIATTR_KPARAM_INFO
	.align		4
.L_5542:
        /*00a8*/ 	.byte	0x04, 0x17
        /*00aa*/ 	.short	(.L_5544 - .L_5543)
.L_5543:
        /*00ac*/ 	.word	0x00000000
        /*00b0*/ 	.short	0x0000
        /*00b2*/ 	.short	0x0000
        /*00b4*/ 	.byte	0x00, 0xf5, 0x21, 0x00


	//----- nvinfo : EIATTR_SPARSE_MMA_MASK
	.align		4
.L_5544:
        /*00b8*/ 	.byte	0x03, 0x50
        /*00ba*/ 	.short	0x0000


	//----- nvinfo : EIATTR_MAXREG_COUNT
	.align		4
        /*00bc*/ 	.byte	0x03, 0x1b
        /*00be*/ 	.short	0x00ff


	//----- nvinfo : EIATTR_MERCURY_ISA_VERSION
	.align		4
        /*00c0*/ 	.byte	0x03, 0x5f
        /*00c2*/ 	.short	0x0101


	//----- nvinfo : EIATTR_VRC_CTA_INIT_COUNT
	.align		4
        /*00c4*/ 	.byte	0x02, 0x4a
	.zero		1
	.zero		1


	//----- nvinfo : EIATTR_EXIT_INSTR_OFFSETS
	.align		4
        /*00c8*/ 	.byte	0x04, 0x1c
        /*00ca*/ 	.short	(.L_5546 - .L_5545)


	//   ....[0]....
.L_5545:
        /*00cc*/ 	.word	0x000000d0


	//   ....[1]....
        /*00d0*/ 	.word	0x00000d60


	//----- nvinfo : EIATTR_CRS_STACK_SIZE
	.align		4
.L_5546:
        /*00d4*/ 	.byte	0x04, 0x1e
        /*00d6*/ 	.short	(.L_5548 - .L_5547)
.L_5547:
        /*00d8*/ 	.word	0x00000000


	//----- nvinfo : EIATTR_CBANK_PARAM_SIZE
	.align		4
.L_5548:
        /*00dc*/ 	.byte	0x03, 0x19
        /*00de*/ 	.short	0x0038


	//----- nvinfo : EIATTR_PARAM_CBANK
	.align		4
        /*00e0*/ 	.byte	0x04, 0x0a
        /*00e2*/ 	.short	(.L_5550 - .L_5549)
	.align		4
.L_5549:
        /*00e4*/ 	.word	index@(.nv.constant0._Z28_permutedims_5D_4_2_5_1_3_64PdiiiiiS_iiii)
        /*00e8*/ 	.short	0x0380
        /*00ea*/ 	.short	0x0038


	//----- nvinfo : EIATTR_SW_WAR
	.align		4
.L_5550:
        /*00ec*/ 	.byte	0x04, 0x36
        /*00ee*/ 	.short	(.L_5552 - .L_5551)
.L_5551:
        /*00f0*/ 	.word	0x00000008
.L_5552:


//--------------------- .nv.info._Z28_permutedims_5D_4_2_5_1_3_32PfiiiiiS_iiii --------------------------
	.section	.nv.info._Z28_permutedims_5D_4_2_5_1_3_32PfiiiiiS_iiii,"",@"SHT_CUDA_INFO"
	.sectionflags	@""
	.align	4


	//----- nvinfo : EIATTR_CUDA_API_VERSION
	.align		4
        /*0000*/ 	.byte	0x04, 0x37
        /*0002*/ 	.short	(.L_5554 - .L_5553)
.L_5553:
        /*0004*/ 	.word	0x00000082


	//----- nvinfo : EIATTR_KPARAM_INFO
	.align		4
.L_5554:
        /*0008*/ 	.byte	0x04, 0x17
        /*000a*/ 	.short	(.L_5556 - .L_5555)
.L_5555:
        /*000c*/ 	.word	0x00000000
        /*0010*/ 	.short	0x000a
        /*0012*/ 	.short	0x0034
        /*0014*/ 	.byte	0x00, 0xf0, 0x11, 0x00


	//----- nvinfo : EIATTR_KPARAM_INFO
	.align		4
.L_5556:
        /*0018*/ 	.byte	0x04, 0x17
        /*001a*/ 	.short	(.L_5558 - .L_5557)
.L_5557:
        /*001c*/ 	.word	0x00000000
        /*0020*/ 	.short	0x0009
        /*0022*/ 	.short	0x0030
        /*0024*/ 	.byte	0x00, 0xf0, 0x11, 0x00


	//----- nvinfo : EIATTR_KPARAM_INFO
	.align		4
.L_5558:
        /*0028*/ 	.byte	0x04, 0x17
        /*002a*/ 	.short	(.L_5560 - .L_5559)
.L_5559:
        /*002c*/ 	.word	0x00000000
        /*0030*/ 	.short	0x0008
        /*0032*/ 	.short	0x002c
        /*0034*/ 	.byte	0x00, 0xf0, 0x11, 0x00


	//----- nvinfo : EIATTR_KPARAM_INFO
	.align		4
.L_5560:
        /*0038*/ 	.byte	0x04, 0x17
        /*003a*/ 	.short	(.L_5562 - .L_5561)
.L_5561:
        /*003c*/ 	.word	0x00000000
        /*0040*/ 	.short	0x0007
        /*0042*/ 	.short	0x0028
        /*0044*/ 	.byte	0x00, 0xf0, 0x11, 0x00


	//----- nvinfo : EIATTR_KPARAM_INFO
	.align		4
.L_5562:
        /*0048*/ 	.byte	0x04, 0x17
        /*004a*/ 	.short	(.L_5564 - .L_5563)
.L_5563:
        /*004c*/ 	.word	0x00000000
        /*0050*/ 	.short	0x0006
        /*0052*/ 	.short	0x0020
        /*0054*/ 	.byte	0x00, 0xf5, 0x21, 0x00


	//----- nvinfo : EIATTR_KPARAM_INFO
	.align		4
.L_5564:
        /*0058*/ 	.byte	0x04, 0x17
        /*005a*/ 	.short	(.L_5566 - .L_5565)
.L_5565:
        /*005c*/ 	.word	0x00000000
        /*0060*/ 	.short	0x0005
        /*0062*/ 	.short	0x0018
        /*0064*/ 	.byte	0x00, 0xf0, 0x11, 0x00


	//----- nvinfo : EIATTR_KPARAM_INFO
	.align		4
.L_5566:
        /*0068*/ 	.byte	0x04, 0x17
        /*006a*/ 	.short	(.L_5568 - .L_5567)
.L_5567:
        /*006c*/ 	.word	0x00000000
        /*0070*/ 	.short	0x0004
        /*0072*/ 	.short	0x0014
        /*0074*/ 	.byte	0x00, 0xf0, 0x11, 0x00


	//----- nvinfo : EIATTR_KPARAM_INFO
	.align		4
.L_5568:
        /*0078*/ 	.byte	0x04, 0x17
        /*007a*/ 	.short	(.L_5570 - .L_5569)
.L_5569:
        /*007c*/ 	.word	0x00000000
        /*0080*/ 	.short	0x0003
        /*0082*/ 	.short	0x0010
        /*0084*/ 	.byte	0x00, 0xf0, 0x11, 0x00


	//----- nvinfo : EIATTR_KPARAM_INFO
	.align		4
.L_5570:
        /*0088*/ 	.byte	0x04, 0x17
        /*008a*/ 	.short	(.L_5572 - .L_5571)
.L_5571:
        /*008c*/ 	.word	0x00000000
        /*0090*/ 	.short	0x0002
        /*0092*/ 	.short	0x000c
        /*0094*/ 	.byte	0x00, 0xf0, 0x11, 0x00


	//----- nvinfo : EIATTR_KPARAM_INFO
	.align		4
.L_5572:
        /*0098*/ 	.byte	0x04, 0x17
        /*009a*/ 	.short	(.L_5574 - .L_5573)
.L_5573:
        /*009c*/ 	.word	0x00000000
        /*00a0*/ 	.short	0x0001
        /*00a2*/ 	.short	0x0008
        /*00a4*/ 	.byte	0x00, 0xf0, 0x11, 0x00


	//----- nvinfo : EIATTR_KPARAM_INFO
	.align		4
.L_5574:
        /*00a8*/ 	.byte	0x04, 0x17
        /*00aa*/ 	.short	(.L_5576 - .L_5575)
.L_5575:
        /*00ac*/ 	.word	0x00000000
        /*00b0*/ 	.short	0x0000
        /*00b2*/ 	.short	0x0000
        /*00b4*/ 	.byte	0x00, 0xf5, 0x21, 0x00


	//----- nvinfo : EIATTR_SPARSE_MMA_MASK
	.align		4
.L_5576:
        /*00b8*/ 	.byte	0x03, 0x50
        /*00ba*/ 	.short	0x0000


	//----- nvinfo : EIATTR_MAXREG_COUNT
	.align		4
        /*00bc*/ 	.byte	0x03, 0x1b
        /*00be*/ 	.short	0x00ff


	//----- nvinfo : EIATTR_MERCURY_ISA_VERSION
	.align		4
        /*00c0*/ 	.byte	0x03, 0x5f
        /*00c2*/ 	.short	0x0101


	//----- nvinfo : EIATTR_VRC_CTA_INIT_COUNT
	.align		4
        /*00c4*/ 	.byte	0x02, 0x4a
	.zero		1
	.zero		1


	//----- nvinfo : EIATTR_EXIT_INSTR_OFFSETS
	.align		4
        /*00c8*/ 	.byte	0x04, 0x1c
        /*00ca*/ 	.short	(.L_5578 - .L_5577)


	//   ....[0]....
.L_5577:
        /*00cc*/ 	.word	0x000000d0


	//   ....[1]....
        /*00d0*/ 	.word	0x00000d40


	//----- nvinfo : EIATTR_CRS_STACK_SIZE
	.align		4
.L_5578:
        /*00d4*/ 	.byte	0x04, 0x1e
        /*00d6*/ 	.short	(.L_5580 - .L_5579)
.L_5579:
        /*00d8*/ 	.word	0x00000000


	//----- nvinfo : EIATTR_CBANK_PARAM_SIZE
	.align		4
.L_5580:
        /*00dc*/ 	.byte	0x03, 0x19
        /*00de*/ 	.short	0x0038


	//----- nvinfo : EIATTR_PARAM_CBANK
	.align		4
        /*00e0*/ 	.byte	0x04, 0x0a
        /*00e2*/ 	.short	(.L_5582 - .L_5581)
	.align		4
.L_5581:
        /*00e4*/ 	.word	index@(.nv.constant0._Z28_permutedims_5D_4_2_5_1_3_32PfiiiiiS_iiii)
        /*00e8*/ 	.short	0x0380
        /*00ea*/ 	.short	0x0038


	//----- nvinfo : EIATTR_SW_WAR
	.align		4
.L_5582:
        /*00ec*/ 	.byte	0x04, 0x36
        /*00ee*/ 	.short	(.L_5584 - .L_5583)
.L_5583:
        /*00f0*/ 	.word	0x00000008
.L_5584:


//--------------------- .nv.info._Z28_permutedims_5D_4_2_3_5_1_64PdiiiiiS_iiii --------------------------
	.section	.nv.info._Z28_permutedims_5D_4_2_3_5_1_64PdiiiiiS_iiii,"",@"SHT_CUDA_INFO"
	.sectionflags	@""
	.align	4


	//----- nvinfo : EIATTR_CUDA_API_VERSION
	.align		4
        /*0000*/ 	.byte	0x04, 0x37
        /*0002*/ 	.short	(.L_5586 - .L_5585)
.L_5585:
        /*0004*/ 	.word	0x00000082


	//----- nvinfo : EIATTR_KPARAM_INFO
	.align		4
.L_5586:
        /*0008*/ 	.byte	0x04, 0x17
        /*000a*/ 	.short	(.L_5588 - .L_5587)
.L_5587:
        /*000c*/ 	.word	0x00000000
        /*0010*/ 	.short	0x000a
        /*0012*/ 	.short	0x0034
        /*0014*/ 	.byte	0x00, 0xf0, 0x11, 0x00


	//----- nvinfo : EIATTR_KPARAM_INFO
	.align		4
.L_5588:
        /*0018*/ 	.byte	0x04, 0x17
        /*001a*/ 	.short	(.L_5590 - .L_5589)
.L_5589:
        /*001c*/ 	.word	0x00000000
        /*0020*/ 	.short	0x0009
        /*0022*/ 	.short	0x0030
        /*0024*/ 	.byte	0x00, 0xf0, 0x11, 0x00


	//----- nvinfo : EIATTR_KPARAM_INFO
	.align		4
.L_5590:
        /*0028*/ 	.byte	0x04, 0x17
        /*002a*/ 	.short	(.L_5592 - .L_5591)
.L_5591:
        /*002c*/ 	.word	0x00000000
        /*0030*/ 	.short	0x0008
        /*0032*/ 	.short	0x002c
        /*0034*/ 	.byte	0x00, 0xf0, 0x11, 0x00


	//----- nvinfo : EIATTR_KPARAM_INFO
	.align		4
.L_5592:
        /*0038*/ 	.byte	0x04, 0x17
        /*003a*/ 	.short	(.L_5594 - .L_5593)
.L_5593:
        /*003c*/ 	.word	0x00000000
        /*0040*/ 	.short	0x0007
        /*0042*/ 	.short	0x0028
        /*0044*/ 	.byte	0x00, 0xf0, 0x11, 0x00


	//----- nvinfo : EIATTR_KPARAM_INFO
	.align		4
.L_5594:
        /*0048*/ 	.byte	0x04, 0x17
        /*004a*/ 	.short	(.L_5596 - .L_5595)
.L_5595:
        /*004c*/ 	.word	0x00000000
        /*0050*/ 	.short	0x0006
        /*0052*/ 	.short	0x0020
        /*0054*/ 	.byte	0x00, 0xf5, 0x21, 0x00


	//----- nvinfo : EIATTR_KPARAM_INFO
	.align		4
.L_5596:
        /*0058*/ 	.byte	0x04, 0x17
        /*005a*/ 	.short	(.L_5598 - .L_5597)
.L_5597:
        /*005c*/ 	.word	0x00000000
        /*0060*/ 	.short	0x0005
        /*0062*/ 	.short	0x0018
        /*0064*/ 	.byte	0x00, 0xf0, 0x11, 0x00


	//----- nvinfo : EIATTR_KPARAM_INFO
	.align		4
.L_5598:
        /*0068*/ 	.byte	0x04, 0x17
        /*006a*/ 	.short	(.L_5600 - .L_5599)
.L_5599:
        /*006c*/ 	.word	0x00000000
        /*0070*/ 	.short	0x0004
        /*0072*/ 	.short	0x0014
        /*0074*/ 	.byte	0x00, 0xf0, 0x11, 0x00


	//----- nvinfo : EIATTR_KPARAM_INFO
	.align		4
.L_5600:
        /*0078*/ 	.byte	0x04, 0x17
        /*007a*/ 	.short	(.L_5602 - .L_5601)
.L_5601:
        /*007c*/ 	.word	0x00000000
        /*0080*/ 	.short	0x0003
        /*0082*/ 	.short	0x0010
        /*0084*/ 	.byte	0x00, 0xf0, 0x11, 0x00


	//----- nvinfo : EIATTR_KPARAM_INFO
	.align		4
.L_5602:
        /*0088*/ 	.byte	0x04, 0x17
        /*008a*/ 	.short	(.L_5604 - .L_5603)
.L_5603:
        /*008c*/ 	.word	0x00000000
        /*0090*/ 	.short	0x0002
        /*0092*/ 	.short	0x000c
        /*0094*/ 	.byte	0x00, 0xf0, 0x11, 0x00


	//----- nvinfo : EIATTR_KPARAM_INFO
	.align		4
.L_5604:
        /*0098*/ 	.byte	0x04, 0x17
        /*009a*/ 	.short	(.L_5606 - .L_5605)
.L_5605:
        /*009c*/ 	.word	0x00000000
        /*00a0*/ 	.short	0x0001
        /*00a2*/ 	.short	0x0008
        /*00a4*/ 	.byte	0x00, 0xf0, 0x11, 0x00


	//----- nvinfo : EIATTR_KPARAM_INFO
	.align		4
.L_5606:
        /*00a8*/ 	.byte	0x04, 0x17
        /*00aa*/ 	.short	(.L_5608 - .L_5607)
.L_5607:
        /*00ac*/ 	.word	0x00000000
        /*00b0*/ 	.short	0x0000
        /*00b2*/ 	.short	0x0000
        /*00b4*/ 	.byte	0x00, 0xf5, 0x21, 0x00


	//----- nvinfo : EIATTR_SPARSE_MMA_MASK
	.align		4
.L_5608:
        /*00b8*/ 	.byte	0x03, 0x50
        /*00ba*/ 	.short	0x0000


	//----- nvinfo : EIATTR_MAXREG_COUNT
	.align		4
        /*00bc*/ 	.byte	0x03, 0x1b
        /*00be*/ 	.short	0x00ff


	//----- nvinfo : EIATTR_MERCURY_ISA_VERSION
	.align		4
        /*00c0*/ 	.byte	0x03, 0x5f
        /*00c2*/ 	.short	0x0101


	//----- nvinfo : EIATTR_VRC_CTA_INIT_COUNT
	.align		4
        /*00c4*/ 	.byte	0x02, 0x4a
	.zero		1
	.zero		1


	//----- nvinfo : EIATTR_EXIT_INSTR_OFFSETS
	.align		4
        /*00c8*/ 	.byte	0x04, 0x1c
        /*00ca*/ 	.short	(.L_5610 - .L_5609)


	//   ....[0]....
.L_5609:
        /*00cc*/ 	.word	0x000000d0


	//   ....[1]....
        /*00d0*/ 	.word	0x00000d80


	//----- nvinfo : EIATTR_CRS_STACK_SIZE
	.align		4
.L_5610:
        /*00d4*/ 	.byte	0x04, 0x1e
        /*00d6*/ 	.short	(.L_5612 - .L_5611)
.L_5611:
        /*00d8*/ 	.word	0x00000000


	//----- nvinfo : EIATTR_CBANK_PARAM_SIZE
	.align		4
.L_5612:
        /*00dc*/ 	.byte	0x03, 0x19
        /*00de*/ 	.short	0x0038


	//----- nvinfo : EIATTR_PARAM_CBANK
	.align		4
        /*00e0*/ 	.byte	0x04, 0x0a
        /*00e2*/ 	.short	(.L_5614 - .L_5613)
	.align		4
.L_5613:
        /*00e4*/ 	.word	index@(.nv.constant0._Z28_permutedims_5D_4_2_3_5_1_64PdiiiiiS_iiii)
        /*00e8*/ 	.short	0x0380
        /*00ea*/ 	.short	0x0038


	//----- nvinfo : EIATTR_SW_WAR
	.align		4
.L_5614:
        /*00ec*/ 	.byte	0x04, 0x36
        /*00ee*/ 	.short	(.L_5616 - .L_5615)
.L_5615:
        /*00f0*/ 	.word	0x00000008
.L_5616:


//--------------------- .nv.info._Z28_permutedims_5D_4_2_3_5_1_32PfiiiiiS_iiii --------------------------
	.section	.nv.info._Z28_permutedims_5D_4_2_3_5_1_32PfiiiiiS_iiii,"",@"SHT_CUDA_INFO"
	.sectionflags	@""
	.align	4


	//----- nvinfo : EIATTR_CUDA_API_VERSION
	.align		4
        /*0000*/ 	.byte	0x04, 0x37
        /*0002*/ 	.short	(.L_5618 - .L_5617)
.L_5617:
        /*0004*/ 	.word	0x00000082


	//----- nvinfo : EIATTR_KPARAM_INFO
	.align		4
.L_5618:
        /*0008*/ 	.byte	0x04, 0x17
        /*000a*/ 	.short	(.L_5620 - .L_5619)
.L_5619:
        /*000c*/ 	.word	0x00000000
        /*0010*/ 	.short	0x000a
        /*0012*/ 	.short	0x0034
        /*0014*/ 	.byte	0x00, 0xf0, 0x11, 0x00


	//----- nvinfo : EIATTR_KPARAM_INFO
	.align		4
.L_5620:
        /*0018*/ 	.byte	0x04, 0x17
        /*001a*/ 	.short	(.L_5622 - .L_5621)
.L_5621:
        /*001c*/ 	.word	0x00000000
        /*0020*/ 	.short	0x0009
        /*0022*/ 	.short	0x0030
        /*0024*/ 	.byte	0x00, 0xf0, 0x11, 0x00


	//----- nvinfo : EIATTR_KPARAM_INFO
	.align		4
.L_5622:
        /*0028*/ 	.byte	0x04, 0x17
        /*002a*/ 	.short	(.L_5624 - .L_5623)
.L_5623:
        /*002c*/ 	.word	0x00000000
        /*0030*/ 	.short	0x0008
        /*0032*/ 	.short	0x002c
        /*0034*/ 	.byte	0x00, 0xf0, 0x11, 0x00


	//----- nvinfo : EIATTR_KPARAM_INFO
	.align		4
.L_5624:
        /*0038*/ 	.byte	0x04, 0x17
        /*003a*/ 	.short	(.L_5626 - .L_5625)
.L_5625:
        /*003c*/ 	.word	0x00000000
        /*0040*/ 	.short	0x0007
        /*0042*/ 	.short	0x0028
        /*0044*/ 	.byte	0x00, 0xf0, 0x11, 0x00


	//----- nvinfo : EIATTR_KPARAM_INFO
	.align		4
.L_5626:
        /*0048*/ 	.byte	0x04, 0x17
        /*004a*/ 	.short	(.L_5628 - .L_5627)
.L_5627:
        /*004c*/ 	.word	0x00000000
        /*0050*/ 	.short	0x0006
        /*0052*/ 	.short	0x0020
        /*0054*/ 	.byte	0x00, 0xf5, 0x21, 0x00


	//----- nvinfo : EIATTR_KPARAM_INFO
	.align		4
.L_5628:
        /*0058*/ 	.byte	0x04, 0x17
        /*005a*/ 	.short	(.L_5630 - .L_5629)
.L_5629:
        /*005c*/ 	.word	0x00000000
        /*0060*/ 	.short	0x0005
        /*0062*/ 	.short	0x0018
        /*0064*/ 	.byte	0x00, 0xf0, 0x11, 0x00


	//----- nvinfo : EIATTR_KPARAM_INFO
	.align		4
.L_5630:
        /*0068*/ 	.byte	0x04, 0x17
        /*006a*/ 	.short	(.L_5632 - .L_5631)
.L_5631:
        /*006c*/ 	.word	0x00000000
        /*0070*/ 	.short	0x0004
        /*0072*/ 	.short	0x0014
        /*0074*/ 	.byte	0x00, 0xf0, 0x11, 0x00


	//----- nvinfo : EIATTR_KPARAM_INFO
	.align		4
.L_5632:
        /*0078*/ 	.byte	0x04, 0x17
        /*007a*/ 	.short	(.L_5634 - .L_5633)
.L_5633:
        /*007c*/ 	.word	0x00000000
        /*0080*/ 	.short	0x0003
        /*0082*/ 	.short	0x0010
        /*0084*/ 	.byte	0x00, 0xf0, 0x11, 0x00


	//----- nvinfo : EIATTR_KPARAM_INFO
	.align		4
.L_5634:
        /*0088*/ 	.byte	0x04, 0x17
        /*008a*/ 	.short	(.L_5636 - .L_5635)
.L_5635:
        /*008c*/ 	.word	0x00000000
        /*0090*/ 	.short	0x0002
        /*0092*/ 	.short	0x000c
        /*0094*/ 	.byte	0x00, 0xf0, 0x11, 0x00


	//----- nvinfo : EIATTR_KPARAM_INFO
	.align		4
.L_5636:
        /*0098*/ 	.byte	0x04, 0x17
        /*009a*/ 	.short	(.L_5638 - .L_5637)
.L_5637:
        /*009c*/ 	.word	0x00000000
        /*00a0*/ 	.short	0x0001
        /*00a2*/ 	.short	0x0008
        /*00a4*/ 	.byte	0x00, 0xf0, 0x11, 0x00


	//----- nvinfo : EIATTR_KPARAM_INFO
	.align		4
.L_5638:
        /*00a8*/ 	.byte	0x04, 0x17
        /*00aa*/ 	.short	(.L_5640 - .L_5639)
.L_5639:
        /*00ac*/ 	.word	0x00000000
        /*00b0*/ 	.short	0x0000
        /*00b2*/ 	.short	0x0000
        /*00b4*/ 	.byte	0x00, 0xf5, 0x21, 0x00


	//----- nvinfo : EIATTR_SPARSE_MMA_MASK
	.align		4
.L_5640:
        /*00b8*/ 	.byte	0x03, 0x50
        /*00ba*/ 	.short	0x0000


	//----- nvinfo : EIATTR_MAXREG_COUNT
	.align		4
        /*00bc*/ 	.byte	0x03, 0x1b
        /*00be*/ 	.short	0x00ff


	//----- nvinfo : EIATTR_MERCURY_ISA_VERSION
	.align		4
        /*00c0*/ 	.byte	0x03, 0x5f
        /*00c2*/ 	.short	0x0101


	//----- nvinfo : EIATTR_VRC_CTA_INIT_COUNT
	.align		4
        /*00c4*/ 	.byte	0x02, 0x4a
	.zero		1
	.zero		1


	//----- nvinfo : EIATTR_EXIT_INSTR_OFFSETS
	.align		4
        /*00c8*/ 	.byte	0x04, 0x1c
        /*00ca*/ 	.short	(.L_5642 - .L_5641)


	//   ....[0]....
.L_5641:
        /*00cc*/ 	.word	0x000000d0


	//   ....[1]....
        /*00d0*/ 	.word	0x00000d80


	//----- nvinfo : EIATTR_CRS_STACK_SIZE
	.align		4
.L_5642:
        /*00d4*/ 	.byte	0x04, 0x1e
        /*00d6*/ 	.short	(.L_5644 - .L_5643)
.L_5643:
        /*00d8*/ 	.word	0x00000000


	//----- nvinfo : EIATTR_CBANK_PARAM_SIZE
	.align		4
.L_5644:
        /*00dc*/ 	.byte	0x03, 0x19
        /*00de*/ 	.short	0x0038


	//----- nvinfo : EIATTR_PARAM_CBANK
	.align		4
        /*00e0*/ 	.byte	0x04, 0x0a
        /*00e2*/ 	.short	(.L_5646 - .L_5645)
	.align		4
.L_5645:
        /*00e4*/ 	.word	index@(.nv.constant0._Z28_permutedims_5D_4_2_3_5_1_32PfiiiiiS_iiii)
        /*00e8*/ 	.short	0x0380
        /*00ea*/ 	.short	0x0038


	//----- nvinfo : EIATTR_SW_WAR
	.align		4
.L_5646:
        /*00ec*/ 	.byte	0x04, 0x36
        /*00ee*/ 	.short	(.L_5648 - .L_5647)
.L_5647:
        /*00f0*/ 	.word	0x00000008
.L_5648:


//--------------------- .nv.info._Z28_permutedims_5D_4_2_3_1_5_64PdiiiiiS_iiii --------------------------
	.section	.nv.info._Z28_permutedims_5D_4_2_3_1_5_64PdiiiiiS_iiii,"",@"SHT_CUDA_INFO"
	.sectionflags	@""
	.align	4


	//----- nvinfo : EIATTR_CUDA_API_VERSION
	.align		4
        /*0000*/ 	.byte	0x04, 0x37
        /*0002*/ 	.short	(.L_5650 - .L_5649)
.L_5649:
        /*0004*/ 	.word	0x00000082


	//----- nvinfo : EIATTR_KPARAM_INFO
	.align		4
.L_5650:
        /*0008*/ 	.byte	0x04, 0x17
        /*000a*/ 	.short	(.L_5652 - .L_5651)
.L_5651:
        /*000c*/ 	.word	0x00000000
        /*0010*/ 	.short	0x000a
        /*0012*/ 	.short	0x0034
        /*0014*/ 	.byte	0x00, 0xf0, 0x11, 0x00


	//----- nvinfo : EIATTR_KPARAM_INFO
	.align		4
.L_5652:
        /*0018*/ 	.byte	0x04, 0x17
        /*001a*/ 	.short	(.L_5654 - .L_5653)
.L_5653:
        /*001c*/ 	.word	0x00000000
        /*0020*/ 	.short	0x0009
        /*0022*/ 	.short	0x0030
        /*0024*/ 	.byte	0x00, 0xf0, 0x11, 0x00


	//----- nvinfo : EIATTR_KPARAM_INFO
	.align		4
.L_5654:
        /*0028*/ 	.byte	0x04, 0x17
        /*002a*/ 	.short	(.L_5656 - .L_5655)
.L_5655:
        /*002c*/ 	.word	0x00000000
        /*0030*/ 	.short	0x0008
        /*0032*/ 	.short	0x002c
        /*0034*/ 	.byte	0x00, 0xf0, 0x11, 0x00


	//----- nvinfo : EIATTR_KPARAM_INFO
	.align		4
.L_5656:
        /*0038*/ 	.byte	0x04, 0x17
        /*003a*/ 	.short	(.L_5658 - .L_5657)
.L_5657:
        /*003c*/ 	.word	0x00000000
        /*0040*/ 	.short	0x0007
        /*0042*/ 	.short	0x0028
        /*0044*/ 	.byte	0x00, 0xf0, 0x11, 0x00


	//----- nvinfo : EIATTR_KPARAM_INFO
	.align		4
.L_5658:
        /*0048*/ 	.byte	0x04, 0x17
        /*004a*/ 	.short	(.L_5660 - .L_5659)
.L_5659:
        /*004c*/ 	.word	0x00000000
        /*0050*/ 	.short	0x0006
        /*0052*/ 	.short	0x0020
        /*0054*/ 	.byte	0x00, 0xf5, 0x21, 0x00


	//----- nvinfo : EIATTR_KPARAM_INFO
	.align		4
.L_5660:
        /*0058*/ 	.byte	0x04, 0x17
        /*005a*/ 	.short	(.L_5662 - .L_5661)
.L_5661:
        /*005c*/ 	.word	0x00000000
        /*0060*/ 	.short	0x0005
        /*0062*/ 	.short	0x0018
        /*0064*/ 	.byte	0x00, 0xf0, 0x11, 0x00


	//----- nvinfo : EIATTR_KPARAM_INFO
	.align		4
.L_5662:
        /*0068*/ 	.byte	0x04, 0x17
        /*006a*/ 	.short	(.L_5664 - .L_5663)
.L_5663:
        /*006c*/ 	.word	0x00000000
        /*0070*/ 	.short	0x0004
        /*0072*/ 	.short	0x0014
        /*0074*/ 	.byte	0x00, 0xf0, 0x11, 0x00


	//----- nvinfo : EIATTR_KPARAM_INFO
	.align		4
.L_5664:
        /*0078*/ 	.byte	0x04, 0x17
        /*007a*/ 	.short	(.L_5666 - .L_5665)
.L_5665:
        /*007c*/ 	.word	0x00000000
        /*0080*/ 	.short	0x0003
        /*0082*/ 	.short	0x0010
        /*0084*/ 	.byte	0x00, 0xf0, 0x11, 0x00


	//----- nvinfo : EIATTR_KPARAM_INFO
	.align		4
.L_5666:
        /*0088*/ 	.byte	0x04, 0x17
        /*008a*/ 	.short	(.L_5668 - .L_5667)
.L_5667:
        /*008c*/ 	.word	0x00000000
        /*0090*/ 	.short	0x0002
        /*0092*/ 	.short	0x000c
        /*0094*/ 	.byte	0x00, 0xf0, 0x11, 0x00


	//----- nvinfo : EIATTR_KPARAM_INFO
	.align		4
.L_5668:
        /*0098*/ 	.byte	0x04, 0x17
        /*009a*/ 	.short	(.L_5670 - .L_5669)
.L_5669:
        /*009c*/ 	.word	0x00000000
        /*00a0*/ 	.short	0x0001
        /*00a2*/ 	.short	0x0008
        /*00a4*/ 	.byte	0x00, 0xf0, 0x11, 0x00


	//----- nvinfo : EIATTR_KPARAM_INFO
	.align		4
.L_5670:
        /*00a8*/ 	.byte	0x04, 0x17
        /*00aa*/ 	.short	(.L_5672 - .L_5671)
.L_5671:
        /*00ac*/ 	.word	0x00000000
        /*00b0*/ 	.short	0x0000
        /*00b2*/ 	.short	0x0000
        /*00b4*/ 	.byte	0x00, 0xf5, 0x21, 0x00


	//----- nvinfo : EIATTR_SPARSE_MMA_MASK
	.align		4
.L_5672:
        /*00b8*/ 	.byte	0x03, 0x50
        /*00ba*/ 	.short	0x0000


	//----- nvinfo : EIATTR_MAXREG_COUNT
	.align		4
        /*00bc*/ 	.byte	0x03, 0x1b
        /*00be*/ 	.short	0x00ff


	//----- nvinfo : EIATTR_MERCURY_ISA_VERSION
	.align		4
        /*00c0*/ 	.byte	0x03, 0x5f
        /*00c2*/ 	.short	0x0101


	//----- nvinfo : EIATTR_VRC_CTA_INIT_COUNT
	.align		4
        /*00c4*/ 	.byte	0x02, 0x4a
	.zero		1
	.zero		1


	//----- nvinfo : EIATTR_EXIT_INSTR_OFFSETS
	.align		4
        /*00c8*/ 	.byte	0x04, 0x1c
        /*00ca*/ 	.short	(.L_5674 - .L_5673)


	//   ....[0]....
.L_5673:
        /*00cc*/ 	.word	0x000000d0


	//   ....[1]....
        /*00d0*/ 	.word	0x00000d80


	//----- nvinfo : EIATTR_CRS_STACK_SIZE
	.align		4
.L_5674:
        /*00d4*/ 	.byte	0x04, 0x1e
        /*00d6*/ 	.short	(.L_5676 - .L_5675)
.L_5675:
        /*00d8*/ 	.word	0x00000000


	//----- nvinfo : EIATTR_CBANK_PARAM_SIZE
	.align		4
.L_5676:
        /*00dc*/ 	.byte	0x03, 0x19
        /*00de*/ 	.short	0x0038


	//----- nvinfo : EIATTR_PARAM_CBANK
	.align		4
        /*00e0*/ 	.byte	0x04, 0x0a
        /*00e2*/ 	.short	(.L_5678 - .L_5677)
	.align		4
.L_5677:
        /*00e4*/ 	.word	index@(.nv.constant0._Z28_permutedims_5D_4_2_3_1_5_64PdiiiiiS_iiii)
        /*00e8*/ 	.short	0x0380
        /*00ea*/ 	.short	0x0038


	//----- nvinfo : EIATTR_SW_WAR
	.align		4
.L_5678:
        /*00ec*/ 	.byte	0x04, 0x36
        /*00ee*/ 	.short	(.L_5680 - .L_5679)
.L_5679:
        /*00f0*/ 	.word	0x00000008
.L_5680:


//--------------------- .nv.info._Z28_permutedims_5D_4_2_3_1_5_32PfiiiiiS_iiii --------------------------
	.section	.nv.info._Z28_permutedims_5D_4_2_3_1_5_32PfiiiiiS_iiii,"",@"SHT_CUDA_INFO"
	.sectionflags	@""
	.align	4


	//----- nvinfo : EIATTR_CUDA_API_VERSION
	.align		4
        /*0000*/ 	.byte	0x04, 0x37
        /*0002*/ 	.short	(.L_5682 - .L_5681)
.L_5681:
        /*0004*/ 	.word	0x00000082


	//----- nvinfo : EIATTR_KPARAM_INFO
	.align		4
.L_5682:
        /*0008*/ 	.byte	0x04, 0x17
        /*000a*/ 	.short	(.L_5684 - .L_5683)
.L_5683:
        /*000c*/ 	.word	0x00000000
        /*0010*/ 	.short	0x000a
        /*0012*/ 	.short	0x0034
        /*0014*/ 	.byte	0x00, 0xf0, 0x11, 0x00


	//----- nvinfo : EIATTR_KPARAM_INFO
	.align		4
.L_5684:
        /*0018*/ 	.byte	0x04, 0x17
        /*001a*/ 	.short	(.L_5686 - .L_5685)
.L_5685:
        /*001c*/ 	.word	0x00000000
        /*0020*/ 	.short	0x0009
        /*0022*/ 	.short	0x0030
        /*0024*/ 	.byte	0x00, 0xf0, 0x11, 0x00


	//----- nvinfo : EIATTR_KPARAM_INFO
	.align		4
.L_5686:
        /*0028*/ 	.byte	0x04, 0x17
        /*002a*/ 	.short	(.L_5688 - .L_5687)
.L_5687:
        /*002c*/ 	.word	0x00000000
        /*0030*/ 	.short	0x0008
        /*0032*/ 	.short	0x002c
        /*0034*/ 	.byte	0x00, 0xf0, 0x11, 0x00


	//----- nvinfo : EIATTR_KPARAM_INFO
	.align		4
.L_5688:
        /*0038*/ 	.byte	0x04, 0x17
        /*003a*/ 	.short	(.L_5690 - .L_5689)
.L_5689:
        /*003c*/ 	.word	0x00000000
        /*0040*/ 	.short	0x0007
        /*0042*/ 	.short	0x0028
        /*0044*/ 	.byte	0x00, 0xf0, 0x11, 0x00


	//----- nvinfo : EIATTR_KPARAM_INFO
	.align		4
.L_5690:
        /*0048*/ 	.byte	0x04, 0x17
        /*004a*/ 	.short	(.L_5692 - .L_5691)
.L_5691:
        /*004c*/ 	.word	0x00000000
        /*0050*/ 	.short	0x0006
        /*0052*/ 	.short	0x0020
        /*0054*/ 	.byte	0x00, 0xf5, 0x21, 0x00


	//----- nvinfo : EIATTR_KPARAM_INFO
	.align		4
.L_5692:
        /*0058*/ 	.byte	0x04, 0x17
        /*005a*/ 	.short	(.L_5694 - .L_5693)
.L_5693:
        /*005c*/ 	.word	0x00000000
        /*0060*/ 	.short	0x0005
        /*0062*/ 	.short	0x0018
        /*0064*/ 	.byte	0x00, 0xf0, 0x11, 0x00


	//----- nvinfo : EIATTR_KPARAM_INFO
	.align		4
.L_5694:
        /*0068*/ 	.byte	0x04, 0x17
        /*006a*/ 	.short	(.L_5696 - .L_5695)
.L_5695:
        /*006c*/ 	.word	0x00000000
        /*0070*/ 	.short	0x0004
        /*0072*/ 	.short	0x0014
        /*0074*/ 	.byte	0x00, 0xf0, 0x11, 0x00


	//----- nvinfo : EIATTR_KPARAM_INFO
	.align		4
.L_5696:
        /*0078*/ 	.byte	0x04, 0x17
        /*007a*/ 	.short	(.L_5698 - .L_5697)
.L_5697:
        /*007c*/ 	.word	0x00000000
        /*0080*/ 	.short	0x0003
        /*0082*/ 	.short	0x0010
        /*0084*/ 	.byte	0x00, 0xf0, 0x11, 0x00


	//----- nvinfo : EIATTR_KPARAM_INFO
	.align		4
.L_5698:
        /*0088*/ 	.byte	0x04, 0x17
        /*008a*/ 	.short	(.L_5700 - .L_5699)
.L_5699:
        /*008c*/ 	.word	0x00000000
        /*0090*/ 	.short	0x0002
        /*0092*/ 	.short	0x000c
        /*0094*/ 	.byte	0x00, 0xf0, 0x11, 0x00


	//----- nvinfo : EIATTR_KPARAM_INFO
	.align		4
.L_5700:
        /*0098*/ 	.byte	0x04, 0x17
        /*009a*/ 	.short	(.L_5702 - .L_5701)
.L_5701:
        /*009c*/ 	.word	0x00000000
        /*00a0*/ 	.short	0x0001
        /*00a2*/ 	.short	0x0008
        /*00a4*/ 	.byte	0x00, 0xf0, 0x11, 0x00


	//----- nvinfo : EIATTR_KPARAM_INFO
	.align		4
.L_5702:
        /*00a8*/ 	.byte	0x04, 0x17
        /*00aa*/ 	.short	(.L_5704 - .L_5703)
.L_5703:
        /*00ac*/ 	.word	0x00000000
        /*00b0*/ 	.short	0x0000
        /*00b2*/ 	.short	0x0000
        /*00b4*/ 	.byte	0x00, 0xf5, 0x21, 0x00


	//----- nvinfo : EIATTR_SPARSE_MMA_MASK
	.align		4
.L_5704:
        /*00b8*/ 	.byte	0x03, 0x50
        /*00ba*/ 	.short	0x0000


	//----- nvinfo : EIATTR_MAXREG_COUNT
	.align		4
        /*00bc*/ 	.byte	0x03, 0x1b
        /*00be*/ 	.short	0x00ff


	//----- nvinfo : EIATTR_MERCURY_ISA_VERSION
	.align		4
        /*00c0*/ 	.byte	0x03, 0x5f
        /*00c2*/ 	.short	0x0101


	//----- nvinfo : EIATTR_VRC_CTA_INIT_COUNT
	.align		4
        /*00c4*/ 	.byte	0x02, 0x4a
	.zero		1
	.zero		1


	//----- nvinfo : EIATTR_EXIT_INSTR_OFFSETS
	.align		4
        /*00c8*/ 	.byte	0x04, 0x1c
        /*00ca*/ 	.short	(.L_5706 - .L_5705)


	//   ....[0]....
.L_5705:
        /*00cc*/ 	.word	0x000000d0


	//   ....[1]....
        /*00d0*/ 	.word	0x00000d80


	//----- nvinfo : EIATTR_CRS_STACK_SIZE
	.align		4
.L_5706:
        /*00d4*/ 	.byte	0x04, 0x1e
        /*00d6*/ 	.short	(.L_5708 - .L_5707)
.L_5707:
        /*00d8*/ 	.word	0x00000000


	//----- nvinfo : EIATTR_CBANK_PARAM_SIZE
	.align		4
.L_5708:
        /*00dc*/ 	.byte	0x03, 0x19
        /*00de*/ 	.short	0x0038


	//----- nvinfo : EIATTR_PARAM_CBANK
	.align		4
        /*00e0*/ 	.byte	0x04, 0x0a
        /*00e2*/ 	.short	(.L_5710 - .L_5709)
	.align		4
.L_5709:
        /*00e4*/ 	.word	index@(.nv.constant0._Z28_permutedims_5D_4_2_3_1_5_32PfiiiiiS_iiii)
        /*00e8*/ 	.short	0x0380
        /*00ea*/ 	.short	0x0038


	//----- nvinfo : EIATTR_SW_WAR
	.align		4
.L_5710:
        /*00ec*/ 	.byte	0x04, 0x36
        /*00ee*/ 	.short	(.L_5712 - .L_5711)
.L_5711:
        /*00f0*/ 	.word	0x00000008
.L_5712:


//--------------------- .nv.info._Z28_permutedims_5D_4_2_1_5_3_64PdiiiiiS_iiii --------------------------
	.section	.nv.info._Z28_permutedims_5D_4_2_1_5_3_64PdiiiiiS_iiii,"",@"SHT_CUDA_INFO"
	.sectionflags	@""
	.align	4


	//----- nvinfo : EIATTR_CUDA_API_VERSION
	.align		4
        /*0000*/ 	.byte	0x04, 0x37
        /*0002*/ 	.short	(.L_5714 - .L_5713)
.L_5713:
        /*0004*/ 	.word	0x00000082


	//----- nvinfo : EIATTR_KPARAM_INFO
	.align		4
.L_5714:
        /*0008*/ 	.byte	0x04, 0x17
        /*000a*/ 	.short	(.L_5716 - .L_5715)
.L_5715:
        /*000c*/ 	.word	0x00000000
        /*0010*/ 	.short	0x000a
        /*0012*/ 	.short	0x0034
        /*0014*/ 	.byte	0x00, 0xf0, 0x11, 0x00


	//----- nvinfo : EIATTR_KPARAM_INFO
	.align		4
.L_5716:
        /*0018*/ 	.byte	0x04, 0x17
        /*001a*/ 	.short	(.L_5718 - .L_5717)
.L_5717:
        /*001c*/ 	.word	0x00000000
        /*0020*/ 	.short	0x0009
        /*0022*/ 	.short	0x0030
        /*0024*/ 	.byte	0x00, 0xf0, 0x11, 0x00


	//----- nvinfo : EIATTR_KPARAM_INFO
	.align		4
.L_5718:
        /*0028*/ 	.byte	0x04, 0x17
        /*002a*/ 	.short	(.L_5720 - .L_5719)
.L_5719:
        /*002c*/ 	.word	0x00000000
        /*0030*/ 	.short	0x0008
        /*0032*/ 	.short	0x002c
        /*0034*/ 	.byte	0x00, 0xf0, 0x11, 0x00


	//----- nvinfo : EIATTR_KPARAM_INFO
	.align		4
.L_5720:
        /*0038*/ 	.byte	0x04, 0x17
        /*003a*/ 	.short	(.L_5722 - .L_5721)
.L_5721:
        /*003c*/ 	.word	0x00000000
        /*0040*/ 	.short	0x0007
        /*0042*/ 	.short	0x0028
        /*0044*/ 	.byte	0x00, 0xf0, 0x11, 0x00


	//----- nvinfo : EIATTR_KPARAM_INFO
	.align		4
.L_5722:
        /*0048*/ 	.byte	0x04, 0x17
        /*004a*/ 	.short	(.L_5724 - .L_5723)
.L_5723:
        /*004c*/ 	.word	0x00000000
        /*0050*/ 	.short	0x0006
        /*0052*/ 	.short	0x0020
        /*0054*/ 	.byte	0x00, 0xf5, 0x21, 0x00


	//----- nvinfo : EIATTR_KPARAM_INFO
	.align		4
.L_5724:
        /*0058*/ 	.byte	0x04, 0x17
        /*005a*/ 	.short	(.L_5726 - .L_5725)
.L_5725:
        /*005c*/ 	.word	0x00000000
        /*0060*/ 	.short	0x0005
        /*0062*/ 	.short	0x0018
        /*0064*/ 	.byte	0x00, 0xf0, 0x11, 0x00


	//----- nvinfo : EIATTR_KPARAM_INFO
	.align		4
.L_5726:
        /*0068*/ 	.byte	0x04, 0x17
        /*006a*/ 	.short	(.L_5728 - .L_5727)
.L_5727:
        /*006c*/ 	.word	0x00000000
        /*0070*/ 	.short	0x0004
        /*0072*/ 	.short	0x0014
        /*0074*/ 	.byte	0x00, 0xf0, 0x11, 0x00


	//----- nvinfo : EIATTR_KPARAM_INFO
	.align		4
.L_5728:
        /*0078*/ 	.byte	0x04, 0x17
        /*007a*/ 	.short	(.L_5730 - .L_5729)
.L_5729:
        /*007c*/ 	.word	0x00000000
        /*0080*/ 	.short	0x0003
        /*0082*/ 	.short	0x0010
        /*0084*/ 	.byte	0x00, 0xf0, 0x11, 0x00


	//----- nvinfo : EIATTR_KPARAM_INFO
	.align		4
.L_5730:
        /*0088*/ 	.byte	0x04, 0x17
        /*008a*/ 	.short	(.L_5732 - .L_5731)
.L_5731:
        /*008c*/ 	.word	0x00000000
        /*0090*/ 	.short	0x0002
        /*0092*/ 	.short	0x000c
        /*0094*/ 	.byte	0x00, 0xf0, 0x11, 0x00


	//----- nvinfo : EIATTR_KPARAM_INFO
	.align		4
.L_5732:
        /*0098*/ 	.byte	0x04, 0x17
        /*009a*/ 	.short	(.L_5734 - .L_5733)
.L_5733:
        /*009c*/ 	.word	0x00000000
        /*00a0*/ 	.short	0x0001
        /*00a2*/ 	.short	0x0008
        /*00a4*/ 	.byte	0x00, 0xf0, 0x11, 0x00


	//----- nvinfo : EIATTR_KPARAM_INFO
	.align		4
.L_5734:
        /*00a8*/ 	.byte	0x04, 0x17
        /*00aa*/ 	.short	(.L_5736 - .L_5735)
.L_5735:
        /*00ac*/ 	.word	0x00000000
        /*00b0*/ 	.short	0x0000
        /*00b2*/ 	.short	0x0000
        /*00b4*/ 	.byte	0x00, 0xf5, 0x21, 0x00


	//----- nvinfo : EIATTR_SPARSE_MMA_MASK
	.align		4
.L_5736:
        /*00b8*/ 	.byte	0x03, 0x50
        /*00ba*/ 	.short	0x0000


	//----- nvinfo : EIATTR_MAXREG_COUNT
	.align		4
        /*00bc*/ 	.byte	0x03, 0x1b
        /*00be*/ 	.short	0x00ff


	//----- nvinfo : EIATTR_MERCURY_ISA_VERSION
	.align		4
        /*00c0*/ 	.byte	0x03, 0x5f
        /*00c2*/ 	.short	0x0101


	//----- nvinfo : EIATTR_VRC_CTA_INIT_COUNT
	.align		4
        /*00c4*/ 	.byte	0x02, 0x4a
	.zero		1
	.zero		1


	//----- nvinfo : EIATTR_EXIT_INSTR_OFFSETS
	.align		4
        /*00c8*/ 	.byte	0x04, 0x1c
        /*00ca*/ 	.short	(.L_5738 - .L_5737)


	//   ....[0]....
.L_5737:
        /*00cc*/ 	.word	0x000000d0


	//   ....[1]....
        /*00d0*/ 	.word	0x00000d80


	//----- nvinfo : EIATTR_CRS_STACK_SIZE
	.align		4
.L_5738:
        /*00d4*/ 	.byte	0x04, 0x1e
        /*00d6*/ 	.short	(.L_5740 - .L_5739)
.L_5739:
        /*00d8*/ 	.word	0x00000000


	//----- nvinfo : EIATTR_CBANK_PARAM_SIZE
	.align		4
.L_5740:
        /*00dc*/ 	.byte	0x03, 0x19
        /*00de*/ 	.short	0x0038


	//----- nvinfo : EIATTR_PARAM_CBANK
	.align		4
        /*00e0*/ 	.byte	0x04, 0x0a
        /*00e2*/ 	.short	(.L_5742 - .L_5741)
	.align		4
.L_5741:
        /*00e4*/ 	.word	index@(.nv.constant0._Z28_permutedims_5D_4_2_1_5_3_64PdiiiiiS_iiii)
        /*00e8*/ 	.short	0x0380
        /*00ea*/ 	.short	0x0038


	//----- nvinfo : EIATTR_SW_WAR
	.align		4
.L_5742:
        /*00ec*/ 	.byte	0x04, 0x36
        /*00ee*/ 	.short	(.L_5744 - .L_5743)
.L_5743:
        /*00f0*/ 	.word	0x00000008
.L_5744:


//--------------------- .nv.info._Z28_permutedims_5D_4_2_1_5_3_32PfiiiiiS_iiii --------------------------
	.section	.nv.info._Z28_permutedims_5D_4_2_1_5_3_32PfiiiiiS_iiii,"",@"SHT_CUDA_INFO"
	.sectionflags	@""
	.align	4


	//----- nvinfo : EIATTR_CUDA_API_VERSION
	.align		4
        /*0000*/ 	.byte	0x04, 0x37
        /*0002*/ 	.short	(.L_5746 - .L_5745)
.L_5745:
        /*0004*/ 	.word	0x00000082


	//----- nvinfo : EIATTR_KPARAM_INFO
	.align		4
.L_5746:
        /*0008*/ 	.byte	0x04, 0x17
        /*000a*/ 	.short	(.L_5748 - .L_5747)
.L_5747:
        /*000c*/ 	.word	0x00000000
        /*0010*/ 	.short	0x000a
        /*0012*/ 	.short	0x0034
        /*0014*/ 	.byte	0x00, 0xf0, 0x11, 0x00


	//----- nvinfo : EIATTR_KPARAM_INFO
	.align		4
.L_5748:
        /*0018*/ 	.byte	0x04, 0x17
        /*001a*/ 	.short	(.L_5750 - .L_5749)
.L_5749:
        /*001c*/ 	.word	0x00000000
        /*0020*/ 	.short	0x0009
        /*0022*/ 	.short	0x0030
        /*0024*/ 	.byte	0x00, 0xf0, 0x11, 0x00


	//----- nvinfo : EIATTR_KPARAM_INFO
	.align		4
.L_5750:
        /*0028*/ 	.byte	0x04, 0x17
        /*002a*/ 	.short	(.L_5752 - .L_5751)
.L_5751:
        /*002c*/ 	.word	0x00000000
        /*0030*/ 	.short	0x0008
        /*0032*/ 	.short	0x002c
        /*0034*/ 	.byte	0x00, 0xf0, 0x11, 0x00


	//----- nvinfo : EIATTR_KPARAM_INFO
	.align		4
.L_5752:
        /*0038*/ 	.byte	0x04, 0x17
        /*003a*/ 	.short	(.L_5754 - .L_5753)
.L_5753:
        /*003c*/ 	.word	0x00000000
        /*0040*/ 	.short	0x0007
        /*0042*/ 	.short	0x0028
        /*0044*/ 	.byte	0x00, 0xf0, 0x11, 0x00


	//----- nvinfo : EIATTR_KPARAM_INFO
	.align		4
.L_5754:
        /*0048*/ 	.byte	0x04, 0x17
        /*004a*/ 	.short	(.L_5756 - .L_5755)
.L_5755:
        /*004c*/ 	.word	0x00000000
        /*0050*/ 	.short	0x0006
        /*0052*/ 	.short	0x0020
        /*0054*/ 	.byte	0x00, 0xf5, 0x21, 0x00


	//----- nvinfo : EIATTR_KPARAM_INFO
	.align		4
.L_5756:
        /*0058*/ 	.byte	0x04, 0x17
        /*005a*/ 	.short	(.L_5758 - .L_5757)
.L_5757:
        /*005c*/ 	.word	0x00000000
        /*0060*/ 	.short	0x0005
        /*0062*/ 	.short	0x0018
        /*0064*/ 	.byte	0x00, 0xf0, 0x11, 0x00


	//----- nvinfo : EIATTR_KPARAM_INFO
	.align		4
.L_5758:
        /*0068*/ 	.byte	0x04, 0x17
        /*006a*/ 	.short	(.L_5760 - .L_5759)
.L_5759:
        /*006c*/ 	.word	0x00000000
        /*0070*/ 	.short	0x0004
        /*0072*/ 	.short	0x0014
        /*0074*/ 	.byte	0x00, 0xf0, 0x11, 0x00


	//----- nvinfo : EIATTR_KPARAM_INFO
	.align		4
.L_5760:
        /*0078*/ 	.byte	0x04, 0x17
        /*007a*/ 	.short	(.L_5762 - .L_5761)
.L_5761:
        /*007c*/ 	.word	0x00000000
        /*0080*/ 	.short	0x0003
        /*0082*/ 	.short	0x0010
        /*0084*/ 	.byte	0x00, 0xf0, 0x11, 0x00


	//----- nvinfo : EIATTR_KPARAM_INFO
	.align		4
.L_5762:
        /*0088*/ 	.byte	0x04, 0x17
        /*008a*/ 	.short	(.L_5764 - .L_5763)
.L_5763:
        /*008c*/ 	.word	0x00000000
        /*0090*/ 	.short	0x0002
        /*0092*/ 	.short	0x000c
        /*0094*/ 	.byte	0x00, 0xf0, 0x11, 0x00


	//----- nvinfo : EIATTR_KPARAM_INFO
	.align		4
.L_5764:
        /*0098*/ 	.byte	0x04, 0x17
        /*009a*/ 	.short	(.L_5766 - .L_5765)
.L_5765:
        /*009c*/ 	.word	0x00000000
        /*00a0*/ 	.short	0x0001
        /*00a2*/ 	.short	0x0008
        /*00a4*/ 	.byte	0x00, 0xf0, 0x11, 0x00


	//----- nvinfo : EIATTR_KPARAM_INFO
	.align		4
.L_5766:
        /*00a8*/ 	.byte	0x04, 0x17
        /*00aa*/ 	.short	(.L_5768 - .L_5767)
.L_5767:
        /*00ac*/ 	.word	0x00000000
        /*00b0*/ 	.short	0x0000
        /*00b2*/ 	.short	0x0000
        /*00b4*/ 	.byte	0x00, 0xf5, 0x21, 0x00


	//----- nvinfo : EIATTR_SPARSE_MMA_MASK
	.align		4
.L_5768:
        /*00b8*/ 	.byte	0x03, 0x50
        /*00ba*/ 	.short	0x0000


	//----- nvinfo : EIATTR_MAXREG_COUNT
	.align		4
        /*00bc*/ 	.byte	0x03, 0x1b
        /*00be*/ 	.short	0x00ff


	//----- nvinfo : EIATTR_MERCURY_ISA_VERSION
	.align		4
        /*00c0*/ 	.byte	0x03, 0x5f
        /*00c2*/ 	.short	0x0101


	//----- nvinfo : EIATTR_VRC_CTA_INIT_COUNT
	.align		4
        /*00c4*/ 	.byte	0x02, 0x4a
	.zero		1
	.zero		1


	//----- nvinfo : EIATTR_EXIT_INSTR_OFFSETS
	.align		4
        /*00c8*/ 	.byte	0x04, 0x1c
        /*00ca*/ 	.short	(.L_5770 - .L_5769)


	//   ....[0]....
.L_5769:
        /*00cc*/ 	.word	0x000000d0


	//   ....[1]....
        /*00d0*/ 	.word	0x00000d80


	//----- nvinfo : EIATTR_CRS_STACK_SIZE
	.align		4
.L_5770:
        /*00d4*/ 	.byte	0x04, 0x1e
        /*00d6*/ 	.short	(.L_5772 - .L_5771)
.L_5771:
        /*00d8*/ 	.word	0x00000000


	//----- nvinfo : EIATTR_CBANK_PARAM_SIZE
	.align		4
.L_5772:
        /*00dc*/ 	.byte	0x03, 0x19
        /*00de*/ 	.short	0x0038


	//----- nvinfo : EIATTR_PARAM_CBANK
	.align		4
        /*00e0*/ 	.byte	0x04, 0x0a
        /*00e2*/ 	.short	(.L_5774 - .L_5773)
	.align		4
.L_5773:
        /*00e4*/ 	.word	index@(.nv.constant0._Z28_permutedims_5D_4_2_1_5_3_32PfiiiiiS_iiii)
        /*00e8*/ 	.short	0x0380
        /*00ea*/ 	.short	0x0038


	//----- nvinfo : EIATTR_SW_WAR
	.align		4
.L_5774:
        /*00ec*/ 	.byte	0x04, 0x36
        /*00ee*/ 	.short	(.L_5776 - .L_5775)
.L_5775:
        /*00f0*/ 	.word	0x00000008
.L_5776:


//--------------------- .nv.info._Z28_permutedims_5D_4_2_1_3_5_64PdiiiiiS_iiii --------------------------
	.section	.nv.info._Z28_permutedims_5D_4_2_1_3_5_64PdiiiiiS_iiii,"",@"SHT_CUDA_INFO"
	.sectionflags	@""
	.align	4


	//----- nvinfo : EIATTR_CUDA_API_VERSION
	.align		4
        /*0000*/ 	.byte	0x04, 0x37
        /*0002*/ 	.short	(.L_5778 - .L_5777)
.L_5777:
        /*0004*/ 	.word	0x00000082


	//----- nvinfo : EIATTR_KPARAM_INFO
	.align		4
.L_5778:
        /*0008*/ 	.byte	0x04, 0x17
        /*000a*/ 	.short	(.L_5780 - .L_5779)
.L_5779:
        /*000c*/ 	.word	0x00000000
        /*0010*/ 	.short	0x000a
        /*0012*/ 	.short	0x0034
        /*0014*/ 	.byte	0x00, 0xf0, 0x11, 0x00


	//----- nvinfo : EIATTR_KPARAM_INFO
	.align		4
.L_5780:
        /*0018*/ 	.byte	0x04, 0x17
        /*001a*/ 	.short	(.L_5782 - .L_5781)
.L_5781:
        /*001c*/ 	.word	0x00000000
        /*0020*/ 	.short	0x0009
        /*0022*/ 	.short	0x0030
        /*0024*/ 	.byte	0x00, 0xf0, 0x11, 0x00


	//----- nvinfo : EIATTR_KPARAM_INFO
	.align		4
.L_5782:
        /*0028*/ 	.byte	0x04, 0x17
        /*002a*/ 	.short	(.L_5784 - .L_5783)
.L_5783:
        /*002c*/ 	.word	0x00000000
        /*0030*/ 	.short	0x0008
        /*0032*/ 	.short	0x002c
        /*0034*/ 	.byte	0x00, 0xf0, 0x11, 0x00


	//----- nvinfo : EIATTR_KPARAM_INFO
	.align		4
.L_5784:
        /*0038*/ 	.byte	0x04, 0x17
        /*003a*/ 	.short	(.L_5786 - .L_5785)
.L_5785:
        /*003c*/ 	.word	0x00000000
        /*0040*/ 	.short	0x0007
        /*0042*/ 	.short	0x0028
        /*0044*/ 	.byte	0x00, 0xf0, 0x11, 0x00


	//----- nvinfo : EIATTR_KPARAM_INFO
	.align		4
.L_5786:
        /*0048*/ 	.byte	0x04, 0x17
        /*004a*/ 	.short	(.L_5788 - .L_5787)
.L_5787:
        /*004c*/ 	.word	0x00000000
        /*0050*/ 	.short	0x0006
        /*0052*/ 	.short	0x0020
        /*0054*/ 	.byte	0x00, 0xf5, 0x21, 0x00


	//----- nvinfo : EIATTR_KPARAM_INFO
	.align		4
.L_5788:
        /*0058*/ 	.byte	0x04, 0x17
        /*005a*/ 	.short	(.L_5790 - .L_5789)
.L_5789:
        /*005c*/ 	.word	0x00000000
        /*0060*/ 	.short	0x0005
        /*0062*/ 	.short	0x0018
        /*0064*/ 	.byte	0x00, 0xf0, 0x11, 0x00


	//----- nvinfo : EIATTR_KPARAM_INFO
	.align		4
.L_5790:
        /*0068*/ 	.byte	0x04, 0x17
        /*006a*/ 	.short	(.L_5792 - .L_5791)
.L_5791:
        /*006c*/ 	.word	0x00000000
        /*0070*/ 	.short	0x0004
        /*0072*/ 	.short	0x0014
        /*0074*/ 	.byte	0x00, 0xf0, 0x11, 0x00


	//----- nvinfo : EIATTR_KPARAM_INFO
	.align		4
.L_5792:
        /*0078*/ 	.byte	0x04, 0x17
        /*007a*/ 	.short	(.L_5794 - .L_5793)
.L_5793:
        /*007c*/ 	.word	0x00000000
        /*0080*/ 	.short	0x0003
        /*0082*/ 	.short	0x0010
        /*0084*/ 	.byte	0x00, 0xf0, 0x11, 0x00


	//----- nvinfo : EIATTR_KPARAM_INFO
	.align		4
.L_5794:
        /*0088*/ 	.byte	0x04, 0x17
        /*008a*/ 	.short	(.L_5796 - .L_5795)
.L_5795:
        /*008c*/ 	.word	0x00000000
        /*0090*/ 	.short	0x0002
        /*0092*/ 	.short	0x000c
        /*0094*/ 	.byte	0x00, 0xf0, 0x11, 0x00


	//----- nvinfo : EIATTR_KPARAM_INFO
	.align		4
.L_5796:
        /*0098*/ 	.byte	0x04, 0x17
        /*009a*/ 	.short	(.L_5798 - .L_5797)
.L_5797:
        /*009c*/ 	.word	0x00000000
        /*00a0*/ 	.short	0x0001
        /*00a2*/ 	.short	0x0008
        /*00a4*/ 	.byte	0x00, 0xf0, 0x11, 0x00


	//----- nvinfo : EIATTR_KPARAM_INFO
	.align		4
.L_5798:
        /*00a8*/ 	.byte	0x04, 0x17
        /*00aa*/ 	.short	(.L_5800 - .L_5799)
.L_5799:
        /*00ac*/ 	.word	0x00000000
        /*00b0*/ 	.short	0x0000
        /*00b2*/ 	.short	0x0000
        /*00b4*/ 	.byte	0x00, 0xf5, 0x21, 0x00


	//----- nvinfo : EIATTR_SPARSE_MMA_MASK
	.align		4
.L_5800:
        /*00b8*/ 	.byte	0x03, 0x50
        /*00ba*/ 	.short	0x0000


	//----- nvinfo : EIATTR_MAXREG_COUNT
	.align		4
        /*00bc*/ 	.byte	0x03, 0x1b
        /*00be*/ 	.short	0x00ff


	//----- nvinfo : EIATTR_MERCURY_ISA_VERSION
	.align		4
        /*00c0*/ 	.byte	0x03, 0x5f
        /*00c2*/ 	.short	0x0101


	//----- nvinfo : EIATTR_VRC_CTA_INIT_COUNT
	.align		4
        /*00c4*/ 	.byte	0x02, 0x4a
	.zero		1
	.zero		1


	//----- nvinfo : EIATTR_EXIT_INSTR_OFFSETS
	.align		4
        /*00c8*/ 	.byte	0x04, 0x1c
        /*00ca*/ 	.short	(.L_5802 - .L_5801)


	//   ....[0]....
.L_5801:
        /*00cc*/ 	.word	0x000000d0


	//   ....[1]....
        /*00d0*/ 	.word	0x00000d80


	//----- nvinfo : EIATTR_CRS_STACK_SIZE
	.align		4
.L_5802:
        /*00d4*/ 	.byte	0x04, 0x1e
        /*00d6*/ 	.short	(.L_5804 - .L_5803)
.L_5803:
        /*00d8*/ 	.word	0x00000000


	//----- nvinfo : EIATTR_CBANK_PARAM_SIZE
	.align		4
.L_5804:
        /*00dc*/ 	.byte	0x03, 0x19
        /*00de*/ 	.short	0x0038


	//----- nvinfo : EIATTR_PARAM_CBANK
	.align		4
        /*00e0*/ 	.byte	0x04, 0x0a
        /*00e2*/ 	.short	(.L_5806 - .L_5805)
	.align		4
.L_5805:
        /*00e4*/ 	.word	index@(.nv.constant0._Z28_permutedims_5D_4_2_1_3_5_64PdiiiiiS_iiii)
        /*00e8*/ 	.short	0x0380
        /*00ea*/ 	.short	0x0038


	//----- nvinfo : EIATTR_SW_WAR
	.align		4
.L_5806:
        /*00ec*/ 	.byte	0x04, 0x36
        /*00ee*/ 	.short	(.L_5808 - .L_5807)
.L_5807:
        /*00f0*/ 	.word	0x00000008
.L_5808:


//--------------------- .nv.info._Z28_permutedims_5D_4_2_1_3_5_32PfiiiiiS_iiii --------------------------
	.section	.nv.info._Z28_permutedims_5D_4_2_1_3_5_32PfiiiiiS_iiii,"",@"SHT_CUDA_INFO"
	.sectionflags	@""
	.align	4


	//----- nvinfo : EIATTR_CUDA_API_VERSION
	.align		4
        /*0000*/ 	.byte	0x04, 0x37
        /*0002*/ 	.short	(.L_5810 - .L_5809)
.L_5809:
        /*0004*/ 	.word	0x00000082


	//----- nvinfo : EIATTR_KPARAM_INFO
	.align		4
.L_5810:
        /*0008*/ 	.byte	0x04, 0x17
        /*000a*/ 	.short	(.L_5812 - .L_5811)
.L_5811:
        /*000c*/ 	.word	0x00000000
        /*0010*/ 	.short	0x000a
        /*0012*/ 	.short	0x0034
        /*0014*/ 	.byte	0x00, 0xf0, 0x11, 0x00


	//----- nvinfo : EIATTR_KPARAM_INFO
	.align		4
.L_5812:
        /*0018*/ 	.byte	0x04, 0x17
        /*001a*/ 	.short	(.L_5814 - .L_5813)
.L_5813:
        /*001c*/ 	.word	0x00000000
        /*0020*/ 	.short	0x0009
        /*0022*/ 	.short	0x0030
        /*0024*/ 	.byte	0x00, 0xf0, 0x11, 0x00


	//----- nvinfo : EIATTR_KPARAM_INFO
	.align		4
.L_5814:
        /*0028*/ 	.byte	0x04, 0x17
        /*002a*/ 	.short	(.L_5816 - .L_5815)
.L_5815:
        /*002c*/ 	.word	0x00000000
        /*0030*/ 	.short	0x0008
        /*0032*/ 	.short	0x002c
        /*0034*/ 	.byte	0x00, 0xf0, 0x11, 0x00


	//----- nvinfo : EIATTR_KPARAM_INFO
	.align		4
.L_5816:
        /*0038*/ 	.byte	0x04, 0x17
        /*003a*/ 	.short	(.L_5818 - .L_5817)
.L_5817:
        /*003c*/ 	.word	0x00000000
        /*0040*/ 	.short	0x0007
        /*0042*/ 	.short	0x0028
        /*0044*/ 	.byte	0x00, 0xf0, 0x11, 0x00


	//----- nvinfo : EIATTR_KPARAM_INFO
	.align		4
.L_5818:
        /*0048*/ 	.byte	0x04, 0x17
        /*004a*/ 	.short	(.L_5820 - .L_5819)
.L_5819:
        /*004c*/ 	.word	0x00000000
        /*0050*/ 	.short	0x0006
        /*0052*/ 	.short	0x0020
        /*0054*/ 	.byte	0x00, 0xf5, 0x21, 0x00


	//----- nvinfo : EIATTR_KPARAM_INFO
	.align		4
.L_5820:
        /*0058*/ 	.byte	0x04, 0x17
        /*005a*/ 	.short	(.L_5822 - .L_5821)
.L_5821:
        /*005c*/ 	.word	0x00000000
        /*0060*/ 	.short	0x0005
        /*0062*/ 	.short	0x0018
        /*0064*/ 	.byte	0x00, 0xf0, 0x11, 0x00


	//----- nvinfo : EIATTR_KPARAM_INFO
	.align		4
.L_5822:
        /*0068*/ 	.byte	0x04, 0x17
        /*006a*/ 	.short	(.L_5824 - .L_5823)
.L_5823:
        /*006c*/ 	.word	0x00000000
        /*0070*/ 	.short	0x0004
        /*0072*/ 	.short	0x0014
        /*0074*/ 	.byte	0x00, 0xf0, 0x11, 0x00


	//----- nvinfo : EIATTR_KPARAM_INFO
	.align		4
.L_5824:
        /*0078*/ 	.byte	0x04, 0x17
        /*007a*/ 	.short	(.L_5826 - .L_5825)
.L_5825:
        /*007c*/ 	.word	0x00000000
        /*0080*/ 	.short	0x0003
        /*0082*/ 	.short	0x0010
        /*0084*/ 	.byte	0x00, 0xf0, 0x11, 0x00


	//----- nvinfo : EIATTR_KPARAM_INFO
	.align		4
.L_5826:
        /*0088*/ 	.byte	0x04, 0x17
        /*008a*/ 	.short	(.L_5828 - .L_5827)
.L_5827:
        /*008c*/ 	.word	0x00000000
        /*0090*/ 	.short	0x0002
        /*0092*/ 	.short	0x000c
        /*0094*/ 	.byte	0x00, 0xf0, 0x11, 0x00


	//----- nvinfo : EIATTR_KPARAM_INFO
	.align		4
.L_5828:
        /*0098*/ 	.byte	0x04, 0x17
        /*009a*/ 	.short	(.L_5830 - .L_5829)
.L_5829:
        /*009c*/ 	.word	0x00000000
        /*00a0*/ 	.short	0x0001
        /*00a2*/ 	.short	0x0008
        /*00a4*/ 	.byte	0x00, 0xf0, 0x11, 0x00


	//----- nvinfo : EIATTR_KPARAM_INFO
	.align		4
.L_5830:
        /*00a8*/ 	.byte	0x04, 0x17
        /*00aa*/ 	.short	(.L_5832 - .L_5831)
.L_5831:
        /*00ac*/ 	.word	0x00000000
        /*00b0*/ 	.short	0x0000
        /*00b2*/ 	.short	0x0000
        /*00b4*/ 	.byte	0x00, 0xf5, 0x21, 0x00


	//----- nvinfo : EIATTR_SPARSE_MMA_MASK
	.align		4
.L_5832:
        /*00b8*/ 	.byte	0x03, 0x50
        /*00ba*/ 	.short	0x0000


	//----- nvinfo : EIATTR_MAXREG_COUNT
	.align		4
        /*00bc*/ 	.byte	0x03, 0x1b
        /*00be*/ 	.short	0x00ff


	//----- nvinfo : EIATTR_MERCURY_ISA_VERSION
	.align		4
        /*00c0*/ 	.byte	0x03, 0x5f
        /*00c2*/ 	.short	0x0101


	//----- nvinfo : EIATTR_VRC_CTA_INIT_COUNT
	.align		4
        /*00c4*/ 	.byte	0x02, 0x4a
	.zero		1
	.zero		1


	//----- nvinfo : EIATTR_EXIT_INSTR_OFFSETS
	.align		4
        /*00c8*/ 	.byte	0x04, 0x1c
        /*00ca*/ 	.short	(.L_5834 - .L_5833)


	//   ....[0]....
.L_5833:
        /*00cc*/ 	.word	0x000000d0


	//   ....[1]....
        /*00d0*/ 	.word	0x00000d80


	//----- nvinfo : EIATTR_CRS_STACK_SIZE
	.align		4
.L_5834:
        /*00d4*/ 	.byte	0x04, 0x1e
        /*00d6*/ 	.short	(.L_5836 - .L_5835)
.L_5835:
        /*00d8*/ 	.word	0x00000000


	//----- nvinfo : EIATTR_CBANK_PARAM_SIZE
	.align		4
.L_5836:
        /*00dc*/ 	.byte	0x03, 0x19
        /*00de*/ 	.short	0x0038


	//----- nvinfo : EIATTR_PARAM_CBANK
	.align		4
        /*00e0*/ 	.byte	0x04, 0x0a
        /*00e2*/ 	.short	(.L_5838 - .L_5837)
	.align		4
.L_5837:
        /*00e4*/ 	.word	index@(.nv.constant0._Z28_permutedims_5D_4_2_1_3_5_32PfiiiiiS_iiii)
        /*00e8*/ 	.short	0x0380
        /*00ea*/ 	.short	0x0038


	//----- nvinfo : EIATTR_SW_WAR
	.align		4
.L_5838:
        /*00ec*/ 	.byte	0x04, 0x36
        /*00ee*/ 	.short	(.L_5840 - .L_5839)
.L_5839:
        /*00f0*/ 	.word	0x00000008
.L_5840:


//--------------------- .nv.info._Z28_permutedims_5D_4_1_5_3_2_64PdiiiiiS_iiii --------------------------
	.section	.nv.info._Z28_permutedims_5D_4_1_5_3_2_64PdiiiiiS_iiii,"",@"SHT_CUDA_INFO"
	.sectionflags	@""
	.align	4


	//----- nvinfo : EIATTR_CUDA_API_VERSION
	.align		4
        /*0000*/ 	.byte	0x04, 0x37
        /*0002*/ 	.short	(.L_5842 - .L_5841)
.L_5841:
        /*0004*/ 	.word	0x00000082


	//----- nvinfo : EIATTR_KPARAM_INFO
	.align		4
.L_5842:
        /*0008*/ 	.byte	0x04, 0x17
        /*000a*/ 	.short	(.L_5844 - .L_5843)
.L_5843:
        /*000c*/ 	.word	0x00000000
        /*0010*/ 	.short	0x000a
        /*0012*/ 	.short	0x0034
        /*0014*/ 	.byte	0x00, 0xf0, 0x11, 0x00


	//----- nvinfo : EIATTR_KPARAM_INFO
	.align		4
.L_5844:
        /*0018*/ 	.byte	0x04, 0x17
        /*001a*/ 	.short	(.L_5846 - .L_5845)
.L_5845:
        /*001c*/ 	.word	0x00000000
        /*0020*/ 	.short	0x0009
        /*0022*/ 	.short	0x0030
        /*0024*/ 	.byte	0x00, 0xf0, 0x11, 0x00


	//----- nvinfo : EIATTR_KPARAM_INFO
	.align		4
.L_5846:
        /*0028*/ 	.byte	0x04, 0x17
        /*002a*/ 	.short	(.L_5848 - .L_5847)
.L_5847:
        /*002c*/ 	.word	0x00000000
        /*0030*/ 	.short	0x0008
        /*0032*/ 	.short	0x002c
        /*0034*/ 	.byte	0x00, 0xf0, 0x11, 0x00


	//----- nvinfo : EIATTR_KPARAM_INFO
	.align		4
.L_5848:
        /*0038*/ 	.byte	0x04, 0x17
        /*003a*/ 	.short	(.L_5850 - .L_5849)
.L_5849:
        /*003c*/ 	.word	0x00000000
        /*0040*/ 	.short	0x0007
        /*0042*/ 	.short	0x0028
        /*0044*/ 	.byte	0x00, 0xf0, 0x11, 0x00


	//----- nvinfo : EIATTR_KPARAM_INFO
	.align		4
.L_5850:
        /*0048*/ 	.byte	0x04, 0x17
        /*004a*/ 	.short	(.L_5852 - .L_5851)
.L_5851:
        /*004c*/ 	.word	0x00000000
        /*0050*/ 	.short	0x0006
        /*0052*/ 	.short	0x0020
        /*0054*/ 	.byte	0x00, 0xf5, 0x21, 0x00


	//----- nvinfo : EIATTR_KPARAM_INFO
	.align		4
.L_5852:
        /*0058*/ 	.byte	0x04, 0x17
        /*005a*/ 	.short	(.L_5854 - .L_5853)
.L_5853:
        /*005c*/ 	.word	0x00000000
        /*0060*/ 	.short	0x0005
        /*0062*/ 	.short	0x0018
        /*0064*/ 	.byte	0x00, 0xf0, 0x11, 0x00


	//----- nvinfo : EIATTR_KPARAM_INFO
	.align		4
.L_5854:
        /*0068*/ 	.byte	0x04, 0x17
        /*006a*/ 	.short	(.L_5856 - .L_5855)
.L_5855:
        /*006c*/ 	.word	0x00000000
        /*0070*/ 	.short	0x0004
        /*0072*/ 	.short	0x0014
        /*0074*/ 	.byte	0x00, 0xf0, 0x11, 0x00


	//----- nvinfo : EIATTR_KPARAM_INFO
	.align		4
.L_5856:
        /*0078*/ 	.byte	0x04, 0x17
        /*007a*/ 	.short	(.L_5858 - .L_5857)
.L_5857:
        /*007c*/ 	.word	0x00000000
        /*0080*/ 	.short	0x0003
        /*0082*/ 	.short	0x0010
        /*0084*/ 	.byte	0x00, 0xf0, 0x11, 0x00


	//----- nvinfo : EIATTR_KPARAM_INFO
	.align		4
.L_5858:
        /*0088*/ 	.byte	0x04, 0x17
        /*008a*/ 	.short	(.L_5860 - .L_5859)
.L_5859:
        /*008c*/ 	.word	0x00000000
        /*0090*/ 	.short	0x0002
        /*0092*/ 	.short	0x000c
        /*0094*/ 	.byte	0x00, 0xf0, 0x11, 0x00


	//----- nvinfo : EIATTR_KPARAM_INFO
	.align		4
.L_5860:
        /*0098*/ 	.byte	0x04, 0x17
        /*009a*/ 	.short	(.L_5862 - .L_5861)
.L_5861:
        /*009c*/ 	.word	0x00000000
        /*00a0*/ 	.short	0x0001
        /*00a2*/ 	.short	0x0008
        /*00a4*/ 	.byte	0x00, 0xf0, 0x11, 0x00


	//----- nvinfo : EIATTR_KPARAM_INFO
	.align		4
.L_5862:
        /*00a8*/ 	.byte	0x04, 0x17
        /*00aa*/ 	.short	(.L_5864 - .L_5863)
.L_5863:
        /*00ac*/ 	.word	0x00000000
        /*00b0*/ 	.short	0x0000
        /*00b2*/ 	.short	0x0000
        /*00b4*/ 	.byte	0x00, 0xf5, 0x21, 0x00


	//----- nvinfo : EIATTR_SPARSE_MMA_MASK
	.align		4
.L_5864:
        /*00b8*/ 	.byte	0x03, 0x50
        /*00ba*/ 	.short	0x0000


	//----- nvinfo : EIATTR_MAXREG_COUNT
	.align		4
        /*00bc*/ 	.byte	0x03, 0x1b
        /*00be*/ 	.short	0x00ff


	//----- nvinfo : EIATTR_MERCURY_ISA_VERSION
	.align		4
        /*00c0*/ 	.byte	0x03, 0x5f
        /*00c2*/ 	.short	0x0101


	//----- nvinfo : EIATTR_VRC_CTA_INIT_COUNT
	.align		4
        /*00c4*/ 	.byte	0x02, 0x4a
	.zero		1
	.zero		1


	//----- nvinfo : EIATTR_EXIT_INSTR_OFFSETS
	.align		4
        /*00c8*/ 	.byte	0x04, 0x1c
        /*00ca*/ 	.short	(.L_5866 - .L_5865)


	//   ....[0]....
.L_5865:
        /*00cc*/ 	.word	0x000000d0


	//   ....[1]....
        /*00d0*/ 	.word	0x00000d90


	//----- nvinfo : EIATTR_CRS_STACK_SIZE
	.align		4
.L_5866:
        /*00d4*/ 	.byte	0x04, 0x1e
        /*00d6*/ 	.short	(.L_5868 - .L_5867)
.L_5867:
        /*00d8*/ 	.word	0x00000000


	//----- nvinfo : EIATTR_CBANK_PARAM_SIZE
	.align		4
.L_5868:
        /*00dc*/ 	.byte	0x03, 0x19
        /*00de*/ 	.short	0x0038


	//----- nvinfo : EIATTR_PARAM_CBANK
	.align		4
        /*00e0*/ 	.byte	0x04, 0x0a
        /*00e2*/ 	.short	(.L_5870 - .L_5869)
	.align		4
.L_5869:
        /*00e4*/ 	.word	index@(.nv.constant0._Z28_permutedims_5D_4_1_5_3_2_64PdiiiiiS_iiii)
        /*00e8*/ 	.short	0x0380
        /*00ea*/ 	.short	0x0038


	//----- nvinfo : EIATTR_SW_WAR
	.align		4
.L_5870:
        /*00ec*/ 	.byte	0x04, 0x36
        /*00ee*/ 	.short	(.L_5872 - .L_5871)
.L_5871:
        /*00f0*/ 	.word	0x00000008
.L_5872:


//--------------------- .nv.info._Z28_permutedims_5D_4_1_5_3_2_32PfiiiiiS_iiii --------------------------
	.section	.nv.info._Z28_permutedims_5D_4_1_5_3_2_32PfiiiiiS_iiii,"",@"SHT_CUDA_INFO"
	.sectionflags	@""
	.align	4


	//----- nvinfo : EIATTR_CUDA_API_VERSION
	.align		4
        /*0000*/ 	.byte	0x04, 0x37
        /*0002*/ 	.short	(.L_5874 - .L_5873)
.L_5873:
        /*0004*/ 	.word	0x00000082


	//----- nvinfo : EIATTR_KPARAM_INFO
	.align		4
.L_5874:
        /*0008*/ 	.byte	0x04, 0x17
        /*000a*/ 	.short	(.L_5876 - .L_5875)
.L_5875:
        /*000c*/ 	.word	0x00000000
        /*0010*/ 	.short	0x000a
        /*0012*/ 	.short	0x0034
        /*0014*/ 	.byte	0x00, 0xf0, 0x11, 0x00


	//----- nvinfo : EIATTR_KPARAM_INFO
	.align		4
.L_5876:
        /*0018*/ 	.byte	0x04, 0x17
        /*001a*/ 	.short	(.L_5878 - .L_5877)
.L_5877:
        /*001c*/ 	.word	0x00000000
        /*0020*/ 	.short	0x0009
        /*0022*/ 	.short	0x0030
        /*0024*/ 	.byte	0x00, 0xf0, 0x11, 0x00


	//----- nvinfo : EIATTR_KPARAM_INFO
	.align		4
.L_5878:
        /*0028*/ 	.byte	0x04, 0x17
        /*002a*/ 	.short	(.L_5880 - .L_5879)
.L_5879:
        /*002c*/ 	.word	0x00000000
        /*0030*/ 	.short	0x0008
        /*0032*/ 	.short	0x002c
        /*0034*/ 	.byte	0x00, 0xf0, 0x11, 0x00


	//----- nvinfo : EIATTR_KPARAM_INFO
	.align		4
.L_5880:
        /*0038*/ 	.byte	0x04, 0x17
        /*003a*/ 	.short	(.L_5882 - .L_5881)
.L_5881:
        /*003c*/ 	.word	0x00000000
        /*0040*/ 	.short	0x0007
        /*0042*/ 	.short	0x0028
        /*0044*/ 	.byte	0x00, 0xf0, 0x11, 0x00


	//----- nvinfo : EIATTR_KPARAM_INFO
	.align		4
.L_5882:
        /*0048*/ 	.byte	0x04, 0x17
        /*004a*/ 	.short	(.L_5884 - .L_5883)
.L_5883:
        /*004c*/ 	.word	0x00000000
        /*0050*/ 	.short	0x0006
        /*0052*/ 	.short	0x0020
        /*0054*/ 	.byte	0x00, 0xf5, 0x21, 0x00


	//----- nvinfo : EIATTR_KPARAM_INFO
	.align		4
.L_5884:
        /*0058*/ 	.byte	0x04, 0x17
        /*005a*/ 	.short	(.L_5886 - .L_5885)
.L_5885:
        /*005c*/ 	.word	0x00000000
        /*0060*/ 	.short	0x0005
        /*0062*/ 	.short	0x0018
        /*0064*/ 	.byte	0x00, 0xf0, 0x11, 0x00


	//----- nvinfo : EIATTR_KPARAM_INFO
	.align		4
.L_5886:
        /*0068*/ 	.byte	0x04, 0x17
        /*006a*/ 	.short	(.L_5888 - .L_5887)
.L_5887:
        /*006c*/ 	.word	0x00000000
        /*0070*/ 	.short	0x0004
        /*0072*/ 	.short	0x0014
        /*0074*/ 	.byte	0x00, 0xf0, 0x11, 0x00


	//----- nvinfo : EIATTR_KPARAM_INFO
	.align		4
.L_5888:
        /*0078*/ 	.byte	0x04, 0x17
        /*007a*/ 	.short	(.L_5890 - .L_5889)
.L_5889:
        /*007c*/ 	.word	0x00000000
        /*0080*/ 	.short	0x0003
        /*0082*/ 	.short	0x0010
        /*0084*/ 	.byte	0x00, 0xf0, 0x11, 0x00


	//----- nvinfo : EIATTR_KPARAM_INFO
	.align		4
.L_5890:
        /*0088*/ 	.byte	0x04, 0x17
        /*008a*/ 	.short	(.L_5892 - .L_5891)
.L_5891:
        /*008c*/ 	.word	0x00000000
        /*0090*/ 	.short	0x0002
        /*0092*/ 	.short	0x000c
        /*0094*/ 	.byte	0x00, 0xf0, 0x11, 0x00


	//----- nvinfo : EIATTR_KPARAM_INFO
	.align		4
.L_5892:
        /*0098*/ 	.byte	0x04, 0x17
        /*009a*/ 	.short	(.L_5894 - .L_5893)
.L_5893:
        /*009c*/ 	.word	0x00000000
        /*00a0*/ 	.short	0x0001
        /*00a2*/ 	.short	0x0008
        /*00a4*/ 	.byte	0x00, 0xf0, 0x11, 0x00


	//----- nvinfo : EIATTR_KPARAM_INFO
	.align		4
.L_5894:
        /*00a8*/ 	.byte	0x04, 0x17
        /*00aa*/ 	.short	(.L_5896 - .L_5895)
.L_5895:
        /*00ac*/ 	.word	0x00000000
        /*00b0*/ 	.short	0x0000
        /*00b2*/ 	.short	0x0000
        /*00b4*/ 	.byte	0x00, 0xf5, 0x21, 0x00


	//----- nvinfo : EIATTR_SPARSE_MMA_MASK
	.align		4
.L_5896:
        /*00b8*/ 	.byte	0x03, 0x50
        /*00ba*/ 	.short	0x0000


	//----- nvinfo : EIATTR_MAXREG_COUNT
	.align		4
        /*00bc*/ 	.byte	0x03, 0x1b
        /*00be*/ 	.short	0x00ff


	//----- nvinfo : EIATTR_MERCURY_ISA_VERSION
	.align		4
        /*00c0*/ 	.byte	0x03, 0x5f
        /*00c2*/ 	.short	0x0101


	//----- nvinfo : EIATTR_VRC_CTA_INIT_COUNT
	.align		4
        /*00c4*/ 	.byte	0x02, 0x4a
	.zero		1
	.zero		1


	//----- nvinfo : EIATTR_EXIT_INSTR_OFFSETS
	.align		4
        /*00c8*/ 	.byte	0x04, 0x1c
        /*00ca*/ 	.short	(.L_5898 - .L_5897)


	//   ....[0]....
.L_5897:
        /*00cc*/ 	.word	0x000000d0


	//   ....[1]....
        /*00d0*/ 	.word	0x00000d70


	//----- nvinfo : EIATTR_CRS_STACK_SIZE
	.align		4
.L_5898:
        /*00d4*/ 	.byte	0x04, 0x1e
        /*00d6*/ 	.short	(.L_5900 - .L_5899)
.L_5899:
        /*00d8*/ 	.word	0x00000000


	//----- nvinfo : EIATTR_CBANK_PARAM_SIZE
	.align		4
.L_5900:
        /*00dc*/ 	.byte	0x03, 0x19
        /*00de*/ 	.short	0x0038


	//----- nvinfo : EIATTR_PARAM_CBANK
	.align		4
        /*00e0*/ 	.byte	0x04, 0x0a
        /*00e2*/ 	.short	(.L_5902 - .L_5901)
	.align		4
.L_5901:
        /*00e4*/ 	.word	index@(.nv.constant0._Z28_permutedims_5D_4_1_5_3_2_32PfiiiiiS_iiii)
        /*00e8*/ 	.short	0x0380
        /*00ea*/ 	.short	0x0038


	//----- nvinfo : EIATTR_SW_WAR
	.align		4
.L_5902:
        /*00ec*/ 	.byte	0x04, 0x36
        /*00ee*/ 	.short	(.L_5904 - .L_5903)
.L_5903:
        /*00f0*/ 	.word	0x00000008
.L_5904:


//--------------------- .nv.info._Z28_permutedims_5D_4_1_5_2_3_64PdiiiiiS_iiii --------------------------
	.section	.nv.info._Z28_permutedims_5D_4_1_5_2_3_64PdiiiiiS_iiii,"",@"SHT_CUDA_INFO"
	.sectionflags	@""
	.align	4


	//----- nvinfo : EIATTR_CUDA_API_VERSION
	.align		4
        /*0000*/ 	.byte	0x04, 0x37
        /*0002*/ 	.short	(.L_5906 - .L_5905)
.L_5905:
        /*0004*/ 	.word	0x00000082


	//----- nvinfo : EIATTR_KPARAM_INFO
	.align		4
.L_5906:
        /*0008*/ 	.byte	0x04, 0x17
        /*000a*/ 	.short	(.L_5908 - .L_5907)
.L_5907:
        /*000c*/ 	.word	0x00000000
        /*0010*/ 	.short	0x000a
        /*0012*/ 	.short	0x0034
        /*0014*/ 	.byte	0x00, 0xf0, 0x11, 0x00


	//----- nvinfo : EIATTR_KPARAM_INFO
	.align		4
.L_5908:
        /*0018*/ 	.byte	0x04, 0x17
        /*001a*/ 	.short	(.L_5910 - .L_5909)
.L_5909:
        /*001c*/ 	.word	0x00000000
        /*0020*/ 	.short	0x0009
        /*0022*/ 	.short	0x0030
        /*0024*/ 	.byte	0x00, 0xf0, 0x11, 0x00


	//----- nvinfo : EIATTR_KPARAM_INFO
	.align		4
.L_5910:
        /*0028*/ 	.byte	0x04, 0x17
        /*002a*/ 	.short	(.L_5912 - .L_5911)
.L_5911:
        /*002c*/ 	.word	0x00000000
        /*0030*/ 	.short	0x0008
        /*0032*/ 	.short	0x002c
        /*0034*/ 	.byte	0x00, 0xf0, 0x11, 0x00


	//----- nvinfo : EIATTR_KPARAM_INFO
	.align		4
.L_5912:
        /*0038*/ 	.byte	0x04, 0x17
        /*003a*/ 	.short	(.L_5914 - .L_5913)
.L_5913:
        /*003c*/ 	.word	0x00000000
        /*0040*/ 	.short	0x0007
        /*0042*/ 	.short	0x0028
        /*0044*/ 	.byte	0x00, 0xf0, 0x11, 0x00


	//----- nvinfo : EIATTR_KPARAM_INFO
	.align		4
.L_5914:
        /*0048*/ 	.byte	0x04, 0x17
        /*004a*/ 	.short	(.L_5916 - .L_5915)
.L_5915:
        /*004c*/ 	.word	0x00000000
        /*0050*/ 	.short	0x0006
        /*0052*/ 	.short	0x0020
        /*0054*/ 	.byte	0x00, 0xf5, 0x21, 0x00


	//----- nvinfo : EIATTR_KPARAM_INFO
	.align		4
.L_5916:
        /*0058*/ 	.byte	0x04, 0x17
        /*005a*/ 	.short	(.L_5918 - .L_5917)
.L_5917:
        /*005c*/ 	.word	0x00000000
        /*0060*/ 	.short	0x0005
        /*0062*/ 	.short	0x0018
        /*0064*/ 	.byte	0x00, 0xf0, 0x11, 0x00


	//----- nvinfo : EIATTR_KPARAM_INFO
	.align		4
.L_5918:
        /*0068*/ 	.byte	0x04, 0x17
        /*006a*/ 	.short	(.L_5920 - .L_5919)
.L_5919:
        /*006c*/ 	.word	0x00000000
        /*0070*/ 	.short	0x0004
        /*0072*/ 	.short	0x0014
        /*0074*/ 	.byte	0x00, 0xf0, 0x11, 0x00


	//----- nvinfo : EIATTR_KPARAM_INFO
	.align		4
.L_5920:
        /*0078*/ 	.byte	0x04, 0x17
        /*007a*/ 	.short	(.L_5922 - .L_5921)
.L_5921:
        /*007c*/ 	.word	0x00000000
        /*0080*/ 	.short	0x0003
        /*0082*/ 	.short	0x0010
        /*0084*/ 	.byte	0x00, 0xf0, 0x11, 0x00


	//----- nvinfo : EIATTR_KPARAM_INFO
	.align		4
.L_5922:
        /*0088*/ 	.byte	0x04, 0x17
        /*008a*/ 	.short	(.L_5924 - .L_5923)
.L_5923:
        /*008c*/ 	.word	0x00000000
        /*0090*/ 	.short	0x0002
        /*0092*/ 	.short	0x000c
        /*0094*/ 	.byte	0x00, 0xf0, 0x11, 0x00


	//----- nvinfo : EIATTR_KPARAM_INFO
	.align		4
.L_5924:
        /*0098*/ 	.byte	0x04, 0x17
        /*009a*/ 	.short	(.L_5926 - .L_5925)
.L_5925:
        /*009c*/ 	.word	0x00000000
        /*00a0*/ 	.short	0x0001
        /*00a2*/ 	.short	0x0008
        /*00a4*/ 	.byte	0x00, 0xf0, 0x11, 0x00


	//----- nvinfo : EIATTR_KPARAM_INFO
	.align		4
.L_5926:
        /*00a8*/ 	.byte	0x04, 0x17
        /*00aa*/ 	.short	(.L_5928 - .L_5927)
.L_5927:
        /*00ac*/ 	.word	0x00000000
        /*00b0*/ 	.short	0x0000
        /*00b2*/ 	.short	0x0000
        /*00b4*/ 	.byte	0x00, 0xf5, 0x21, 0x00


	//----- nvinfo : EIATTR_SPARSE_MMA_MASK
	.align		4
.L_5928:
        /*00b8*/ 	.byte	0x03, 0x50
        /*00ba*/ 	.short	0x0000


	//----- nvinfo : EIATTR_MAXREG_COUNT
	.align		4
        /*00bc*/ 	.byte	0x03, 0x1b
        /*00be*/ 	.short	0x00ff


	//----- nvinfo : EIATTR_MERCURY_ISA_VERSION
	.align		4
        /*00c0*/ 	.byte	0x03, 0x5f
        /*00c2*/ 	.short	0x0101


	//----- nvinfo : EIATTR_VRC_CTA_INIT_COUNT
	.align		4
        /*00c4*/ 	.byte	0x02, 0x4a
	.zero		1
	.zero		1


	//----- nvinfo : EIATTR_EXIT_INSTR_OFFSETS
	.align		4
        /*00c8*/ 	.byte	0x04, 0x1c
        /*00ca*/ 	.short	(.L_5930 - .L_5929)


	//   ....[0]....
.L_5929:
        /*00cc*/ 	.word	0x000000d0


	//   ....[1]....
        /*00d0*/ 	.word	0x00000d60


	//----- nvinfo : EIATTR_CRS_STACK_SIZE
	.align		4
.L_5930:
        /*00d4*/ 	.byte	0x04, 0x1e
        /*00d6*/ 	.short	(.L_5932 - .L_5931)
.L_5931:
        /*00d8*/ 	.word	0x00000000


	//----- nvinfo : EIATTR_CBANK_PARAM_SIZE
	.align		4
.L_5932:
        /*00dc*/ 	.byte	0x03, 0x19
        /*00de*/ 	.short	0x0038


	//----- nvinfo : EIATTR_PARAM_CBANK
	.align		4
        /*00e0*/ 	.byte	0x04, 0x0a
        /*00e2*/ 	.short	(.L_5934 - .L_5933)
	.align		4
.L_5933:
        /*00e4*/ 	.word	index@(.nv.constant0._Z28_permutedims_5D_4_1_5_2_3_64PdiiiiiS_iiii)
        /*00e8*/ 	.short	0x0380
        /*00ea*/ 	.short	0x0038


	//----- nvinfo : EIATTR_SW_WAR
	.align		4
.L_5934:
        /*00ec*/ 	.byte	0x04, 0x36
        /*00ee*/ 	.short	(.L_5936 - .L_5935)
.L_5935:
        /*00f0*/ 	.word	0x00000008
.L_5936:


//--------------------- .nv.info._Z28_permutedims_5D_4_1_5_2_3_32PfiiiiiS_iiii --------------------------
	.section	.nv.info._Z28_permutedims_5D_4_1_5_2_3_32PfiiiiiS_iiii,"",@"SHT_CUDA_INFO"
	.sectionflags	@""
	.align	4


	//----- nvinfo : EIATTR_CUDA_API_VERSION
	.align		4
        /*0000*/ 	.byte	0x04, 0x37
        /*0002*/ 	.short	(.L_5938 - .L_5937)
.L_5937:
        /*0004*/ 	.word	0x00000082


	//----- nvinfo : EIATTR_KPARAM_INFO
	.align		4
.L_5938:
        /*0008*/ 	.byte	0x04, 0x17
        /*000a*/ 	.short	(.L_5940 - .L_5939)
.L_5939:
        /*000c*/ 	.word	0x00000000
        /*0010*/ 	.short	0x000a
        /*0012*/ 	.short	0x0034
        /*0014*/ 	.byte	0x00, 0xf0, 0x11, 0x00


	//----- nvinfo : EIATTR_KPARAM_INFO
	.align		4
.L_5940:
        /*0018*/ 	.byte	0x04, 0x17
        /*001a*/ 	.short	(.L_5942 - .L_5941)
.L_5941:
        /*001c*/ 	.word	0x00000000
        /*0020*/ 	.short	0x0009
        /*0022*/ 	.short	0x0030
        /*0024*/ 	.byte	0x00, 0xf0, 0x11, 0x00


	//----- nvinfo : EIATTR_KPARAM_INFO
	.align		4
.L_5942:
        /*0028*/ 	.byte	0x04, 0x17
        /*002a*/ 	.short	(.L_5944 - .L_5943)
.L_5943:
        /*002c*/ 	.word	0x00000000
        /*0030*/ 	.short	0x0008
        /*0032*/ 	.short	0x002c
        /*0034*/ 	.byte	0x00, 0xf0, 0x11, 0x00


	//----- nvinfo : EIATTR_KPARAM_INFO
	.align		4
.L_5944:
        /*0038*/ 	.byte	0x04, 0x17
        /*003a*/ 	.short	(.L_5946 - .L_5945)
.L_5945:
        /*003c*/ 	.word	0x00000000
        /*0040*/ 	.short	0x0007
        /*0042*/ 	.short	0x0028
        /*0044*/ 	.byte	0x00, 0xf0, 0x11, 0x00


	//----- nvinfo : EIATTR_KPARAM_INFO
	.align		4
.L_5946:
        /*0048*/ 	.byte	0x04, 0x17
        /*004a*/ 	.short	(.L_5948 - .L_5947)
.L_5947:
        /*004c*/ 	.word	0x00000000
        /*0050*/ 	.short	0x0006
        /*0052*/ 	.short	0x0020
        /*0054*/ 	.byte	0x00, 0xf5, 0x21, 0x00


	//----- nvinfo : EIATTR_KPARAM_INFO
	.align		4
.L_5948:
        /*0058*/ 	.byte	0x04, 0x17
        /*005a*/ 	.short	(.L_5950 - .L_5949)
.L_5949:
        /*005c*/ 	.word	0x00000000
        /*0060*/ 	.short	0x0005
        /*0062*/ 	.short	0x0018
        /*0064*/ 	.byte	0x00, 0xf0, 0x11, 0x00


	//----- nvinfo : EIATTR_KPARAM_INFO
	.align		4
.L_5950:
        /*0068*/ 	.byte	0x04, 0x17
        /*006a*/ 	.short	(.L_5952 - .L_5951)
.L_5951:
        /*006c*/ 	.word	0x00000000
        /*0070*/ 	.short	0x0004
        /*0072*/ 	.short	0x0014
        /*0074*/ 	.byte	0x00, 0xf0, 0x11, 0x00


	//----- nvinfo : EIATTR_KPARAM_INFO
	.align		4
.L_5952:
        /*0078*/ 	.byte	0x04, 0x17
        /*007a*/ 	.short	(.L_5954 - .L_5953)
.L_5953:
        /*007c*/ 	.word	0x00000000
        /*0080*/ 	.short	0x0003
        /*0082*/ 	.short	0x0010
        /*0084*/ 	.byte	0x00, 0xf0, 0x11, 0x00


	//----- nvinfo : EIATTR_KPARAM_INFO
	.align		4
.L_5954:
        /*0088*/ 	.byte	0x04, 0x17
        /*008a*/ 	.short	(.L_5956 - .L_5955)
.L_5955:
        /*008c*/ 	.word	0x00000000
        /*0090*/ 	.short	0x0002
        /*0092*/ 	.short	0x000c
        /*0094*/ 	.byte	0x00, 0xf0, 0x11, 0x00


	//----- nvinfo : EIATTR_KPARAM_INFO
	.align		4
.L_5956:
        /*0098*/ 	.byte	0x04, 0x17
        /*009a*/ 	.short	(.L_5958 - .L_5957)
.L_5957:
        /*009c*/ 	.word	0x00000000
        /*00a0*/ 	.short	0x0001
        /*00a2*/ 	.short	0x0008
        /*00a4*/ 	.byte	0x00, 0xf0, 0x11, 0x00


	//----- nvinfo : EIATTR_KPARAM_INFO
	.align		4
.L_5958:
        /*00a8*/ 	.byte	0x04, 0x17
        /*00aa*/ 	.short	(.L_5960 - .L_5959)
.L_5959:
        /*00ac*/ 	.word	0x00000000
        /*00b0*/ 	.short	0x0000
        /*00b2*/ 	.short	0x0000
        /*00b4*/ 	.byte	0x00, 0xf5, 0x21, 0x00


	//----- nvinfo : EIATTR_SPARSE_MMA_MASK
	.align		4
.L_5960:
        /*00b8*/ 	.byte	0x03, 0x50
        /*00ba*/ 	.short	0x0000


	//----- nvinfo : EIATTR_MAXREG_COUNT
	.align		4
        /*00bc*/ 	.byte	0x03, 0x1b
        /*00be*/ 	.short	0x00ff


	//----- nvinfo : EIATTR_MERCURY_ISA_VERSION
	.align		4
        /*00c0*/ 	.byte	0x03, 0x5f
        /*00c2*/ 	.short	0x0101


	//----- nvinfo : EIATTR_VRC_CTA_INIT_COUNT
	.align		4
        /*00c4*/ 	.byte	0x02, 0x4a
	.zero		1
	.zero		1


	//----- nvinfo : EIATTR_EXIT_INSTR_OFFSETS
	.align		4
        /*00c8*/ 	.byte	0x04, 0x1c
        /*00ca*/ 	.short	(.L_5962 - .L_5961)


	//   ....[0]....
.L_5961:
        /*00cc*/ 	.word	0x000000d0


	//   ....[1]....
        /*00d0*/ 	.word	0x00000d60


	//----- nvinfo : EIATTR_CRS_STACK_SIZE
	.align		4
.L_5962:
        /*00d4*/ 	.byte	0x04, 0x1e
        /*00d6*/ 	.short	(.L_5964 - .L_5963)
.L_5963:
        /*00d8*/ 	.word	0x00000000


	//----- nvinfo : EIATTR_CBANK_PARAM_SIZE
	.align		4
.L_5964:
        /*00dc*/ 	.byte	0x03, 0x19
        /*00de*/ 	.short	0x0038


	//----- nvinfo : EIATTR_PARAM_CBANK
	.align		4
        /*00e0*/ 	.byte	0x04, 0x0a
        /*00e2*/ 	.short	(.L_5966 - .L_5965)
	.align		4
.L_5965:
        /*00e4*/ 	.word	index@(.nv.constant0._Z28_permutedims_5D_4_1_5_2_3_32PfiiiiiS_iiii)
        /*00e8*/ 	.short	0x0380
        /*00ea*/ 	.short	0x0038


	//----- nvinfo : EIATTR_SW_WAR
	.align		4
.L_5966:
        /*00ec*/ 	.byte	0x04, 0x36
        /*00ee*/ 	.short	(.L_5968 - .L_5967)
.L_5967:
        /*00f0*/ 	.word	0x00000008
.L_5968:


//--------------------- .nv.info._Z28_permutedims_5D_4_1_3_5_2_64PdiiiiiS_iiii --------------------------
	.section	.nv.info._Z28_permutedims_5D_4_1_3_5_2_64PdiiiiiS_iiii,"",@"SHT_CUDA_INFO"
	.sectionflags	@""
	.align	4


	//----- nvinfo : EIATTR_CUDA_API_VERSION
	.align		4
        /*0000*/ 	.byte	0x04, 0x37
        /*0002*/ 	.short	(.L_5970 - .L_5969)
.L_5969:
        /*0004*/ 	.word	0x00000082


	//----- nvinfo : EIATTR_KPARAM_INFO
	.align		4
.L_5970:
        /*0008*/ 	.byte	0x04, 0x17
        /*000a*/ 	.short	(.L_5972 - .L_5971)
.L_5971:
        /*000c*/ 	.word	0x00000000
        /*0010*/ 	.short	0x000a
        /*0012*/ 	.short	0x0034
        /*0014*/ 	.byte	0x00, 0xf0, 0x11, 0x00


	//----- nvinfo : EIATTR_KPARAM_INFO
	.align		4
.L_5972:
        /*0018*/ 	.byte	0x04, 0x17
        /*001a*/ 	.short	(.L_5974 - .L_5973)
.L_5973:
        /*001c*/ 	.word	0x00000000
        /*0020*/ 	.short	0x0009
        /*0022*/ 	.short	0x0030
        /*0024*/ 	.byte	0x00, 0xf0, 0x11, 0x00


	//----- nvinfo : EIATTR_KPARAM_INFO
	.align		4
.L_5974:
        /*0028*/ 	.byte	0x04, 0x17
        /*002a*/ 	.short	(.L_5976 - .L_5975)
.L_5975:
        /*002c*/ 	.word	0x00000000
        /*0030*/ 	.short	0x0008
        /*0032*/ 	.short	0x002c
        /*0034*/ 	.byte	0x00, 0xf0, 0x11, 0x00


	//----- nvinfo : EIATTR_KPARAM_INFO
	.align		4
.L_5976:
        /*0038*/ 	.byte	0x04, 0x17
        /*003a*/ 	.short	(.L_5978 - .L_5977)
.L_5977:
        /*003c*/ 	.word	0x00000000
        /*0040*/ 	.short	0x0007
        /*0042*/ 	.short	0x0028
        /*0044*/ 	.byte	0x00, 0xf0, 0x11, 0x00


	//----- nvinfo : EIATTR_KPARAM_INFO
	.align		4
.L_5978:
        /*0048*/ 	.byte	0x04, 0x17
        /*004a*/ 	.short	(.L_5980 - .L_5979)
.L_5979:
        /*004c*/ 	.word	0x00000000
        /*0050*/ 	.short	0x0006
        /*0052*/ 	.short	0x0020
        /*0054*/ 	.byte	0x00, 0xf5, 0x21, 0x00


	//----- nvinfo : EIATTR_KPARAM_INFO
	.align		4
.L_5980:
        /*0058*/ 	.byte	0x04, 0x17
        /*005a*/ 	.short	(.L_5982 - .L_5981)
.L_5981:
        /*005c*/ 	.word	0x00000000
        /*0060*/ 	.short	0x0005
        /*0062*/ 	.short	0x0018
        /*0064*/ 	.byte	0x00, 0xf0, 0x11, 0x00


	//----- nvinfo : EIATTR_KPARAM_INFO
	.align		4
.L_5982:
        /*0068*/ 	.byte	0x04, 0x17
        /*006a*/ 	.short	(.L_5984 - .L_5983)
.L_5983:
        /*006c*/ 	.word	0x00000000
        /*0070*/ 	.short	0x0004
        /*0072*/ 	.short	0x0014
        /*0074*/ 	.byte	0x00, 0xf0, 0x11, 0x00


	//----- nvinfo : EIATTR_KPARAM_INFO
	.align		4
.L_5984:
        /*0078*/ 	.byte	0x04, 0x17
        /*007a*/ 	.short	(.L_5986 - .L_5985)
.L_5985:
        /*007c*/ 	.word	0x00000000
        /*0080*/ 	.short	0x0003
        /*0082*/ 	.short	0x0010
        /*0084*/ 	.byte	0x00, 0xf0, 0x11, 0x00


	//----- nvinfo : EIATTR_KPARAM_INFO
	.align		4
.L_5986:
        /*0088*/ 	.byte	0x04, 0x17
        /*008a*/ 	.short	(.L_5988 - .L_5987)
.L_5987:
        /*008c*/ 	.word	0x00000000
        /*0090*/ 	.short	0x0002
        /*0092*/ 	.short	0x000c
        /*0094*/ 	.byte	0x00, 0xf0, 0x11, 0x00


	//----- nvinfo : EIATTR_KPARAM_INFO
	.align		4
.L_5988:
        /*0098*/ 	.byte	0x04, 0x17
        /*009a*/ 	.short	(.L_5990 - .L_5989)
.L_5989:
        /*009c*/ 	.word	0x00000000
        /*00a0*/ 	.short	0x0001
        /*00a2*/ 	.short	0x0008
        /*00a4*/ 	.byte	0x00, 0xf0, 0x11, 0x00


	//----- nvinfo : EIATTR_KPARAM_INFO
	.align		4
.L_5990:
        /*00a8*/ 	.byte	0x04, 0x17
        /*00aa*/ 	.short	(.L_5992 - .L_5991)
.L_5991:
        /*00ac*/ 	.word	0x00000000
        /*00b0*/ 	.short	0x0000
        /*00b2*/ 	.short	0x0000
        /*00b4*/ 	.byte	0x00, 0xf5, 0x21, 0x00


	//----- nvinfo : EIATTR_SPARSE_MMA_MASK
	.align		4
.L_5992:
        /*00b8*/ 	.byte	0x03, 0x50
        /*00ba*/ 	.short	0x0000


	//----- nvinfo : EIATTR_MAXREG_COUNT
	.align		4
        /*00bc*/ 	.byte	0x03, 0x1b
        /*00be*/ 	.short	0x00ff


	//----- nvinfo : EIATTR_MERCURY_ISA_VERSION
	.align		4
        /*00c0*/ 	.byte	0x03, 0x5f
        /*00c2*/ 	.short	0x0101


	//----- nvinfo : EIATTR_VRC_CTA_INIT_COUNT
	.align		4
        /*00c4*/ 	.byte	0x02, 0x4a
	.zero		1
	.zero		1


	//----- nvinfo : EIATTR_EXIT_INSTR_OFFSETS
	.align		4
        /*00c8*/ 	.byte	0x04, 0x1c
        /*00ca*/ 	.short	(.L_5994 - .L_5993)


	//   ....[0]....
.L_5993:
        /*00cc*/ 	.word	0x000000d0


	//   ....[1]....
        /*00d0*/ 	.word	0x00000d80


	//----- nvinfo : EIATTR_CRS_STACK_SIZE
	.align		4
.L_5994:
        /*00d4*/ 	.byte	0x04, 0x1e
        /*00d6*/ 	.short	(.L_5996 - .L_5995)
.L_5995:
        /*00d8*/ 	.word	0x00000000


	//----- nvinfo : EIATTR_CBANK_PARAM_SIZE
	.align		4
.L_5996:
        /*00dc*/ 	.byte	0x03, 0x19
        /*00de*/ 	.short	0x0038


	//----- nvinfo : EIATTR_PARAM_CBANK
	.align		4
        /*00e0*/ 	.byte	0x04, 0x0a
        /*00e2*/ 	.short	(.L_5998 - .L_5997)
	.align		4
.L_5997:
        /*00e4*/ 	.word	index@(.nv.constant0._Z28_permutedims_5D_4_1_3_5_2_64PdiiiiiS_iiii)
        /*00e8*/ 	.short	0x0380
        /*00ea*/ 	.short	0x0038


	//----- nvinfo : EIATTR_SW_WAR
	.align		4
.L_5998:
        /*00ec*/ 	.byte	0x04, 0x36
        /*00ee*/ 	.short	(.L_6000 - .L_5999)
.L_5999:
        /*00f0*/ 	.word	0x00000008
.L_6000:


//--------------------- .nv.info._Z28_permutedims_5D_4_1_3_5_2_32PfiiiiiS_iiii --------------------------
	.section	.nv.info._Z28_permutedims_5D_4_1_3_5_2_32PfiiiiiS_iiii,"",@"SHT_CUDA_INFO"
	.sectionflags	@""
	.align	4


	//----- nvinfo : EIATTR_CUDA_API_VERSION
	.align		4
        /*0000*/ 	.byte	0x04, 0x37
        /*0002*/ 	.short	(.L_6002 - .L_6001)
.L_6001:
        /*0004*/ 	.word	0x00000082


	//----- nvinfo : EIATTR_KPARAM_INFO
	.align		4
.L_6002:
        /*0008*/ 	.byte	0x04, 0x17
        /*000a*/ 	.short	(.L_6004 - .L_6003)
.L_6003:
        /*000c*/ 	.word	0x00000000
        /*0010*/ 	.short	0x000a
        /*0012*/ 	.short	0x0034
        /*0014*/ 	.byte	0x00, 0xf0, 0x11, 0x00


	//----- nvinfo : EIATTR_KPARAM_INFO
	.align		4
.L_6004:
        /*0018*/ 	.byte	0x04, 0x17
        /*001a*/ 	.short	(.L_6006 - .L_6005)
.L_6005:
        /*001c*/ 	.word	0x00000000
        /*0020*/ 	.short	0x0009
        /*0022*/ 	.short	0x0030
        /*0024*/ 	.byte	0x00, 0xf0, 0x11, 0x00


	//----- nvinfo : EIATTR_KPARAM_INFO
	.align		4
.L_6006:
        /*0028*/ 	.byte	0x04, 0x17
        /*002a*/ 	.short	(.L_6008 - .L_6007)
.L_6007:
        /*002c*/ 	.word	0x00000000
        /*0030*/ 	.short	0x0008
        /*0032*/ 	.short	0x002c
        /*0034*/ 	.byte	0x00, 0xf0, 0x11, 0x00


	//----- nvinfo : EIATTR_KPARAM_INFO
	.align		4
.L_6008:
        /*0038*/ 	.byte	0x04, 0x17
        /*003a*/ 	.short	(.L_6010 - .L_6009)
.L_6009:
        /*003c*/ 	.word	0x00000000
        /*0040*/ 	.short	0x0007
        /*0042*/ 	.short	0x0028
        /*0044*/ 	.byte	0x00, 0xf0, 0x11, 0x00


	//----- nvinfo : EIATTR_KPARAM_INFO
	.align		4
.L_6010:
        /*0048*/ 	.byte	0x04, 0x17
        /*004a*/ 	.short	(.L_6012 - .L_6011)
.L_6011:
        /*004c*/ 	.word	0x00000000
        /*0050*/ 	.short	0x0006
        /*0052*/ 	.short	0x0020
        /*0054*/ 	.byte	0x00, 0xf5, 0x21, 0x00


	//----- nvinfo : EIATTR_KPARAM_INFO
	.align		4
.L_6012:
        /*0058*/ 	.byte	0x04, 0x17
        /*005a*/ 	.short	(.L_6014 - .L_6013)
.L_6013:
        /*005c*/ 	.word	0x00000000
        /*0060*/ 	.short	0x0005
        /*0062*/ 	.short	0x0018
        /*0064*/ 	.byte	0x00, 0xf0, 0x11, 0x00


	//----- nvinfo : EIATTR_KPARAM_INFO
	.align		4
.L_6014:
        /*0068*/ 	.byte	0x04, 0x17
        /*006a*/ 	.short	(.L_6016 - .L_6015)
.L_6015:
        /*006c*/ 	.word	0x00000000
        /*0070*/ 	.short	0x0004
        /*0072*/ 	.short	0x0014
        /*0074*/ 	.byte	0x00, 0xf0, 0x11, 0x00


	//----- nvinfo : EIATTR_KPARAM_INFO
	.align		4
.L_6016:
        /*0078*/ 	.byte	0x04, 0x17
        /*007a*/ 	.short	(.L_6018 - .L_6017)
.L_6017:
        /*007c*/ 	.word	0x00000000
        /*0080*/ 	.short	0x0003
        /*0082*/ 	.short	0x0010
        /*0084*/ 	.byte	0x00, 0xf0, 0x11, 0x00


	//----- nvinfo : EIATTR_KPARAM_INFO
	.align		4
.L_6018:
        /*0088*/ 	.byte	0x04, 0x17
        /*008a*/ 	.short	(.L_6020 - .L_6019)
.L_6019:
        /*008c*/ 	.word	0x00000000
        /*0090*/ 	.short	0x0002
        /*0092*/ 	.short	0x000c
        /*0094*/ 	.byte	0x00, 0xf0, 0x11, 0x00


	//----- nvinfo : EIATTR_KPARAM_INFO
	.align		4
.L_6020:
        /*0098*/ 	.byte	0x04, 0x17
        /*009a*/ 	.short	(.L_6022 - .L_6021)
.L_6021:
        /*009c*/ 	.word	0x00000000
        /*00a0*/ 	.short	0x0001
        /*00a2*/ 	.short	0x0008
        /*00a4*/ 	.byte	0x00, 0xf0, 0x11, 0x00


	//----- nvinfo : EIATTR_KPARAM_INFO
	.align		4
.L_6022:
        /*00a8*/ 	.byte	0x04, 0x17
        /*00aa*/ 	.short	(.L_6024 - .L_6023)
.L_6023:
        /*00ac*/ 	.word	0x00000000
        /*00b0*/ 	.short	0x0000
        /*00b2*/ 	.short	0x0000
        /*00b4*/ 	.byte	0x00, 0xf5, 0x21, 0x00


	//----- nvinfo : EIATTR_SPARSE_MMA_MASK
	.align		4
.L_6024:
        /*00b8*/ 	.byte	0x03, 0x50
        /*00ba*/ 	.short	0x0000


	//----- nvinfo : EIATTR_MAXREG_COUNT
	.align		4
        /*00bc*/ 	.byte	0x03, 0x1b
        /*00be*/ 	.short	0x00ff


	//----- nvinfo : EIATTR_MERCURY_ISA_VERSION
	.align		4
        /*00c0*/ 	.byte	0x03, 0x5f
        /*00c2*/ 	.short	0x0101


	//----- nvinfo : EIATTR_VRC_CTA_INIT_COUNT
	.align		4
        /*00c4*/ 	.byte	0x02, 0x4a
	.zero		1
	.zero		1


	//----- nvinfo : EIATTR_EXIT_INSTR_OFFSETS
	.align		4
        /*00c8*/ 	.byte	0x04, 0x1c
        /*00ca*/ 	.short	(.L_6026 - .L_6025)


	//   ....[0]....
.L_6025:
        /*00cc*/ 	.word	0x000000d0


	//   ....[1]....
        /*00d0*/ 	.word	0x00000d60


	//----- nvinfo : EIATTR_CRS_STACK_SIZE
	.align		4
.L_6026:
        /*00d4*/ 	.byte	0x04, 0x1e
        /*00d6*/ 	.short	(.L_6028 - .L_6027)
.L_6027:
        /*00d8*/ 	.word	0x00000000


	//----- nvinfo : EIATTR_CBANK_PARAM_SIZE
	.align		4
.L_6028:
        /*00dc*/ 	.byte	0x03, 0x19
        /*00de*/ 	.short	0x0038


	//----- nvinfo : EIATTR_PARAM_CBANK
	.align		4
        /*00e0*/ 	.byte	0x04, 0x0a
        /*00e2*/ 	.short	(.L_6030 - .L_6029)
	.align		4
.L_6029:
        /*00e4*/ 	.word	index@(.nv.constant0._Z28_permutedims_5D_4_1_3_5_2_32PfiiiiiS_iiii)
        /*00e8*/ 	.short	0x0380
        /*00ea*/ 	.short	0x0038


	//----- nvinfo : EIATTR_SW_WAR
	.align		4
.L_6030:
        /*00ec*/ 	.byte	0x04, 0x36
        /*00ee*/ 	.short	(.L_6032 - .L_6031)
.L_6031:
        /*00f0*/ 	.word	0x00000008
.L_6032:


//--------------------- .nv.info._Z28_permutedims_5D_4_1_3_2_5_64PdiiiiiS_iiii --------------------------
	.section	.nv.info._Z28_permutedims_5D_4_1_3_2_5_64PdiiiiiS_iiii,"",@"SHT_CUDA_INFO"
	.sectionflags	@""
	.align	4


	//----- nvinfo : EIATTR_CUDA_API_VERSION
	.align		4
        /*0000*/ 	.byte	0x04, 0x37
        /*0002*/ 	.short	(.L_6034 - .L_6033)
.L_6033:
        /*0004*/ 	.word	0x00000082


	//----- nvinfo : EIATTR_KPARAM_INFO
	.align		4
.L_6034:
        /*0008*/ 	.byte	0x04, 0x17
        /*000a*/ 	.short	(.L_6036 - .L_6035)
.L_6035:
        /*000c*/ 	.word	0x00000000
        /*0010*/ 	.short	0x000a
        /*0012*/ 	.short	0x0034
        /*0014*/ 	.byte	0x00, 0xf0, 0x11, 0x00


	//----- nvinfo : EIATTR_KPARAM_INFO
	.align		4
.L_6036:
        /*0018*/ 	.byte	0x04, 0x17
        /*001a*/ 	.short	(.L_6038 - .L_6037)
.L_6037:
        /*001c*/ 	.word	0x00000000
        /*0020*/ 	.short	0x0009
        /*0022*/ 	.short	0x0030
        /*0024*/ 	.byte	0x00, 0xf0, 0x11, 0x00


	//----- nvinfo : EIATTR_KPARAM_INFO
	.align		4
.L_6038:
        /*0028*/ 	.byte	0x04, 0x17
        /*002a*/ 	.short	(.L_6040 - .L_6039)
.L_6039:
        /*002c*/ 	.word	0x00000000
        /*0030*/ 	.short	0x0008
        /*0032*/ 	.short	0x002c
        /*0034*/ 	.byte	0x00, 0xf0, 0x11, 0x00


	//----- nvinfo : EIATTR_KPARAM_INFO
	.align		4
.L_6040:
        /*0038*/ 	.byte	0x04, 0x17
        /*003a*/ 	.short	(.L_6042 - .L_6041)
.L_6041:
        /*003c*/ 	.word	0x00000000
        /*0040*/ 	.short	0x0007
        /*0042*/ 	.short	0x0028
        /*0044*/ 	.byte	0x00, 0xf0, 0x11, 0x00


	//----- nvinfo : EIATTR_KPARAM_INFO
	.align		4
.L_6042:
        /*0048*/ 	.byte	0x04, 0x17
        /*004a*/ 	.short	(.L_6044 - .L_6043)
.L_6043:
        /*004c*/ 	.word	0x00000000
        /*0050*/ 	.short	0x0006
        /*0052*/ 	.short	0x0020
        /*0054*/ 	.byte	0x00, 0xf5, 0x21, 0x00


	//----- nvinfo : EIATTR_KPARAM_INFO
	.align		4
.L_6044:
        /*0058*/ 	.byte	0x04, 0x17
        /*005a*/ 	.short	(.L_6046 - .L_6045)
.L_6045:
        /*005c*/ 	.word	0x00000000
        /*0060*/ 	.short	0x0005
        /*0062*/ 	.short	0x0018
        /*0064*/ 	.byte	0x00, 0xf0, 0x11, 0x00


	//----- nvinfo : EIATTR_KPARAM_INFO
	.align		4
.L_6046:
        /*0068*/ 	.byte	0x04, 0x17
        /*006a*/ 	.short	(.L_6048 - .L_6047)
.L_6047:
        /*006c*/ 	.word	0x00000000
        /*0070*/ 	.short	0x0004
        /*0072*/ 	.short	0x0014
        /*0074*/ 	.byte	0x00, 0xf0, 0x11, 0x00


	//----- nvinfo : EIATTR_KPARAM_INFO
	.align		4
.L_6048:
        /*0078*/ 	.byte	0x04, 0x17
        /*007a*/ 	.short	(.L_6050 - .L_6049)
.L_6049:
        /*007c*/ 	.word	0x00000000
        /*0080*/ 	.short	0x0003
        /*0082*/ 	.short	0x0010
        /*0084*/ 	.byte	0x00, 0xf0, 0x11, 0x00


	//----- nvinfo : EIATTR_KPARAM_INFO
	.align		4
.L_6050:
        /*0088*/ 	.byte	0x04, 0x17
        /*008a*/ 	.short	(.L_6052 - .L_6051)
.L_6051:
        /*008c*/ 	.word	0x00000000
        /*0090*/ 	.short	0x0002
        /*0092*/ 	.short	0x000c
        /*0094*/ 	.byte	0x00, 0xf0, 0x11, 0x00


	//----- nvinfo : EIATTR_KPARAM_INFO
	.align		4
.L_6052:
        /*0098*/ 	.byte	0x04, 0x17
        /*009a*/ 	.short	(.L_6054 - .L_6053)
.L_6053:
        /*009c*/ 	.word	0x00000000
        /*00a0*/ 	.short	0x0001
        /*00a2*/ 	.short	0x0008
        /*00a4*/ 	.byte	0x00, 0xf0, 0x11, 0x00


	//----- nvinfo : EIATTR_KPARAM_INFO
	.align		4
.L_6054:
        /*00a8*/ 	.byte	0x04, 0x17
        /*00aa*/ 	.short	(.L_6056 - .L_6055)
.L_6055:
        /*00ac*/ 	.word	0x00000000
        /*00b0*/ 	.short	0x0000
        /*00b2*/ 	.short	0x0000
        /*00b4*/ 	.byte	0x00, 0xf5, 0x21, 0x00


	//----- nvinfo : EIATTR_SPARSE_MMA_MASK
	.align		4
.L_6056:
        /*00b8*/ 	.byte	0x03, 0x50
        /*00ba*/ 	.short	0x0000


	//----- nvinfo : EIATTR_MAXREG_COUNT
	.align		4
        /*00bc*/ 	.byte	0x03, 0x1b
        /*00be*/ 	.short	0x00ff


	//----- nvinfo : EIATTR_MERCURY_ISA_VERSION
	.align		4
        /*00c0*/ 	.byte	0x03, 0x5f
        /*00c2*/ 	.short	0x0101


	//----- nvinfo : EIATTR_VRC_CTA_INIT_COUNT
	.align		4
        /*00c4*/ 	.byte	0x02, 0x4a
	.zero		1
	.zero		1


	//----- nvinfo : EIATTR_EXIT_INSTR_OFFSETS
	.align		4
        /*00c8*/ 	.byte	0x04, 0x1c
        /*00ca*/ 	.short	(.L_6058 - .L_6057)


	//   ....[0]....
.L_6057:
        /*00cc*/ 	.word	0x000000d0


	//   ....[1]....
        /*00d0*/ 	.word	0x00000d80


	//----- nvinfo : EIATTR_CRS_STACK_SIZE
	.align		4
.L_6058:
        /*00d4*/ 	.byte	0x04, 0x1e
        /*00d6*/ 	.short	(.L_6060 - .L_6059)
.L_6059:
        /*00d8*/ 	.word	0x00000000


	//----- nvinfo : EIATTR_CBANK_PARAM_SIZE
	.align		4
.L_6060:
        /*00dc*/ 	.byte	0x03, 0x19
        /*00de*/ 	.short	0x0038


	//----- nvinfo : EIATTR_PARAM_CBANK
	.align		4
        /*00e0*/ 	.byte	0x04, 0x0a
        /*00e2*/ 	.short	(.L_6062 - .L_6061)
	.align		4
.L_6061:
        /*00e4*/ 	.word	index@(.nv.constant0._Z28_permutedims_5D_4_1_3_2_5_64PdiiiiiS_iiii)
        /*00e8*/ 	.short	0x0380
        /*00ea*/ 	.short	0x0038


	//----- nvinfo : EIATTR_SW_WAR
	.align		4
.L_6062:
        /*00ec*/ 	.byte	0x04, 0x36
        /*00ee*/ 	.short	(.L_6064 - .L_6063)
.L_6063:
        /*00f0*/ 	.word	0x00000008
.L_6064:


//--------------------- .nv.info._Z28_permutedims_5D_4_1_3_2_5_32PfiiiiiS_iiii --------------------------
	.section	.nv.info._Z28_permutedims_5D_4_1_3_2_5_32PfiiiiiS_iiii,"",@"SHT_CUDA_INFO"
	.sectionflags	@""
	.align	4


	//----- nvinfo : EIATTR_CUDA_API_VERSION
	.align		4
        /*0000*/ 	.byte	0x04, 0x37
        /*0002*/ 	.short	(.L_6066 - .L_6065)
.L_6065:
        /*0004*/ 	.word	0x00000082


	//----- nvinfo : EIATTR_KPARAM_INFO
	.align		4
.L_6066:
        /*0008*/ 	.byte	0x04, 0x17
        /*000a*/ 	.short	(.L_6068 - .L_6067)
.L_6067:
        /*000c*/ 	.word	0x00000000
        /*0010*/ 	.short	0x000a
        /*0012*/ 	.short	0x0034
        /*0014*/ 	.byte	0x00, 0xf0, 0x11, 0x00


	//----- nvinfo : EIATTR_KPARAM_INFO
	.align		4
.L_6068:
        /*0018*/ 	.byte	0x04, 0x17
        /*001a*/ 	.short	(.L_6070 - .L_6069)
.L_6069:
        /*001c*/ 	.word	0x00000000
        /*0020*/ 	.short	0x0009
        /*0022*/ 	.short	0x0030
        /*0024*/ 	.byte	0x00, 0xf0, 0x11, 0x00


	//----- nvinfo : EIATTR_KPARAM_INFO
	.align		4
.L_6070:
        /*0028*/ 	.byte	0x04, 0x17
        /*002a*/ 	.short	(.L_6072 - .L_6071)
.L_6071:
        /*002c*/ 	.word	0x00000000
        /*0030*/ 	.short	0x0008
        /*0032*/ 	.short	0x002c
        /*0034*/ 	.byte	0x00, 0xf0, 0x11, 0x00


	//----- nvinfo : EIATTR_KPARAM_INFO
	.align		4
.L_6072:
        /*0038*/ 	.byte	0x04, 0x17
        /*003a*/ 	.short	(.L_6074 - .L_6073)
.L_6073:
        /*003c*/ 	.word	0x00000000
        /*0040*/ 	.short	0x0007
        /*0042*/ 	.short	0x0028
        /*0044*/ 	.byte	0x00, 0xf0, 0x11, 0x00


	//----- nvinfo : EIATTR_KPARAM_INFO
	.align		4
.L_6074:
        /*0048*/ 	.byte	0x04, 0x17
        /*004a*/ 	.short	(.L_6076 - .L_6075)
.L_6075:
        /*004c*/ 	.word	0x00000000
        /*0050*/ 	.short	0x0006
        /*0052*/ 	.short	0x0020
        /*0054*/ 	.byte	0x00, 0xf5, 0x21, 0x00


	//----- nvinfo : EIATTR_KPARAM_INFO
	.align		4
.L_6076:
        /*0058*/ 	.byte	0x04, 0x17
        /*005a*/ 	.short	(.L_6078 - .L_6077)
.L_6077:
        /*005c*/ 	.word	0x00000000
        /*0060*/ 	.short	0x0005
        /*0062*/ 	.short	0x0018
        /*0064*/ 	.byte	0x00, 0xf0, 0x11, 0x00


	//----- nvinfo : EIATTR_KPARAM_INFO
	.align		4
.L_6078:
        /*0068*/ 	.byte	0x04, 0x17
        /*006a*/ 	.short	(.L_6080 - .L_6079)
.L_6079:
        /*006c*/ 	.word	0x00000000
        /*0070*/ 	.short	0x0004
        /*0072*/ 	.short	0x0014
        /*0074*/ 	.byte	0x00, 0xf0, 0x11, 0x00


	//----- nvinfo : EIATTR_KPARAM_INFO
	.align		4
.L_6080:
        /*0078*/ 	.byte	0x04, 0x17
        /*007a*/ 	.short	(.L_6082 - .L_6081)
.L_6081:
        /*007c*/ 	.word	0x00000000
        /*0080*/ 	.short	0x0003
        /*0082*/ 	.short	0x0010
        /*0084*/ 	.byte	0x00, 0xf0, 0x11, 0x00


	//----- nvinfo : EIATTR_KPARAM_INFO
	.align		4
.L_6082:
        /*0088*/ 	.byte	0x04, 0x17
        /*008a*/ 	.short	(.L_6084 - .L_6083)
.L_6083:
        /*008c*/ 	.word	0x00000000
        /*0090*/ 	.short	0x0002
        /*0092*/ 	.short	0x000c
        /*0094*/ 	.byte	0x00, 0xf0, 0x11, 0x00


	//----- nvinfo : EIATTR_KPARAM_INFO
	.align		4
.L_6084:
        /*0098*/ 	.byte	0x04, 0x17
        /*009a*/ 	.short	(.L_6086 - .L_6085)
.L_6085:
        /*009c*/ 	.word	0x00000000
        /*00a0*/ 	.short	0x0001
        /*00a2*/ 	.short	0x0008
        /*00a4*/ 	.byte	0x00, 0xf0, 0x11, 0x00


	//----- nvinfo : EIATTR_KPARAM_INFO
	.align		4
.L_6086:
        /*00a8*/ 	.byte	0x04, 0x17
        /*00aa*/ 	.short	(.L_6088 - .L_6087)
.L_6087:
        /*00ac*/ 	.word	0x00000000
        /*00b0*/ 	.short	0x0000
        /*00b2*/ 	.short	0x0000
        /*00b4*/ 	.byte	0x00, 0xf5, 0x21, 0x00


	//----- nvinfo : EIATTR_SPARSE_MMA_MASK
	.align		4
.L_6088:
        /*00b8*/ 	.byte	0x03, 0x50
        /*00ba*/ 	.short	0x0000


	//----- nvinfo : EIATTR_MAXREG_COUNT
	.align		4
        /*00bc*/ 	.byte	0x03, 0x1b
        /*00be*/ 	.short	0x00ff


	//----- nvinfo : EIATTR_MERCURY_ISA_VERSION
	.align		4
        /*00c0*/ 	.byte	0x03, 0x5f
        /*00c2*/ 	.short	0x0101


	//----- nvinfo : EIATTR_VRC_CTA_INIT_COUNT
	.align		4
        /*00c4*/ 	.byte	0x02, 0x4a
	.zero		1
	.zero		1


	//----- nvinfo : EIATTR_EXIT_INSTR_OFFSETS
	.align		4
        /*00c8*/ 	.byte	0x04, 0x1c
        /*00ca*/ 	.short	(.L_6090 - .L_6089)


	//   ....[0]....
.L_6089:
        /*00cc*/ 	.word	0x000000d0


	//   ....[1]....
        /*00d0*/ 	.word	0x00000d60


	//----- nvinfo : EIATTR_CRS_STACK_SIZE
	.align		4
.L_6090:
        /*00d4*/ 	.byte	0x04, 0x1e
        /*00d6*/ 	.short	(.L_6092 - .L_6091)
.L_6091:
        /*00d8*/ 	.word	0x00000000


	//----- nvinfo : EIATTR_CBANK_PARAM_SIZE
	.align		4
.L_6092:
        /*00dc*/ 	.byte	0x03, 0x19
        /*00de*/ 	.short	0x0038


	//----- nvinfo : EIATTR_PARAM_CBANK
	.align		4
        /*00e0*/ 	.byte	0x04, 0x0a
        /*00e2*/ 	.short	(.L_6094 - .L_6093)
	.align		4
.L_6093:
        /*00e4*/ 	.word	index@(.nv.constant0._Z28_permutedims_5D_4_1_3_2_5_32PfiiiiiS_iiii)
        /*00e8*/ 	.short	0x0380
        /*00ea*/ 	.short	0x0038


	//----- nvinfo : EIATTR_SW_WAR
	.align		4
.L_6094:
        /*00ec*/ 	.byte	0x04, 0x36
        /*00ee*/ 	.short	(.L_6096 - .L_6095)
.L_6095:
        /*00f0*/ 	.word	0x00000008
.L_6096:


//--------------------- .nv.info._Z28_permutedims_5D_4_1_2_5_3_64PdiiiiiS_iiii --------------------------
	.section	.nv.info._Z28_permutedims_5D_4_1_2_5_3_64PdiiiiiS_iiii,"",@"SHT_CUDA_INFO"
	.sectionflags	@""
	.align	4


	//----- nvinfo : EIATTR_CUDA_API_VERSION
	.align		4
        /*0000*/ 	.byte	0x04, 0x37
        /*0002*/ 	.short	(.L_6098 - .L_6097)
.L_6097:
        /*0004*/ 	.word	0x00000082


	//----- nvinfo : EIATTR_KPARAM_INFO
	.align		4
.L_6098:
        /*0008*/ 	.byte	0x04, 0x17
        /*000a*/ 	.short	(.L_6100 - .L_6099)
.L_6099:
        /*000c*/ 	.word	0x00000000
        /*0010*/ 	.short	0x000a
        /*0012*/ 	.short	0x0034
        /*0014*/ 	.byte	0x00, 0xf0, 0x11, 0x00


	//----- nvinfo : EIATTR_KPARAM_INFO
	.align		4
.L_6100:
        /*0018*/ 	.byte	0x04, 0x17
        /*001a*/ 	.short	(.L_6102 - .L_6101)
.L_6101:
        /*001c*/ 	.word	0x00000000
        /*0020*/ 	.short	0x0009
        /*0022*/ 	.short	0x0030
        /*0024*/ 	.byte	0x00, 0xf0, 0x11, 0x00


	//----- nvinfo : EIATTR_KPARAM_INFO
	.align		4
.L_6102:
        /*0028*/ 	.byte	0x04, 0x17
        /*002a*/ 	.short	(.L_6104 - .L_6103)
.L_6103:
        /*002c*/ 	.word	0x00000000
        /*0030*/ 	.short	0x0008
        /*0032*/ 	.short	0x002c
        /*0034*/ 	.byte	0x00, 0xf0, 0x11, 0x00


	//----- nvinfo : EIATTR_KPARAM_INFO
	.align		4
.L_6104:
        /*0038*/ 	.byte	0x04, 0x17
        /*003a*/ 	.short	(.L_6106 - .L_6105)
.L_6105:
        /*003c*/ 	.word	0x00000000
        /*0040*/ 	.short	0x0007
        /*0042*/ 	.short	0x0028
        /*0044*/ 	.byte	0x00, 0xf0, 0x11, 0x00


	//----- nvinfo : EIATTR_KPARAM_INFO
	.align		4
.L_6106:
        /*0048*/ 	.byte	0x04, 0x17
        /*004a*/ 	.short	(.L_6108 - .L_6107)
.L_6107:
        /*004c*/ 	.word	0x00000000
        /*0050*/ 	.short	0x0006
        /*0052*/ 	.short	0x0020
        /*0054*/ 	.byte	0x00, 0xf5, 0x21, 0x00


	//----- nvinfo : EIATTR_KPARAM_INFO
	.align		4
.L_6108:
        /*0058*/ 	.byte	0x04, 0x17
        /*005a*/ 	.short	(.L_6110 - .L_6109)
.L_6109:
        /*005c*/ 	.word	0x00000000
        /*0060*/ 	.short	0x0005
        /*0062*/ 	.short	0x0018
        /*0064*/ 	.byte	0x00, 0xf0, 0x11, 0x00


	//----- nvinfo : EIATTR_KPARAM_INFO
	.align		4
.L_6110:
        /*0068*/ 	.byte	0x04, 0x17
        /*006a*/ 	.short	(.L_6112 - .L_6111)
.L_6111:
        /*006c*/ 	.word	0x00000000
        /*0070*/ 	.short	0x0004
        /*0072*/ 	.short	0x0014
        /*0074*/ 	.byte	0x00, 0xf0, 0x11, 0x00


	//----- nvinfo : EIATTR_KPARAM_INFO
	.align		4
.L_6112:
        /*0078*/ 	.byte	0x04, 0x17
        /*007a*/ 	.short	(.L_6114 - .L_6113)
.L_6113:
        /*007c*/ 	.word	0x00000000
        /*0080*/ 	.short	0x0003
        /*0082*/ 	.short	0x0010
        /*0084*/ 	.byte	0x00, 0xf0, 0x11, 0x00


	//----- nvinfo : EIATTR_KPARAM_INFO
	.align		4
.L_6114:
        /*0088*/ 	.byte	0x04, 0x17
        /*008a*/ 	.short	(.L_6116 - .L_6115)
.L_6115:
        /*008c*/ 	.word	0x00000000
        /*0090*/ 	.short	0x0002
        /*0092*/ 	.short	0x000c
        /*0094*/ 	.byte	0x00, 0xf0, 0x11, 0x00


	//----- nvinfo : EIATTR_KPARAM_INFO
	.align		4
.L_6116:
        /*0098*/ 	.byte	0x04, 0x17
        /*009a*/ 	.short	(.L_6118 - .L_6117)
.L_6117:
        /*009c*/ 	.word	0x00000000
        /*00a0*/ 	.short	0x0001
        /*00a2*/ 	.short	0x0008
        /*00a4*/ 	.byte	0x00, 0xf0, 0x11, 0x00


	//----- nvinfo : EIATTR_KPARAM_INFO
	.align		4
.L_6118:
        /*00a8*/ 	.byte	0x04, 0x17
        /*00aa*/ 	.short	(.L_6120 - .L_6119)
.L_6119:
        /*00ac*/ 	.word	0x00000000
        /*00b0*/ 	.short	0x0000
        /*00b2*/ 	.short	0x0000
        /*00b4*/ 	.byte	0x00, 0xf5, 0x21, 0x00


	//----- nvinfo : EIATTR_SPARSE_MMA_MASK
	.align		4
.L_6120:
        /*00b8*/ 	.byte	0x03, 0x50
        /*00ba*/ 	.short	0x0000


	//----- nvinfo : EIATTR_MAXREG_COUNT
	.align		4
        /*00bc*/ 	.byte	0x03, 0x1b
        /*00be*/ 	.short	0x00ff


	//----- nvinfo : EIATTR_MERCURY_ISA_VERSION
	.align		4
        /*00c0*/ 	.byte	0x03, 0x5f
        /*00c2*/ 	.short	0x0101


	//----- nvinfo : EIATTR_VRC_CTA_INIT_COUNT
	.align		4
        /*00c4*/ 	.byte	0x02, 0x4a
	.zero		1
	.zero		1


	//----- nvinfo : EIATTR_EXIT_INSTR_OFFSETS
	.align		4
        /*00c8*/ 	.byte	0x04, 0x1c
        /*00ca*/ 	.short	(.L_6122 - .L_6121)


	//   ....[0]....
.L_6121:
        /*00cc*/ 	.word	0x000000d0


	//   ....[1]....
        /*00d0*/ 	.word	0x00000d80


	//----- nvinfo : EIATTR_CRS_STACK_SIZE
	.align		4
.L_6122:
        /*00d4*/ 	.byte	0x04, 0x1e
        /*00d6*/ 	.short	(.L_6124 - .L_6123)
.L_6123:
        /*00d8*/ 	.word	0x00000000


	//----- nvinfo : EIATTR_CBANK_PARAM_SIZE
	.align		4
.L_6124:
        /*00dc*/ 	.byte	0x03, 0x19
        /*00de*/ 	.short	0x0038


	//----- nvinfo : EIATTR_PARAM_CBANK
	.align		4
        /*00e0*/ 	.byte	0x04, 0x0a
        /*00e2*/ 	.short	(.L_6126 - .L_6125)
	.align		4
.L_6125:
        /*00e4*/ 	.word	index@(.nv.constant0._Z28_permutedims_5D_4_1_2_5_3_64PdiiiiiS_iiii)
        /*00e8*/ 	.short	0x0380
        /*00ea*/ 	.short	0x0038


	//----- nvinfo : EIATTR_SW_WAR
	.align		4
.L_6126:
        /*00ec*/ 	.byte	0x04, 0x36
        /*00ee*/ 	.short	(.L_6128 - .L_6127)
.L_6127:
        /*00f0*/ 	.word	0x00000008
.L_6128:


//--------------------- .nv.info._Z28_permutedims_5D_4_1_2_5_3_32PfiiiiiS_iiii --------------------------
	.section	.nv.info._Z28_permutedims_5D_4_1_2_5_3_32PfiiiiiS_iiii,"",@"SHT_CUDA_INFO"
	.sectionflags	@""
	.align	4


	//----- nvinfo : EIATTR_CUDA_API_VERSION
	.align		4
        /*0000*/ 	.byte	0x04, 0x37
        /*0002*/ 	.short	(.L_6130 - .L_6129)
.L_6129:
        /*0004*/ 	.word	0x00000082


	//----- nvinfo : EIATTR_KPARAM_INFO
	.align		4
.L_6130:
        /*0008*/ 	.byte	0x04, 0x17
        /*000a*/ 	.short	(.L_6132 - .L_6131)
.L_6131:
        /*000c*/ 	.word	0x00000000
        /*0010*/ 	.short	0x000a
        /*0012*/ 	.short	0x0034
        /*0014*/ 	.byte	0x00, 0xf0, 0x11, 0x00


	//----- nvinfo : EIATTR_KPARAM_INFO
	.align		4
.L_6132:
        /*0018*/ 	.byte	0x04, 0x17
        /*001a*/ 	.short	(.L_6134 - .L_6133)
.L_6133:
        /*001c*/ 	.word	0x00000000
        /*0020*/ 	.short	0x0009
        /*0022*/ 	.short	0x0030
        /*0024*/ 	.byte	0x00, 0xf0, 0x11, 0x00


	//----- nvinfo : EIATTR_KPARAM_INFO
	.align		4
.L_6134:
        /*0028*/ 	.byte	0x04, 0x17
        /*002a*/ 	.short	(.L_6136 - .L_6135)
.L_6135:
        /*002c*/ 	.word	0x00000000
        /*0030*/ 	.short	0x0008
        /*0032*/ 	.short	0x002c
        /*0034*/ 	.byte	0x00, 0xf0, 0x11, 0x00


	//----- nvinfo : EIATTR_KPARAM_INFO
	.align		4
.L_6136:
        /*0038*/ 	.byte	0x04, 0x17
        /*003a*/ 	.short	(.L_6138 - .L_6137)
.L_6137:
        /*003c*/ 	.word	0x00000000
        /*0040*/ 	.short	0x0007
        /*0042*/ 	.short	0x0028
        /*0044*/ 	.byte	0x00, 0xf0, 0x11, 0x00


	//----- nvinfo : EIATTR_KPARAM_INFO
	.align		4
.L_6138:
        /*0048*/ 	.byte	0x04, 0x17
        /*004a*/ 	.short	(.L_6140 - .L_6139)
.L_6139:
        /*004c*/ 	.word	0x00000000
        /*0050*/ 	.short	0x0006
        /*0052*/ 	.short	0x0020
        /*0054*/ 	.byte	0x00, 0xf5, 0x21, 0x00


	//----- nvinfo : EIATTR_KPARAM_INFO
	.align		4
.L_6140:
        /*0058*/ 	.byte	0x04, 0x17
        /*005a*/ 	.short	(.L_6142 - .L_6141)
.L_6141:
        /*005c*/ 	.word	0x00000000
        /*0060*/ 	.short	0x0005
        /*0062*/ 	.short	0x0018
        /*0064*/ 	.byte	0x00, 0xf0, 0x11, 0x00


	//----- nvinfo : EIATTR_KPARAM_INFO
	.align		4
.L_6142:
        /*0068*/ 	.byte	0x04, 0x17
        /*006a*/ 	.short	(.L_6144 - .L_6143)
.L_6143:
        /*006c*/ 	.word	0x00000000
        /*0070*/ 	.short	0x0004
        /*0072*/ 	.short	0x0014
        /*0074*/ 	.byte	0x00, 0xf0, 0x11, 0x00


	//----- nvinfo : EIATTR_KPARAM_INFO
	.align		4
.L_6144:
        /*0078*/ 	.byte	0x04, 0x17
        /*007a*/ 	.short	(.L_6146 - .L_6145)
.L_6145:
        /*007c*/ 	.word	0x00000000
        /*0080*/ 	.short	0x0003
        /*0082*/ 	.short	0x0010
        /*0084*/ 	.byte	0x00, 0xf0, 0x11, 0x00


	//----- nvinfo : EIATTR_KPARAM_INFO
	.align		4
.L_6146:
        /*0088*/ 	.byte	0x04, 0x17
        /*008a*/ 	.short	(.L_6148 - .L_6147)
.L_6147:
        /*008c*/ 	.word	0x00000000
        /*0090*/ 	.short	0x0002
        /*0092*/ 	.short	0x000c
        /*0094*/ 	.byte	0x00, 0xf0, 0x11, 0x00


	//----- nvinfo : EIATTR_KPARAM_INFO
	.align		4
.L_6148:
        /*0098*/ 	.byte	0x04, 0x17
        /*009a*/ 	.short	(.L_6150 - .L_6149)
.L_6149:
        /*009c*/ 	.word	0x00000000
        /*00a0*/ 	.short	0x0001
        /*00a2*/ 	.short	0x0008
        /*00a4*/ 	.byte	0x00, 0xf0, 0x11, 0x00


	//----- nvinfo : EIATTR_KPARAM_INFO
	.align		4
.L_6150:
        /*00a8*/ 	.byte	0x04, 0x17
        /*00aa*/ 	.short	(.L_6152 - .L_6151)
.L_6151:
        /*00ac*/ 	.word	0x00000000
        /*00b0*/ 	.short	0x0000
        /*00b2*/ 	.short	0x0000
        /*00b4*/ 	.byte	0x00, 0xf5, 0x21, 0x00


	//----- nvinfo : EIATTR_SPARSE_MMA_MASK
	.align		4
.L_6152:
        /*00b8*/ 	.byte	0x03, 0x50
        /*00ba*/ 	.short	0x0000


	//----- nvinfo : EIATTR_MAXREG_COUNT
	.align		4
        /*00bc*/ 	.byte	0x03, 0x1b
        /*00be*/ 	.short	0x00ff


	//----- nvinfo : EIATTR_MERCURY_ISA_VERSION
	.align		4
        /*00c0*/ 	.byte	0x03, 0x5f
        /*00c2*/ 	.short	0x0101


	//----- nvinfo : EIATTR_VRC_CTA_INIT_COUNT
	.align		4
        /*00c4*/ 	.byte	0x02, 0x4a
	.zero		1
	.zero		1


	//----- nvinfo : EIATTR_EXIT_INSTR_OFFSETS
	.align		4
        /*00c8*/ 	.byte	0x04, 0x1c
        /*00ca*/ 	.short	(.L_6154 - .L_6153)


	//   ....[0]....
.L_6153:
        /*00cc*/ 	.word	0x000000d0


	//   ....[1]....
        /*00d0*/ 	.word	0x00000d60


	//----- nvinfo : EIATTR_CRS_STACK_SIZE
	.align		4
.L_6154:
        /*00d4*/ 	.byte	0x04, 0x1e
        /*00d6*/ 	.short	(.L_6156 - .L_6155)
.L_6155:
        /*00d8*/ 	.word	0x00000000


	//----- nvinfo : EIATTR_CBANK_PARAM_SIZE
	.align		4
.L_6156:
        /*00dc*/ 	.byte	0x03, 0x19
        /*00de*/ 	.short	0x0038


	//----- nvinfo : EIATTR_PARAM_CBANK
	.align		4
        /*00e0*/ 	.byte	0x04, 0x0a
        /*00e2*/ 	.short	(.L_6158 - .L_6157)
	.align		4
.L_6157:
        /*00e4*/ 	.word	index@(.nv.constant0._Z28_permutedims_5D_4_1_2_5_3_32PfiiiiiS_iiii)
        /*00e8*/ 	.short	0x0380
        /*00ea*/ 	.short	0x0038


	//----- nvinfo : EIATTR_SW_WAR
	.align		4
.L_6158:
        /*00ec*/ 	.byte	0x04, 0x36
        /*00ee*/ 	.short	(.L_6160 - .L_6159)
.L_6159:
        /*00f0*/ 	.word	0x00000008
.L_6160:


//--------------------- .nv.info._Z28_permutedims_5D_4_1_2_3_5_64PdiiiiiS_iiii --------------------------
	.section	.nv.info._Z28_permutedims_5D_4_1_2_3_5_64PdiiiiiS_iiii,"",@"SHT_CUDA_INFO"
	.sectionflags	@""
	.align	4


	//----- nvinfo : EIATTR_CUDA_API_VERSION
	.align		4
        /*0000*/ 	.byte	0x04, 0x37
        /*0002*/ 	.short	(.L_6162 - .L_6161)
.L_6161:
        /*0004*/ 	.word	0x00000082


	//----- nvinfo : EIATTR_KPARAM_INFO
	.align		4
.L_6162:
        /*0008*/ 	.byte	0x04, 0x17
        /*000a*/ 	.short	(.L_6164 - .L_6163)
.L_6163:
        /*000c*/ 	.word	0x00000000
        /*0010*/ 	.short	0x000a
        /*0012*/ 	.short	0x0034
        /*0014*/ 	.byte	0x00, 0xf0, 0x11, 0x00


	//----- nvinfo : EIATTR_KPARAM_INFO
	.align		4
.L_6164:
        /*0018*/ 	.byte	0x04, 0x17
        /*001a*/ 	.short	(.L_6166 - .L_6165)
.L_6165:
        /*001c*/ 	.word	0x00000000
        /*0020*/ 	.short	0x0009
        /*0022*/ 	.short	0x0030
        /*0024*/ 	.byte	0x00, 0xf0, 0x11, 0x00


	//----- nvinfo : EIATTR_KPARAM_INFO
	.align		4
.L_6166:
        /*0028*/ 	.byte	0x04, 0x17
        /*002a*/ 	.short	(.L_6168 - .L_6167)
.L_6167:
        /*002c*/ 	.word	0x00000000
        /*0030*/ 	.short	0x0008
        /*0032*/ 	.short	0x002c
        /*0034*/ 	.byte	0x00, 0xf0, 0x11, 0x00


	//----- nvinfo : EIATTR_KPARAM_INFO
	.align		4
.L_6168:
        /*0038*/ 	.byte	0x04, 0x17
        /*003a*/ 	.short	(.L_6170 - .L_6169)
.L_6169:
        /*003c*/ 	.word	0x00000000
        /*0040*/ 	.short	0x0007
        /*0042*/ 	.short	0x0028
        /*0044*/ 	.byte	0x00, 0xf0, 0x11, 0x00


	//----- nvinfo : EIATTR_KPARAM_INFO
	.align		4
.L_6170:
        /*0048*/ 	.byte	0x04, 0x17
        /*004a*/ 	.short	(.L_6172 - .L_6171)
.L_6171:
        /*004c*/ 	.word	0x00000000
        /*0050*/ 	.short	0x0006
        /*0052*/ 	.short	0x0020
        /*0054*/ 	.byte	0x00, 0xf5, 0x21, 0x00


	//----- nvinfo : EIATTR_KPARAM_INFO
	.align		4
.L_6172:
        /*0058*/ 	.byte	0x04, 0x17
        /*005a*/ 	.short	(.L_6174 - .L_6173)
.L_6173:
        /*005c*/ 	.word	0x00000000
        /*0060*/ 	.short	0x0005
        /*0062*/ 	.short	0x0018
        /*0064*/ 	.byte	0x00, 0xf0, 0x11, 0x00


	//----- nvinfo : EIATTR_KPARAM_INFO
	.align		4
.L_6174:
        /*0068*/ 	.byte	0x04, 0x17
        /*006a*/ 	.short	(.L_6176 - .L_6175)
.L_6175:
        /*006c*/ 	.word	0x00000000
        /*0070*/ 	.short	0x0004
        /*0072*/ 	.short	0x0014
        /*0074*/ 	.byte	0x00, 0xf0, 0x11, 0x00


	//----- nvinfo : EIATTR_KPARAM_INFO
	.align		4
.L_6176:
        /*0078*/ 	.byte	0x04, 0x17
        /*007a*/ 	.short	(.L_6178 - .L_6177)
.L_6177:
        /*007c*/ 	.word	0x00000000
        /*0080*/ 	.short	0x0003
        /*0082*/ 	.short	0x0010
        /*0084*/ 	.byte	0x00, 0xf0, 0x11, 0x00


	//----- nvinfo : EIATTR_KPARAM_INFO
	.align		4
.L_6178:
        /*0088*/ 	.byte	0x04, 0x17
        /*008a*/ 	.short	(.L_6180 - .L_6179)
.L_6179:
        /*008c*/ 	.word	0x00000000
        /*0090*/ 	.short	0x0002
        /*0092*/ 	.short	0x000c
        /*0094*/ 	.byte	0x00, 0xf0, 0x11, 0x00


	//----- nvinfo : EIATTR_KPARAM_INFO
	.align		4
.L_6180:
        /*0098*/ 	.byte	0x04, 0x17
        /*009a*/ 	.short	(.L_6182 - .L_6181)
.L_6181:
        /*009c*/ 	.word	0x00000000
        /*00a0*/ 	.short	0x0001
        /*00a2*/ 	.short	0x0008
        /*00a4*/ 	.byte	0x00, 0xf0, 0x11, 0x00


	//----- nvinfo : EIATTR_KPARAM_INFO
	.align		4
.L_6182:
        /*00a8*/ 	.byte	0x04, 0x17
        /*00aa*/ 	.short	(.L_6184 - .L_6183)
.L_6183:
        /*00ac*/ 	.word	0x00000000
        /*00b0*/ 	.short	0x0000
        /*00b2*/ 	.short	0x0000
        /*00b4*/ 	.byte	0x00, 0xf5, 0x21, 0x00


	//----- nvinfo : EIATTR_SPARSE_MMA_MASK
	.align		4
.L_6184:
        /*00b8*/ 	.byte	0x03, 0x50
        /*00ba*/ 	.short	0x0000


	//----- nvinfo : EIATTR_MAXREG_COUNT
	.align		4
        /*00bc*/ 	.byte	0x03, 0x1b
        /*00be*/ 	.short	0x00ff


	//----- nvinfo : EIATTR_MERCURY_ISA_VERSION
	.align		4
        /*00c0*/ 	.byte	0x03, 0x5f
        /*00c2*/ 	.short	0x0101


	//----- nvinfo : EIATTR_VRC_CTA_INIT_COUNT
	.align		4
        /*00c4*/ 	.byte	0x02, 0x4a
	.zero		1
	.zero		1


	//----- nvinfo : EIATTR_EXIT_INSTR_OFFSETS
	.align		4
        /*00c8*/ 	.byte	0x04, 0x1c
        /*00ca*/ 	.short	(.L_6186 - .L_6185)


	//   ....[0]....
.L_6185:
        /*00cc*/ 	.word	0x000000d0


	//   ....[1]....
        /*00d0*/ 	.word	0x00000d80


	//----- nvinfo : EIATTR_CRS_STACK_SIZE
	.align		4
.L_6186:
        /*00d4*/ 	.byte	0x04, 0x1e
        /*00d6*/ 	.short	(.L_6188 - .L_6187)
.L_6187:
        /*00d8*/ 	.word	0x00000000


	//----- nvinfo : EIATTR_CBANK_PARAM_SIZE
	.align		4
.L_6188:
        /*00dc*/ 	.byte	0x03, 0x19
        /*00de*/ 	.short	0x0038


	//----- nvinfo : EIATTR_PARAM_CBANK
	.align		4
        /*00e0*/ 	.byte	0x04, 0x0a
        /*00e2*/ 	.short	(.L_6190 - .L_6189)
	.align		4
.L_6189:
        /*00e4*/ 	.word	index@(.nv.constant0._Z28_permutedims_5D_4_1_2_3_5_64PdiiiiiS_iiii)
        /*00e8*/ 	.short	0x0380
        /*00ea*/ 	.short	0x0038


	//----- nvinfo : EIATTR_SW_WAR
	.align		4
.L_6190:
        /*00ec*/ 	.byte	0x04, 0x36
        /*00ee*/ 	.short	(.L_6192 - .L_6191)
.L_6191:
        /*00f0*/ 	.word	0x00000008
.L_6192:


//--------------------- .nv.info._Z28_permutedims_5D_4_1_2_3_5_32PfiiiiiS_iiii --------------------------
	.section	.nv.info._Z28_permutedims_5D_4_1_2_3_5_32PfiiiiiS_iiii,"",@"SHT_CUDA_INFO"
	.sectionflags	@""
	.align	4


	//----- nvinfo : EIATTR_CUDA_API_VERSION
	.align		4
        /*0000*/ 	.byte	0x04, 0x37
        /*0002*/ 	.short	(.L_6194 - .L_6193)
.L_6193:
        /*0004*/ 	.word	0x00000082


	//----- nvinfo : EIATTR_KPARAM_INFO
	.align		4
.L_6194:
        /*0008*/ 	.byte	0x04, 0x17
        /*000a*/ 	.short	(.L_6196 - .L_6195)
.L_6195:
        /*000c*/ 	.word	0x00000000
        /*0010*/ 	.short	0x000a
        /*0012*/ 	.short	0x0034
        /*0014*/ 	.byte	0x00, 0xf0, 0x11, 0x00


	//----- nvinfo : EIATTR_KPARAM_INFO
	.align		4
.L_6196:
        /*0018*/ 	.byte	0x04, 0x17
        /*001a*/ 	.short	(.L_6198 - .L_6197)
.L_6197:
        /*001c*/ 	.word	0x00000000
        /*0020*/ 	.short	0x0009
        /*0022*/ 	.short	0x0030
        /*0024*/ 	.byte	0x00, 0xf0, 0x11, 0x00


	//----- nvinfo : EIATTR_KPARAM_INFO
	.align		4
.L_6198:
        /*0028*/ 	.byte	0x04, 0x17
        /*002a*/ 	.short	(.L_6200 - .L_6199)
.L_6199:
        /*002c*/ 	.word	0x00000000
        /*0030*/ 	.short	0x0008
        /*0032*/ 	.short	0x002c
        /*0034*/ 	.byte	0x00, 0xf0, 0x11, 0x00


	//----- nvinfo : EIATTR_KPARAM_INFO
	.align		4
.L_6200:
        /*0038*/ 	.byte	0x04, 0x17
        /*003a*/ 	.short	(.L_6202 - .L_6201)
.L_6201:
        /*003c*/ 	.word	0x00000000
        /*0040*/ 	.short	0x0007
        /*0042*/ 	.short	0x0028
        /*0044*/ 	.byte	0x00, 0xf0, 0x11, 0x00


	//----- nvinfo : EIATTR_KPARAM_INFO
	.align		4
.L_6202:
        /*0048*/ 	.byte	0x04, 0x17
        /*004a*/ 	.short	(.L_6204 - .L_6203)
.L_6203:
        /*004c*/ 	.word	0x00000000
        /*0050*/ 	.short	0x0006
        /*0052*/ 	.short	0x0020
        /*0054*/ 	.byte	0x00, 0xf5, 0x21, 0x00


	//----- nvinfo : EIATTR_KPARAM_INFO
	.align		4
.L_6204:
        /*0058*/ 	.byte	0x04, 0x17
        /*005a*/ 	.short	(.L_6206 - .L_6205)
.L_6205:
        /*005c*/ 	.word	0x00000000
        /*0060*/ 	.short	0x0005
        /*0062*/ 	.short	0x0018
        /*0064*/ 	.byte	0x00, 0xf0, 0x11, 0x00


	//----- nvinfo : EIATTR_KPARAM_INFO
	.align		4
.L_6206:
        /*0068*/ 	.byte	0x04, 0x17
        /*006a*/ 	.short	(.L_6208 - .L_6207)
.L_6207:
        /*006c*/ 	.word	0x00000000
        /*0070*/ 	.short	0x0004
        /*0072*/ 	.short	0x0014
        /*0074*/ 	.byte	0x00, 0xf0, 0x11, 0x00


	//----- nvinfo : EIATTR_KPARAM_INFO
	.align		4
.L_6208:
        /*0078*/ 	.byte	0x04, 0x17
        /*007a*/ 	.short	(.L_6210 - .L_6209)
.L_6209:
        /*007c*/ 	.word	0x00000000
        /*0080*/ 	.short	0x0003
        /*0082*/ 	.short	0x0010
        /*0084*/ 	.byte	0x00, 0xf0, 0x11, 0x00


	//----- nvinfo : EIATTR_KPARAM_INFO
	.align		4
.L_6210:
        /*0088*/ 	.byte	0x04, 0x17
        /*008a*/ 	.short	(.L_6212 - .L_6211)
.L_6211:
        /*008c*/ 	.word	0x00000000
        /*0090*/ 	.short	0x0002
        /*0092*/ 	.short	0x000c
        /*0094*/ 	.byte	0x00, 0xf0, 0x11, 0x00


	//----- nvinfo : EIATTR_KPARAM_INFO
	.align		4
.L_6212:
        /*0098*/ 	.byte	0x04, 0x17
        /*009a*/ 	.short	(.L_6214 - .L_6213)
.L_6213:
        /*009c*/ 	.word	0x00000000
        /*00a0*/ 	.short	0x0001
        /*00a2*/ 	.short	0x0008
        /*00a4*/ 	.byte	0x00, 0xf0, 0x11, 0x00


	//----- nvinfo : EIATTR_KPARAM_INFO
	.align		4
.L_6214:
        /*00a8*/ 	.byte	0x04, 0x17
        /*00aa*/ 	.short	(.L_6216 - .L_6215)
.L_6215:
        /*00ac*/ 	.word	0x00000000
        /*00b0*/ 	.short	0x0000
        /*00b2*/ 	.short	0x0000
        /*00b4*/ 	.byte	0x00, 0xf5, 0x21, 0x00


	//----- nvinfo : EIATTR_SPARSE_MMA_MASK
	.align		4
.L_6216:
        /*00b8*/ 	.byte	0x03, 0x50
        /*00ba*/ 	.short	0x0000


	//----- nvinfo : EIATTR_MAXREG_COUNT
	.align		4
        /*00bc*/ 	.byte	0x03, 0x1b
        /*00be*/ 	.short	0x00ff


	//----- nvinfo : EIATTR_MERCURY_ISA_VERSION
	.align		4
        /*00c0*/ 	.byte	0x03, 0x5f
        /*00c2*/ 	.short	0x0101


	//----- nvinfo : EIATTR_VRC_CTA_INIT_COUNT
	.align		4
        /*00c4*/ 	.byte	0x02, 0x4a
	.zero		1
	.zero		1


	//----- nvinfo : EIATTR_EXIT_INSTR_OFFSETS
	.align		4
        /*00c8*/ 	.byte	0x04, 0x1c
        /*00ca*/ 	.short	(.L_6218 - .L_6217)


	//   ....[0]....
.L_6217:
        /*00cc*/ 	.word	0x000000d0


	//   ....[1]....
        /*00d0*/ 	.word	0x00000d60


	//----- nvinfo : EIATTR_CRS_STACK_SIZE
	.align		4
.L_6218:
        /*00d4*/ 	.byte	0x04, 0x1e
        /*00d6*/ 	.short	(.L_6220 - .L_6219)
.L_6219:
        /*00d8*/ 	.word	0x00000000


	//----- nvinfo : EIATTR_CBANK_PARAM_SIZE
	.align		4
.L_6220:
        /*00dc*/ 	.byte	0x03, 0x19
        /*00de*/ 	.short	0x0038


	//----- nvinfo : EIATTR_PARAM_CBANK
	.align		4
        /*00e0*/ 	.byte	0x04, 0x0a
        /*00e2*/ 	.short	(.L_6222 - .L_6221)
	.align		4
.L_6221:
        /*00e4*/ 	.word	index@(.nv.constant0._Z28_permutedims_5D_4_1_2_3_5_32PfiiiiiS_iiii)
        /*00e8*/ 	.short	0x0380
        /*00ea*/ 	.short	0x0038


	//----- nvinfo : EIATTR_SW_WAR
	.align		4
.L_6222:
        /*00ec*/ 	.byte	0x04, 0x36
        /*00ee*/ 	.short	(.L_6224 - .L_6223)
.L_6223:
        /*00f0*/ 	.word	0x00000008
.L_6224:


//--------------------- .nv.info._Z28_permutedims_5D_3_5_4_2_1_64PdiiiiiS_iiii --------------------------
	.section	.nv.info._Z28_permutedims_5D_3_5_4_2_1_64PdiiiiiS_iiii,"",@"SHT_CUDA_INFO"
	.sectionflags	@""
	.align	4


	//----- nvinfo : EIATTR_CUDA_API_VERSION
	.align		4
        /*0000*/ 	.byte	0x04, 0x37
        /*0002*/ 	.short	(.L_6226 - .L_6225)
.L_6225:
        /*0004*/ 	.word	0x00000082


	//----- nvinfo : EIATTR_KPARAM_INFO
	.align		4
.L_6226:
        /*0008*/ 	.byte	0x04, 0x17
        /*000a*/ 	.short	(.L_6228 - .L_6227)
.L_6227:
        /*000c*/ 	.word	0x00000000
        /*0010*/ 	.short	0x000a
        /*0012*/ 	.short	0x0034
        /*0014*/ 	.byte	0x00, 0xf0, 0x11, 0x00


	//----- nvinfo : EIATTR_KPARAM_INFO
	.align		4
.L_6228:
        /*0018*/ 	.byte	0x04, 0x17
        /*001a*/ 	.short	(.L_6230 - .L_6229)
.L_6229:
        /*001c*/ 	.word	0x00000000
        /*0020*/ 	.short	0x0009
        /*0022*/ 	.short	0x0030
        /*0024*/ 	.byte	0x00, 0xf0, 0x11, 0x00


	//----- nvinfo : EIATTR_KPARAM_INFO
	.align		4
.L_6230:
        /*0028*/ 	.byte	0x04, 0x17
        /*002a*/ 	.short	(.L_6232 - .L_6231)
.L_6231:
        /*002c*/ 	.word	0x00000000
        /*0030*/ 	.short	0x0008
        /*0032*/ 	.short	0x002c
        /*0034*/ 	.byte	0x00, 0xf0, 0x11, 0x00


	//----- nvinfo : EIATTR_KPARAM_INFO
	.align		4
.L_6232:
        /*0038*/ 	.byte	0x04, 0x17
        /*003a*/ 	.short	(.L_6234 - .L_6233)
.L_6233:
        /*003c*/ 	.word	0x00000000
        /*0040*/ 	.short	0x0007
        /*0042*/ 	.short	0x0028
        /*0044*/ 	.byte	0x00, 0xf0, 0x11, 0x00


	//----- nvinfo : EIATTR_KPARAM_INFO
	.align		4
.L_6234:
        /*0048*/ 	.byte	0x04, 0x17
        /*004a*/ 	.short	(.L_6236 - .L_6235)
.L_6235:
        /*004c*/ 	.word	0x00000000
        /*0050*/ 	.short	0x0006
        /*0052*/ 	.short	0x0020
        /*0054*/ 	.byte	0x00, 0xf5, 0x21, 0x00


	//----- nvinfo : EIATTR_KPARAM_INFO
	.align		4
.L_6236:
        /*0058*/ 	.byte	0x04, 0x17
        /*005a*/ 	.short	(.L_6238 - .L_6237)
.L_6237:
        /*005c*/ 	.word	0x00000000
        /*0060*/ 	.short	0x0005
        /*0062*/ 	.short	0x0018
        /*0064*/ 	.byte	0x00, 0xf0, 0x11, 0x00


	//----- nvinfo : EIATTR_KPARAM_INFO
	.align		4
.L_6238:
        /*0068*/ 	.byte	0x04, 0x17
        /*006a*/ 	.short	(.L_6240 - .L_6239)
.L_6239:
        /*006c*/ 	.word	0x00000000
        /*0070*/ 	.short	0x0004
        /*0072*/ 	.short	0x0014
        /*0074*/ 	.byte	0x00, 0xf0, 0x11, 0x00


	//----- nvinfo : EIATTR_KPARAM_INFO
	.align		4
.L_6240:
        /*0078*/ 	.byte	0x04, 0x17
        /*007a*/ 	.short	(.L_6242 - .L_6241)
.L_6241:
        /*007c*/ 	.word	0x00000000
        /*0080*/ 	.short	0x0003
        /*0082*/ 	.short	0x0010
        /*0084*/ 	.byte	0x00, 0xf0, 0x11, 0x00


	//----- nvinfo : EIATTR_KPARAM_INFO
	.align		4
.L_6242:
        /*0088*/ 	.byte	0x04, 0x17
        /*008a*/ 	.short	(.L_6244 - .L_6243)
.L_6243:
        /*008c*/ 	.word	0x00000000
        /*0090*/ 	.short	0x0002
        /*0092*/ 	.short	0x000c
        /*0094*/ 	.byte	0x00, 0xf0, 0x11, 0x00


	//----- nvinfo : EIATTR_KPARAM_INFO
	.align		4
.L_6244:
        /*0098*/ 	.byte	0x04, 0x17
        /*009a*/ 	.short	(.L_6246 - .L_6245)
.L_6245:
        /*009c*/ 	.word	0x00000000
        /*00a0*/ 	.short	0x0001
        /*00a2*/ 	.short	0x0008
        /*00a4*/ 	.byte	0x00, 0xf0, 0x11, 0x00


	//----- nvinfo : EIATTR_KPARAM_INFO
	.align		4
.L_6246:
        /*00a8*/ 	.byte	0x04, 0x17
        /*00aa*/ 	.short	(.L_6248 - .L_6247)
.L_6247:
        /*00ac*/ 	.word	0x00000000
        /*00b0*/ 	.short	0x0000
        /*00b2*/ 	.short	0x0000
        /*00b4*/ 	.byte	0x00, 0xf5, 0x21, 0x00


	//----- nvinfo : EIATTR_SPARSE_MMA_MASK
	.align		4
.L_6248:
        /*00b8*/ 	.byte	0x03, 0x50
        /*00ba*/ 	.short	0x0000


	//----- nvinfo : EIATTR_MAXREG_COUNT
	.align		4
        /*00bc*/ 	.byte	0x03, 0x1b
        /*00be*/ 	.short	0x00ff


	//----- nvinfo : EIATTR_MERCURY_ISA_VERSION
	.align		4
        /*00c0*/ 	.byte	0x03, 0x5f
        /*00c2*/ 	.short	0x0101


	//----- nvinfo : EIATTR_VRC_CTA_INIT_COUNT
	.align		4
        /*00c4*/ 	.byte	0x02, 0x4a
	.zero		1
	.zero		1


	//----- nvinfo : EIATTR_EXIT_INSTR_OFFSETS
	.align		4
        /*00c8*/ 	.byte	0x04, 0x1c
        /*00ca*/ 	.short	(.L_6250 - .L_6249)


	//   ....[0]....
.L_6249:
        /*00cc*/ 	.word	0x000000d0


	//   ....[1]....
        /*00d0*/ 	.word	0x00000d20


	//----- nvinfo : EIATTR_CRS_STACK_SIZE
	.align		4
.L_6250:
        /*00d4*/ 	.byte	0x04, 0x1e
        /*00d6*/ 	.short	(.L_6252 - .L_6251)
.L_6251:
        /*00d8*/ 	.word	0x00000000


	//----- nvinfo : EIATTR_CBANK_PARAM_SIZE
	.align		4
.L_6252:
        /*00dc*/ 	.byte	0x03, 0x19
        /*00de*/ 	.short	0x0038


	//----- nvinfo : EIATTR_PARAM_CBANK
	.align		4
        /*00e0*/ 	.byte	0x04, 0x0a
        /*00e2*/ 	.short	(.L_6254 - .L_6253)
	.align		4
.L_6253:
        /*00e4*/ 	.word	index@(.nv.constant0._Z28_permutedims_5D_3_5_4_2_1_64PdiiiiiS_iiii)
        /*00e8*/ 	.short	0x0380
        /*00ea*/ 	.short	0x0038


	//----- nvinfo : EIATTR_SW_WAR
	.align		4
.L_6254:
        /*00ec*/ 	.byte	0x04, 0x36
        /*00ee*/ 	.short	(.L_6256 - .L_6255)
.L_6255:
        /*00f0*/ 	.word	0x00000008
.L_6256:


//--------------------- .nv.info._Z28_permutedims_5D_3_5_4_2_1_32PfiiiiiS_iiii --------------------------
	.section	.nv.info._Z28_permutedims_5D_3_5_4_2_1_32PfiiiiiS_iiii,"",@"SHT_CUDA_INFO"
	.sectionflags	@""
	.align	4


	//----- nvinfo : EIATTR_CUDA_API_VERSION
	.align		4
        /*0000*/ 	.byte	0x04, 0x37
        /*0002*/ 	.short	(.L_6258 - .L_6257)
.L_6257:
        /*0004*/ 	.word	0x00000082


	//----- nvinfo : EIATTR_KPARAM_INFO
	.align		4
.L_6258:
        /*0008*/ 	.byte	0x04, 0x17
        /*000a*/ 	.short	(.L_6260 - .L_6259)
.L_6259:
        /*000c*/ 	.word	0x00000000
        /*0010*/ 	.short	0x000a
        /*0012*/ 	.short	0x0034
        /*0014*/ 	.byte	0x00, 0xf0, 0x11, 0x00


	//----- nvinfo : EIATTR_KPARAM_INFO
	.align		4
.L_6260:
        /*0018*/ 	.byte	0x04, 0x17
        /*001a*/ 	.short	(.L_6262 - .L_6261)
.L_6261:
        /*001c*/ 	.word	0x00000000
        /*0020*/ 	.short	0x0009
        /*0022*/ 	.short	0x0030
        /*0024*/ 	.byte	0x00, 0xf0, 0x11, 0x00


	//----- nvinfo : EIATTR_KPARAM_INFO
	.align		4
.L_6262:
        /*0028*/ 	.byte	0x04, 0x17
        /*002a*/ 	.short	(.L_6264 - .L_6263)
.L_6263:
        /*002c*/ 	.word	0x00000000
        /*0030*/ 	.short	0x0008
        /*0032*/ 	.short	0x002c
        /*0034*/ 	.byte	0x00, 0xf0, 0x11, 0x00


	//----- nvinfo : EIATTR_KPARAM_INFO
	.align		4
.L_6264:
        /*0038*/ 	.byte	0x04, 0x17
        /*003a*/ 	.short	(.L_6266 - .L_6265)
.L_6265:
        /*003c*/ 	.word	0x00000000
        /*0040*/ 	.short	0x0007
        /*0042*/ 	.short	0x0028
        /*0044*/ 	.byte	0x00, 0xf0, 0x11, 0x00


	//----- nvinfo : EIATTR_KPARAM_INFO
	.align		4
.L_6266:
        /*0048*/ 	.byte	0x04, 0x17
        /*004a*/ 	.short	(.L_6268 - .L_6267)
.L_6267:
        /*004c*/ 	.word	0x00000000
        /*0050*/ 	.short	0x0006
        /*0052*/ 	.short	0x0020
        /*0054*/ 	.byte	0x00, 0xf5, 0x21, 0x00


	//----- nvinfo : EIATTR_KPARAM_INFO
	.align		4
.L_6268:
        /*0058*/ 	.byte	0x04, 0x17
        /*005a*/ 	.short	(.L_6270 - .L_6269)
.L_6269:
        /*005c*/ 	.word	0x00000000
        /*0060*/ 	.short	0x0005
        /*0062*/ 	.short	0x0018
        /*0064*/ 	.byte	0x00, 0xf0, 0x11, 0x00


	//----- nvinfo : EIATTR_KPARAM_INFO
	.align		4
.L_6270:
        /*0068*/ 	.byte	0x04, 0x17
        /*006a*/ 	.short	(.L_6272 - .L_6271)
.L_6271:
        /*006c*/ 	.word	0x00000000
        /*0070*/ 	.short	0x0004
        /*0072*/ 	.short	0x0014
        /*0074*/ 	.byte	0x00, 0xf0, 0x11, 0x00


	//----- nvinfo : EIATTR_KPARAM_INFO
	.align		4
.L_6272:
        /*0078*/ 	.byte	0x04, 0x17
        /*007a*/ 	.short	(.L_6274 - .L_6273)
.L_6273:
        /*007c*/ 	.word	0x00000000
        /*0080*/ 	.short	0x0003
        /*0082*/ 	.short	0x0010
        /*0084*/ 	.byte	0x00, 0xf0, 0x11, 0x00


	//----- nvinfo : EIATTR_KPARAM_INFO
	.align		4
.L_6274:
        /*0088*/ 	.byte	0x04, 0x17
        /*008a*/ 	.short	(.L_6276 - .L_6275)
.L_6275:
        /*008c*/ 	.word	0x00000000
        /*0090*/ 	.short	0x0002
        /*0092*/ 	.short	0x000c
        /*0094*/ 	.byte	0x00, 0xf0, 0x11, 0x00


	//----- nvinfo : EIATTR_KPARAM_INFO
	.align		4
.L_6276:
        /*0098*/ 	.byte	0x04, 0x17
        /*009a*/ 	.short	(.L_6278 - .L_6277)
.L_6277:
        /*009c*/ 	.word	0x00000000
        /*00a0*/ 	.short	0x0001
        /*00a2*/ 	.short	0x0008
        /*00a4*/ 	.byte	0x00, 0xf0, 0x11, 0x00


	//----- nvinfo : EIATTR_KPARAM_INFO
	.align		4
.L_6278:
        /*00a8*/ 	.byte	0x04, 0x17
        /*00aa*/ 	.short	(.L_6280 - .L_6279)
.L_6279:
        /*00ac*/ 	.word	0x00000000
        /*00b0*/ 	.short	0x0000
        /*00b2*/ 	.short	0x0000
        /*00b4*/ 	.byte	0x00, 0xf5, 0x21, 0x00


	//----- nvinfo : EIATTR_SPARSE_MMA_MASK
	.align		4
.L_6280:
        /*00b8*/ 	.byte	0x03, 0x50
        /*00ba*/ 	.short	0x0000


	//----- nvinfo : EIATTR_MAXREG_COUNT
	.align		4
        /*00bc*/ 	.byte	0x03, 0x1b
        /*00be*/ 	.short	0x00ff


	//----- nvinfo : EIATTR_MERCURY_ISA_VERSION
	.align		4
        /*00c0*/ 	.byte	0x03, 0x5f
        /*00c2*/ 	.short	0x0101


	//----- nvinfo : EIATTR_VRC_CTA_INIT_COUNT
	.align		4
        /*00c4*/ 	.byte	0x02, 0x4a
	.zero		1
	.zero		1


	//----- nvinfo : EIATTR_EXIT_INSTR_OFFSETS
	.align		4
        /*00c8*/ 	.byte	0x04, 0x1c
        /*00ca*/ 	.short	(.L_6282 - .L_6281)


	//   ....[0]....
.L_6281:
        /*00cc*/ 	.word	0x000000d0


	//   ....[1]....
        /*00d0*/ 	.word	0x00000da0


	//----- nvinfo : EIATTR_CRS_STACK_SIZE
	.align		4
.L_6282:
        /*00d4*/ 	.byte	0x04, 0x1e
        /*00d6*/ 	.short	(.L_6284 - .L_6283)
.L_6283:
        /*00d8*/ 	.word	0x00000000


	//----- nvinfo : EIATTR_CBANK_PARAM_SIZE
	.align		4
.L_6284:
        /*00dc*/ 	.byte	0x03, 0x19
        /*00de*/ 	.short	0x0038


	//----- nvinfo : EIATTR_PARAM_CBANK
	.align		4
        /*00e0*/ 	.byte	0x04, 0x0a
        /*00e2*/ 	.short	(.L_6286 - .L_6285)
	.align		4
.L_6285:
        /*00e4*/ 	.word	index@(.nv.constant0._Z28_permutedims_5D_3_5_4_2_1_32PfiiiiiS_iiii)
        /*00e8*/ 	.short	0x0380
        /*00ea*/ 	.short	0x0038


	//----- nvinfo : EIATTR_SW_WAR
	.align		4
.L_6286:
        /*00ec*/ 	.byte	0x04, 0x36
        /*00ee*/ 	.short	(.L_6288 - .L_6287)
.L_6287:
        /*00f0*/ 	.word	0x00000008
.L_6288:


//--------------------- .nv.info._Z28_permutedims_5D_3_5_4_1_2_64PdiiiiiS_iiii --------------------------
	.section	.nv.info._Z28_permutedims_5D_3_5_4_1_2_64PdiiiiiS_iiii,"",@"SHT_CUDA_INFO"
	.sectionflags	@""
	.align	4


	//----- nvinfo : EIATTR_CUDA_API_VERSION
	.align		4
        /*0000*/ 	.byte	0x04, 0x37
        /*0002*/ 	.short	(.L_6290 - .L_6289)
.L_6289:
        /*0004*/ 	.word	0x00000082


	//----- nvinfo : EIATTR_KPARAM_INFO
	.align		4
.L_6290:
        /*0008*/ 	.byte	0x04, 0x17
        /*000a*/ 	.short	(.L_6292 - .L_6291)
.L_6291:
        /*000c*/ 	.word	0x00000000
        /*0010*/ 	.short	0x000a
        /*0012*/ 	.short	0x0034
        /*0014*/ 	.byte	0x00, 0xf0, 0x11, 0x00


	//----- nvinfo : EIATTR_KPARAM_INFO
	.align		4
.L_6292:
        /*0018*/ 	.byte	0x04, 0x17
        /*001a*/ 	.short	(.L_6294 - .L_6293)
.L_6293:
        /*001c*/ 	.word	0x00000000
        /*0020*/ 	.short	0x0009
        /*0022*/ 	.short	0x0030
        /*0024*/ 	.byte	0x00, 0xf0, 0x11, 0x00


	//----- nvinfo : EIATTR_KPARAM_INFO
	.align		4
.L_6294:
        /*0028*/ 	.byte	0x04, 0x17
        /*002a*/ 	.short	(.L_6296 - .L_6295)
.L_6295:
        /*002c*/ 	.word	0x00000000
        /*0030*/ 	.short	0x0008
        /*0032*/ 	.short	0x002c
        /*0034*/ 	.byte	0x00, 0xf0, 0x11, 0x00


	//----- nvinfo : EIATTR_KPARAM_INFO
	.align		4
.L_6296:
        /*0038*/ 	.byte	0x04, 0x17
        /*003a*/ 	.short	(.L_6298 - .L_6297)
.L_6297:
        /*003c*/ 	.word	0x00000000
        /*0040*/ 	.short	0x0007
        /*0042*/ 	.short	0x0028
        /*0044*/ 	.byte	0x00, 0xf0, 0x11, 0x00


	//----- nvinfo : EIATTR_KPARAM_INFO
	.align		4
.L_6298:
        /*0048*/ 	.byte	0x04, 0x17
        /*004a*/ 	.short	(.L_6300 - .L_6299)
.L_6299:
        /*004c*/ 	.word	0x00000000
        /*0050*/ 	.short	0x0006
        /*0052*/ 	.short	0x0020
        /*0054*/ 	.byte	0x00, 0xf5, 0x21, 0x00


	//----- nvinfo : EIATTR_KPARAM_INFO
	.align		4
.L_6300:
        /*0058*/ 	.byte	0x04, 0x17
        /*005a*/ 	.short	(.L_6302 - .L_6301)
.L_6301:
        /*005c*/ 	.word	0x00000000
        /*0060*/ 	.short	0x0005
        /*0062*/ 	.short	0x0018
        /*0064*/ 	.byte	0x00, 0xf0, 0x11, 0x00


	//----- nvinfo : EIATTR_KPARAM_INFO
	.align		4
.L_6302:
        /*0068*/ 	.byte	0x04, 0x17
        /*006a*/ 	.short	(.L_6304 - .L_6303)
.L_6303:
        /*006c*/ 	.word	0x00000000
        /*0070*/ 	.short	0x0004
        /*0072*/ 	.short	0x0014
        /*0074*/ 	.byte	0x00, 0xf0, 0x11, 0x00


	//----- nvinfo : EIATTR_KPARAM_INFO
	.align		4
.L_6304:
        /*0078*/ 	.byte	0x04, 0x17
        /*007a*/ 	.short	(.L_6306 - .L_6305)
.L_6305:
        /*007c*/ 	.word	0x00000000
        /*0080*/ 	.short	0x0003
        /*0082*/ 	.short	0x0010
        /*0084*/ 	.byte	0x00, 0xf0, 0x11, 0x00


	//----- nvinfo : EIATTR_KPARAM_INFO
	.align		4
.L_6306:
        /*0088*/ 	.byte	0x04, 0x17
        /*008a*/ 	.short	(.L_6308 - .L_6307)
.L_6307:
        /*008c*/ 	.word	0x00000000
        /*0090*/ 	.short	0x0002
        /*0092*/ 	.short	0x000c
        /*0094*/ 	.byte	0x00, 0xf0, 0x11, 0x00


	//----- nvinfo : EIATTR_KPARAM_INFO
	.align		4
.L_6308:
        /*0098*/ 	.byte	0x04, 0x17
        /*009a*/ 	.short	(.L_6310 - .L_6309)
.L_6309:
        /*009c*/ 	.word	0x00000000
        /*00a0*/ 	.short	0x0001
        /*00a2*/ 	.short	0x0008
        /*00a4*/ 	.byte	0x00, 0xf0, 0x11, 0x00


	//----- nvinfo : EIATTR_KPARAM_INFO
	.align		4
.L_6310:
        /*00a8*/ 	.byte	0x04, 0x17
        /*00aa*/ 	.short	(.L_6312 - .L_6311)
.L_6311:
        /*00ac*/ 	.word	0x00000000
        /*00b0*/ 	.short	0x0000
        /*00b2*/ 	.short	0x0000
        /*00b4*/ 	.byte	0x00, 0xf5, 0x21, 0x00


	//----- nvinfo : EIATTR_SPARSE_MMA_MASK
	.align		4
.L_6312:
        /*00b8*/ 	.byte	0x03, 0x50
        /*00ba*/ 	.short	0x0000


	//----- nvinfo : EIATTR_MAXREG_COUNT
	.align		4
        /*00bc*/ 	.byte	0x03, 0x1b
        /*00be*/ 	.short	0x00ff


	//----- nvinfo : EIATTR_MERCURY_ISA_VERSION
	.align		4
        /*00c0*/ 	.byte	0x03, 0x5f
        /*00c2*/ 	.short	0x0101


	//----- nvinfo : EIATTR_VRC_CTA_INIT_COUNT
	.align		4
        /*00c4*/ 	.byte	0x02, 0x4a
	.zero		1
	.zero		1


	//----- nvinfo : EIATTR_EXIT_INSTR_OFFSETS
	.align		4
        /*00c8*/ 	.byte	0x04, 0x1c
        /*00ca*/ 	.short	(.L_6314 - .L_6313)


	//   ....[0]....
.L_6313:
        /*00cc*/ 	.word	0x000000d0


	//   ....[1]....
        /*00d0*/ 	.word	0x00000cf0


	//----- nvinfo : EIATTR_CRS_STACK_SIZE
	.align		4
.L_6314:
        /*00d4*/ 	.byte	0x04, 0x1e
        /*00d6*/ 	.short	(.L_6316 - .L_6315)
.L_6315:
        /*00d8*/ 	.word	0x00000000


	//----- nvinfo : EIATTR_CBANK_PARAM_SIZE
	.align		4
.L_6316:
        /*00dc*/ 	.byte	0x03, 0x19
        /*00de*/ 	.short	0x0038


	//----- nvinfo : EIATTR_PARAM_CBANK
	.align		4
        /*00e0*/ 	.byte	0x04, 0x0a
        /*00e2*/ 	.short	(.L_6318 - .L_6317)
	.align		4
.L_6317:
        /*00e4*/ 	.word	index@(.nv.constant0._Z28_permutedims_5D_3_5_4_1_2_64PdiiiiiS_iiii)
        /*00e8*/ 	.short	0x0380
        /*00ea*/ 	.short	0x0038


	//----- nvinfo : EIATTR_SW_WAR
	.align		4
.L_6318:
        /*00ec*/ 	.byte	0x04, 0x36
        /*00ee*/ 	.short	(.L_6320 - .L_6319)
.L_6319:
        /*00f0*/ 	.word	0x00000008
.L_6320:


//--------------------- .nv.info._Z28_permutedims_5D_3_5_4_1_2_32PfiiiiiS_iiii --------------------------
	.section	.nv.info._Z28_permutedims_5D_3_5_4_1_2_32PfiiiiiS_iiii,"",@"SHT_CUDA_INFO"
	.sectionflags	@""
	.align	4


	//----- nvinfo : EIATTR_CUDA_API_VERSION
	.align		4
        /*0000*/ 	.byte	0x04, 0x37
        /*0002*/ 	.short	(.L_6322 - .L_6321)
.L_6321:
        /*0004*/ 	.word	0x00000082


	//----- nvinfo : EIATTR_KPARAM_INFO
	.align		4
.L_6322:
        /*0008*/ 	.byte	0x04, 0x17
        /*000a*/ 	.short	(.L_6324 - .L_6323)
.L_6323:
        /*000c*/ 	.word	0x00000000
        /*0010*/ 	.short	0x000a
        /*0012*/ 	.short	0x0034
        /*0014*/ 	.byte	0x00, 0xf0, 0x11, 0x00


	//----- nvinfo : EIATTR_KPARAM_INFO
	.align		4
.L_6324:
        /*0018*/ 	.byte	0x04, 0x17
        /*001a*/ 	.short	(.L_6326 - .L_6325)
.L_6325:
        /*001c*/ 	.word	0x00000000
        /*0020*/ 	.short	0x0009
        /*0022*/ 	.short	0x0030
        /*0024*/ 	.byte	0x00, 0xf0, 0x11, 0x00


	//----- nvinfo : EIATTR_KPARAM_INFO
	.align		4
.L_6326:
        /*0028*/ 	.byte	0x04, 0x17
        /*002a*/ 	.short	(.L_6328 - .L_6327)
.L_6327:
        /*002c*/ 	.word	0x00000000
        /*0030*/ 	.short	0x0008
        /*0032*/ 	.short	0x002c
        /*0034*/ 	.byte	0x00, 0xf0, 0x11, 0x00


	//----- nvinfo : EIATTR_KPARAM_INFO
	.align		4
.L_6328:
        /*0038*/ 	.byte	0x04, 0x17
        /*003a*/ 	.short	(.L_6330 - .L_6329)
.L_6329:
        /*003c*/ 	.word	0x00000000
        /*0040*/ 	.short	0x0007
        /*0042*/ 	.short	0x0028
        /*0044*/ 	.byte	0x00, 0xf0, 0x11, 0x00


	//----- nvinfo : EIATTR_KPARAM_INFO
	.align		4
.L_6330:
        /*0048*/ 	.byte	0x04, 0x17
        /*004a*/ 	.short	(.L_6332 - .L_6331)
.L_6331:
        /*004c*/ 	.word	0x00000000
        /*0050*/ 	.short	0x0006
        /*0052*/ 	.short	0x0020
        /*0054*/ 	.byte	0x00, 0xf5, 0x21, 0x00


	//----- nvinfo : EIATTR_KPARAM_INFO
	.align		4
.L_6332:
        /*0058*/ 	.byte	0x04, 0x17
        /*005a*/ 	.short	(.L_6334 - .L_6333)
.L_6333:
        /*005c*/ 	.word	0x00000000
        /*0060*/ 	.short	0x0005
        /*0062*/ 	.short	0x0018
        /*0064*/ 	.byte	0x00, 0xf0, 0x11, 0x00


	//----- nvinfo : EIATTR_KPARAM_INFO
	.align		4
.L_6334:
        /*0068*/ 	.byte	0x04, 0x17
        /*006a*/ 	.short	(.L_6336 - .L_6335)
.L_6335:
        /*006c*/ 	.word	0x00000000
        /*0070*/ 	.short	0x0004
        /*0072*/ 	.short	0x0014
        /*0074*/ 	.byte	0x00, 0xf0, 0x11, 0x00


	//----- nvinfo : EIATTR_KPARAM_INFO
	.align		4
.L_6336:
        /*0078*/ 	.byte	0x04, 0x17
        /*007a*/ 	.short	(.L_6338 - .L_6337)
.L_6337:
        /*007c*/ 	.word	0x00000000
        /*0080*/ 	.short	0x0003
        /*0082*/ 	.short	0x0010
        /*0084*/ 	.byte	0x00, 0xf0, 0x11, 0x00


	//----- nvinfo : EIATTR_KPARAM_INFO
	.align		4
.L_6338:
        /*0088*/ 	.byte	0x04, 0x17
        /*008a*/ 	.short	(.L_6340 - .L_6339)
.L_6339:
        /*008c*/ 	.word	0x00000000
        /*0090*/ 	.short	0x0002
        /*0092*/ 	.short	0x000c
        /*0094*/ 	.byte	0x00, 0xf0, 0x11, 0x00


	//----- nvinfo : EIATTR_KPARAM_INFO
	.align		4
.L_6340:
        /*0098*/ 	.byte	0x04, 0x17
        /*009a*/ 	.short	(.L_6342 - .L_6341)
.L_6341:
        /*009c*/ 	.word	0x00000000
        /*00a0*/ 	.short	0x0001
        /*00a2*/ 	.short	0x0008
        /*00a4*/ 	.byte	0x00, 0xf0, 0x11, 0x00


	//----- nvinfo : EIATTR_KPARAM_INFO
	.align		4
.L_6342:
        /*00a8*/ 	.byte	0x04, 0x17
        /*00aa*/ 	.short	(.L_6344 - .L_6343)
.L_6343:
        /*00ac*/ 	.word	0x00000000
        /*00b0*/ 	.short	0x0000
        /*00b2*/ 	.short	0x0000
        /*00b4*/ 	.byte	0x00, 0xf5, 0x21, 0x00


	//----- nvinfo : EIATTR_SPARSE_MMA_MASK
	.align		4
.L_6344:
        /*00b8*/ 	.byte	0x03, 0x50
        /*00ba*/ 	.short	0x0000


	//----- nvinfo : EIATTR_MAXREG_COUNT
	.align		4
        /*00bc*/ 	.byte	0x03, 0x1b
        /*00be*/ 	.short	0x00ff


	//----- nvinfo : EIATTR_MERCURY_ISA_VERSION
	.align		4
        /*00c0*/ 	.byte	0x03, 0x5f
        /*00c2*/ 	.short	0x0101


	//----- nvinfo : EIATTR_VRC_CTA_INIT_COUNT
	.align		4
        /*00c4*/ 	.byte	0x02, 0x4a
	.zero		1
	.zero		1


	//----- nvinfo : EIATTR_EXIT_INSTR_OFFSETS
	.align		4
        /*00c8*/ 	.byte	0x04, 0x1c
        /*00ca*/ 	.short	(.L_6346 - .L_6345)


	//   ....[0]....
.L_6345:
        /*00cc*/ 	.word	0x000000d0


	//   ....[1]....
        /*00d0*/ 	.word	0x00000d60


	//----- nvinfo : EIATTR_CRS_STACK_SIZE
	.align		4
.L_6346:
        /*00d4*/ 	.byte	0x04, 0x1e
        /*00d6*/ 	.short	(.L_6348 - .L_6347)
.L_6347:
        /*00d8*/ 	.word	0x00000000


	//----- nvinfo : EIATTR_CBANK_PARAM_SIZE
	.align		4
.L_6348:
        /*00dc*/ 	.byte	0x03, 0x19
        /*00de*/ 	.short	0x0038


	//----- nvinfo : EIATTR_PARAM_CBANK
	.align		4
        /*00e0*/ 	.byte	0x04, 0x0a
        /*00e2*/ 	.short	(.L_6350 - .L_6349)
	.align		4
.L_6349:
        /*00e4*/ 	.word	index@(.nv.constant0._Z28_permutedims_5D_3_5_4_1_2_32PfiiiiiS_iiii)
        /*00e8*/ 	.short	0x0380
        /*00ea*/ 	.short	0x0038


	//----- nvinfo : EIATTR_SW_WAR
	.align		4
.L_6350:
        /*00ec*/ 	.byte	0x04, 0x36
        /*00ee*/ 	.short	(.L_6352 - .L_6351)
.L_6351:
        /*00f0*/ 	.word	0x00000008
.L_6352:


//--------------------- .nv.info._Z28_permutedims_5D_3_5_2_4_1_64PdiiiiiS_iiii --------------------------
	.section	.nv.info._Z28_permutedims_5D_3_5_2_4_1_64PdiiiiiS_iiii,"",@"SHT_CUDA_INFO"
	.sectionflags	@""
	.align	4


	//----- nvinfo : EIATTR_CUDA_API_VERSION
	.align		4
        /*0000*/ 	.byte	0x04, 0x37
        /*0002*/ 	.short	(.L_6354 - .L_6353)
.L_6353:
        /*0004*/ 	.word	0x00000082


	//----- nvinfo : EIATTR_KPARAM_INFO
	.align		4
.L_6354:
        /*0008*/ 	.byte	0x04, 0x17
        /*000a*/ 	.short	(.L_6356 - .L_6355)
.L_6355:
        /*000c*/ 	.word	0x00000000
        /*0010*/ 	.short	0x000a
        /*0012*/ 	.short	0x0034
        /*0014*/ 	.byte	0x00, 0xf0, 0x11, 0x00


	//----- nvinfo : EIATTR_KPARAM_INFO
	.align		4
.L_6356:
        /*0018*/ 	.byte	0x04, 0x17
        /*001a*/ 	.short	(.L_6358 - .L_6357)
.L_6357:
        /*001c*/ 	.word	0x00000000
        /*0020*/ 	.short	0x0009
        /*0022*/ 	.short	0x0030
        /*0024*/ 	.byte	0x00, 0xf0, 0x11, 0x00


	//----- nvinfo : EIATTR_KPARAM_INFO
	.align		4
.L_6358:
        /*0028*/ 	.byte	0x04, 0x17
        /*002a*/ 	.short	(.L_6360 - .L_6359)
.L_6359:
        /*002c*/ 	.word	0x00000000
        /*0030*/ 	.short	0x0008
        /*0032*/ 	.short	0x002c
        /*0034*/ 	.byte	0x00, 0xf0, 0x11, 0x00


	//----- nvinfo : EIATTR_KPARAM_INFO
	.align		4
.L_6360:
        /*0038*/ 	.byte	0x04, 0x17
        /*003a*/ 	.short	(.L_6362 - .L_6361)
.L_6361:
        /*003c*/ 	.word	0x00000000
        /*0040*/ 	.short	0x0007
        /*0042*/ 	.short	0x0028
        /*0044*/ 	.byte	0x00, 0xf0, 0x11, 0x00


	//----- nvinfo : EIATTR_KPARAM_INFO
	.align		4
.L_6362:
        /*0048*/ 	.byte	0x04, 0x17
        /*004a*/ 	.short	(.L_6364 - .L_6363)
.L_6363:
        /*004c*/ 	.word	0x00000000
        /*0050*/ 	.short	0x0006
        /*0052*/ 	.short	0x0020
        /*0054*/ 	.byte	0x00, 0xf5, 0x21, 0x00


	//----- nvinfo : EIATTR_KPARAM_INFO
	.align		4
.L_6364:
        /*0058*/ 	.byte	0x04, 0x17
        /*005a*/ 	.short	(.L_6366 - .L_6365)
.L_6365:
        /*005c*/ 	.word	0x00000000
        /*0060*/ 	.short	0x0005
        /*0062*/ 	.short	0x0018
        /*0064*/ 	.byte	0x00, 0xf0, 0x11, 0x00


	//----- nvinfo : EIATTR_KPARAM_INFO
	.align		4
.L_6366:
        /*0068*/ 	.byte	0x04, 0x17
        /*006a*/ 	.short	(.L_6368 - .L_6367)
.L_6367:
        /*006c*/ 	.word	0x00000000
        /*0070*/ 	.short	0x0004
        /*0072*/ 	.short	0x0014
        /*0074*/ 	.byte	0x00, 0xf0, 0x11, 0x00


	//----- nvinfo : EIATTR_KPARAM_INFO
	.align		4
.L_6368:
        /*0078*/ 	.byte	0x04, 0x17
        /*007a*/ 	.short	(.L_6370 - .L_6369)
.L_6369:
        /*007c*/ 	.word	0x00000000
        /*0080*/ 	.short	0x0003
        /*0082*/ 	.short	0x0010
        /*0084*/ 	.byte	0x00, 0xf0, 0x11, 0x00


	//----- nvinfo : EIATTR_KPARAM_INFO
	.align		4
.L_6370:
        /*0088*/ 	.byte	0x04, 0x17
        /*008a*/ 	.short	(.L_6372 - .L_6371)
.L_6371:
        /*008c*/ 	.word	0x00000000
        /*0090*/ 	.short	0x0002
        /*0092*/ 	.short	0x000c
        /*0094*/ 	.byte	0x00, 0xf0, 0x11, 0x00


	//----- nvinfo : EIATTR_KPARAM_INFO
	.align		4
.L_6372:
        /*0098*/ 	.byte	0x04, 0x17
        /*009a*/ 	.short	(.L_6374 - .L_6373)
.L_6373:
        /*009c*/ 	.word	0x00000000
        /*00a0*/ 	.short	0x0001
        /*00a2*/ 	.short	0x0008
        /*00a4*/ 	.byte	0x00, 0xf0, 0x11, 0x00


	//----- nvinfo : EIATTR_KPARAM_INFO
	.align		4
.L_6374:
        /*00a8*/ 	.byte	0x04, 0x17
        /*00aa*/ 	.short	(.L_6376 - .L_6375)
.L_6375:
        /*00ac*/ 	.word	0x00000000
        /*00b0*/ 	.short	0x0000
        /*00b2*/ 	.short	0x0000
        /*00b4*/ 	.byte	0x00, 0xf5, 0x21, 0x00


	//----- nvinfo : EIATTR_SPARSE_MMA_MASK
	.align		4
.L_6376:
        /*00b8*/ 	.byte	0x03, 0x50
        /*00ba*/ 	.short	0x0000


	//----- nvinfo : EIATTR_MAXREG_COUNT
	.align		4
        /*00bc*/ 	.byte	0x03, 0x1b
        /*00be*/ 	.short	0x00ff


	//----- nvinfo : EIATTR_MERCURY_ISA_VERSION
	.align		4
        /*00c0*/ 	.byte	0x03, 0x5f
        /*00c2*/ 	.short	0x0101


	//----- nvinfo : EIATTR_VRC_CTA_INIT_COUNT
	.align		4
        /*00c4*/ 	.byte	0x02, 0x4a
	.zero		1
	.zero		1


	//----- nvinfo : EIATTR_EXIT_INSTR_OFFSETS
	.align		4
        /*00c8*/ 	.byte	0x04, 0x1c
        /*00ca*/ 	.short	(.L_6378 - .L_6377)


	//   ....[0]....
.L_6377:
        /*00cc*/ 	.word	0x000000d0


	//   ....[1]....
        /*00d0*/ 	.word	0x00000d30


	//----- nvinfo : EIATTR_CRS_STACK_SIZE
	.align		4
.L_6378:
        /*00d4*/ 	.byte	0x04, 0x1e
        /*00d6*/ 	.short	(.L_6380 - .L_6379)
.L_6379:
        /*00d8*/ 	.word	0x00000000


	//----- nvinfo : EIATTR_CBANK_PARAM_SIZE
	.align		4
.L_6380:
        /*00dc*/ 	.byte	0x03, 0x19
        /*00de*/ 	.short	0x0038


	//----- nvinfo : EIATTR_PARAM_CBANK
	.align		4
        /*00e0*/ 	.byte	0x04, 0x0a
        /*00e2*/ 	.short	(.L_6382 - .L_6381)
	.align		4
.L_6381:
        /*00e4*/ 	.word	index@(.nv.constant0._Z28_permutedims_5D_3_5_2_4_1_64PdiiiiiS_iiii)
        /*00e8*/ 	.short	0x0380
        /*00ea*/ 	.short	0x0038


	//----- nvinfo : EIATTR_SW_WAR
	.align		4
.L_6382:
        /*00ec*/ 	.byte	0x04, 0x36
        /*00ee*/ 	.short	(.L_6384 - .L_6383)
.L_6383:
        /*00f0*/ 	.word	0x00000008
.L_6384:


//--------------------- .nv.info._Z28_permutedims_5D_3_5_2_4_1_32PfiiiiiS_iiii --------------------------
	.section	.nv.info._Z28_permutedims_5D_3_5_2_4_1_32PfiiiiiS_iiii,"",@"SHT_CUDA_INFO"
	.sectionflags	@""
	.align	4


	//----- nvinfo : EIATTR_CUDA_API_VERSION
	.align		4
        /*0000*/ 	.byte	0x04, 0x37
        /*0002*/ 	.short	(.L_6386 - .L_6385)
.L_6385:
        /*0004*/ 	.word	0x00000082


	//----- nvinfo : EIATTR_KPARAM_INFO
	.align		4
.L_6386:
        /*0008*/ 	.byte	0x04, 0x17
        /*000a*/ 	.short	(.L_6388 - .L_6387)
.L_6387:
        /*000c*/ 	.word	0x00000000
        /*0010*/ 	.short	0x000a
        /*0012*/ 	.short	0x0034
        /*0014*/ 	.byte	0x00, 0xf0, 0x11, 0x00


	//----- nvinfo : EIATTR_KPARAM_INFO
	.align		4
.L_6388:
        /*0018*/ 	.byte	0x04, 0x17
        /*001a*/ 	.short	(.L_6390 - .L_6389)
.L_6389:
        /*001c*/ 	.word	0x00000000
        /*0020*/ 	.short	0x0009
        /*0022*/ 	.short	0x0030
        /*0024*/ 	.byte	0x00, 0xf0, 0x11, 0x00


	//----- nvinfo : EIATTR_KPARAM_INFO
	.align		4
.L_6390:
        /*0028*/ 	.byte	0x04, 0x17
        /*002a*/ 	.short	(.L_6392 - .L_6391)
.L_6391:
        /*002c*/ 	.word	0x00000000
        /*0030*/ 	.short	0x0008
        /*0032*/ 	.short	0x002c
        /*0034*/ 	.byte	0x00, 0xf0, 0x11, 0x00


	//----- nvinfo : EIATTR_KPARAM_INFO
	.align		4
.L_6392:
        /*0038*/ 	.byte	0x04, 0x17
        /*003a*/ 	.short	(.L_6394 - .L_6393)
.L_6393:
        /*003c*/ 	.word	0x00000000
        /*0040*/ 	.short	0x0007
        /*0042*/ 	.short	0x0028
        /*0044*/ 	.byte	0x00, 0xf0, 0x11, 0x00


	//----- nvinfo : EIATTR_KPARAM_INFO
	.align		4
.L_6394:
        /*0048*/ 	.byte	0x04, 0x17
        /*004a*/ 	.short	(.L_6396 - .L_6395)
.L_6395:
        /*004c*/ 	.word	0x00000000
        /*0050*/ 	.short	0x0006
        /*0052*/ 	.short	0x0020
        /*0054*/ 	.byte	0x00, 0xf5, 0x21, 0x00


	//----- nvinfo : EIATTR_KPARAM_INFO
	.align		4
.L_6396:
        /*0058*/ 	.byte	0x04, 0x17
        /*005a*/ 	.short	(.L_6398 - .L_6397)
.L_6397:
        /*005c*/ 	.word	0x00000000
        /*0060*/ 	.short	0x0005
        /*0062*/ 	.short	0x0018
        /*0064*/ 	.byte	0x00, 0xf0, 0x11, 0x00


	//----- nvinfo : EIATTR_KPARAM_INFO
	.align		4
.L_6398:
        /*0068*/ 	.byte	0x04, 0x17
        /*006a*/ 	.short	(.L_6400 - .L_6399)
.L_6399:
        /*006c*/ 	.word	0x00000000
        /*0070*/ 	.short	0x0004
        /*0072*/ 	.short	0x0014
        /*0074*/ 	.byte	0x00, 0xf0, 0x11, 0x00


	//----- nvinfo : EIATTR_KPARAM_INFO
	.align		4
.L_6400:
        /*0078*/ 	.byte	0x04, 0x17
        /*007a*/ 	.short	(.L_6402 - .L_6401)
.L_6401:
        /*007c*/ 	.word	0x00000000
        /*0080*/ 	.short	0x0003
        /*0082*/ 	.short	0x0010
        /*0084*/ 	.byte	0x00, 0xf0, 0x11, 0x00


	//----- nvinfo : EIATTR_KPARAM_INFO
	.align		4
.L_6402:
        /*0088*/ 	.byte	0x04, 0x17
        /*008a*/ 	.short	(.L_6404 - .L_6403)
.L_6403:
        /*008c*/ 	.word	0x00000000
        /*0090*/ 	.short	0x0002
        /*0092*/ 	.short	0x000c
        /*0094*/ 	.byte	0x00, 0xf0, 0x11, 0x00


	//----- nvinfo : EIATTR_KPARAM_INFO
	.align		4
.L_6404:
        /*0098*/ 	.byte	0x04, 0x17
        /*009a*/ 	.short	(.L_6406 - .L_6405)
.L_6405:
        /*009c*/ 	.word	0x00000000
        /*00a0*/ 	.short	0x0001
        /*00a2*/ 	.short	0x0008
        /*00a4*/ 	.byte	0x00, 0xf0, 0x11, 0x00


	//----- nvinfo : EIATTR_KPARAM_INFO
	.align		4
.L_6406:
        /*00a8*/ 	.byte	0x04, 0x17
        /*00aa*/ 	.short	(.L_6408 - .L_6407)
.L_6407:
        /*00ac*/ 	.word	0x00000000
        /*00b0*/ 	.short	0x0000
        /*00b2*/ 	.short	0x0000
        /*00b4*/ 	.byte	0x00, 0xf5, 0x21, 0x00


	//----- nvinfo : EIATTR_SPARSE_MMA_MASK
	.align		4
.L_6408:
        /*00b8*/ 	.byte	0x03, 0x50
        /*00ba*/ 	.short	0x0000


	//----- nvinfo : EIATTR_MAXREG_COUNT
	.align		4
        /*00bc*/ 	.byte	0x03, 0x1b
        /*00be*/ 	.short	0x00ff


	//----- nvinfo : EIATTR_MERCURY_ISA_VERSION
	.align		4
        /*00c0*/ 	.byte	0x03, 0x5f
        /*00c2*/ 	.short	0x0101


	//----- nvinfo : EIATTR_VRC_CTA_INIT_COUNT
	.align		4
        /*00c4*/ 	.byte	0x02, 0x4a
	.zero		1
	.zero		1


	//----- nvinfo : EIATTR_EXIT_INSTR_OFFSETS
	.align		4
        /*00c8*/ 	.byte	0x04, 0x1c
        /*00ca*/ 	.short	(.L_6410 - .L_6409)


	//   ....[0]....
.L_6409:
        /*00cc*/ 	.word	0x000000d0


	//   ....[1]....
        /*00d0*/ 	.word	0x00000d80


	//----- nvinfo : EIATTR_CRS_STACK_SIZE
	.align		4
.L_6410:
        /*00d4*/ 	.byte	0x04, 0x1e
        /*00d6*/ 	.short	(.L_6412 - .L_6411)
.L_6411:
        /*00d8*/ 	.word	0x00000000


	//----- nvinfo : EIATTR_CBANK_PARAM_SIZE
	.align		4
.L_6412:
        /*00dc*/ 	.byte	0x03, 0x19
        /*00de*/ 	.short	0x0038


	//----- nvinfo : EIATTR_PARAM_CBANK
	.align		4
        /*00e0*/ 	.byte	0x04, 0x0a
        /*00e2*/ 	.short	(.L_6414 - .L_6413)
	.align		4
.L_6413:
        /*00e4*/ 	.word	index@(.nv.constant0._Z28_permutedims_5D_3_5_2_4_1_32PfiiiiiS_iiii)
        /*00e8*/ 	.short	0x0380
        /*00ea*/ 	.short	0x0038


	//----- nvinfo : EIATTR_SW_WAR
	.align		4
.L_6414:
        /*00ec*/ 	.byte	0x04, 0x36
        /*00ee*/ 	.short	(.L_6416 - .L_6415)
.L_6415:
        /*00f0*/ 	.word	0x00000008
.L_6416:


//--------------------- .nv.info._Z28_permutedims_5D_3_5_2_1_4_64PdiiiiiS_iiii --------------------------
	.section	.nv.info._Z28_permutedims_5D_3_5_2_1_4_64PdiiiiiS_iiii,"",@"SHT_CUDA_INFO"
	.sectionflags	@""
	.align	4


	//----- nvinfo : EIATTR_CUDA_API_VERSION
	.align		4
        /*0000*/ 	.byte	0x04, 0x37
        /*0002*/ 	.short	(.L_6418 - .L_6417)
.L_6417:
        /*0004*/ 	.word	0x00000082


	//----- nvinfo : EIATTR_KPARAM_INFO
	.align		4
.L_6418:
        /*0008*/ 	.byte	0x04, 0x17
        /*000a*/ 	.short	(.L_6420 - .L_6419)
.L_6419:
        /*000c*/ 	.word	0x00000000
        /*0010*/ 	.short	0x000a
        /*0012*/ 	.short	0x0034
        /*0014*/ 	.byte	0x00, 0xf0, 0x11, 0x00


	//----- nvinfo : EIATTR_KPARAM_INFO
	.align		4
.L_6420:
        /*0018*/ 	.byte	0x04, 0x17
        /*001a*/ 	.short	(.L_6422 - .L_6421)
.L_6421:
        /*001c*/ 	.word	0x00000000
        /*0020*/ 	.short	0x0009
        /*0022*/ 	.short	0x0030
        /*0024*/ 	.byte	0x00, 0xf0, 0x11, 0x00


	//----- nvinfo : EIATTR_KPARAM_INFO
	.align		4
.L_6422:
        /*0028*/ 	.byte	0x04, 0x17
        /*002a*/ 	.short	(.L_6424 - .L_6423)
.L_6423:
        /*002c*/ 	.word	0x00000000
        /*0030*/ 	.short	0x0008
        /*0032*/ 	.short	0x002c
        /*0034*/ 	.byte	0x00, 0xf0, 0x11, 0x00


	//----- nvinfo : EIATTR_KPARAM_INFO
	.align		4
.L_6424:
        /*0038*/ 	.byte	0x04, 0x17
        /*003a*/ 	.short	(.L_6426 - .L_6425)
.L_6425:
        /*003c*/ 	.word	0x00000000
        /*0040*/ 	.short	0x0007
        /*0042*/ 	.short	0x0028
        /*0044*/ 	.byte	0x00, 0xf0, 0x11, 0x00


	//----- nvinfo : EIATTR_KPARAM_INFO
	.align		4
.L_6426:
        /*0048*/ 	.byte	0x04, 0x17
        /*004a*/ 	.short	(.L_6428 - .L_6427)
.L_6427:
        /*004c*/ 	.word	0x00000000
        /*0050*/ 	.short	0x0006
        /*0052*/ 	.short	0x0020
        /*0054*/ 	.byte	0x00, 0xf5, 0x21, 0x00


	//----- nvinfo : EIATTR_KPARAM_INFO
	.align		4
.L_6428:
        /*0058*/ 	.byte	0x04, 0x17
        /*005a*/ 	.short	(.L_6430 - .L_6429)
.L_6429:
        /*005c*/ 	.word	0x00000000
        /*0060*/ 	.short	0x0005
        /*0062*/ 	.short	0x0018
        /*0064*/ 	.byte	0x00, 0xf0, 0x11, 0x00


	//----- nvinfo : EIATTR_KPARAM_INFO
	.align		4
.L_6430:
        /*0068*/ 	.byte	0x04, 0x17
        /*006a*/ 	.short	(.L_6432 - .L_6431)
.L_6431:
        /*006c*/ 	.word	0x00000000
        /*0070*/ 	.short	0x0004
        /*0072*/ 	.short	0x0014
        /*0074*/ 	.byte	0x00, 0xf0, 0x11, 0x00


	//----- nvinfo : EIATTR_KPARAM_INFO
	.align		4
.L_6432:
        /*0078*/ 	.byte	0x04, 0x17
        /*007a*/ 	.short	(.L_6434 - .L_6433)
.L_6433:
        /*007c*/ 	.word	0x00000000
        /*0080*/ 	.short	0x0003
        /*0082*/ 	.short	0x0010
        /*0084*/ 	.byte	0x00, 0xf0, 0x11, 0x00


	//----- nvinfo : EIATTR_KPARAM_INFO
	.align		4
.L_6434:
        /*0088*/ 	.byte	0x04, 0x17
        /*008a*/ 	.short	(.L_6436 - .L_6435)
.L_6435:
        /*008c*/ 	.word	0x00000000
        /*0090*/ 	.short	0x0002
        /*0092*/ 	.short	0x000c
        /*0094*/ 	.byte	0x00, 0xf0, 0x11, 0x00


	//----- nvinfo : EIATTR_KPARAM_INFO
	.align		4
.L_6436:
        /*0098*/ 	.byte	0x04, 0x17
        /*009a*/ 	.short	(.L_6438 - .L_6437)
.L_6437:
        /*009c*/ 	.word	0x00000000
        /*00a0*/ 	.short	0x0001
        /*00a2*/ 	.short	0x0008
        /*00a4*/ 	.byte	0x00, 0xf0, 0x11, 0x00


	//----- nvinfo : EIATTR_KPARAM_INFO
	.align		4
.L_6438:
        /*00a8*/ 	.byte	0x04, 0x17
        /*00aa*/ 	.short	(.L_6440 - .L_6439)
.L_6439:
        /*00ac*/ 	.word	0x00000000
        /*00b0*/ 	.short	0x0000
        /*00b2*/ 	.short	0x0000
        /*00b4*/ 	.byte	0x00, 0xf5, 0x21, 0x00


	//----- nvinfo : EIATTR_SPARSE_MMA_MASK
	.align		4
.L_6440:
        /*00b8*/ 	.byte	0x03, 0x50
        /*00ba*/ 	.short	0x0000


	//----- nvinfo : EIATTR_MAXREG_COUNT
	.align		4
        /*00bc*/ 	.byte	0x03, 0x1b
        /*00be*/ 	.short	0x00ff


	//----- nvinfo : EIATTR_MERCURY_ISA_VERSION
	.align		4
        /*00c0*/ 	.byte	0x03, 0x5f
        /*00c2*/ 	.short	0x0101


	//----- nvinfo : EIATTR_VRC_CTA_INIT_COUNT
	.align		4
        /*00c4*/ 	.byte	0x02, 0x4a
	.zero		1
	.zero		1


	//----- nvinfo : EIATTR_EXIT_INSTR_OFFSETS
	.align		4
        /*00c8*/ 	.byte	0x04, 0x1c
        /*00ca*/ 	.short	(.L_6442 - .L_6441)


	//   ....[0]....
.L_6441:
        /*00cc*/ 	.word	0x000000d0


	//   ....[1]....
        /*00d0*/ 	.word	0x00000d30


	//----- nvinfo : EIATTR_CRS_STACK_SIZE
	.align		4
.L_6442:
        /*00d4*/ 	.byte	0x04, 0x1e
        /*00d6*/ 	.short	(.L_6444 - .L_6443)
.L_6443:
        /*00d8*/ 	.word	0x00000000


	//----- nvinfo : EIATTR_CBANK_PARAM_SIZE
	.align		4
.L_6444:
        /*00dc*/ 	.byte	0x03, 0x19
        /*00de*/ 	.short	0x0038


	//----- nvinfo : EIATTR_PARAM_CBANK
	.align		4
        /*00e0*/ 	.byte	0x04, 0x0a
        /*00e2*/ 	.short	(.L_6446 - .L_6445)
	.align		4
.L_6445:
        /*00e4*/ 	.word	index@(.nv.constant0._Z28_permutedims_5D_3_5_2_1_4_64PdiiiiiS_iiii)
        /*00e8*/ 	.short	0x0380
        /*00ea*/ 	.short	0x0038


	//----- nvinfo : EIATTR_SW_WAR
	.align		4
.L_6446:
        /*00ec*/ 	.byte	0x04, 0x36
        /*00ee*/ 	.short	(.L_6448 - .L_6447)
.L_6447:
        /*00f0*/ 	.word	0x00000008
.L_6448:


//--------------------- .nv.info._Z28_permutedims_5D_3_5_2_1_4_32PfiiiiiS_iiii --------------------------
	.section	.nv.info._Z28_permutedims_5D_3_5_2_1_4_32PfiiiiiS_iiii,"",@"SHT_CUDA_INFO"
	.sectionflags	@""
	.align	4


	//----- nvinfo : EIATTR_CUDA_API_VERSION
	.align		4
        /*0000*/ 	.byte	0x04, 0x37
        /*0002*/ 	.short	(.L_6450 - .L_6449)
.L_6449:
        /*0004*/ 	.word	0x00000082


	//----- nvinfo : EIATTR_KPARAM_INFO
	.align		4
.L_6450:
        /*0008*/ 	.byte	0x04, 0x17
        /*000a*/ 	.short	(.L_6452 - .L_6451)
.L_6451:
        /*000c*/ 	.word	0x00000000
        /*0010*/ 	.short	0x000a
        /*0012*/ 	.short	0x0034
        /*0014*/ 	.byte	0x00, 0xf0, 0x11, 0x00


	//----- nvinfo : EIATTR_KPARAM_INFO
	.align		4
.L_6452:
        /*0018*/ 	.byte	0x04, 0x17
        /*001a*/ 	.short	(.L_6454 - .L_6453)
.L_6453:
        /*001c*/ 	.word	0x00000000
        /*0020*/ 	.short	0x0009
        /*0022*/ 	.short	0x0030
        /*0024*/ 	.byte	0x00, 0xf0, 0x11, 0x00


	//----- nvinfo : EIATTR_KPARAM_INFO
	.align		4
.L_6454:
        /*0028*/ 	.byte	0x04, 0x17
        /*002a*/ 	.short	(.L_6456 - .L_6455)
.L_6455:
        /*002c*/ 	.word	0x00000000
        /*0030*/ 	.short	0x0008
        /*0032*/ 	.short	0x002c
        /*0034*/ 	.byte	0x00, 0xf0, 0x11, 0x00


	//----- nvinfo : EIATTR_KPARAM_INFO
	.align		4
.L_6456:
        /*0038*/ 	.byte	0x04, 0x17
        /*003a*/ 	.short	(.L_6458 - .L_6457)
.L_6457:
        /*003c*/ 	.word	0x00000000
        /*0040*/ 	.short	0x0007
        /*0042*/ 	.short	0x0028
        /*0044*/ 	.byte	0x00, 0xf0, 0x11, 0x00


	//----- nvinfo : EIATTR_KPARAM_INFO
	.align		4
.L_6458:
        /*0048*/ 	.byte	0x04, 0x17
        /*004a*/ 	.short	(.L_6460 - .L_6459)
.L_6459:
        /*004c*/ 	.word	0x00000000
        /*0050*/ 	.short	0x0006
        /*0052*/ 	.short	0x0020
        /*0054*/ 	.byte	0x00, 0xf5, 0x21, 0x00


	//----- nvinfo : EIATTR_KPARAM_INFO
	.align		4
.L_6460:
        /*0058*/ 	.byte	0x04, 0x17
        /*005a*/ 	.short	(.L_6462 - .L_6461)
.L_6461:
        /*005c*/ 	.word	0x00000000
        /*0060*/ 	.short	0x0005
        /*0062*/ 	.short	0x0018
        /*0064*/ 	.byte	0x00, 0xf0, 0x11, 0x00


	//----- nvinfo : EIATTR_KPARAM_INFO
	.align		4
.L_6462:
        /*0068*/ 	.byte	0x04, 0x17
        /*006a*/ 	.short	(.L_6464 - .L_6463)
.L_6463:
        /*006c*/ 	.word	0x00000000
        /*0070*/ 	.short	0x0004
        /*0072*/ 	.short	0x0014
        /*0074*/ 	.byte	0x00, 0xf0, 0x11, 0x00


	//----- nvinfo : EIATTR_KPARAM_INFO
	.align		4
.L_6464:
        /*0078*/ 	.byte	0x04, 0x17
        /*007a*/ 	.short	(.L_6466 - .L_6465)
.L_6465:
        /*007c*/ 	.word	0x00000000
        /*0080*/ 	.short	0x0003
        /*0082*/ 	.short	0x0010
        /*0084*/ 	.byte	0x00, 0xf0, 0x11, 0x00


	//----- nvinfo : EIATTR_KPARAM_INFO
	.align		4
.L_6466:
        /*0088*/ 	.byte	0x04, 0x17
        /*008a*/ 	.short	(.L_6468 - .L_6467)
.L_6467:
        /*008c*/ 	.word	0x00000000
        /*0090*/ 	.short	0x0002
        /*0092*/ 	.short	0x000c
        /*0094*/ 	.byte	0x00, 0xf0, 0x11, 0x00


	//----- nvinfo : EIATTR_KPARAM_INFO
	.align		4
.L_6468:
        /*0098*/ 	.byte	0x04, 0x17
        /*009a*/ 	.short	(.L_6470 - .L_6469)
.L_6469:
        /*009c*/ 	.word	0x00000000
        /*00a0*/ 	.short	0x0001
        /*00a2*/ 	.short	0x0008
        /*00a4*/ 	.byte	0x00, 0xf0, 0x11, 0x00


	//----- nvinfo : EIATTR_KPARAM_INFO
	.align		4
.L_6470:
        /*00a8*/ 	.byte	0x04, 0x17
        /*00aa*/ 	.short	(.L_6472 - .L_6471)
.L_6471:
        /*00ac*/ 	.word	0x00000000
        /*00b0*/ 	.short	0x0000
        /*00b2*/ 	.short	0x0000
        /*00b4*/ 	.byte	0x00, 0xf5, 0x21, 0x00


	//----- nvinfo : EIATTR_SPARSE_MMA_MASK
	.align		4
.L_6472:
        /*00b8*/ 	.byte	0x03, 0x50
        /*00ba*/ 	.short	0x0000


	//----- nvinfo : EIATTR_MAXREG_COUNT
	.align		4
        /*00bc*/ 	.byte	0x03, 0x1b
        /*00be*/ 	.short	0x00ff


	//----- nvinfo : EIATTR_MERCURY_ISA_VERSION
	.align		4
        /*00c0*/ 	.byte	0x03, 0x5f
        /*00c2*/ 	.short	0x0101


	//----- nvinfo : EIATTR_VRC_CTA_INIT_COUNT
	.align		4
        /*00c4*/ 	.byte	0x02, 0x4a
	.zero		1
	.zero		1


	//----- nvinfo : EIATTR_EXIT_INSTR_OFFSETS
	.align		4
        /*00c8*/ 	.byte	0x04, 0x1c
        /*00ca*/ 	.short	(.L_6474 - .L_6473)


	//   ....[0]....
.L_6473:
        /*00cc*/ 	.word	0x000000d0


	//   ....[1]....
        /*00d0*/ 	.word	0x00000d80


	//----- nvinfo : EIATTR_CRS_STACK_SIZE
	.align		4
.L_6474:
        /*00d4*/ 	.byte	0x04, 0x1e
        /*00d6*/ 	.short	(.L_6476 - .L_6475)
.L_6475:
        /*00d8*/ 	.word	0x00000000


	//----- nvinfo : EIATTR_CBANK_PARAM_SIZE
	.align		4
.L_6476:
        /*00dc*/ 	.byte	0x03, 0x19
        /*00de*/ 	.short	0x0038


	//----- nvinfo : EIATTR_PARAM_CBANK
	.align		4
        /*00e0*/ 	.byte	0x04, 0x0a
        /*00e2*/ 	.short	(.L_6478 - .L_6477)
	.align		4
.L_6477:
        /*00e4*/ 	.word	index@(.nv.constant0._Z28_permutedims_5D_3_5_2_1_4_32PfiiiiiS_iiii)
        /*00e8*/ 	.short	0x0380
        /*00ea*/ 	.short	0x0038


	//----- nvinfo : EIATTR_SW_WAR
	.align		4
.L_6478:
        /*00ec*/ 	.byte	0x04, 0x36
        /*00ee*/ 	.short	(.L_6480 - .L_6479)
.L_6479:
        /*00f0*/ 	.word	0x00000008
.L_6480:


//--------------------- .nv.info._Z28_permutedims_5D_3_5_1_4_2_64PdiiiiiS_iiii --------------------------
	.section	.nv.info._Z28_permutedims_5D_3_5_1_4_2_64PdiiiiiS_iiii,"",@"SHT_CUDA_INFO"
	.sectionflags	@""
	.align	4


	//----- nvinfo : EIATTR_CUDA_API_VERSION
	.align		4
        /*0000*/ 	.byte	0x04, 0x37
        /*0002*/ 	.short	(.L_6482 - .L_6481)
.L_6481:
        /*0004*/ 	.word	0x00000082


	//----- nvinfo : EIATTR_KPARAM_INFO
	.align		4
.L_6482:
        /*0008*/ 	.byte	0x04, 0x17
        /*000a*/ 	.short	(.L_6484 - .L_6483)
.L_6483:
        /*000c*/ 	.word	0x00000000
        /*0010*/ 	.short	0x000a
        /*0012*/ 	.short	0x0034
        /*0014*/ 	.byte	0x00, 0xf0, 0x11, 0x00


	//----- nvinfo : EIATTR_KPARAM_INFO
	.align		4
.L_6484:
        /*0018*/ 	.byte	0x04, 0x17
        /*001a*/ 	.short	(.L_6486 - .L_6485)
.L_6485:
        /*001c*/ 	.word	0x00000000
        /*0020*/ 	.short	0x0009
        /*0022*/ 	.short	0x0030
        /*0024*/ 	.byte	0x00, 0xf0, 0x11, 0x00


	//----- nvinfo : EIATTR_KPARAM_INFO
	.align		4
.L_6486:
        /*0028*/ 	.byte	0x04, 0x17
        /*002a*/ 	.short	(.L_6488 - .L_6487)
.L_6487:
        /*002c*/ 	.word	0x00000000
        /*0030*/ 	.short	0x0008
        /*0032*/ 	.short	0x002c
        /*0034*/ 	.byte	0x00, 0xf0, 0x11, 0x00


	//----- nvinfo : EIATTR_KPARAM_INFO
	.align		4
.L_6488:
        /*0038*/ 	.byte	0x04, 0x17
        /*003a*/ 	.short	(.L_6490 - .L_6489)
.L_6489:
        /*003c*/ 	.word	0x00000000
        /*0040*/ 	.short	0x0007
        /*0042*/ 	.short	0x0028
        /*0044*/ 	.byte	0x00, 0xf0, 0x11, 0x00


	//----- nvinfo : EIATTR_KPARAM_INFO
	.align		4
.L_6490:
        /*0048*/ 	.byte	0x04, 0x17
        /*004a*/ 	.short	(.L_6492 - .L_6491)
.L_6491:
        /*004c*/ 	.word	0x00000000
        /*0050*/ 	.short	0x0006
        /*0052*/ 	.short	0x0020
        /*0054*/ 	.byte	0x00, 0xf5, 0x21, 0x00


	//----- nvinfo : EIATTR_KPARAM_INFO
	.align		4
.L_6492:
        /*0058*/ 	.byte	0x04, 0x17
        /*005a*/ 	.short	(.L_6494 - .L_6493)
.L_6493:
        /*005c*/ 	.word	0x00000000
        /*0060*/ 	.short	0x0005
        /*0062*/ 	.short	0x0018
        /*0064*/ 	.byte	0x00, 0xf0, 0x11, 0x00


	//----- nvinfo : EIATTR_KPARAM_INFO
	.align		4
.L_6494:
        /*0068*/ 	.byte	0x04, 0x17
        /*006a*/ 	.short	(.L_6496 - .L_6495)
.L_6495:
        /*006c*/ 	.word	0x00000000
        /*0070*/ 	.short	0x0004
        /*0072*/ 	.short	0x0014
        /*0074*/ 	.byte	0x00, 0xf0, 0x11, 0x00


	//----- nvinfo : EIATTR_KPARAM_INFO
	.align		4
.L_6496:
        /*0078*/ 	.byte	0x04, 0x17
        /*007a*/ 	.short	(.L_6498 - .L_6497)
.L_6497:
        /*007c*/ 	.word	0x00000000
        /*0080*/ 	.short	0x0003
        /*0082*/ 	.short	0x0010
        /*0084*/ 	.byte	0x00, 0xf0, 0x11, 0x00


	//----- nvinfo : EIATTR_KPARAM_INFO
	.align		4
.L_6498:
        /*0088*/ 	.byte	0x04, 0x17
        /*008a*/ 	.short	(.L_6500 - .L_6499)
.L_6499:
        /*008c*/ 	.word	0x00000000
        /*0090*/ 	.short	0x0002
        /*0092*/ 	.short	0x000c
        /*0094*/ 	.byte	0x00, 0xf0, 0x11, 0x00


	//----- nvinfo : EIATTR_KPARAM_INFO
	.align		4
.L_6500:
        /*0098*/ 	.byte	0x04, 0x17
        /*009a*/ 	.short	(.L_6502 - .L_6501)
.L_6501:
        /*009c*/ 	.word	0x00000000
        /*00a0*/ 	.short	0x0001
        /*00a2*/ 	.short	0x0008
        /*00a4*/ 	.byte	0x00, 0xf0, 0x11, 0x00


	//----- nvinfo : EIATTR_KPARAM_INFO
	.align		4
.L_6502:
        /*00a8*/ 	.byte	0x04, 0x17
        /*00aa*/ 	.short	(.L_6504 - .L_6503)
.L_6503:
        /*00ac*/ 	.word	0x00000000
        /*00b0*/ 	.short	0x0000
        /*00b2*/ 	.short	0x0000
        /*00b4*/ 	.byte	0x00, 0xf5, 0x21, 0x00


	//----- nvinfo : EIATTR_SPARSE_MMA_MASK
	.align		4
.L_6504:
        /*00b8*/ 	.byte	0x03, 0x50
        /*00ba*/ 	.short	0x0000


	//----- nvinfo : EIATTR_MAXREG_COUNT
	.align		4
        /*00bc*/ 	.byte	0x03, 0x1b
        /*00be*/ 	.short	0x00ff


	//----- nvinfo : EIATTR_MERCURY_ISA_VERSION
	.align		4
        /*00c0*/ 	.byte	0x03, 0x5f
        /*00c2*/ 	.short	0x0101


	//----- nvinfo : EIATTR_VRC_CTA_INIT_COUNT
	.align		4
        /*00c4*/ 	.byte	0x02, 0x4a
	.zero		1
	.zero		1


	//----- nvinfo : EIATTR_EXIT_INSTR_OFFSETS
	.align		4
        /*00c8*/ 	.byte	0x04, 0x1c
        /*00ca*/ 	.short	(.L_6506 - .L_6505)


	//   ....[0]....
.L_6505:
        /*00cc*/ 	.word	0x000000d0


	//   ....[1]....
        /*00d0*/ 	.word	0x00000d10


	//----- nvinfo : EIATTR_CRS_STACK_SIZE
	.align		4
.L_6506:
        /*00d4*/ 	.byte	0x04, 0x1e
        /*00d6*/ 	.short	(.L_6508 - .L_6507)
.L_6507:
        /*00d8*/ 	.word	0x00000000


	//----- nvinfo : EIATTR_CBANK_PARAM_SIZE
	.align		4
.L_6508:
        /*00dc*/ 	.byte	0x03, 0x19
        /*00de*/ 	.short	0x0038


	//----- nvinfo : EIATTR_PARAM_CBANK
	.align		4
        /*00e0*/ 	.byte	0x04, 0x0a
        /*00e2*/ 	.short	(.L_6510 - .L_6509)
	.align		4
.L_6509:
        /*00e4*/ 	.word	index@(.nv.constant0._Z28_permutedims_5D_3_5_1_4_2_64PdiiiiiS_iiii)
        /*00e8*/ 	.short	0x0380
        /*00ea*/ 	.short	0x0038


	//----- nvinfo : EIATTR_SW_WAR
	.align		4
.L_6510:
        /*00ec*/ 	.byte	0x04, 0x36
        /*00ee*/ 	.short	(.L_6512 - .L_6511)
.L_6511:
        /*00f0*/ 	.word	0x00000008
.L_6512:


//--------------------- .nv.info._Z28_permutedims_5D_3_5_1_4_2_32PfiiiiiS_iiii --------------------------
	.section	.nv.info._Z28_permutedims_5D_3_5_1_4_2_32PfiiiiiS_iiii,"",@"SHT_CUDA_INFO"
	.sectionflags	@""
	.align	4


	//----- nvinfo : EIATTR_CUDA_API_VERSION
	.align		4
        /*0000*/ 	.byte	0x04, 0x37
        /*0002*/ 	.short	(.L_6514 - .L_6513)
.L_6513:
        /*0004*/ 	.word	0x00000082


	//----- nvinfo : EIATTR_KPARAM_INFO
	.align		4
.L_6514:
        /*0008*/ 	.byte	0x04, 0x17
        /*000a*/ 	.short	(.L_6516 - .L_6515)
.L_6515:
        /*000c*/ 	.word	0x00000000
        /*0010*/ 	.short	0x000a
        /*0012*/ 	.short	0x0034
        /*0014*/ 	.byte	0x00, 0xf0, 0x11, 0x00


	//----- nvinfo : EIATTR_KPARAM_INFO
	.align		4
.L_6516:
        /*0018*/ 	.byte	0x04, 0x17
        /*001a*/ 	.short	(.L_6518 - .L_6517)
.L_6517:
        /*001c*/ 	.word	0x00000000
        /*0020*/ 	.short	0x0009
        /*0022*/ 	.short	0x0030
        /*0024*/ 	.byte	0x00, 0xf0, 0x11, 0x00


	//----- nvinfo : EIATTR_KPARAM_INFO
	.align		4
.L_6518:
        /*0028*/ 	.byte	0x04, 0x17
        /*002a*/ 	.short	(.L_6520 - .L_6519)
.L_6519:
        /*002c*/ 	.word	0x00000000
        /*0030*/ 	.short	0x0008
        /*0032*/ 	.short	0x002c
        /*0034*/ 	.byte	0x00, 0xf0, 0x11, 0x00


	//----- nvinfo : EIATTR_KPARAM_INFO
	.align		4
.L_6520:
        /*0038*/ 	.byte	0x04, 0x17
        /*003a*/ 	.short	(.L_6522 - .L_6521)
.L_6521:
        /*003c*/ 	.word	0x00000000
        /*0040*/ 	.short	0x0007
        /*0042*/ 	.short	0x0028
        /*0044*/ 	.byte	0x00, 0xf0, 0x11, 0x00


	//----- nvinfo : EIATTR_KPARAM_INFO
	.align		4
.L_6522:
        /*0048*/ 	.byte	0x04, 0x17
        /*004a*/ 	.short	(.L_6524 - .L_6523)
.L_6523:
        /*004c*/ 	.word	0x00000000
        /*0050*/ 	.short	0x0006
        /*0052*/ 	.short	0x0020
        /*0054*/ 	.byte	0x00, 0xf5, 0x21, 0x00


	//----- nvinfo : EIATTR_KPARAM_INFO
	.align		4
.L_6524:
        /*0058*/ 	.byte	0x04, 0x17
        /*005a*/ 	.short	(.L_6526 - .L_6525)
.L_6525:
        /*005c*/ 	.word	0x00000000
        /*0060*/ 	.short	0x0005
        /*0062*/ 	.short	0x0018
        /*0064*/ 	.byte	0x00, 0xf0, 0x11, 0x00


	//----- nvinfo : EIATTR_KPARAM_INFO
	.align		4
.L_6526:
        /*0068*/ 	.byte	0x04, 0x17
        /*006a*/ 	.short	(.L_6528 - .L_6527)
.L_6527:
        /*006c*/ 	.word	0x00000000
        /*0070*/ 	.short	0x0004
        /*0072*/ 	.short	0x0014
        /*0074*/ 	.byte	0x00, 0xf0, 0x11, 0x00


	//----- nvinfo : EIATTR_KPARAM_INFO
	.align		4
.L_6528:
        /*0078*/ 	.byte	0x04, 0x17
        /*007a*/ 	.short	(.L_6530 - .L_6529)
.L_6529:
        /*007c*/ 	.word	0x00000000
        /*0080*/ 	.short	0x0003
        /*0082*/ 	.short	0x0010
        /*0084*/ 	.byte	0x00, 0xf0, 0x11, 0x00


	//----- nvinfo : EIATTR_KPARAM_INFO
	.align		4
.L_6530:
        /*0088*/ 	.byte	0x04, 0x17
        /*008a*/ 	.short	(.L_6532 - .L_6531)
.L_6531:
        /*008c*/ 	.word	0x00000000
        /*0090*/ 	.short	0x0002
        /*0092*/ 	.short	0x000c
        /*0094*/ 	.byte	0x00, 0xf0, 0x11, 0x00


	//----- nvinfo : EIATTR_KPARAM_INFO
	.align		4
.L_6532:
        /*0098*/ 	.byte	0x04, 0x17
        /*009a*/ 	.short	(.L_6534 - .L_6533)
.L_6533:
        /*009c*/ 	.word	0x00000000
        /*00a0*/ 	.short	0x0001
        /*00a2*/ 	.short	0x0008
        /*00a4*/ 	.byte	0x00, 0xf0, 0x11, 0x00


	//----- nvinfo : EIATTR_KPARAM_INFO
	.align		4
.L_6534:
        /*00a8*/ 	.byte	0x04, 0x17
        /*00aa*/ 	.short	(.L_6536 - .L_6535)
.L_6535:
        /*00ac*/ 	.word	0x00000000
        /*00b0*/ 	.short	0x0000
        /*00b2*/ 	.short	0x0000
        /*00b4*/ 	.byte	0x00, 0xf5, 0x21, 0x00


	//----- nvinfo : EIATTR_SPARSE_MMA_MASK
	.align		4
.L_6536:
        /*00b8*/ 	.byte	0x03, 0x50
        /*00ba*/ 	.short	0x0000


	//----- nvinfo : EIATTR_MAXREG_COUNT
	.align		4
        /*00bc*/ 	.byte	0x03, 0x1b
        /*00be*/ 	.short	0x00ff


	//----- nvinfo : EIATTR_MERCURY_ISA_VERSION
	.align		4
        /*00c0*/ 	.byte	0x03, 0x5f
        /*00c2*/ 	.short	0x0101


	//----- nvinfo : EIATTR_VRC_CTA_INIT_COUNT
	.align		4
        /*00c4*/ 	.byte	0x02, 0x4a
	.zero		1
	.zero		1


	//----- nvinfo : EIATTR_EXIT_INSTR_OFFSETS
	.align		4
        /*00c8*/ 	.byte	0x04, 0x1c
        /*00ca*/ 	.short	(.L_6538 - .L_6537)


	//   ....[0]....
.L_6537:
        /*00cc*/ 	.word	0x000000d0


	//   ....[1]....
        /*00d0*/ 	.word	0x00000d80


	//----- nvinfo : EIATTR_CRS_STACK_SIZE
	.align		4
.L_6538:
        /*00d4*/ 	.byte	0x04, 0x1e
        /*00d6*/ 	.short	(.L_6540 - .L_6539)
.L_6539:
        /*00d8*/ 	.word	0x00000000


	//----- nvinfo : EIATTR_CBANK_PARAM_SIZE
	.align		4
.L_6540:
        /*00dc*/ 	.byte	0x03, 0x19
        /*00de*/ 	.short	0x0038


	//----- nvinfo : EIATTR_PARAM_CBANK
	.align		4
        /*00e0*/ 	.byte	0x04, 0x0a
        /*00e2*/ 	.short	(.L_6542 - .L_6541)
	.align		4
.L_6541:
        /*00e4*/ 	.word	index@(.nv.constant0._Z28_permutedims_5D_3_5_1_4_2_32PfiiiiiS_iiii)
        /*00e8*/ 	.short	0x0380
        /*00ea*/ 	.short	0x0038


	//----- nvinfo : EIATTR_SW_WAR
	.align		4
.L_6542:
        /*00ec*/ 	.byte	0x04, 0x36
        /*00ee*/ 	.short	(.L_6544 - .L_6543)
.L_6543:
        /*00f0*/ 	.word	0x00000008
.L_6544:


//--------------------- .nv.info._Z28_permutedims_5D_3_5_1_2_4_64PdiiiiiS_iiii --------------------------
	.section	.nv.info._Z28_permutedims_5D_3_5_1_2_4_64PdiiiiiS_iiii,"",@"SHT_CUDA_INFO"
	.sectionflags	@""
	.align	4


	//----- nvinfo : EIATTR_CUDA_API_VERSION
	.align		4
        /*0000*/ 	.byte	0x04, 0x37
        /*0002*/ 	.short	(.L_6546 - .L_6545)
.L_6545:
        /*0004*/ 	.word	0x00000082


	//----- nvinfo : EIATTR_KPARAM_INFO
	.align		4
.L_6546:
        /*0008*/ 	.byte	0x04, 0x17
        /*000a*/ 	.short	(.L_6548 - .L_6547)
.L_6547:
        /*000c*/ 	.word	0x00000000
        /*0010*/ 	.short	0x000a
        /*0012*/ 	.short	0x0034
        /*0014*/ 	.byte	0x00, 0xf0, 0x11, 0x00


	//----- nvinfo : EIATTR_KPARAM_INFO
	.align		4
.L_6548:
        /*0018*/ 	.byte	0x04, 0x17
        /*001a*/ 	.short	(.L_6550 - .L_6549)
.L_6549:
        /*001c*/ 	.word	0x00000000
        /*0020*/ 	.short	0x0009
        /*0022*/ 	.short	0x0030
        /*0024*/ 	.byte	0x00, 0xf0, 0x11, 0x00


	//----- nvinfo : EIATTR_KPARAM_INFO
	.align		4
.L_6550:
        /*0028*/ 	.byte	0x04, 0x17
        /*002a*/ 	.short	(.L_6552 - .L_6551)
.L_6551:
        /*002c*/ 	.word	0x00000000
        /*0030*/ 	.short	0x0008
        /*0032*/ 	.short	0x002c
        /*0034*/ 	.byte	0x00, 0xf0, 0x11, 0x00


	//----- nvinfo : EIATTR_KPARAM_INFO
	.align		4
.L_6552:
        /*0038*/ 	.byte	0x04, 0x17
        /*003a*/ 	.short	(.L_6554 - .L_6553)
.L_6553:
        /*003c*/ 	.word	0x00000000
        /*0040*/ 	.short	0x0007
        /*0042*/ 	.short	0x0028
        /*0044*/ 	.byte	0x00, 0xf0, 0x11, 0x00


	//----- nvinfo : EIATTR_KPARAM_INFO
	.align		4
.L_6554:
        /*0048*/ 	.byte	0x04, 0x17
        /*004a*/ 	.short	(.L_6556 - .L_6555)
.L_6555:
        /*004c*/ 	.word	0x00000000
        /*0050*/ 	.short	0x0006
        /*0052*/ 	.short	0x0020
        /*0054*/ 	.byte	0x00, 0xf5, 0x21, 0x00


	//----- nvinfo : EIATTR_KPARAM_INFO
	.align		4
.L_6556:
        /*0058*/ 	.byte	0x04, 0x17
        /*005a*/ 	.short	(.L_6558 - .L_6557)
.L_6557:
        /*005c*/ 	.word	0x00000000
        /*0060*/ 	.short	0x0005
        /*0062*/ 	.short	0x0018
        /*0064*/ 	.byte	0x00, 0xf0, 0x11, 0x00


	//----- nvinfo : EIATTR_KPARAM_INFO
	.align		4
.L_6558:
        /*0068*/ 	.byte	0x04, 0x17
        /*006a*/ 	.short	(.L_6560 - .L_6559)
.L_6559:
        /*006c*/ 	.word	0x00000000
        /*0070*/ 	.short	0x0004
        /*0072*/ 	.short	0x0014
        /*0074*/ 	.byte	0x00, 0xf0, 0x11, 0x00


	//----- nvinfo : EIATTR_KPARAM_INFO
	.align		4
.L_6560:
        /*0078*/ 	.byte	0x04, 0x17
        /*007a*/ 	.short	(.L_6562 - .L_6561)
.L_6561:
        /*007c*/ 	.word	0x00000000
        /*0080*/ 	.short	0x0003
        /*0082*/ 	.short	0x0010
        /*0084*/ 	.byte	0x00, 0xf0, 0x11, 0x00


	//----- nvinfo : EIATTR_KPARAM_INFO
	.align		4
.L_6562:
        /*0088*/ 	.byte	0x04, 0x17
        /*008a*/ 	.short	(.L_6564 - .L_6563)
.L_6563:
        /*008c*/ 	.word	0x00000000
        /*0090*/ 	.short	0x0002
        /*0092*/ 	.short	0x000c
        /*0094*/ 	.byte	0x00, 0xf0, 0x11, 0x00


	//----- nvinfo : EIATTR_KPARAM_INFO
	.align		4
.L_6564:
        /*0098*/ 	.byte	0x04, 0x17
        /*009a*/ 	.short	(.L_6566 - .L_6565)
.L_6565:
        /*009c*/ 	.word	0x00000000
        /*00a0*/ 	.short	0x0001
        /*00a2*/ 	.short	0x0008
        /*00a4*/ 	.byte	0x00, 0xf0, 0x11, 0x00


	//----- nvinfo : EIATTR_KPARAM_INFO
	.align		4
.L_6566:
        /*00a8*/ 	.byte	0x04, 0x17
        /*00aa*/ 	.short	(.L_6568 - .L_6567)
.L_6567:
        /*00ac*/ 	.word	0x00000000
        /*00b0*/ 	.short	0x0000
        /*00b2*/ 	.short	0x0000
        /*00b4*/ 	.byte	0x00, 0xf5, 0x21, 0x00


	//----- nvinfo : EIATTR_SPARSE_MMA_MASK
	.align		4
.L_6568:
        /*00b8*/ 	.byte	0x03, 0x50
        /*00ba*/ 	.short	0x0000


	//----- nvinfo : EIATTR_MAXREG_COUNT
	.align		4
        /*00bc*/ 	.byte	0x03, 0x1b
        /*00be*/ 	.short	0x00ff


	//----- nvinfo : EIATTR_MERCURY_ISA_VERSION
	.align		4
        /*00c0*/ 	.byte	0x03, 0x5f
        /*00c2*/ 	.short	0x0101


	//----- nvinfo : EIATTR_VRC_CTA_INIT_COUNT
	.align		4
        /*00c4*/ 	.byte	0x02, 0x4a
	.zero		1
	.zero		1


	//----- nvinfo : EIATTR_EXIT_INSTR_OFFSETS
	.align		4
        /*00c8*/ 	.byte	0x04, 0x1c
        /*00ca*/ 	.short	(.L_6570 - .L_6569)


	//   ....[0]....
.L_6569:
        /*00cc*/ 	.word	0x000000d0


	//   ....[1]....
        /*00d0*/ 	.word	0x00000d10


	//----- nvinfo : EIATTR_CRS_STACK_SIZE
	.align		4
.L_6570:
        /*00d4*/ 	.byte	0x04, 0x1e
        /*00d6*/ 	.short	(.L_6572 - .L_6571)
.L_6571:
        /*00d8*/ 	.word	0x00000000


	//----- nvinfo : EIATTR_CBANK_PARAM_SIZE
	.align		4
.L_6572:
        /*00dc*/ 	.byte	0x03, 0x19
        /*00de*/ 	.short	0x0038


	//----- nvinfo : EIATTR_PARAM_CBANK
	.align		4
        /*00e0*/ 	.byte	0x04, 0x0a
        /*00e2*/ 	.short	(.L_6574 - .L_6573)
	.align		4
.L_6573:
        /*00e4*/ 	.word	index@(.nv.constant0._Z28_permutedims_5D_3_5_1_2_4_64PdiiiiiS_iiii)
        /*00e8*/ 	.short	0x0380
        /*00ea*/ 	.short	0x0038


	//----- nvinfo : EIATTR_SW_WAR
	.align		4
.L_6574:
        /*00ec*/ 	.byte	0x04, 0x36
        /*00ee*/ 	.short	(.L_6576 - .L_6575)
.L_6575:
        /*00f0*/ 	.word	0x00000008
.L_6576:


//--------------------- .nv.info._Z28_permutedims_5D_3_5_1_2_4_32PfiiiiiS_iiii --------------------------
	.section	.nv.info._Z28_permutedims_5D_3_5_1_2_4_32PfiiiiiS_iiii,"",@"SHT_CUDA_INFO"
	.sectionflags	@""
	.align	4


	//----- nvinfo : EIATTR_CUDA_API_VERSION
	.align		4
        /*0000*/ 	.byte	0x04, 0x37
        /*0002*/ 	.short	(.L_6578 - .L_6577)
.L_6577:
        /*0004*/ 	.word	0x00000082


	//----- nvinfo : EIATTR_KPARAM_INFO
	.align		4
.L_6578:
        /*0008*/ 	.byte	0x04, 0x17
        /*000a*/ 	.short	(.L_6580 - .L_6579)
.L_6579:
        /*000c*/ 	.word	0x00000000
        /*0010*/ 	.short	0x000a
        /*0012*/ 	.short	0x0034
        /*0014*/ 	.byte	0x00, 0xf0, 0x11, 0x00


	//----- nvinfo : EIATTR_KPARAM_INFO
	.align		4
.L_6580:
        /*0018*/ 	.byte	0x04, 0x17
        /*001a*/ 	.short	(.L_6582 - .L_6581)
.L_6581:
        /*001c*/ 	.word	0x00000000
        /*0020*/ 	.short	0x0009
        /*0022*/ 	.short	0x0030
        /*0024*/ 	.byte	0x00, 0xf0, 0x11, 0x00


	//----- nvinfo : EIATTR_KPARAM_INFO
	.align		4
.L_6582:
        /*0028*/ 	.byte	0x04, 0x17
        /*002a*/ 	.short	(.L_6584 - .L_6583)
.L_6583:
        /*002c*/ 	.word	0x00000000
        /*0030*/ 	.short	0x0008
        /*0032*/ 	.short	0x002c
        /*0034*/ 	.byte	0x00, 0xf0, 0x11, 0x00


	//----- nvinfo : EIATTR_KPARAM_INFO
	.align		4
.L_6584:
        /*0038*/ 	.byte	0x04, 0x17
        /*003a*/ 	.short	(.L_6586 - .L_6585)
.L_6585:
        /*003c*/ 	.word	0x00000000
        /*0040*/ 	.short	0x0007
        /*0042*/ 	.short	0x0028
        /*0044*/ 	.byte	0x00, 0xf0, 0x11, 0x00


	//----- nvinfo : EIATTR_KPARAM_INFO
	.align		4
.L_6586:
        /*0048*/ 	.byte	0x04, 0x17
        /*004a*/ 	.short	(.L_6588 - .L_6587)
.L_6587:
        /*004c*/ 	.word	0x00000000
        /*0050*/ 	.short	0x0006
        /*0052*/ 	.short	0x0020
        /*0054*/ 	.byte	0x00, 0xf5, 0x21, 0x00


	//----- nvinfo : EIATTR_KPARAM_INFO
	.align		4
.L_6588:
        /*0058*/ 	.byte	0x04, 0x17
        /*005a*/ 	.short	(.L_6590 - .L_6589)
.L_6589:
        /*005c*/ 	.word	0x00000000
        /*0060*/ 	.short	0x0005
        /*0062*/ 	.short	0x0018
        /*0064*/ 	.byte	0x00, 0xf0, 0x11, 0x00


	//----- nvinfo : EIATTR_KPARAM_INFO
	.align		4
.L_6590:
        /*0068*/ 	.byte	0x04, 0x17
        /*006a*/ 	.short	(.L_6592 - .L_6591)
.L_6591:
        /*006c*/ 	.word	0x00000000
        /*0070*/ 	.short	0x0004
        /*0072*/ 	.short	0x0014
        /*0074*/ 	.byte	0x00, 0xf0, 0x11, 0x00


	//----- nvinfo : EIATTR_KPARAM_INFO
	.align		4
.L_6592:
        /*0078*/ 	.byte	0x04, 0x17
        /*007a*/ 	.short	(.L_6594 - .L_6593)
.L_6593:
        /*007c*/ 	.word	0x00000000
        /*0080*/ 	.short	0x0003
        /*0082*/ 	.short	0x0010
        /*0084*/ 	.byte	0x00, 0xf0, 0x11, 0x00


	//----- nvinfo : EIATTR_KPARAM_INFO
	.align		4
.L_6594:
        /*0088*/ 	.byte	0x04, 0x17
        /*008a*/ 	.short	(.L_6596 - .L_6595)
.L_6595:
        /*008c*/ 	.word	0x00000000
        /*0090*/ 	.short	0x0002
        /*0092*/ 	.short	0x000c
        /*0094*/ 	.byte	0x00, 0xf0, 0x11, 0x00


	//----- nvinfo : EIATTR_KPARAM_INFO
	.align		4
.L_6596:
        /*0098*/ 	.byte	0x04, 0x17
        /*009a*/ 	.short	(.L_6598 - .L_6597)
.L_6597:
        /*009c*/ 	.word	0x00000000
        /*00a0*/ 	.short	0x0001
        /*00a2*/ 	.short	0x0008
        /*00a4*/ 	.byte	0x00, 0xf0, 0x11, 0x00


	//----- nvinfo : EIATTR_KPARAM_INFO
	.align		4
.L_6598:
        /*00a8*/ 	.byte	0x04, 0x17
        /*00aa*/ 	.short	(.L_6600 - .L_6599)
.L_6599:
        /*00ac*/ 	.word	0x00000000
        /*00b0*/ 	.short	0x0000
        /*00b2*/ 	.short	0x0000
        /*00b4*/ 	.byte	0x00, 0xf5, 0x21, 0x00


	//----- nvinfo : EIATTR_SPARSE_MMA_MASK
	.align		4
.L_6600:
        /*00b8*/ 	.byte	0x03, 0x50
        /*00ba*/ 	.short	0x0000


	//----- nvinfo : EIATTR_MAXREG_COUNT
	.align		4
        /*00bc*/ 	.byte	0x03, 0x1b
        /*00be*/ 	.short	0x00ff


	//----- nvinfo : EIATTR_MERCURY_ISA_VERSION
	.align		4
        /*00c0*/ 	.byte	0x03, 0x5f
        /*00c2*/ 	.short	0x0101


	//----- nvinfo : EIATTR_VRC_CTA_INIT_COUNT
	.align		4
        /*00c4*/ 	.byte	0x02, 0x4a
	.zero		1
	.zero		1


	//----- nvinfo : EIATTR_EXIT_INSTR_OFFSETS
	.align		4
        /*00c8*/ 	.byte	0x04, 0x1c
        /*00ca*/ 	.short	(.L_6602 - .L_6601)


	//   ....[0]....
.L_6601:
        /*00cc*/ 	.word	0x000000d0


	//   ....[1]....
        /*00d0*/ 	.word	0x00000d80


	//----- nvinfo : EIATTR_CRS_STACK_SIZE
	.align		4
.L_6602:
        /*00d4*/ 	.byte	0x04, 0x1e
        /*00d6*/ 	.short	(.L_6604 - .L_6603)
.L_6603:
        /*00d8*/ 	.word	0x00000000


	//----- nvinfo : EIATTR_CBANK_PARAM_SIZE
	.align		4
.L_6604:
        /*00dc*/ 	.byte	0x03, 0x19
        /*00de*/ 	.short	0x0038


	//----- nvinfo : EIATTR_PARAM_CBANK
	.align		4
        /*00e0*/ 	.byte	0x04, 0x0a
        /*00e2*/ 	.short	(.L_6606 - .L_6605)
	.align		4
.L_6605:
        /*00e4*/ 	.word	index@(.nv.constant0._Z28_permutedims_5D_3_5_1_2_4_32PfiiiiiS_iiii)
        /*00e8*/ 	.short	0x0380
        /*00ea*/ 	.short	0x0038


	//----- nvinfo : EIATTR_SW_WAR
	.align		4
.L_6606:
        /*00ec*/ 	.byte	0x04, 0x36
        /*00ee*/ 	.short	(.L_6608 - .L_6607)
.L_6607:
        /*00f0*/ 	.word	0x00000008
.L_6608:


//--------------------- .nv.info._Z28_permutedims_5D_3_4_5_2_1_64PdiiiiiS_iiii --------------------------
	.section	.nv.info._Z28_permutedims_5D_3_4_5_2_1_64PdiiiiiS_iiii,"",@"SHT_CUDA_INFO"
	.sectionflags	@""
	.align	4


	//----- nvinfo : EIATTR_CUDA_API_VERSION
	.align		4
        /*0000*/ 	.byte	0x04, 0x37
        /*0002*/ 	.short	(.L_6610 - .L_6609)
.L_6609:
        /*0004*/ 	.word	0x00000082


	//----- nvinfo : EIATTR_KPARAM_INFO
	.align		4
.L_6610:
        /*0008*/ 	.byte	0x04, 0x17
        /*000a*/ 	.short	(.L_6612 - .L_6611)
.L_6611:
        /*000c*/ 	.word	0x00000000
        /*0010*/ 	.short	0x000a
        /*0012*/ 	.short	0x0034
        /*0014*/ 	.byte	0x00, 0xf0, 0x11, 0x00


	//----- nvinfo : EIATTR_KPARAM_INFO
	.align		4
.L_6612:
        /*0018*/ 	.byte	0x04, 0x17
        /*001a*/ 	.short	(.L_6614 - .L_6613)
.L_6613:
        /*001c*/ 	.word	0x00000000
        /*0020*/ 	.short	0x0009
        /*0022*/ 	.short	0x0030
        /*0024*/ 	.byte	0x00, 0xf0, 0x11, 0x00


	//----- nvinfo : EIATTR_KPARAM_INFO
	.align		4
.L_6614:
        /*0028*/ 	.byte	0x04, 0x17
        /*002a*/ 	.short	(.L_6616 - .L_6615)
.L_6615:
        /*002c*/ 	.word	0x00000000
        /*0030*/ 	.short	0x0008
        /*0032*/ 	.short	0x002c
        /*0034*/ 	.byte	0x00, 0xf0, 0x11, 0x00


	//----- nvinfo : EIATTR_KPARAM_INFO
	.align		4
.L_6616:
        /*0038*/ 	.byte	0x04, 0x17
        /*003a*/ 	.short	(.L_6618 - .L_6617)
.L_6617:
        /*003c*/ 	.word	0x00000000
        /*0040*/ 	.short	0x0007
        /*0042*/ 	.short	0x0028
        /*0044*/ 	.byte	0x00, 0xf0, 0x11, 0x00


	//----- nvinfo : EIATTR_KPARAM_INFO
	.align		4
.L_6618:
        /*0048*/ 	.byte	0x04, 0x17
        /*004a*/ 	.short	(.L_6620 - .L_6619)
.L_6619:
        /*004c*/ 	.word	0x00000000
        /*0050*/ 	.short	0x0006
        /*0052*/ 	.short	0x0020
        /*0054*/ 	.byte	0x00, 0xf5, 0x21, 0x00


	//----- nvinfo : EIATTR_KPARAM_INFO
	.align		4
.L_6620:
        /*0058*/ 	.byte	0x04, 0x17
        /*005a*/ 	.short	(.L_6622 - .L_6621)
.L_6621:
        /*005c*/ 	.word	0x00000000
        /*0060*/ 	.short	0x0005
        /*0062*/ 	.short	0x0018
        /*0064*/ 	.byte	0x00, 0xf0, 0x11, 0x00


	//----- nvinfo : EIATTR_KPARAM_INFO
	.align		4
.L_6622:
        /*0068*/ 	.byte	0x04, 0x17
        /*006a*/ 	.short	(.L_6624 - .L_6623)
.L_6623:
        /*006c*/ 	.word	0x00000000
        /*0070*/ 	.short	0x0004
        /*0072*/ 	.short	0x0014
        /*0074*/ 	.byte	0x00, 0xf0, 0x11, 0x00


	//----- nvinfo : EIATTR_KPARAM_INFO
	.align		4
.L_6624:
        /*0078*/ 	.byte	0x04, 0x17
        /*007a*/ 	.short	(.L_6626 - .L_6625)
.L_6625:
        /*007c*/ 	.word	0x00000000
        /*0080*/ 	.short	0x0003
        /*0082*/ 	.short	0x0010
        /*0084*/ 	.byte	0x00, 0xf0, 0x11, 0x00


	//----- nvinfo : EIATTR_KPARAM_INFO
	.align		4
.L_6626:
        /*0088*/ 	.byte	0x04, 0x17
        /*008a*/ 	.short	(.L_6628 - .L_6627)
.L_6627:
        /*008c*/ 	.word	0x00000000
        /*0090*/ 	.short	0x0002
        /*0092*/ 	.short	0x000c
        /*0094*/ 	.byte	0x00, 0xf0, 0x11, 0x00


	//----- nvinfo : EIATTR_KPARAM_INFO
	.align		4
.L_6628:
        /*0098*/ 	.byte	0x04, 0x17
        /*009a*/ 	.short	(.L_6630 - .L_6629)
.L_6629:
        /*009c*/ 	.word	0x00000000
        /*00a0*/ 	.short	0x0001
        /*00a2*/ 	.short	0x0008
        /*00a4*/ 	.byte	0x00, 0xf0, 0x11, 0x00


	//----- nvinfo : EIATTR_KPARAM_INFO
	.align		4
.L_6630:
        /*00a8*/ 	.byte	0x04, 0x17
        /*00aa*/ 	.short	(.L_6632 - .L_6631)
.L_6631:
        /*00ac*/ 	.word	0x00000000
        /*00b0*/ 	.short	0x0000
        /*00b2*/ 	.short	0x0000
        /*00b4*/ 	.byte	0x00, 0xf5, 0x21, 0x00


	//----- nvinfo : EIATTR_SPARSE_MMA_MASK
	.align		4
.L_6632:
        /*00b8*/ 	.byte	0x03, 0x50
        /*00ba*/ 	.short	0x0000


	//----- nvinfo : EIATTR_MAXREG_COUNT
	.align		4
        /*00bc*/ 	.byte	0x03, 0x1b
        /*00be*/ 	.short	0x00ff


	//----- nvinfo : EIATTR_MERCURY_ISA_VERSION
	.align		4
        /*00c0*/ 	.byte	0x03, 0x5f
        /*00c2*/ 	.short	0x0101


	//----- nvinfo : EIATTR_VRC_CTA_INIT_COUNT
	.align		4
        /*00c4*/ 	.byte	0x02, 0x4a
	.zero		1
	.zero		1


	//----- nvinfo : EIATTR_EXIT_INSTR_OFFSETS
	.align		4
        /*00c8*/ 	.byte	0x04, 0x1c
        /*00ca*/ 	.short	(.L_6634 - .L_6633)


	//   ....[0]....
.L_6633:
        /*00cc*/ 	.word	0x000000d0


	//   ....[1]....
        /*00d0*/ 	.word	0x00000d90


	//----- nvinfo : EIATTR_CRS_STACK_SIZE
	.align		4
.L_6634:
        /*00d4*/ 	.byte	0x04, 0x1e
        /*00d6*/ 	.short	(.L_6636 - .L_6635)
.L_6635:
        /*00d8*/ 	.word	0x00000000


	//----- nvinfo : EIATTR_CBANK_PARAM_SIZE
	.align		4
.L_6636:
        /*00dc*/ 	.byte	0x03, 0x19
        /*00de*/ 	.short	0x0038


	//----- nvinfo : EIATTR_PARAM_CBANK
	.align		4
        /*00e0*/ 	.byte	0x04, 0x0a
        /*00e2*/ 	.short	(.L_6638 - .L_6637)
	.align		4
.L_6637:
        /*00e4*/ 	.word	index@(.nv.constant0._Z28_permutedims_5D_3_4_5_2_1_64PdiiiiiS_iiii)
        /*00e8*/ 	.short	0x0380
        /*00ea*/ 	.short	0x0038


	//----- nvinfo : EIATTR_SW_WAR
	.align		4
.L_6638:
        /*00ec*/ 	.byte	0x04, 0x36
        /*00ee*/ 	.short	(.L_6640 - .L_6639)
.L_6639:
        /*00f0*/ 	.word	0x00000008
.L_6640:


//--------------------- .nv.info._Z28_permutedims_5D_3_4_5_2_1_32PfiiiiiS_iiii --------------------------
	.section	.nv.info._Z28_permutedims_5D_3_4_5_2_1_32PfiiiiiS_iiii,"",@"SHT_CUDA_INFO"
	.sectionflags	@""
	.align	4


	//----- nvinfo : EIATTR_CUDA_API_VERSION
	.align		4
        /*0000*/ 	.byte	0x04, 0x37
        /*0002*/ 	.short	(.L_6642 - .L_6641)
.L_6641:
        /*0004*/ 	.word	0x00000082


	//----- nvinfo : EIATTR_KPARAM_INFO
	.align		4
.L_6642:
        /*0008*/ 	.byte	0x04, 0x17
        /*000a*/ 	.short	(.L_6644 - .L_6643)
.L_6643:
        /*000c*/ 	.word	0x00000000
        /*0010*/ 	.short	0x000a
        /*0012*/ 	.short	0x0034
        /*0014*/ 	.byte	0x00, 0xf0, 0x11, 0x00


	//----- nvinfo : EIATTR_KPARAM_INFO
	.align		4
.L_6644:
        /*0018*/ 	.byte	0x04, 0x17
        /*001a*/ 	.short	(.L_6646 - .L_6645)
.L_6645:
        /*001c*/ 	.word	0x00000000
        /*0020*/ 	.short	0x0009
        /*0022*/ 	.short	0x0030
        /*0024*/ 	.byte	0x00, 0xf0, 0x11, 0x00


	//----- nvinfo : EIATTR_KPARAM_INFO
	.align		4
.L_6646:
        /*0028*/ 	.byte	0x04, 0x17
        /*002a*/ 	.short	(.L_6648 - .L_6647)
.L_6647:
        /*002c*/ 	.word	0x00000000
        /*0030*/ 	.short	0x0008
        /*0032*/ 	.short	0x002c
        /*0034*/ 	.byte	0x00, 0xf0, 0x11, 0x00


	//----- nvinfo : EIATTR_KPARAM_INFO
	.align		4
.L_6648:
        /*0038*/ 	.byte	0x04, 0x17
        /*003a*/ 	.short	(.L_6650 - .L_6649)
.L_6649:
        /*003c*/ 	.word	0x00000000
        /*0040*/ 	.short	0x0007
        /*0042*/ 	.short	0x0028
        /*0044*/ 	.byte	0x00, 0xf0, 0x11, 0x00


	//----- nvinfo : EIATTR_KPARAM_INFO
	.align		4
.L_6650:
        /*0048*/ 	.byte	0x04, 0x17
        /*004a*/ 	.short	(.L_6652 - .L_6651)
.L_6651:
        /*004c*/ 	.word	0x00000000
        /*0050*/ 	.short	0x0006
        /*0052*/ 	.short	0x0020
        /*0054*/ 	.byte	0x00, 0xf5, 0x21, 0x00


	//----- nvinfo : EIATTR_KPARAM_INFO
	.align		4
.L_6652:
        /*0058*/ 	.byte	0x04, 0x17
        /*005a*/ 	.short	(.L_6654 - .L_6653)
.L_6653:
        /*005c*/ 	.word	0x00000000
        /*0060*/ 	.short	0x0005
        /*0062*/ 	.short	0x0018
        /*0064*/ 	.byte	0x00, 0xf0, 0x11, 0x00


	//----- nvinfo : EIATTR_KPARAM_INFO
	.align		4
.L_6654:
        /*0068*/ 	.byte	0x04, 0x17
        /*006a*/ 	.short	(.L_6656 - .L_6655)
.L_6655:
        /*006c*/ 	.word	0x00000000
        /*0070*/ 	.short	0x0004
        /*0072*/ 	.short	0x0014
        /*0074*/ 	.byte	0x00, 0xf0, 0x11, 0x00


	//----- nvinfo : EIATTR_KPARAM_INFO
	.align		4
.L_6656:
        /*0078*/ 	.byte	0x04, 0x17
        /*007a*/ 	.short	(.L_6658 - .L_6657)
.L_6657:
        /*007c*/ 	.word	0x00000000
        /*0080*/ 	.short	0x0003
        /*0082*/ 	.short	0x0010
        /*0084*/ 	.byte	0x00, 0xf0, 0x11, 0x00


	//----- nvinfo : EIATTR_KPARAM_INFO
	.align		4
.L_6658:
        /*0088*/ 	.byte	0x04, 0x17
        /*008a*/ 	.short	(.L_6660 - .L_6659)
.L_6659:
        /*008c*/ 	.word	0x00000000
        /*0090*/ 	.short	0x0002
        /*0092*/ 	.short	0x000c
        /*0094*/ 	.byte	0x00, 0xf0, 0x11, 0x00


	//----- nvinfo : EIATTR_KPARAM_INFO
	.align		4
.L_6660:
        /*0098*/ 	.byte	0x04, 0x17
        /*009a*/ 	.short	(.L_6662 - .L_6661)
.L_6661:
        /*009c*/ 	.word	0x00000000
        /*00a0*/ 	.short	0x0001
        /*00a2*/ 	.short	0x0008
        /*00a4*/ 	.byte	0x00, 0xf0, 0x11, 0x00


	//----- nvinfo : EIATTR_KPARAM_INFO
	.align		4
.L_6662:
        /*00a8*/ 	.byte	0x04, 0x17
        /*00aa*/ 	.short	(.L_6664 - .L_6663)
.L_6663:
        /*00ac*/ 	.word	0x00000000
        /*00b0*/ 	.short	0x0000
        /*00b2*/ 	.short	0x0000
        /*00b4*/ 	.byte	0x00, 0xf5, 0x21, 0x00


	//----- nvinfo : EIATTR_SPARSE_MMA_MASK
	.align		4
.L_6664:
        /*00b8*/ 	.byte	0x03, 0x50
        /*00ba*/ 	.short	0x0000


	//----- nvinfo : EIATTR_MAXREG_COUNT
	.align		4
        /*00bc*/ 	.byte	0x03, 0x1b
        /*00be*/ 	.short	0x00ff


	//----- nvinfo : EIATTR_MERCURY_ISA_VERSION
	.align		4
        /*00c0*/ 	.byte	0x03, 0x5f
        /*00c2*/ 	.short	0x0101


	//----- nvinfo : EIATTR_VRC_CTA_INIT_COUNT
	.align		4
        /*00c4*/ 	.byte	0x02, 0x4a
	.zero		1
	.zero		1


	//----- nvinfo : EIATTR_EXIT_INSTR_OFFSETS
	.align		4
        /*00c8*/ 	.byte	0x04, 0x1c
        /*00ca*/ 	.short	(.L_6666 - .L_6665)


	//   ....[0]....
.L_6665:
        /*00cc*/ 	.word	0x000000d0


	//   ....[1]....
        /*00d0*/ 	.word	0x00000d90


	//----- nvinfo : EIATTR_CRS_STACK_SIZE
	.align		4
.L_6666:
        /*00d4*/ 	.byte	0x04, 0x1e
        /*00d6*/ 	.short	(.L_6668 - .L_6667)
.L_6667:
        /*00d8*/ 	.word	0x00000000


	//----- nvinfo : EIATTR_CBANK_PARAM_SIZE
	.align		4
.L_6668:
        /*00dc*/ 	.byte	0x03, 0x19
        /*00de*/ 	.short	0x0038


	//----- nvinfo : EIATTR_PARAM_CBANK
	.align		4
        /*00e0*/ 	.byte	0x04, 0x0a
        /*00e2*/ 	.short	(.L_6670 - .L_6669)
	.align		4
.L_6669:
        /*00e4*/ 	.word	index@(.nv.constant0._Z28_permutedims_5D_3_4_5_2_1_32PfiiiiiS_iiii)
        /*00e8*/ 	.short	0x0380
        /*00ea*/ 	.short	0x0038


	//----- nvinfo : EIATTR_SW_WAR
	.align		4
.L_6670:
        /*00ec*/ 	.byte	0x04, 0x36
        /*00ee*/ 	.short	(.L_6672 - .L_6671)
.L_6671:
        /*00f0*/ 	.word	0x00000008
.L_6672:


//--------------------- .nv.info._Z28_permutedims_5D_3_4_5_1_2_64PdiiiiiS_iiii --------------------------
	.section	.nv.info._Z28_permutedims_5D_3_4_5_1_2_64PdiiiiiS_iiii,"",@"SHT_CUDA_INFO"
	.sectionflags	@""
	.align	4


	//----- nvinfo : EIATTR_CUDA_API_VERSION
	.align		4
        /*0000*/ 	.byte	0x04, 0x37
        /*0002*/ 	.short	(.L_6674 - .L_6673)
.L_6673:
        /*0004*/ 	.word	0x00000082


	//----- nvinfo : EIATTR_KPARAM_INFO
	.align		4
.L_6674:
        /*0008*/ 	.byte	0x04, 0x17
        /*000a*/ 	.short	(.L_6676 - .L_6675)
.L_6675:
        /*000c*/ 	.word	0x00000000
        /*0010*/ 	.short	0x000a
        /*0012*/ 	.short	0x0034
        /*0014*/ 	.byte	0x00, 0xf0, 0x11, 0x00


	//----- nvinfo : EIATTR_KPARAM_INFO
	.align		4
.L_6676:
        /*0018*/ 	.byte	0x04, 0x17
        /*001a*/ 	.short	(.L_6678 - .L_6677)
.L_6677:
        /*001c*/ 	.word	0x00000000
        /*0020*/ 	.short	0x0009
        /*0022*/ 	.short	0x0030
        /*0024*/ 	.byte	0x00, 0xf0, 0x11, 0x00


	//----- nvinfo : EIATTR_KPARAM_INFO
	.align		4
.L_6678:
        /*0028*/ 	.byte	0x04, 0x17
        /*002a*/ 	.short	(.L_6680 - .L_6679)
.L_6679:
        /*002c*/ 	.word	0x00000000
        /*0030*/ 	.short	0x0008
        /*0032*/ 	.short	0x002c
        /*0034*/ 	.byte	0x00, 0xf0, 0x11, 0x00


	//----- nvinfo : EIATTR_KPARAM_INFO
	.align		4
.L_6680:
        /*0038*/ 	.byte	0x04, 0x17
        /*003a*/ 	.short	(.L_6682 - .L_6681)
.L_6681:
        /*003c*/ 	.word	0x00000000
        /*0040*/ 	.short	0x0007
        /*0042*/ 	.short	0x0028
        /*0044*/ 	.byte	0x00, 0xf0, 0x11, 0x00


	//----- nvinfo : EIATTR_KPARAM_INFO
	.align		4
.L_6682:
        /*0048*/ 	.byte	0x04, 0x17
        /*004a*/ 	.short	(.L_6684 - .L_6683)
.L_6683:
        /*004c*/ 	.word	0x00000000
        /*0050*/ 	.short	0x0006
        /*0052*/ 	.short	0x0020
        /*0054*/ 	.byte	0x00, 0xf5, 0x21, 0x00


	//----- nvinfo : EIATTR_KPARAM_INFO
	.align		4
.L_6684:
        /*0058*/ 	.byte	0x04, 0x17
        /*005a*/ 	.short	(.L_6686 - .L_6685)
.L_6685:
        /*005c*/ 	.word	0x00000000
        /*0060*/ 	.short	0x0005
        /*0062*/ 	.short	0x0018
        /*0064*/ 	.byte	0x00, 0xf0, 0x11, 0x00


	//----- nvinfo : EIATTR_KPARAM_INFO
	.align		4
.L_6686:
        /*0068*/ 	.byte	0x04, 0x17
        /*006a*/ 	.short	(.L_6688 - .L_6687)
.L_6687:
        /*006c*/ 	.word	0x00000000
        /*0070*/ 	.short	0x0004
        /*0072*/ 	.short	0x0014
        /*0074*/ 	.byte	0x00, 0xf0, 0x11, 0x00


	//----- nvinfo : EIATTR_KPARAM_INFO
	.align		4
.L_6688:
        /*0078*/ 	.byte	0x04, 0x17
        /*007a*/ 	.short	(.L_6690 - .L_6689)
.L_6689:
        /*007c*/ 	.word	0x00000000
        /*0080*/ 	.short	0x0003
        /*0082*/ 	.short	0x0010
        /*0084*/ 	.byte	0x00, 0xf0, 0x11, 0x00


	//----- nvinfo : EIATTR_KPARAM_INFO
	.align		4
.L_6690:
        /*0088*/ 	.byte	0x04, 0x17
        /*008a*/ 	.short	(.L_6692 - .L_6691)
.L_6691:
        /*008c*/ 	.word	0x00000000
        /*0090*/ 	.short	0x0002
        /*0092*/ 	.short	0x000c
        /*0094*/ 	.byte	0x00, 0xf0, 0x11, 0x00


	//----- nvinfo : EIATTR_KPARAM_INFO
	.align		4
.L_6692:
        /*0098*/ 	.byte	0x04, 0x17
        /*009a*/ 	.short	(.L_6694 - .L_6693)
.L_6693:
        /*009c*/ 	.word	0x00000000
        /*00a0*/ 	.short	0x0001
        /*00a2*/ 	.short	0x0008
        /*00a4*/ 	.byte	0x00, 0xf0, 0x11, 0x00


	//----- nvinfo : EIATTR_KPARAM_INFO
	.align		4
.L_6694:
        /*00a8*/ 	.byte	0x04, 0x17
        /*00aa*/ 	.short	(.L_6696 - .L_6695)
.L_6695:
        /*00ac*/ 	.word	0x00000000
        /*00b0*/ 	.short	0x0000
        /*00b2*/ 	.short	0x0000
        /*00b4*/ 	.byte	0x00, 0xf5, 0x21, 0x00


	//----- nvinfo : EIATTR_SPARSE_MMA_MASK
	.align		4
.L_6696:
        /*00b8*/ 	.byte	0x03, 0x50
        /*00ba*/ 	.short	0x0000


	//----- nvinfo : EIATTR_MAXREG_COUNT
	.align		4
        /*00bc*/ 	.byte	0x03, 0x1b
        /*00be*/ 	.short	0x00ff


	//----- nvinfo : EIATTR_MERCURY_ISA_VERSION
	.align		4
        /*00c0*/ 	.byte	0x03, 0x5f
        /*00c2*/ 	.short	0x0101


	//----- nvinfo : EIATTR_VRC_CTA_INIT_COUNT
	.align		4
        /*00c4*/ 	.byte	0x02, 0x4a
	.zero		1
	.zero		1


	//----- nvinfo : EIATTR_EXIT_INSTR_OFFSETS
	.align		4
        /*00c8*/ 	.byte	0x04, 0x1c
        /*00ca*/ 	.short	(.L_6698 - .L_6697)


	//   ....[0]....
.L_6697:
        /*00cc*/ 	.word	0x000000d0


	//   ....[1]....
        /*00d0*/ 	.word	0x00000d60


	//----- nvinfo : EIATTR_CRS_STACK_SIZE
	.align		4
.L_6698:
        /*00d4*/ 	.byte	0x04, 0x1e
        /*00d6*/ 	.short	(.L_6700 - .L_6699)
.L_6699:
        /*00d8*/ 	.word	0x00000000


	//----- nvinfo : EIATTR_CBANK_PARAM_SIZE
	.align		4
.L_6700:
        /*00dc*/ 	.byte	0x03, 0x19
        /*00de*/ 	.short	0x0038


	//----- nvinfo : EIATTR_PARAM_CBANK
	.align		4
        /*00e0*/ 	.byte	0x04, 0x0a
        /*00e2*/ 	.short	(.L_6702 - .L_6701)
	.align		4
.L_6701:
        /*00e4*/ 	.word	index@(.nv.constant0._Z28_permutedims_5D_3_4_5_1_2_64PdiiiiiS_iiii)
        /*00e8*/ 	.short	0x0380
        /*00ea*/ 	.short	0x0038


	//----- nvinfo : EIATTR_SW_WAR
	.align		4
.L_6702:
        /*00ec*/ 	.byte	0x04, 0x36
        /*00ee*/ 	.short	(.L_6704 - .L_6703)
.L_6703:
        /*00f0*/ 	.word	0x00000008
.L_6704:


//--------------------- .nv.info._Z28_permutedims_5D_3_4_5_1_2_32PfiiiiiS_iiii --------------------------
	.section	.nv.info._Z28_permutedims_5D_3_4_5_1_2_32PfiiiiiS_iiii,"",@"SHT_CUDA_INFO"
	.sectionflags	@""
	.align	4


	//----- nvinfo : EIATTR_CUDA_API_VERSION
	.align		4
        /*0000*/ 	.byte	0x04, 0x37
        /*0002*/ 	.short	(.L_6706 - .L_6705)
.L_6705:
        /*0004*/ 	.word	0x00000082


	//----- nvinfo : EIATTR_KPARAM_INFO
	.align		4
.L_6706:
        /*0008*/ 	.byte	0x04, 0x17
        /*000a*/ 	.short	(.L_6708 - .L_6707)
.L_6707:
        /*000c*/ 	.word	0x00000000
        /*0010*/ 	.short	0x000a
        /*0012*/ 	.short	0x0034
        /*0014*/ 	.byte	0x00, 0xf0, 0x11, 0x00


	//----- nvinfo : EIATTR_KPARAM_INFO
	.align		4
.L_6708:
        /*0018*/ 	.byte	0x04, 0x17
        /*001a*/ 	.short	(.L_6710 - .L_6709)
.L_6709:
        /*001c*/ 	.word	0x00000000
        /*0020*/ 	.short	0x0009
        /*0022*/ 	.short	0x0030
        /*0024*/ 	.byte	0x00, 0xf0, 0x11, 0x00


	//----- nvinfo : EIATTR_KPARAM_INFO
	.align		4
.L_6710:
        /*0028*/ 	.byte	0x04, 0x17
        /*002a*/ 	.short	(.L_6712 - .L_6711)
.L_6711:
        /*002c*/ 	.word	0x00000000
        /*0030*/ 	.short	0x0008
        /*0032*/ 	.short	0x002c
        /*0034*/ 	.byte	0x00, 0xf0, 0x11, 0x00


	//----- nvinfo : EIATTR_KPARAM_INFO
	.align		4
.L_6712:
        /*0038*/ 	.byte	0x04, 0x17
        /*003a*/ 	.short	(.L_6714 - .L_6713)
.L_6713:
        /*003c*/ 	.word	0x00000000
        /*0040*/ 	.short	0x0007
        /*0042*/ 	.short	0x0028
        /*0044*/ 	.byte	0x00, 0xf0, 0x11, 0x00


	//----- nvinfo : EIATTR_KPARAM_INFO
	.align		4
.L_6714:
        /*0048*/ 	.byte	0x04, 0x17
        /*004a*/ 	.short	(.L_6716 - .L_6715)
.L_6715:
        /*004c*/ 	.word	0x00000000
        /*0050*/ 	.short	0x0006
        /*0052*/ 	.short	0x0020
        /*0054*/ 	.byte	0x00, 0xf5, 0x21, 0x00


	//----- nvinfo : EIATTR_KPARAM_INFO
	.align		4
.L_6716:
        /*0058*/ 	.byte	0x04, 0x17
        /*005a*/ 	.short	(.L_6718 - .L_6717)
.L_6717:
        /*005c*/ 	.word	0x00000000
        /*0060*/ 	.short	0x0005
        /*0062*/ 	.short	0x0018
        /*0064*/ 	.byte	0x00, 0xf0, 0x11, 0x00


	//----- nvinfo : EIATTR_KPARAM_INFO
	.align		4
.L_6718:
        /*0068*/ 	.byte	0x04, 0x17
        /*006a*/ 	.short	(.L_6720 - .L_6719)
.L_6719:
        /*006c*/ 	.word	0x00000000
        /*0070*/ 	.short	0x0004
        /*0072*/ 	.short	0x0014
        /*0074*/ 	.byte	0x00, 0xf0, 0x11, 0x00


	//----- nvinfo : EIATTR_KPARAM_INFO
	.align		4
.L_6720:
        /*0078*/ 	.byte	0x04, 0x17
        /*007a*/ 	.short	(.L_6722 - .L_6721)
.L_6721:
        /*007c*/ 	.word	0x00000000
        /*0080*/ 	.short	0x0003
        /*0082*/ 	.short	0x0010
        /*0084*/ 	.byte	0x00, 0xf0, 0x11, 0x00


	//----- nvinfo : EIATTR_KPARAM_INFO
	.align		4
.L_6722:
        /*0088*/ 	.byte	0x04, 0x17
        /*008a*/ 	.short	(.L_6724 - .L_6723)
.L_6723:
        /*008c*/ 	.word	0x00000000
        /*0090*/ 	.short	0x0002
        /*0092*/ 	.short	0x000c
        /*0094*/ 	.byte	0x00, 0xf0, 0x11, 0x00


	//----- nvinfo : EIATTR_KPARAM_INFO
	.align		4
.L_6724:
        /*0098*/ 	.byte	0x04, 0x17
        /*009a*/ 	.short	(.L_6726 - .L_6725)
.L_6725:
        /*009c*/ 	.word	0x00000000
        /*00a0*/ 	.short	0x0001
        /*00a2*/ 	.short	0x0008
        /*00a4*/ 	.byte	0x00, 0xf0, 0x11, 0x00


	//----- nvinfo : EIATTR_KPARAM_INFO
	.align		4
.L_6726:
        /*00a8*/ 	.byte	0x04, 0x17
        /*00aa*/ 	.short	(.L_6728 - .L_6727)
.L_6727:
        /*00ac*/ 	.word	0x00000000
        /*00b0*/ 	.short	0x0000
        /*00b2*/ 	.short	0x0000
        /*00b4*/ 	.byte	0x00, 0xf5, 0x21, 0x00


	//----- nvinfo : EIATTR_SPARSE_MMA_MASK
	.align		4
.L_6728:
        /*00b8*/ 	.byte	0x03, 0x50
        /*00ba*/ 	.short	0x0000


	//----- nvinfo : EIATTR_MAXREG_COUNT
	.align		4
        /*00bc*/ 	.byte	0x03, 0x1b
        /*00be*/ 	.short	0x00ff


	//----- nvinfo : EIATTR_MERCURY_ISA_VERSION
	.align		4
        /*00c0*/ 	.byte	0x03, 0x5f
        /*00c2*/ 	.short	0x0101


	//----- nvinfo : EIATTR_VRC_CTA_INIT_COUNT
	.align		4
        /*00c4*/ 	.byte	0x02, 0x4a
	.zero		1
	.zero		1


	//----- nvinfo : EIATTR_EXIT_INSTR_OFFSETS
	.align		4
        /*00c8*/ 	.byte	0x04, 0x1c
        /*00ca*/ 	.short	(.L_6730 - .L_6729)


	//   ....[0]....
.L_6729:
        /*00cc*/ 	.word	0x000000d0


	//   ....[1]....
        /*00d0*/ 	.word	0x00000d40


	//----- nvinfo : EIATTR_CRS_STACK_SIZE
	.align		4
.L_6730:
        /*00d4*/ 	.byte	0x04, 0x1e
        /*00d6*/ 	.short	(.L_6732 - .L_6731)
.L_6731:
        /*00d8*/ 	.word	0x00000000


	//----- nvinfo : EIATTR_CBANK_PARAM_SIZE
	.align		4
.L_6732:
        /*00dc*/ 	.byte	0x03, 0x19
        /*00de*/ 	.short	0x0038


	//----- nvinfo : EIATTR_PARAM_CBANK
	.align		4
        /*00e0*/ 	.byte	0x04, 0x0a
        /*00e2*/ 	.short	(.L_6734 - .L_6733)
	.align		4
.L_6733:
        /*00e4*/ 	.word	index@(.nv.constant0._Z28_permutedims_5D_3_4_5_1_2_32PfiiiiiS_iiii)
        /*00e8*/ 	.short	0x0380
        /*00ea*/ 	.short	0x0038


	//----- nvinfo : EIATTR_SW_WAR
	.align		4
.L_6734:
        /*00ec*/ 	.byte	0x04, 0x36
        /*00ee*/ 	.short	(.L_6736 - .L_6735)
.L_6735:
        /*00f0*/ 	.word	0x00000008
.L_6736:


//--------------------- .nv.info._Z28_permutedims_5D_3_4_2_5_1_64PdiiiiiS_iiii --------------------------
	.section	.nv.info._Z28_permutedims_5D_3_4_2_5_1_64PdiiiiiS_iiii,"",@"SHT_CUDA_INFO"
	.sectionflags	@""
	.align	4


	//----- nvinfo : EIATTR_CUDA_API_VERSION
	.align		4
        /*0000*/ 	.byte	0x04, 0x37
        /*0002*/ 	.short	(.L_6738 - .L_6737)
.L_6737:
        /*0004*/ 	.word	0x00000082


	//----- nvinfo : EIATTR_KPARAM_INFO
	.align		4
.L_6738:
        /*0008*/ 	.byte	0x04, 0x17
        /*000a*/ 	.short	(.L_6740 - .L_6739)
.L_6739:
        /*000c*/ 	.word	0x00000000
        /*0010*/ 	.short	0x000a
        /*0012*/ 	.short	0x0034
        /*0014*/ 	.byte	0x00, 0xf0, 0x11, 0x00


	//----- nvinfo : EIATTR_KPARAM_INFO
	.align		4
.L_6740:
        /*0018*/ 	.byte	0x04, 0x17
        /*001a*/ 	.short	(.L_6742 - .L_6741)
.L_6741:
        /*001c*/ 	.word	0x00000000
        /*0020*/ 	.short	0x0009
        /*0022*/ 	.short	0x0030
        /*0024*/ 	.byte	0x00, 0xf0, 0x11, 0x00


	//----- nvinfo : EIATTR_KPARAM_INFO
	.align		4
.L_6742:
        /*0028*/ 	.byte	0x04, 0x17
        /*002a*/ 	.short	(.L_6744 - .L_6743)
.L_6743:
        /*002c*/ 	.word	0x00000000
        /*0030*/ 	.short	0x0008
        /*0032*/ 	.short	0x002c
        /*0034*/ 	.byte	0x00, 0xf0, 0x11, 0x00


	//----- nvinfo : EIATTR_KPARAM_INFO
	.align		4
.L_6744:
        /*0038*/ 	.byte	0x04, 0x17
        /*003a*/ 	.short	(.L_6746 - .L_6745)
.L_6745:
        /*003c*/ 	.word	0x00000000
        /*0040*/ 	.short	0x0007
        /*0042*/ 	.short	0x0028
        /*0044*/ 	.byte	0x00, 0xf0, 0x11, 0x00


	//----- nvinfo : EIATTR_KPARAM_INFO
	.align		4
.L_6746:
        /*0048*/ 	.byte	0x04, 0x17
        /*004a*/ 	.short	(.L_6748 - .L_6747)
.L_6747:
        /*004c*/ 	.word	0x00000000
        /*0050*/ 	.short	0x0006
        /*0052*/ 	.short	0x0020
        /*0054*/ 	.byte	0x00, 0xf5, 0x21, 0x00


	//----- nvinfo : EIATTR_KPARAM_INFO
	.align		4
.L_6748:
        /*0058*/ 	.byte	0x04, 0x17
        /*005a*/ 	.short	(.L_6750 - .L_6749)
.L_6749:
        /*005c*/ 	.word	0x00000000
        /*0060*/ 	.short	0x0005
        /*0062*/ 	.short	0x0018
        /*0064*/ 	.byte	0x00, 0xf0, 0x11, 0x00


	//----- nvinfo : EIATTR_KPARAM_INFO
	.align		4
.L_6750:
        /*0068*/ 	.byte	0x04, 0x17
        /*006a*/ 	.short	(.L_6752 - .L_6751)
.L_6751:
        /*006c*/ 	.word	0x00000000
        /*0070*/ 	.short	0x0004
        /*0072*/ 	.short	0x0014
        /*0074*/ 	.byte	0x00, 0xf0, 0x11, 0x00


	//----- nvinfo : EIATTR_KPARAM_INFO
	.align		4
.L_6752:
        /*0078*/ 	.byte	0x04, 0x17
        /*007a*/ 	.short	(.L_6754 - .L_6753)
.L_6753:
        /*007c*/ 	.word	0x00000000
        /*0080*/ 	.short	0x0003
        /*0082*/ 	.short	0x0010
        /*0084*/ 	.byte	0x00, 0xf0, 0x11, 0x00


	//----- nvinfo : EIATTR_KPARAM_INFO
	.align		4
.L_6754:
        /*0088*/ 	.byte	0x04, 0x17
        /*008a*/ 	.short	(.L_6756 - .L_6755)
.L_6755:
        /*008c*/ 	.word	0x00000000
        /*0090*/ 	.short	0x0002
        /*0092*/ 	.short	0x000c
        /*0094*/ 	.byte	0x00, 0xf0, 0x11, 0x00


	//----- nvinfo : EIATTR_KPARAM_INFO
	.align		4
.L_6756:
        /*0098*/ 	.byte	0x04, 0x17
        /*009a*/ 	.short	(.L_6758 - .L_6757)
.L_6757:
        /*009c*/ 	.word	0x00000000
        /*00a0*/ 	.short	0x0001
        /*00a2*/ 	.short	0x0008
        /*00a4*/ 	.byte	0x00, 0xf0, 0x11, 0x00


	//----- nvinfo : EIATTR_KPARAM_INFO
	.align		4
.L_6758:
        /*00a8*/ 	.byte	0x04, 0x17
        /*00aa*/ 	.short	(.L_6760 - .L_6759)
.L_6759:
        /*00ac*/ 	.word	0x00000000
        /*00b0*/ 	.short	0x0000
        /*00b2*/ 	.short	0x0000
        /*00b4*/ 	.byte	0x00, 0xf5, 0x21, 0x00


	//----- nvinfo : EIATTR_SPARSE_MMA_MASK
	.align		4
.L_6760:
        /*00b8*/ 	.byte	0x03, 0x50
        /*00ba*/ 	.short	0x0000


	//----- nvinfo : EIATTR_MAXREG_COUNT
	.align		4
        /*00bc*/ 	.byte	0x03, 0x1b
        /*00be*/ 	.short	0x00ff


	//----- nvinfo : EIATTR_MERCURY_ISA_VERSION
	.align		4
        /*00c0*/ 	.byte	0x03, 0x5f
        /*00c2*/ 	.short	0x0101


	//----- nvinfo : EIATTR_VRC_CTA_INIT_COUNT
	.align		4
        /*00c4*/ 	.byte	0x02, 0x4a
	.zero		1
	.zero		1


	//----- nvinfo : EIATTR_EXIT_INSTR_OFFSETS
	.align		4
        /*00c8*/ 	.byte	0x04, 0x1c
        /*00ca*/ 	.short	(.L_6762 - .L_6761)


	//   ....[0]....
.L_6761:
        /*00cc*/ 	.word	0x000000d0


	//   ....[1]....
        /*00d0*/ 	.word	0x00000d80


	//----- nvinfo : EIATTR_CRS_STACK_SIZE
	.align		4
.L_6762:
        /*00d4*/ 	.byte	0x04, 0x1e
        /*00d6*/ 	.short	(.L_6764 - .L_6763)
.L_6763:
        /*00d8*/ 	.word	0x00000000


	//----- nvinfo : EIATTR_CBANK_PARAM_SIZE
	.align		4
.L_6764:
        /*00dc*/ 	.byte	0x03, 0x19
        /*00de*/ 	.short	0x0038


	//----- nvinfo : EIATTR_PARAM_CBANK
	.align		4
        /*00e0*/ 	.byte	0x04, 0x0a
        /*00e2*/ 	.short	(.L_6766 - .L_6765)
	.align		4
.L_6765:
        /*00e4*/ 	.word	index@(.nv.constant0._Z28_permutedims_5D_3_4_2_5_1_64PdiiiiiS_iiii)
        /*00e8*/ 	.short	0x0380
        /*00ea*/ 	.short	0x0038


	//----- nvinfo : EIATTR_SW_WAR
	.align		4
.L_6766:
        /*00ec*/ 	.byte	0x04, 0x36
        /*00ee*/ 	.short	(.L_6768 - .L_6767)
.L_6767:
        /*00f0*/ 	.word	0x00000008
.L_6768:


//--------------------- .nv.info._Z28_permutedims_5D_3_4_2_5_1_32PfiiiiiS_iiii --------------------------
	.section	.nv.info._Z28_permutedims_5D_3_4_2_5_1_32PfiiiiiS_iiii,"",@"SHT_CUDA_INFO"
	.sectionflags	@""
	.align	4


	//----- nvinfo : EIATTR_CUDA_API_VERSION
	.align		4
        /*0000*/ 	.byte	0x04, 0x37
        /*0002*/ 	.short	(.L_6770 - .L_6769)
.L_6769:
        /*0004*/ 	.word	0x00000082


	//----- nvinfo : EIATTR_KPARAM_INFO
	.align		4
.L_6770:
        /*0008*/ 	.byte	0x04, 0x17
        /*000a*/ 	.short	(.L_6772 - .L_6771)
.L_6771:
        /*000c*/ 	.word	0x00000000
        /*0010*/ 	.short	0x000a
        /*0012*/ 	.short	0x0034
        /*0014*/ 	.byte	0x00, 0xf0, 0x11, 0x00


	//----- nvinfo : EIATTR_KPARAM_INFO
	.align		4
.L_6772:
        /*0018*/ 	.byte	0x04, 0x17
        /*001a*/ 	.short	(.L_6774 - .L_6773)
.L_6773:
        /*001c*/ 	.word	0x00000000
        /*0020*/ 	.short	0x0009
        /*0022*/ 	.short	0x0030
        /*0024*/ 	.byte	0x00, 0xf0, 0x11, 0x00


	//----- nvinfo : EIATTR_KPARAM_INFO
	.align		4
.L_6774:
        /*0028*/ 	.byte	0x04, 0x17
        /*002a*/ 	.short	(.L_6776 - .L_6775)
.L_6775:
        /*002c*/ 	.word	0x00000000
        /*0030*/ 	.short	0x0008
        /*0032*/ 	.short	0x002c
        /*0034*/ 	.byte	0x00, 0xf0, 0x11, 0x00


	//----- nvinfo : EIATTR_KPARAM_INFO
	.align		4
.L_6776:
        /*0038*/ 	.byte	0x04, 0x17
        /*003a*/ 	.short	(.L_6778 - .L_6777)
.L_6777:
        /*003c*/ 	.word	0x00000000
        /*0040*/ 	.short	0x0007
        /*0042*/ 	.short	0x0028
        /*0044*/ 	.byte	0x00, 0xf0, 0x11, 0x00


	//----- nvinfo : EIATTR_KPARAM_INFO
	.align		4
.L_6778:
        /*0048*/ 	.byte	0x04, 0x17
        /*004a*/ 	.short	(.L_6780 - .L_6779)
.L_6779:
        /*004c*/ 	.word	0x00000000
        /*0050*/ 	.short	0x0006
        /*0052*/ 	.short	0x0020
        /*0054*/ 	.byte	0x00, 0xf5, 0x21, 0x00


	//----- nvinfo : EIATTR_KPARAM_INFO
	.align		4
.L_6780:
        /*0058*/ 	.byte	0x04, 0x17
        /*005a*/ 	.short	(.L_6782 - .L_6781)
.L_6781:
        /*005c*/ 	.word	0x00000000
        /*0060*/ 	.short	0x0005
        /*0062*/ 	.short	0x0018
        /*0064*/ 	.byte	0x00, 0xf0, 0x11, 0x00


	//----- nvinfo : EIATTR_KPARAM_INFO
	.align		4
.L_6782:
        /*0068*/ 	.byte	0x04, 0x17
        /*006a*/ 	.short	(.L_6784 - .L_6783)
.L_6783:
        /*006c*/ 	.word	0x00000000
        /*0070*/ 	.short	0x0004
        /*0072*/ 	.short	0x0014
        /*0074*/ 	.byte	0x00, 0xf0, 0x11, 0x00


	//----- nvinfo : EIATTR_KPARAM_INFO
	.align		4
.L_6784:
        /*0078*/ 	.byte	0x04, 0x17
        /*007a*/ 	.short	(.L_6786 - .L_6785)
.L_6785:
        /*007c*/ 	.word	0x00000000
        /*0080*/ 	.short	0x0003
        /*0082*/ 	.short	0x0010
        /*0084*/ 	.byte	0x00, 0xf0, 0x11, 0x00


	//----- nvinfo : EIATTR_KPARAM_INFO
	.align		4
.L_6786:
        /*0088*/ 	.byte	0x04, 0x17
        /*008a*/ 	.short	(.L_6788 - .L_6787)
.L_6787:
        /*008c*/ 	.word	0x00000000
        /*0090*/ 	.short	0x0002
        /*0092*/ 	.short	0x000c
        /*0094*/ 	.byte	0x00, 0xf0, 0x11, 0x00


	//----- nvinfo : EIATTR_KPARAM_INFO
	.align		4
.L_6788:
        /*0098*/ 	.byte	0x04, 0x17
        /*009a*/ 	.short	(.L_6790 - .L_6789)
.L_6789:
        /*009c*/ 	.word	0x00000000
        /*00a0*/ 	.short	0x0001
        /*00a2*/ 	.short	0x0008
        /*00a4*/ 	.byte	0x00, 0xf0, 0x11, 0x00


	//----- nvinfo : EIATTR_KPARAM_INFO
	.align		4
.L_6790:
        /*00a8*/ 	.byte	0x04, 0x17
        /*00aa*/ 	.short	(.L_6792 - .L_6791)
.L_6791:
        /*00ac*/ 	.word	0x00000000
        /*00b0*/ 	.short	0x0000
        /*00b2*/ 	.short	0x0000
        /*00b4*/ 	.byte	0x00, 0xf5, 0x21, 0x00


	//----- nvinfo : EIATTR_SPARSE_MMA_MASK
	.align		4
.L_6792:
        /*00b8*/ 	.byte	0x03, 0x50
        /*00ba*/ 	.short	0x0000


	//----- nvinfo : EIATTR_MAXREG_COUNT
	.align		4
        /*00bc*/ 	.byte	0x03, 0x1b
        /*00be*/ 	.short	0x00ff


	//----- nvinfo : EIATTR_MERCURY_ISA_VERSION
	.align		4
        /*00c0*/ 	.byte	0x03, 0x5f
        /*00c2*/ 	.short	0x0101


	//----- nvinfo : EIATTR_VRC_CTA_INIT_COUNT
	.align		4
        /*00c4*/ 	.byte	0x02, 0x4a
	.zero		1
	.zero		1


	//----- nvinfo : EIATTR_EXIT_INSTR_OFFSETS
	.align		4
        /*00c8*/ 	.byte	0x04, 0x1c
        /*00ca*/ 	.short	(.L_6794 - .L_6793)


	//   ....[0]....
.L_6793:
        /*00cc*/ 	.word	0x000000d0


	//   ....[1]....
        /*00d0*/ 	.word	0x00000d80


	//----- nvinfo : EIATTR_CRS_STACK_SIZE
	.align		4
.L_6794:
        /*00d4*/ 	.byte	0x04, 0x1e
        /*00d6*/ 	.short	(.L_6796 - .L_6795)
.L_6795:
        /*00d8*/ 	.word	0x00000000


	//----- nvinfo : EIATTR_CBANK_PARAM_SIZE
	.align		4
.L_6796:
        /*00dc*/ 	.byte	0x03, 0x19
        /*00de*/ 	.short	0x0038


	//----- nvinfo : EIATTR_PARAM_CBANK
	.align		4
        /*00e0*/ 	.byte	0x04, 0x0a
        /*00e2*/ 	.short	(.L_6798 - .L_6797)
	.align		4
.L_6797:
        /*00e4*/ 	.word	index@(.nv.constant0._Z28_permutedims_5D_3_4_2_5_1_32PfiiiiiS_iiii)
        /*00e8*/ 	.short	0x0380
        /*00ea*/ 	.short	0x0038


	//----- nvinfo : EIATTR_SW_WAR
	.align		4
.L_6798:
        /*00ec*/ 	.byte	0x04, 0x36
        /*00ee*/ 	.short	(.L_6800 - .L_6799)
.L_6799:
        /*00f0*/ 	.word	0x00000008
.L_6800:


//--------------------- .nv.info._Z28_permutedims_5D_3_4_2_1_5_64PdiiiiiS_iiii --------------------------
	.section	.nv.info._Z28_permutedims_5D_3_4_2_1_5_64PdiiiiiS_iiii,"",@"SHT_CUDA_INFO"
	.sectionflags	@""
	.align	4


	//----- nvinfo : EIATTR_CUDA_API_VERSION
	.align		4
        /*0000*/ 	.byte	0x04, 0x37
        /*0002*/ 	.short	(.L_6802 - .L_6801)
.L_6801:
        /*0004*/ 	.word	0x00000082


	//----- nvinfo : EIATTR_KPARAM_INFO
	.align		4
.L_6802:
        /*0008*/ 	.byte	0x04, 0x17
        /*000a*/ 	.short	(.L_6804 - .L_6803)
.L_6803:
        /*000c*/ 	.word	0x00000000
        /*0010*/ 	.short	0x000a
        /*0012*/ 	.short	0x0034
        /*0014*/ 	.byte	0x00, 0xf0, 0x11, 0x00


	//----- nvinfo : EIATTR_KPARAM_INFO
	.align		4
.L_6804:
        /*0018*/ 	.byte	0x04, 0x17
        /*001a*/ 	.short	(.L_6806 - .L_6805)
.L_6805:
        /*001c*/ 	.word	0x00000000
        /*0020*/ 	.short	0x0009
        /*0022*/ 	.short	0x0030
        /*0024*/ 	.byte	0x00, 0xf0, 0x11, 0x00


	//----- nvinfo : EIATTR_KPARAM_INFO
	.align		4
.L_6806:
        /*0028*/ 	.byte	0x04, 0x17
        /*002a*/ 	.short	(.L_6808 - .L_6807)
.L_6807:
        /*002c*/ 	.word	0x00000000
        /*0030*/ 	.short	0x0008
        /*0032*/ 	.short	0x002c
        /*0034*/ 	.byte	0x00, 0xf0, 0x11, 0x00


	//----- nvinfo : EIATTR_KPARAM_INFO
	.align		4
.L_6808:
        /*0038*/ 	.byte	0x04, 0x17
        /*003a*/ 	.short	(.L_6810 - .L_6809)
.L_6809:
        /*003c*/ 	.word	0x00000000
        /*0040*/ 	.short	0x0007
        /*0042*/ 	.short	0x0028
        /*0044*/ 	.byte	0x00, 0xf0, 0x11, 0x00


	//----- nvinfo : EIATTR_KPARAM_INFO
	.align		4
.L_6810:
        /*0048*/ 	.byte	0x04, 0x17
        /*004a*/ 	.short	(.L_6812 - .L_6811)
.L_6811:
        /*004c*/ 	.word	0x00000000
        /*0050*/ 	.short	0x0006
        /*0052*/ 	.short	0x0020
        /*0054*/ 	.byte	0x00, 0xf5, 0x21, 0x00


	//----- nvinfo : EIATTR_KPARAM_INFO
	.align		4
.L_6812:
        /*0058*/ 	.byte	0x04, 0x17
        /*005a*/ 	.short	(.L_6814 - .L_6813)
.L_6813:
        /*005c*/ 	.word	0x00000000
        /*0060*/ 	.short	0x0005
        /*0062*/ 	.short	0x0018
        /*0064*/ 	.byte	0x00, 0xf0, 0x11, 0x00


	//----- nvinfo : EIATTR_KPARAM_INFO
	.align		4
.L_6814:
        /*0068*/ 	.byte	0x04, 0x17
        /*006a*/ 	.short	(.L_6816 - .L_6815)
.L_6815:
        /*006c*/ 	.word	0x00000000
        /*0070*/ 	.short	0x0004
        /*0072*/ 	.short	0x0014
        /*0074*/ 	.byte	0x00, 0xf0, 0x11, 0x00


	//----- nvinfo : EIATTR_KPARAM_INFO
	.align		4
.L_6816:
        /*0078*/ 	.byte	0x04, 0x17
        /*007a*/ 	.short	(.L_6818 - .L_6817)
.L_6817:
        /*007c*/ 	.word	0x00000000
        /*0080*/ 	.short	0x0003
        /*0082*/ 	.short	0x0010
        /*0084*/ 	.byte	0x00, 0xf0, 0x11, 0x00


	//----- nvinfo : EIATTR_KPARAM_INFO
	.align		4
.L_6818:
        /*0088*/ 	.byte	0x04, 0x17
        /*008a*/ 	.short	(.L_6820 - .L_6819)
.L_6819:
        /*008c*/ 	.word	0x00000000
        /*0090*/ 	.short	0x0002
        /*0092*/ 	.short	0x000c
        /*0094*/ 	.byte	0x00, 0xf0, 0x11, 0x00


	//----- nvinfo : EIATTR_KPARAM_INFO
	.align		4
.L_6820:
        /*0098*/ 	.byte	0x04, 0x17
        /*009a*/ 	.short	(.L_6822 - .L_6821)
.L_6821:
        /*009c*/ 	.word	0x00000000
        /*00a0*/ 	.short	0x0001
        /*00a2*/ 	.short	0x0008
        /*00a4*/ 	.byte	0x00, 0xf0, 0x11, 0x00


	//----- nvinfo : EIATTR_KPARAM_INFO
	.align		4
.L_6822:
        /*00a8*/ 	.byte	0x04, 0x17
        /*00aa*/ 	.short	(.L_6824 - .L_6823)
.L_6823:
        /*00ac*/ 	.word	0x00000000
        /*00b0*/ 	.short	0x0000
        /*00b2*/ 	.short	0x0000
        /*00b4*/ 	.byte	0x00, 0xf5, 0x21, 0x00


	//----- nvinfo : EIATTR_SPARSE_MMA_MASK
	.align		4
.L_6824:
        /*00b8*/ 	.byte	0x03, 0x50
        /*00ba*/ 	.short	0x0000


	//----- nvinfo : EIATTR_MAXREG_COUNT
	.align		4
        /*00bc*/ 	.byte	0x03, 0x1b
        /*00be*/ 	.short	0x00ff


	//----- nvinfo : EIATTR_MERCURY_ISA_VERSION
	.align		4
        /*00c0*/ 	.byte	0x03, 0x5f
        /*00c2*/ 	.short	0x0101


	//----- nvinfo : EIATTR_VRC_CTA_INIT_COUNT
	.align		4
        /*00c4*/ 	.byte	0x02, 0x4a
	.zero		1
	.zero		1


	//----- nvinfo : EIATTR_EXIT_INSTR_OFFSETS
	.align		4
        /*00c8*/ 	.byte	0x04, 0x1c
        /*00ca*/ 	.short	(.L_6826 - .L_6825)


	//   ....[0]....
.L_6825:
        /*00cc*/ 	.word	0x000000d0


	//   ....[1]....
        /*00d0*/ 	.word	0x00000d80


	//----- nvinfo : EIATTR_CRS_STACK_SIZE
	.align		4
.L_6826:
        /*00d4*/ 	.byte	0x04, 0x1e
        /*00d6*/ 	.short	(.L_6828 - .L_6827)
.L_6827:
        /*00d8*/ 	.word	0x00000000


	//----- nvinfo : EIATTR_CBANK_PARAM_SIZE
	.align		4
.L_6828:
        /*00dc*/ 	.byte	0x03, 0x19
        /*00de*/ 	.short	0x0038


	//----- nvinfo : EIATTR_PARAM_CBANK
	.align		4
        /*00e0*/ 	.byte	0x04, 0x0a
        /*00e2*/ 	.short	(.L_6830 - .L_6829)
	.align		4
.L_6829:
        /*00e4*/ 	.word	index@(.nv.constant0._Z28_permutedims_5D_3_4_2_1_5_64PdiiiiiS_iiii)
        /*00e8*/ 	.short	0x0380
        /*00ea*/ 	.short	0x0038


	//----- nvinfo : EIATTR_SW_WAR
	.align		4
.L_6830:
        /*00ec*/ 	.byte	0x04, 0x36
        /*00ee*/ 	.short	(.L_6832 - .L_6831)
.L_6831:
        /*00f0*/ 	.word	0x00000008
.L_6832:


//--------------------- .nv.info._Z28_permutedims_5D_3_4_2_1_5_32PfiiiiiS_iiii --------------------------
	.section	.nv.info._Z28_permutedims_5D_3_4_2_1_5_32PfiiiiiS_iiii,"",@"SHT_CUDA_INFO"
	.sectionflags	@""
	.align	4


	//----- nvinfo : EIATTR_CUDA_API_VERSION
	.align		4
        /*0000*/ 	.byte	0x04, 0x37
        /*0002*/ 	.short	(.L_6834 - .L_6833)
.L_6833:
        /*0004*/ 	.word	0x00000082


	//----- nvinfo : EIATTR_KPARAM_INFO
	.align		4
.L_6834:
        /*0008*/ 	.byte	0x04, 0x17
        /*000a*/ 	.short	(.L_6836 - .L_6835)
.L_6835:
        /*000c*/ 	.word	0x00000000
        /*0010*/ 	.short	0x000a
        /*0012*/ 	.short	0x0034
        /*0014*/ 	.byte	0x00, 0xf0, 0x11, 0x00


	//----- nvinfo : EIATTR_KPARAM_INFO
	.align		4
.L_6836:
        /*0018*/ 	.byte	0x04, 0x17
        /*001a*/ 	.short	(.L_6838 - .L_6837)
.L_6837:
        /*001c*/ 	.word	0x00000000
        /*0020*/ 	.short	0x0009
        /*0022*/ 	.short	0x0030
        /*0024*/ 	.byte	0x00, 0xf0, 0x11, 0x00


	//----- nvinfo : EIATTR_KPARAM_INFO
	.align		4
.L_6838:
        /*0028*/ 	.byte	0x04, 0x17
        /*002a*/ 	.short	(.L_6840 - .L_6839)
.L_6839:
        /*002c*/ 	.word	0x00000000
        /*0030*/ 	.short	0x0008
        /*0032*/ 	.short	0x002c
        /*0034*/ 	.byte	0x00, 0xf0, 0x11, 0x00


	//----- nvinfo : EIATTR_KPARAM_INFO
	.align		4
.L_6840:
        /*0038*/ 	.byte	0x04, 0x17
        /*003a*/ 	.short	(.L_6842 - .L_6841)
.L_6841:
        /*003c*/ 	.word	0x00000000
        /*0040*/ 	.short	0x0007
        /*0042*/ 	.short	0x0028
        /*0044*/ 	.byte	0x00, 0xf0, 0x11, 0x00


	//----- nvinfo : EIATTR_KPARAM_INFO
	.align		4
.L_6842:
        /*0048*/ 	.byte	0x04, 0x17
        /*004a*/ 	.short	(.L_6844 - .L_6843)
.L_6843:
        /*004c*/ 	.word	0x00000000
        /*0050*/ 	.short	0x0006
        /*0052*/ 	.short	0x0020
        /*0054*/ 	.byte	0x00, 0xf5, 0x21, 0x00


	//----- nvinfo : EIATTR_KPARAM_INFO
	.align		4
.L_6844:
        /*0058*/ 	.byte	0x04, 0x17
        /*005a*/ 	.short	(.L_6846 - .L_6845)
.L_6845:
        /*005c*/ 	.word	0x00000000
        /*0060*/ 	.short	0x0005
        /*0062*/ 	.short	0x0018
        /*0064*/ 	.byte	0x00, 0xf0, 0x11, 0x00


	//----- nvinfo : EIATTR_KPARAM_INFO
	.align		4
.L_6846:
        /*0068*/ 	.byte	0x04, 0x17
        /*006a*/ 	.short	(.L_6848 - .L_6847)
.L_6847:
        /*006c*/ 	.word	0x00000000
        /*0070*/ 	.short	0x0004
        /*0072*/ 	.short	0x0014
        /*0074*/ 	.byte	0x00, 0xf0, 0x11, 0x00


	//----- nvinfo : EIATTR_KPARAM_INFO
	.align		4
.L_6848:
        /*0078*/ 	.byte	0x04, 0x17
        /*007a*/ 	.short	(.L_6850 - .L_6849)
.L_6849:
        /*007c*/ 	.word	0x00000000
        /*0080*/ 	.short	0x0003
        /*0082*/ 	.short	0x0010
        /*0084*/ 	.byte	0x00, 0xf0, 0x11, 0x00


	//----- nvinfo : EIATTR_KPARAM_INFO
	.align		4
.L_6850:
        /*0088*/ 	.byte	0x04, 0x17
        /*008a*/ 	.short	(.L_6852 - .L_6851)
.L_6851:
        /*008c*/ 	.word	0x00000000
        /*0090*/ 	.short	0x0002
        /*0092*/ 	.short	0x000c
        /*0094*/ 	.byte	0x00, 0xf0, 0x11, 0x00


	//----- nvinfo : EIATTR_KPARAM_INFO
	.align		4
.L_6852:
        /*0098*/ 	.byte	0x04, 0x17
        /*009a*/ 	.short	(.L_6854 - .L_6853)
.L_6853:
        /*009c*/ 	.word	0x00000000
        /*00a0*/ 	.short	0x0001
        /*00a2*/ 	.short	0x0008
        /*00a4*/ 	.byte	0x00, 0xf0, 0x11, 0x00


	//----- nvinfo : EIATTR_KPARAM_INFO
	.align		4
.L_6854:
        /*00a8*/ 	.byte	0x04, 0x17
        /*00aa*/ 	.short	(.L_6856 - .L_6855)
.L_6855:
        /*00ac*/ 	.word	0x00000000
        /*00b0*/ 	.short	0x0000
        /*00b2*/ 	.short	0x0000
        /*00b4*/ 	.byte	0x00, 0xf5, 0x21, 0x00


	//----- nvinfo : EIATTR_SPARSE_MMA_MASK
	.align		4
.L_6856:
        /*00b8*/ 	.byte	0x03, 0x50
        /*00ba*/ 	.short	0x0000


	//----- nvinfo : EIATTR_MAXREG_COUNT
	.align		4
        /*00bc*/ 	.byte	0x03, 0x1b
        /*00be*/ 	.short	0x00ff


	//----- nvinfo : EIATTR_MERCURY_ISA_VERSION
	.align		4
        /*00c0*/ 	.byte	0x03, 0x5f
        /*00c2*/ 	.short	0x0101


	//----- nvinfo : EIATTR_VRC_CTA_INIT_COUNT
	.align		4
        /*00c4*/ 	.byte	0x02, 0x4a
	.zero		1
	.zero		1


	//----- nvinfo : EIATTR_EXIT_INSTR_OFFSETS
	.align		4
        /*00c8*/ 	.byte	0x04, 0x1c
        /*00ca*/ 	.short	(.L_6858 - .L_6857)


	//   ....[0]....
.L_6857:
        /*00cc*/ 	.word	0x000000d0


	//   ....[1]....
        /*00d0*/ 	.word	0x00000d80


	//----- nvinfo : EIATTR_CRS_STACK_SIZE
	.align		4
.L_6858:
        /*00d4*/ 	.byte	0x04, 0x1e
        /*00d6*/ 	.short	(.L_6860 - .L_6859)
.L_6859:
        /*00d8*/ 	.word	0x00000000


	//----- nvinfo : EIATTR_CBANK_PARAM_SIZE
	.align		4
.L_6860:
        /*00dc*/ 	.byte	0x03, 0x19
        /*00de*/ 	.short	0x0038


	//----- nvinfo : EIATTR_PARAM_CBANK
	.align		4
        /*00e0*/ 	.byte	0x04, 0x0a
        /*00e2*/ 	.short	(.L_6862 - .L_6861)
	.align		4
.L_6861:
        /*00e4*/ 	.word	index@(.nv.constant0._Z28_permutedims_5D_3_4_2_1_5_32PfiiiiiS_iiii)
        /*00e8*/ 	.short	0x0380
        /*00ea*/ 	.short	0x0038


	//----- nvinfo : EIATTR_SW_WAR
	.align		4
.L_6862:
        /*00ec*/ 	.byte	0x04, 0x36
        /*00ee*/ 	.short	(.L_6864 - .L_6863)
.L_6863:
        /*00f0*/ 	.word	0x00000008
.L_6864:


//--------------------- .nv.info._Z28_permutedims_5D_3_4_1_5_2_64PdiiiiiS_iiii --------------------------
	.section	.nv.info._Z28_permutedims_5D_3_4_1_5_2_64PdiiiiiS_iiii,"",@"SHT_CUDA_INFO"
	.sectionflags	@""
	.align	4


	//----- nvinfo : EIATTR_CUDA_API_VERSION
	.align		4
        /*0000*/ 	.byte	0x04, 0x37
        /*0002*/ 	.short	(.L_6866 - .L_6865)
.L_6865:
        /*0004*/ 	.word	0x00000082


	//----- nvinfo : EIATTR_KPARAM_INFO
	.align		4
.L_6866:
        /*0008*/ 	.byte	0x04, 0x17
        /*000a*/ 	.short	(.L_6868 - .L_6867)
.L_6867:
        /*000c*/ 	.word	0x00000000
        /*0010*/ 	.short	0x000a
        /*0012*/ 	.short	0x0034
        /*0014*/ 	.byte	0x00, 0xf0, 0x11, 0x00


	//----- nvinfo : EIATTR_KPARAM_INFO
	.align		4
.L_6868:
        /*0018*/ 	.byte	0x04, 0x17
        /*001a*/ 	.short	(.L_6870 - .L_6869)
.L_6869:
        /*001c*/ 	.word	0x00000000
        /*0020*/ 	.short	0x0009
        /*0022*/ 	.short	0x0030
        /*0024*/ 	.byte	0x00, 0xf0, 0x11, 0x00


	//----- nvinfo : EIATTR_KPARAM_INFO
	.align		4
.L_6870:
        /*0028*/ 	.byte	0x04, 0x17
        /*002a*/ 	.short	(.L_6872 - .L_6871)
.L_6871:
        /*002c*/ 	.word	0x00000000
        /*0030*/ 	.short	0x0008
        /*0032*/ 	.short	0x002c
        /*0034*/ 	.byte	0x00, 0xf0, 0x11, 0x00


	//----- nvinfo : EIATTR_KPARAM_INFO
	.align		4
.L_6872:
        /*0038*/ 	.byte	0x04, 0x17
        /*003a*/ 	.short	(.L_6874 - .L_6873)
.L_6873:
        /*003c*/ 	.word	0x00000000
        /*0040*/ 	.short	0x0007
        /*0042*/ 	.short	0x0028
        /*0044*/ 	.byte	0x00, 0xf0, 0x11, 0x00


	//----- nvinfo : EIATTR_KPARAM_INFO
	.align		4
.L_6874:
        /*0048*/ 	.byte	0x04, 0x17
        /*004a*/ 	.short	(.L_6876 - .L_6875)
.L_6875:
        /*004c*/ 	.word	0x00000000
        /*0050*/ 	.short	0x0006
        /*0052*/ 	.short	0x0020
        /*0054*/ 	.byte	0x00, 0xf5, 0x21, 0x00


	//----- nvinfo : EIATTR_KPARAM_INFO
	.align		4
.L_6876:
        /*0058*/ 	.byte	0x04, 0x17
        /*005a*/ 	.short	(.L_6878 - .L_6877)
.L_6877:
        /*005c*/ 	.word	0x00000000
        /*0060*/ 	.short	0x0005
        /*0062*/ 	.short	0x0018
        /*0064*/ 	.byte	0x00, 0xf0, 0x11, 0x00


	//----- nvinfo : EIATTR_KPARAM_INFO
	.align		4
.L_6878:
        /*0068*/ 	.byte	0x04, 0x17
        /*006a*/ 	.short	(.L_6880 - .L_6879)
.L_6879:
        /*006c*/ 	.word	0x00000000
        /*0070*/ 	.short	0x0004
        /*0072*/ 	.short	0x0014
        /*0074*/ 	.byte	0x00, 0xf0, 0x11, 0x00


	//----- nvinfo : EIATTR_KPARAM_INFO
	.align		4
.L_6880:
        /*0078*/ 	.byte	0x04, 0x17
        /*007a*/ 	.short	(.L_6882 - .L_6881)
.L_6881:
        /*007c*/ 	.word	0x00000000
        /*0080*/ 	.short	0x0003
        /*0082*/ 	.short	0x0010
        /*0084*/ 	.byte	0x00, 0xf0, 0x11, 0x00


	//----- nvinfo : EIATTR_KPARAM_INFO
	.align		4
.L_6882:
        /*0088*/ 	.byte	0x04, 0x17
        /*008a*/ 	.short	(.L_6884 - .L_6883)
.L_6883:
        /*008c*/ 	.word	0x00000000
        /*0090*/ 	.short	0x0002
        /*0092*/ 	.short	0x000c
        /*0094*/ 	.byte	0x00, 0xf0, 0x11, 0x00


	//----- nvinfo : EIATTR_KPARAM_INFO
	.align		4
.L_6884:
        /*0098*/ 	.byte	0x04, 0x17
        /*009a*/ 	.short	(.L_6886 - .L_6885)
.L_6885:
        /*009c*/ 	.word	0x00000000
        /*00a0*/ 	.short	0x0001
        /*00a2*/ 	.short	0x0008
        /*00a4*/ 	.byte	0x00, 0xf0, 0x11, 0x00


	//----- nvinfo : EIATTR_KPARAM_INFO
	.align		4
.L_6886:
        /*00a8*/ 	.byte	0x04, 0x17
        /*00aa*/ 	.short	(.L_6888 - .L_6887)
.L_6887:
        /*00ac*/ 	.word	0x00000000
        /*00b0*/ 	.short	0x0000
        /*00b2*/ 	.short	0x0000
        /*00b4*/ 	.byte	0x00, 0xf5, 0x21, 0x00


	//----- nvinfo : EIATTR_SPARSE_MMA_MASK
	.align		4
.L_6888:
        /*00b8*/ 	.byte	0x03, 0x50
        /*00ba*/ 	.short	0x0000


	//----- nvinfo : EIATTR_MAXREG_COUNT
	.align		4
        /*00bc*/ 	.byte	0x03, 0x1b
        /*00be*/ 	.short	0x00ff


	//----- nvinfo : EIATTR_MERCURY_ISA_VERSION
	.align		4
        /*00c0*/ 	.byte	0x03, 0x5f
        /*00c2*/ 	.short	0x0101


	//----- nvinfo : EIATTR_VRC_CTA_INIT_COUNT
	.align		4
        /*00c4*/ 	.byte	0x02, 0x4a
	.zero		1
	.zero		1


	//----- nvinfo : EIATTR_EXIT_INSTR_OFFSETS
	.align		4
        /*00c8*/ 	.byte	0x04, 0x1c
        /*00ca*/ 	.short	(.L_6890 - .L_6889)


	//   ....[0]....
.L_6889:
        /*00cc*/ 	.word	0x000000d0


	//   ....[1]....
        /*00d0*/ 	.word	0x00000d80


	//----- nvinfo : EIATTR_CRS_STACK_SIZE
	.align		4
.L_6890:
        /*00d4*/ 	.byte	0x04, 0x1e
        /*00d6*/ 	.short	(.L_6892 - .L_6891)
.L_6891:
        /*00d8*/ 	.word	0x00000000


	//----- nvinfo : EIATTR_CBANK_PARAM_SIZE
	.align		4
.L_6892:
        /*00dc*/ 	.byte	0x03, 0x19
        /*00de*/ 	.short	0x0038


	//----- nvinfo : EIATTR_PARAM_CBANK
	.align		4
        /*00e0*/ 	.byte	0x04, 0x0a
        /*00e2*/ 	.short	(.L_6894 - .L_6893)
	.align		4
.L_6893:
        /*00e4*/ 	.word	index@(.nv.constant0._Z28_permutedims_5D_3_4_1_5_2_64PdiiiiiS_iiii)
        /*00e8*/ 	.short	0x0380
        /*00ea*/ 	.short	0x0038


	//----- nvinfo : EIATTR_SW_WAR
	.align		4
.L_6894:
        /*00ec*/ 	.byte	0x04, 0x36
        /*00ee*/ 	.short	(.L_6896 - .L_6895)
.L_6895:
        /*00f0*/ 	.word	0x00000008
.L_6896:


//--------------------- .nv.info._Z28_permutedims_5D_3_4_1_5_2_32PfiiiiiS_iiii --------------------------
	.section	.nv.info._Z28_permutedims_5D_3_4_1_5_2_32PfiiiiiS_iiii,"",@"SHT_CUDA_INFO"
	.sectionflags	@""
	.align	4


	//----- nvinfo : EIATTR_CUDA_API_VERSION
	.align		4
        /*0000*/ 	.byte	0x04, 0x37
        /*0002*/ 	.short	(.L_6898 - .L_6897)
.L_6897:
        /*0004*/ 	.word	0x00000082


	//----- nvinfo : EIATTR_KPARAM_INFO
	.align		4
.L_6898:
        /*0008*/ 	.byte	0x04, 0x17
        /*000a*/ 	.short	(.L_6900 - .L_6899)
.L_6899:
        /*000c*/ 	.word	0x00000000
        /*0010*/ 	.short	0x000a
        /*0012*/ 	.short	0x0034
        /*0014*/ 	.byte	0x00, 0xf0, 0x11, 0x00


	//----- nvinfo : EIATTR_KPARAM_INFO
	.align		4
.L_6900:
        /*0018*/ 	.byte	0x04, 0x17
        /*001a*/ 	.short	(.L_6902 - .L_6901)
.L_6901:
        /*001c*/ 	.word	0x00000000
        /*0020*/ 	.short	0x0009
        /*0022*/ 	.short	0x0030
        /*0024*/ 	.byte	0x00, 0xf0, 0x11, 0x00


	//----- nvinfo : EIATTR_KPARAM_INFO
	.align		4
.L_6902:
        /*0028*/ 	.byte	0x04, 0x17
        /*002a*/ 	.short	(.L_6904 - .L_6903)
.L_6903:
        /*002c*/ 	.word	0x00000000
        /*0030*/ 	.short	0x0008
        /*0032*/ 	.short	0x002c
        /*0034*/ 	.byte	0x00, 0xf0, 0x11, 0x00


	//----- nvinfo : EIATTR_KPARAM_INFO
	.align		4
.L_6904:
        /*0038*/ 	.byte	0x04, 0x17
        /*003a*/ 	.short	(.L_6906 - .L_6905)
.L_6905:
        /*003c*/ 	.word	0x00000000
        /*0040*/ 	.short	0x0007
        /*0042*/ 	.short	0x0028
        /*0044*/ 	.byte	0x00, 0xf0, 0x11, 0x00


	//----- nvinfo : EIATTR_KPARAM_INFO
	.align		4
.L_6906:
        /*0048*/ 	.byte	0x04, 0x17
        /*004a*/ 	.short	(.L_6908 - .L_6907)
.L_6907:
        /*004c*/ 	.word	0x00000000
        /*0050*/ 	.short	0x0006
        /*0052*/ 	.short	0x0020
        /*0054*/ 	.byte	0x00, 0xf5, 0x21, 0x00


	//----- nvinfo : EIATTR_KPARAM_INFO
	.align		4
.L_6908:
        /*0058*/ 	.byte	0x04, 0x17
        /*005a*/ 	.short	(.L_6910 - .L_6909)
.L_6909:
        /*005c*/ 	.word	0x00000000
        /*0060*/ 	.short	0x0005
        /*0062*/ 	.short	0x0018
        /*0064*/ 	.byte	0x00, 0xf0, 0x11, 0x00


	//----- nvinfo : EIATTR_KPARAM_INFO
	.align		4
.L_6910:
        /*0068*/ 	.byte	0x04, 0x17
        /*006a*/ 	.short	(.L_6912 - .L_6911)
.L_6911:
        /*006c*/ 	.word	0x00000000
        /*0070*/ 	.short	0x0004
        /*0072*/ 	.short	0x0014
        /*0074*/ 	.byte	0x00, 0xf0, 0x11, 0x00


	//----- nvinfo : EIATTR_KPARAM_INFO
	.align		4
.L_6912:
        /*0078*/ 	.byte	0x04, 0x17
        /*007a*/ 	.short	(.L_6914 - .L_6913)
.L_6913:
        /*007c*/ 	.word	0x00000000
        /*0080*/ 	.short	0x0003
        /*0082*/ 	.short	0x0010
        /*0084*/ 	.byte	0x00, 0xf0, 0x11, 0x00


	//----- nvinfo : EIATTR_KPARAM_INFO
	.align		4
.L_6914:
        /*0088*/ 	.byte	0x04, 0x17
        /*008a*/ 	.short	(.L_6916 - .L_6915)
.L_6915:
        /*008c*/ 	.word	0x00000000
        /*0090*/ 	.short	0x0002
        /*0092*/ 	.short	0x000c
        /*0094*/ 	.byte	0x00, 0xf0, 0x11, 0x00


	//----- nvinfo : EIATTR_KPARAM_INFO
	.align		4
.L_6916:
        /*0098*/ 	.byte	0x04, 0x17
        /*009a*/ 	.short	(.L_6918 - .L_6917)
.L_6917:
        /*009c*/ 	.word	0x00000000
        /*00a0*/ 	.short	0x0001
        /*00a2*/ 	.short	0x0008
        /*00a4*/ 	.byte	0x00, 0xf0, 0x11, 0x00


	//----- nvinfo : EIATTR_KPARAM_INFO
	.align		4
.L_6918:
        /*00a8*/ 	.byte	0x04, 0x17
        /*00aa*/ 	.short	(.L_6920 - .L_6919)
.L_6919:
        /*00ac*/ 	.word	0x00000000
        /*00b0*/ 	.short	0x0000
        /*00b2*/ 	.short	0x0000
        /*00b4*/ 	.byte	0x00, 0xf5, 0x21, 0x00


	//----- nvinfo : EIATTR_SPARSE_MMA_MASK
	.align		4
.L_6920:
        /*00b8*/ 	.byte	0x03, 0x50
        /*00ba*/ 	.short	0x0000


	//----- nvinfo : EIATTR_MAXREG_COUNT
	.align		4
        /*00bc*/ 	.byte	0x03, 0x1b
        /*00be*/ 	.short	0x00ff


	//----- nvinfo : EIATTR_MERCURY_ISA_VERSION
	.align		4
        /*00c0*/ 	.byte	0x03, 0x5f
        /*00c2*/ 	.short	0x0101


	//----- nvinfo : EIATTR_VRC_CTA_INIT_COUNT
	.align		4
        /*00c4*/ 	.byte	0x02, 0x4a
	.zero		1
	.zero		1


	//----- nvinfo : EIATTR_EXIT_INSTR_OFFSETS
	.align		4
        /*00c8*/ 	.byte	0x04, 0x1c
        /*00ca*/ 	.short	(.L_6922 - .L_6921)


	//   ....[0]....
.L_6921:
        /*00cc*/ 	.word	0x000000d0


	//   ....[1]....
        /*00d0*/ 	.word	0x00000d60


	//----- nvinfo : EIATTR_CRS_STACK_SIZE
	.align		4
.L_6922:
        /*00d4*/ 	.byte	0x04, 0x1e
        /*00d6*/ 	.short	(.L_6924 - .L_6923)
.L_6923:
        /*00d8*/ 	.word	0x00000000


	//----- nvinfo : EIATTR_CBANK_PARAM_SIZE
	.align		4
.L_6924:
        /*00dc*/ 	.byte	0x03, 0x19
        /*00de*/ 	.short	0x0038


	//----- nvinfo : EIATTR_PARAM_CBANK
	.align		4
        /*00e0*/ 	.byte	0x04, 0x0a
        /*00e2*/ 	.short	(.L_6926 - .L_6925)
	.align		4
.L_6925:
        /*00e4*/ 	.word	index@(.nv.constant0._Z28_permutedims_5D_3_4_1_5_2_32PfiiiiiS_iiii)
        /*00e8*/ 	.short	0x0380
        /*00ea*/ 	.short	0x0038


	//----- nvinfo : EIATTR_SW_WAR
	.align		4
.L_6926:
        /*00ec*/ 	.byte	0x04, 0x36
        /*00ee*/ 	.short	(.L_6928 - .L_6927)
.L_6927:
        /*00f0*/ 	.word	0x00000008
.L_6928:


//--------------------- .nv.info._Z28_permutedims_5D_3_4_1_2_5_64PdiiiiiS_iiii --------------------------
	.section	.nv.info._Z28_permutedims_5D_3_4_1_2_5_64PdiiiiiS_iiii,"",@"SHT_CUDA_INFO"
	.sectionflags	@""
	.align	4


	//----- nvinfo : EIATTR_CUDA_API_VERSION
	.align		4
        /*0000*/ 	.byte	0x04, 0x37
        /*0002*/ 	.short	(.L_6930 - .L_6929)
.L_6929:
        /*0004*/ 	.word	0x00000082


	//----- nvinfo : EIATTR_KPARAM_INFO
	.align		4
.L_6930:
        /*0008*/ 	.byte	0x04, 0x17
        /*000a*/ 	.short	(.L_6932 - .L_6931)
.L_6931:
        /*000c*/ 	.word	0x00000000
        /*0010*/ 	.short	0x000a
        /*0012*/ 	.short	0x0034
        /*0014*/ 	.byte	0x00, 0xf0, 0x11, 0x00


	//----- nvinfo : EIATTR_KPARAM_INFO
	.align		4
.L_6932:
        /*0018*/ 	.byte	0x04, 0x17
        /*001a*/ 	.short	(.L_6934 - .L_6933)
.L_6933:
        /*001c*/ 	.word	0x00000000
        /*0020*/ 	.short	0x0009
        /*0022*/ 	.short	0x0030
        /*0024*/ 	.byte	0x00, 0xf0, 0x11, 0x00


	//----- nvinfo : EIATTR_KPARAM_INFO
	.align		4
.L_6934:
        /*0028*/ 	.byte	0x04, 0x17
        /*002a*/ 	.short	(.L_6936 - .L_6935)
.L_6935:
        /*002c*/ 	.word	0x00000000
        /*0030*/ 	.short	0x0008
        /*0032*/ 	.short	0x002c
        /*0034*/ 	.byte	0x00, 0xf0, 0x11, 0x00


	//----- nvinfo : EIATTR_KPARAM_INFO
	.align		4
.L_6936:
        /*0038*/ 	.byte	0x04, 0x17
        /*003a*/ 	.short	(.L_6938 - .L_6937)
.L_6937:
        /*003c*/ 	.word	0x00000000
        /*0040*/ 	.short	0x0007
        /*0042*/ 	.short	0x0028
        /*0044*/ 	.byte	0x00, 0xf0, 0x11, 0x00


	//----- nvinfo : EIATTR_KPARAM_INFO
	.align		4
.L_6938:
        /*0048*/ 	.byte	0x04, 0x17
        /*004a*/ 	.short	(.L_6940 - .L_6939)
.L_6939:
        /*004c*/ 	.word	0x00000000
        /*0050*/ 	.short	0x0006
        /*0052*/ 	.short	0x0020
        /*0054*/ 	.byte	0x00, 0xf5, 0x21, 0x00


	//----- nvinfo : EIATTR_KPARAM_INFO
	.align		4
.L_6940:
        /*0058*/ 	.byte	0x04, 0x17
        /*005a*/ 	.short	(.L_6942 - .L_6941)
.L_6941:
        /*005c*/ 	.word	0x00000000
        /*0060*/ 	.short	0x0005
        /*0062*/ 	.short	0x0018
        /*0064*/ 	.byte	0x00, 0xf0, 0x11, 0x00


	//----- nvinfo : EIATTR_KPARAM_INFO
	.align		4
.L_6942:
        /*0068*/ 	.byte	0x04, 0x17
        /*006a*/ 	.short	(.L_6944 - .L_6943)
.L_6943:
        /*006c*/ 	.word	0x00000000
        /*0070*/ 	.short	0x0004
        /*0072*/ 	.short	0x0014
        /*0074*/ 	.byte	0x00, 0xf0, 0x11, 0x00


	//----- nvinfo : EIATTR_KPARAM_INFO
	.align		4
.L_6944:
        /*0078*/ 	.byte	0x04, 0x17
        /*007a*/ 	.short	(.L_6946 - .L_6945)
.L_6945:
        /*007c*/ 	.word	0x00000000
        /*0080*/ 	.short	0x0003
        /*0082*/ 	.short	0x0010
        /*0084*/ 	.byte	0x00, 0xf0, 0x11, 0x00


	//----- nvinfo : EIATTR_KPARAM_INFO
	.align		4
.L_6946:
        /*0088*/ 	.byte	0x04, 0x17
        /*008a*/ 	.short	(.L_6948 - .L_6947)
.L_6947:
        /*008c*/ 	.word	0x00000000
        /*0090*/ 	.short	0x0002
        /*0092*/ 	.short	0x000c
        /*0094*/ 	.byte	0x00, 0xf0, 0x11, 0x00


	//----- nvinfo : EIATTR_KPARAM_INFO
	.align		4
.L_6948:
        /*0098*/ 	.byte	0x04, 0x17
        /*009a*/ 	.short	(.L_6950 - .L_6949)
.L_6949:
        /*009c*/ 	.word	0x00000000
        /*00a0*/ 	.short	0x0001
        /*00a2*/ 	.short	0x0008
        /*00a4*/ 	.byte	0x00, 0xf0, 0x11, 0x00


	//----- nvinfo : EIATTR_KPARAM_INFO
	.align		4
.L_6950:
        /*00a8*/ 	.byte	0x04, 0x17
        /*00aa*/ 	.short	(.L_6952 - .L_6951)
.L_6951:
        /*00ac*/ 	.word	0x00000000
        /*00b0*/ 	.short	0x0000
        /*00b2*/ 	.short	0x0000
        /*00b4*/ 	.byte	0x00, 0xf5, 0x21, 0x00


	//----- nvinfo : EIATTR_SPARSE_MMA_MASK
	.align		4
.L_6952:
        /*00b8*/ 	.byte	0x03, 0x50
        /*00ba*/ 	.short	0x0000


	//----- nvinfo : EIATTR_MAXREG_COUNT
	.align		4
        /*00bc*/ 	.byte	0x03, 0x1b
        /*00be*/ 	.short	0x00ff


	//----- nvinfo : EIATTR_MERCURY_ISA_VERSION
	.align		4
        /*00c0*/ 	.byte	0x03, 0x5f
        /*00c2*/ 	.short	0x0101


	//----- nvinfo : EIATTR_VRC_CTA_INIT_COUNT
	.align		4
        /*00c4*/ 	.byte	0x02, 0x4a
	.zero		1
	.zero		1


	//----- nvinfo : EIATTR_EXIT_INSTR_OFFSETS
	.align		4
        /*00c8*/ 	.byte	0x04, 0x1c
        /*00ca*/ 	.short	(.L_6954 - .L_6953)


	//   ....[0]....
.L_6953:
        /*00cc*/ 	.word	0x000000d0


	//   ....[1]....
        /*00d0*/ 	.word	0x00000d80


	//----- nvinfo : EIATTR_CRS_STACK_SIZE
	.align		4
.L_6954:
        /*00d4*/ 	.byte	0x04, 0x1e
        /*00d6*/ 	.short	(.L_6956 - .L_6955)
.L_6955:
        /*00d8*/ 	.word	0x00000000


	//----- nvinfo : EIATTR_CBANK_PARAM_SIZE
	.align		4
.L_6956:
        /*00dc*/ 	.byte	0x03, 0x19
        /*00de*/ 	.short	0x0038


	//----- nvinfo : EIATTR_PARAM_CBANK
	.align		4
        /*00e0*/ 	.byte	0x04, 0x0a
        /*00e2*/ 	.short	(.L_6958 - .L_6957)
	.align		4
.L_6957:
        /*00e4*/ 	.word	index@(.nv.constant0._Z28_permutedims_5D_3_4_1_2_5_64PdiiiiiS_iiii)
        /*00e8*/ 	.short	0x0380
        /*00ea*/ 	.short	0x0038


	//----- nvinfo : EIATTR_SW_WAR
	.align		4
.L_6958:
        /*00ec*/ 	.byte	0x04, 0x36
        /*00ee*/ 	.short	(.L_6960 - .L_6959)
.L_6959:
        /*00f0*/ 	.word	0x00000008
.L_6960:


//--------------------- .nv.info._Z28_permutedims_5D_3_4_1_2_5_32PfiiiiiS_iiii --------------------------
	.section	.nv.info._Z28_permutedims_5D_3_4_1_2_5_32PfiiiiiS_iiii,"",@"SHT_CUDA_INFO"
	.sectionflags	@""
	.align	4


	//----- nvinfo : EIATTR_CUDA_API_VERSION
	.align		4
        /*0000*/ 	.byte	0x04, 0x37
        /*0002*/ 	.short	(.L_6962 - .L_6961)
.L_6961:
        /*0004*/ 	.word	0x00000082


	//----- nvinfo : EIATTR_KPARAM_INFO
	.align		4
.L_6962:
        /*0008*/ 	.byte	0x04, 0x17
        /*000a*/ 	.short	(.L_6964 - .L_6963)
.L_6963:
        /*000c*/ 	.word	0x00000000
        /*0010*/ 	.short	0x000a
        /*0012*/ 	.short	0x0034
        /*0014*/ 	.byte	0x00, 0xf0, 0x11, 0x00


	//----- nvinfo : EIATTR_KPARAM_INFO
	.align		4
.L_6964:
        /*0018*/ 	.byte	0x04, 0x17
        /*001a*/ 	.short	(.L_6966 - .L_6965)
.L_6965:
        /*001c*/ 	.word	0x00000000
        /*0020*/ 	.short	0x0009
        /*0022*/ 	.short	0x0030
        /*0024*/ 	.byte	0x00, 0xf0, 0x11, 0x00


	//----- nvinfo : EIATTR_KPARAM_INFO
	.align		4
.L_6966:
        /*0028*/ 	.byte	0x04, 0x17
        /*002a*/ 	.short	(.L_6968 - .L_6967)
.L_6967:
        /*002c*/ 	.word	0x00000000
        /*0030*/ 	.short	0x0008
        /*0032*/ 	.short	0x002c
        /*0034*/ 	.byte	0x00, 0xf0, 0x11, 0x00


	//----- nvinfo : EIATTR_KPARAM_INFO
	.align		4
.L_6968:
        /*0038*/ 	.byte	0x04, 0x17
        /*003a*/ 	.short	(.L_6970 - .L_6969)
.L_6969:
        /*003c*/ 	.word	0x00000000
        /*0040*/ 	.short	0x0007
        /*0042*/ 	.short	0x0028
        /*0044*/ 	.byte	0x00, 0xf0, 0x11, 0x00


	//----- nvinfo : EIATTR_KPARAM_INFO
	.align		4
.L_6970:
        /*0048*/ 	.byte	0x04, 0x17
        /*004a*/ 	.short	(.L_6972 - .L_6971)
.L_6971:
        /*004c*/ 	.word	0x00000000
        /*0050*/ 	.short	0x0006
        /*0052*/ 	.short	0x0020
        /*0054*/ 	.byte	0x00, 0xf5, 0x21, 0x00


	//----- nvinfo : EIATTR_KPARAM_INFO
	.align		4
.L_6972:
        /*0058*/ 	.byte	0x04, 0x17
        /*005a*/ 	.short	(.L_6974 - .L_6973)
.L_6973:
        /*005c*/ 	.word	0x00000000
        /*0060*/ 	.short	0x0005
        /*0062*/ 	.short	0x0018
        /*0064*/ 	.byte	0x00, 0xf0, 0x11, 0x00


	//----- nvinfo : EIATTR_KPARAM_INFO
	.align		4
.L_6974:
        /*0068*/ 	.byte	0x04, 0x17
        /*006a*/ 	.short	(.L_6976 - .L_6975)
.L_6975:
        /*006c*/ 	.word	0x00000000
        /*0070*/ 	.short	0x0004
        /*0072*/ 	.short	0x0014
        /*0074*/ 	.byte	0x00, 0xf0, 0x11, 0x00


	//----- nvinfo : EIATTR_KPARAM_INFO
	.align		4
.L_6976:
        /*0078*/ 	.byte	0x04, 0x17
        /*007a*/ 	.short	(.L_6978 - .L_6977)
.L_6977:
        /*007c*/ 	.word	0x00000000
        /*0080*/ 	.short	0x0003
        /*0082*/ 	.short	0x0010
        /*0084*/ 	.byte	0x00, 0xf0, 0x11, 0x00


	//----- nvinfo : EIATTR_KPARAM_INFO
	.align		4
.L_6978:
        /*0088*/ 	.byte	0x04, 0x17
        /*008a*/ 	.short	(.L_6980 - .L_6979)
.L_6979:
        /*008c*/ 	.word	0x00000000
        /*0090*/ 	.short	0x0002
        /*0092*/ 	.short	0x000c
        /*0094*/ 	.byte	0x00, 0xf0, 0x11, 0x00


	//----- nvinfo : EIATTR_KPARAM_INFO
	.align		4
.L_6980:
        /*0098*/ 	.byte	0x04, 0x17
        /*009a*/ 	.short	(.L_6982 - .L_6981)
.L_6981:
        /*009c*/ 	.word	0x00000000
        /*00a0*/ 	.short	0x0001
        /*00a2*/ 	.short	0x0008
        /*00a4*/ 	.byte	0x00, 0xf0, 0x11, 0x00


	//----- nvinfo : EIATTR_KPARAM_INFO
	.align		4
.L_6982:
        /*00a8*/ 	.byte	0x04, 0x17
        /*00aa*/ 	.short	(.L_6984 - .L_6983)
.L_6983:
        /*00ac*/ 	.word	0x00000000
        /*00b0*/ 	.short	0x0000
        /*00b2*/ 	.short	0x0000
        /*00b4*/ 	.byte	0x00, 0xf5, 0x21, 0x00


	//----- nvinfo : EIATTR_SPARSE_MMA_MASK
	.align		4
.L_6984:
        /*00b8*/ 	.byte	0x03, 0x50
        /*00ba*/ 	.short	0x0000


	//----- nvinfo : EIATTR_MAXREG_COUNT
	.align		4
        /*00bc*/ 	.byte	0x03, 0x1b
        /*00be*/ 	.short	0x00ff


	//----- nvinfo : EIATTR_MERCURY_ISA_VERSION
	.align		4
        /*00c0*/ 	.byte	0x03, 0x5f
        /*00c2*/ 	.short	0x0101


	//----- nvinfo : EIATTR_VRC_CTA_INIT_COUNT
	.align		4
        /*00c4*/ 	.byte	0x02, 0x4a
	.zero		1
	.zero		1


	//----- nvinfo : EIATTR_EXIT_INSTR_OFFSETS
	.align		4
        /*00c8*/ 	.byte	0x04, 0x1c
        /*00ca*/ 	.short	(.L_6986 - .L_6985)


	//   ....[0]....
.L_6985:
        /*00cc*/ 	.word	0x000000d0


	//   ....[1]....
        /*00d0*/ 	.word	0x00000d60


	//----- nvinfo : EIATTR_CRS_STACK_SIZE
	.align		4
.L_6986:
        /*00d4*/ 	.byte	0x04, 0x1e
        /*00d6*/ 	.short	(.L_6988 - .L_6987)
.L_6987:
        /*00d8*/ 	.word	0x00000000


	//----- nvinfo : EIATTR_CBANK_PARAM_SIZE
	.align		4
.L_6988:
        /*00dc*/ 	.byte	0x03, 0x19
        /*00de*/ 	.short	0x0038


	//----- nvinfo : EIATTR_PARAM_CBANK
	.align		4
        /*00e0*/ 	.byte	0x04, 0x0a
        /*00e2*/ 	.short	(.L_6990 - .L_6989)
	.align		4
.L_6989:
        /*00e4*/ 	.word	index@(.nv.constant0._Z28_permutedims_5D_3_4_1_2_5_32PfiiiiiS_iiii)
        /*00e8*/ 	.short	0x0380
        /*00ea*/ 	.short	0x0038


	//----- nvinfo : EIATTR_SW_WAR
	.align		4
.L_6990:
        /*00ec*/ 	.byte	0x04, 0x36
        /*00ee*/ 	.short	(.L_6992 - .L_6991)
.L_6991:
        /*00f0*/ 	.word	0x00000008
.L_6992:


//--------------------- .nv.info._Z28_permutedims_5D_3_2_5_4_1_64PdiiiiiS_iiii --------------------------
	.section	.nv.info._Z28_permutedims_5D_3_2_5_4_1_64PdiiiiiS_iiii,"",@"SHT_CUDA_INFO"
	.sectionflags	@""
	.align	4


	//----- nvinfo : EIATTR_CUDA_API_VERSION
	.align		4
        /*0000*/ 	.byte	0x04, 0x37
        /*0002*/ 	.short	(.L_6994 - .L_6993)
.L_6993:
        /*0004*/ 	.word	0x00000082


	//----- nvinfo : EIATTR_KPARAM_INFO
	.align		4
.L_6994:
        /*0008*/ 	.byte	0x04, 0x17
        /*000a*/ 	.short	(.L_6996 - .L_6995)
.L_6995:
        /*000c*/ 	.word	0x00000000
        /*0010*/ 	.short	0x000a
        /*0012*/ 	.short	0x0034
        /*0014*/ 	.byte	0x00, 0xf0, 0x11, 0x00


	//----- nvinfo : EIATTR_KPARAM_INFO
	.align		4
.L_6996:
        /*0018*/ 	.byte	0x04, 0x17
        /*001a*/ 	.short	(.L_6998 - .L_6997)
.L_6997:
        /*001c*/ 	.word	0x00000000
        /*0020*/ 	.short	0x0009
        /*0022*/ 	.short	0x0030
        /*0024*/ 	.byte	0x00, 0xf0, 0x11, 0x00


	//----- nvinfo : EIATTR_KPARAM_INFO
	.align		4
.L_6998:
        /*0028*/ 	.byte	0x04, 0x17
        /*002a*/ 	.short	(.L_7000 - .L_6999)
.L_6999:
        /*002c*/ 	.word	0x00000000
        /*0030*/ 	.short	0x0008
        /*0032*/ 	.short	0x002c
        /*0034*/ 	.byte	0x00, 0xf0, 0x11, 0x00


	//----- nvinfo : EIATTR_KPARAM_INFO
	.align		4
.L_7000:
        /*0038*/ 	.byte	0x04, 0x17
        /*003a*/ 	.short	(.L_7002 - .L_7001)
.L_7001:
        /*003c*/ 	.word	0x00000000
        /*0040*/ 	.short	0x0007
        /*0042*/ 	.short	0x0028
        /*0044*/ 	.byte	0x00, 0xf0, 0x11, 0x00


	//----- nvinfo : EIATTR_KPARAM_INFO
	.align		4
.L_7002:
        /*0048*/ 	.byte	0x04, 0x17
        /*004a*/ 	.short	(.L_7004 - .L_7003)
.L_7003:
        /*004c*/ 	.word	0x00000000
        /*0050*/ 	.short	0x0006
        /*0052*/ 	.short	0x0020
        /*0054*/ 	.byte	0x00, 0xf5, 0x21, 0x00


	//----- nvinfo : EIATTR_KPARAM_INFO
	.align		4
.L_7004:
        /*0058*/ 	.byte	0x04, 0x17
        /*005a*/ 	.short	(.L_7006 - .L_7005)
.L_7005:
        /*005c*/ 	.word	0x00000000
        /*0060*/ 	.short	0x0005
        /*0062*/ 	.short	0x0018
        /*0064*/ 	.byte	0x00, 0xf0, 0x11, 0x00


	//----- nvinfo : EIATTR_KPARAM_INFO
	.align		4
.L_7006:
        /*0068*/ 	.byte	0x04, 0x17
        /*006a*/ 	.short	(.L_7008 - .L_7007)
.L_7007:
        /*006c*/ 	.word	0x00000000
        /*0070*/ 	.short	0x0004
        /*0072*/ 	.short	0x0014
        /*0074*/ 	.byte	0x00, 0xf0, 0x11, 0x00


	//----- nvinfo : EIATTR_KPARAM_INFO
	.align		4
.L_7008:
        /*0078*/ 	.byte	0x04, 0x17
        /*007a*/ 	.short	(.L_7010 - .L_7009)
.L_7009:
        /*007c*/ 	.word	0x00000000
        /*0080*/ 	.short	0x0003
        /*0082*/ 	.short	0x0010
        /*0084*/ 	.byte	0x00, 0xf0, 0x11, 0x00


	//----- nvinfo : EIATTR_KPARAM_INFO
	.align		4
.L_7010:
        /*0088*/ 	.byte	0x04, 0x17
        /*008a*/ 	.short	(.L_7012 - .L_7011)
.L_7011:
        /*008c*/ 	.word	0x00000000
        /*0090*/ 	.short	0x0002
        /*0092*/ 	.short	0x000c
        /*0094*/ 	.byte	0x00, 0xf0, 0x11, 0x00


	//----- nvinfo : EIATTR_KPARAM_INFO
	.align		4
.L_7012:
        /*0098*/ 	.byte	0x04, 0x17
        /*009a*/ 	.short	(.L_7014 - .L_7013)
.L_7013:
        /*009c*/ 	.word	0x00000000
        /*00a0*/ 	.short	0x0001
        /*00a2*/ 	.short	0x0008
        /*00a4*/ 	.byte	0x00, 0xf0, 0x11, 0x00


	//----- nvinfo : EIATTR_KPARAM_INFO
	.align		4
.L_7014:
        /*00a8*/ 	.byte	0x04, 0x17
        /*00aa*/ 	.short	(.L_7016 - .L_7015)
.L_7015:
        /*00ac*/ 	.word	0x00000000
        /*00b0*/ 	.short	0x0000
        /*00b2*/ 	.short	0x0000
        /*00b4*/ 	.byte	0x00, 0xf5, 0x21, 0x00


	//----- nvinfo : EIATTR_SPARSE_MMA_MASK
	.align		4
.L_7016:
        /*00b8*/ 	.byte	0x03, 0x50
        /*00ba*/ 	.short	0x0000


	//----- nvinfo : EIATTR_MAXREG_COUNT
	.align		4
        /*00bc*/ 	.byte	0x03, 0x1b
        /*00be*/ 	.short	0x00ff


	//----- nvinfo : EIATTR_MERCURY_ISA_VERSION
	.align		4
        /*00c0*/ 	.byte	0x03, 0x5f
        /*00c2*/ 	.short	0x0101


	//----- nvinfo : EIATTR_VRC_CTA_INIT_COUNT
	.align		4
        /*00c4*/ 	.byte	0x02, 0x4a
	.zero		1
	.zero		1


	//----- nvinfo : EIATTR_EXIT_INSTR_OFFSETS
	.align		4
        /*00c8*/ 	.byte	0x04, 0x1c
        /*00ca*/ 	.short	(.L_7018 - .L_7017)


	//   ....[0]....
.L_7017:
        /*00cc*/ 	.word	0x000000d0


	//   ....[1]....
        /*00d0*/ 	.word	0x00000d60


	//----- nvinfo : EIATTR_CRS_STACK_SIZE
	.align		4
.L_7018:
        /*00d4*/ 	.byte	0x04, 0x1e
        /*00d6*/ 	.short	(.L_7020 - .L_7019)
.L_7019:
        /*00d8*/ 	.word	0x00000000


	//----- nvinfo : EIATTR_CBANK_PARAM_SIZE
	.align		4
.L_7020:
        /*00dc*/ 	.byte	0x03, 0x19
        /*00de*/ 	.short	0x0038


	//----- nvinfo : EIATTR_PARAM_CBANK
	.align		4
        /*00e0*/ 	.byte	0x04, 0x0a
        /*00e2*/ 	.short	(.L_7022 - .L_7021)
	.align		4
.L_7021:
        /*00e4*/ 	.word	index@(.nv.constant0._Z28_permutedims_5D_3_2_5_4_1_64PdiiiiiS_iiii)
        /*00e8*/ 	.short	0x0380
        /*00ea*/ 	.short	0x0038


	//----- nvinfo : EIATTR_SW_WAR
	.align		4
.L_7022:
        /*00ec*/ 	.byte	0x04, 0x36
        /*00ee*/ 	.short	(.L_7024 - .L_7023)
.L_7023:
        /*00f0*/ 	.word	0x00000008
.L_7024:


//--------------------- .nv.info._Z28_permutedims_5D_3_2_5_4_1_32PfiiiiiS_iiii --------------------------
	.section	.nv.info._Z28_permutedims_5D_3_2_5_4_1_32PfiiiiiS_iiii,"",@"SHT_CUDA_INFO"
	.sectionflags	@""
	.align	4


	//----- nvinfo : EIATTR_CUDA_API_VERSION
	.align		4
        /*0000*/ 	.byte	0x04, 0x37
        /*0002*/ 	.short	(.L_7026 - .L_7025)
.L_7025:
        /*0004*/ 	.word	0x00000082


	//----- nvinfo : EIATTR_KPARAM_INFO
	.align		4
.L_7026:
        /*0008*/ 	.byte	0x04, 0x17
        /*000a*/ 	.short	(.L_7028 - .L_7027)
.L_7027:
        /*000c*/ 	.word	0x00000000
        /*0010*/ 	.short	0x000a
        /*0012*/ 	.short	0x0034
        /*0014*/ 	.byte	0x00, 0xf0, 0x11, 0x00


	//----- nvinfo : EIATTR_KPARAM_INFO
	.align		4
.L_7028:
        /*0018*/ 	.byte	0x04, 0x17
        /*001a*/ 	.short	(.L_7030 - .L_7029)
.L_7029:
        /*001c*/ 	.word	0x00000000
        /*0020*/ 	.short	0x0009
        /*0022*/ 	.short	0x0030
        /*0024*/ 	.byte	0x00, 0xf0, 0x11, 0x00


	//----- nvinfo : EIATTR_KPARAM_INFO
	.align		4
.L_7030:
        /*0028*/ 	.byte	0x04, 0x17
        /*002a*/ 	.short	(.L_7032 - .L_7031)
.L_7031:
        /*002c*/ 	.word	0x00000000
        /*0030*/ 	.short	0x0008
        /*0032*/ 	.short	0x002c
        /*0034*/ 	.byte	0x00, 0xf0, 0x11, 0x00


	//----- nvinfo : EIATTR_KPARAM_INFO
	.align		4
.L_7032:
        /*0038*/ 	.byte	0x04, 0x17
        /*003a*/ 	.short	(.L_7034 - .L_7033)
.L_7033:
        /*003c*/ 	.word	0x00000000
        /*0040*/ 	.short	0x0007
        /*0042*/ 	.short	0x0028
        /*0044*/ 	.byte	0x00, 0xf0, 0x11, 0x00


	//----- nvinfo : EIATTR_KPARAM_INFO
	.align		4
.L_7034:
        /*0048*/ 	.byte	0x04, 0x17
        /*004a*/ 	.short	(.L_7036 - .L_7035)
.L_7035:
        /*004c*/ 	.word	0x00000000
        /*0050*/ 	.short	0x0006
        /*0052*/ 	.short	0x0020
        /*0054*/ 	.byte	0x00, 0xf5, 0x21, 0x00


	//----- nvinfo : EIATTR_KPARAM_INFO
	.align		4
.L_7036:
        /*0058*/ 	.byte	0x04, 0x17
        /*005a*/ 	.short	(.L_7038 - .L_7037)
.L_7037:
        /*005c*/ 	.word	0x00000000
        /*0060*/ 	.short	0x0005
        /*0062*/ 	.short	0x0018
        /*0064*/ 	.byte	0x00, 0xf0, 0x11, 0x00


	//----- nvinfo : EIATTR_KPARAM_INFO
	.align		4
.L_7038:
        /*0068*/ 	.byte	0x04, 0x17
        /*006a*/ 	.short	(.L_7040 - .L_7039)
.L_7039:
        /*006c*/ 	.word	0x00000000
        /*0070*/ 	.short	0x0004
        /*0072*/ 	.short	0x0014
        /*0074*/ 	.byte	0x00, 0xf0, 0x11, 0x00


	//----- nvinfo : EIATTR_KPARAM_INFO
	.align		4
.L_7040:
        /*0078*/ 	.byte	0x04, 0x17
        /*007a*/ 	.short	(.L_7042 - .L_7041)
.L_7041:
        /*007c*/ 	.word	0x00000000
        /*0080*/ 	.short	0x0003
        /*0082*/ 	.short	0x0010
        /*0084*/ 	.byte	0x00, 0xf0, 0x11, 0x00


	//----- nvinfo : EIATTR_KPARAM_INFO
	.align		4
.L_7042:
        /*0088*/ 	.byte	0x04, 0x17
        /*008a*/ 	.short	(.L_7044 - .L_7043)
.L_7043:
        /*008c*/ 	.word	0x00000000
        /*0090*/ 	.short	0x0002
        /*0092*/ 	.short	0x000c
        /*0094*/ 	.byte	0x00, 0xf0, 0x11, 0x00


	//----- nvinfo : EIATTR_KPARAM_INFO
	.align		4
.L_7044:
        /*0098*/ 	.byte	0x04, 0x17
        /*009a*/ 	.short	(.L_7046 - .L_7045)
.L_7045:
        /*009c*/ 	.word	0x00000000
        /*00a0*/ 	.short	0x0001
        /*00a2*/ 	.short	0x0008
        /*00a4*/ 	.byte	0x00, 0xf0, 0x11, 0x00


	//----- nvinfo : EIATTR_KPARAM_INFO
	.align		4
.L_7046:
        /*00a8*/ 	.byte	0x04, 0x17
        /*00aa*/ 	.short	(.L_7048 - .L_7047)
.L_7047:
        /*00ac*/ 	.word	0x00000000
        /*00b0*/ 	.short	0x0000
        /*00b2*/ 	.short	0x0000
        /*00b4*/ 	.byte	0x00, 0xf5, 0x21, 0x00


	//----- nvinfo : EIATTR_SPARSE_MMA_MASK
	.align		4
.L_7048:
        /*00b8*/ 	.byte	0x03, 0x50
        /*00ba*/ 	.short	0x0000


	//----- nvinfo : EIATTR_MAXREG_COUNT
	.align		4
        /*00bc*/ 	.byte	0x03, 0x1b
        /*00be*/ 	.short	0x00ff


	//----- nvinfo : EIATTR_MERCURY_ISA_VERSION
	.align		4
        /*00c0*/ 	.byte	0x03, 0x5f
        /*00c2*/ 	.short	0x0101


	//----- nvinfo : EIATTR_VRC_CTA_INIT_COUNT
	.align		4
        /*00c4*/ 	.byte	0x02, 0x4a
	.zero		1
	.zero		1


	//----- nvinfo : EIATTR_EXIT_INSTR_OFFSETS
	.align		4
        /*00c8*/ 	.byte	0x04, 0x1c
        /*00ca*/ 	.short	(.L_7050 - .L_7049)


	//   ....[0]....
.L_7049:
        /*00cc*/ 	.word	0x000000d0


	//   ....[1]....
        /*00d0*/ 	.word	0x00000d40


	//----- nvinfo : EIATTR_CRS_STACK_SIZE
	.align		4
.L_7050:
        /*00d4*/ 	.byte	0x04, 0x1e
        /*00d6*/ 	.short	(.L_7052 - .L_7051)
.L_7051:
        /*00d8*/ 	.word	0x00000000


	//----- nvinfo : EIATTR_CBANK_PARAM_SIZE
	.align		4
.L_7052:
        /*00dc*/ 	.byte	0x03, 0x19
        /*00de*/ 	.short	0x0038


	//----- nvinfo : EIATTR_PARAM_CBANK
	.align		4
        /*00e0*/ 	.byte	0x04, 0x0a
        /*00e2*/ 	.short	(.L_7054 - .L_7053)
	.align		4
.L_7053:
        /*00e4*/ 	.word	index@(.nv.constant0._Z28_permutedims_5D_3_2_5_4_1_32PfiiiiiS_iiii)
        /*00e8*/ 	.short	0x0380
        /*00ea*/ 	.short	0x0038


	//----- nvinfo : EIATTR_SW_WAR
	.align		4
.L_7054:
        /*00ec*/ 	.byte	0x04, 0x36
        /*00ee*/ 	.short	(.L_7056 - .L_7055)
.L_7055:
        /*00f0*/ 	.word	0x00000008
.L_7056:


//--------------------- .nv.info._Z28_permutedims_5D_3_2_5_1_4_64PdiiiiiS_iiii --------------------------
	.section	.nv.info._Z28_permutedims_5D_3_2_5_1_4_64PdiiiiiS_iiii,"",@"SHT_CUDA_INFO"
	.sectionflags	@""
	.align	4


	//----- nvinfo : EIATTR_CUDA_API_VERSION
	.align		4
        /*0000*/ 	.byte	0x04, 0x37
        /*0002*/ 	.short	(.L_7058 - .L_7057)
.L_7057:
        /*0004*/ 	.word	0x00000082


	//----- nvinfo : EIATTR_KPARAM_INFO
	.align		4
.L_7058:
        /*0008*/ 	.byte	0x04, 0x17
        /*000a*/ 	.short	(.L_7060 - .L_7059)
.L_7059:
        /*000c*/ 	.word	0x00000000
        /*0010*/ 	.short	0x000a
        /*0012*/ 	.short	0x0034
        /*0014*/ 	.byte	0x00, 0xf0, 0x11, 0x00


	//----- nvinfo : EIATTR_KPARAM_INFO
	.align		4
.L_7060:
        /*0018*/ 	.byte	0x04, 0x17
        /*001a*/ 	.short	(.L_7062 - .L_7061)
.L_7061:
        /*001c*/ 	.word	0x00000000
        /*0020*/ 	.short	0x0009
        /*0022*/ 	.short	0x0030
        /*0024*/ 	.byte	0x00, 0xf0, 0x11, 0x00


	//----- nvinfo : EIATTR_KPARAM_INFO
	.align		4
.L_7062:
        /*0028*/ 	.byte	0x04, 0x17
        /*002a*/ 	.short	(.L_7064 - .L_7063)
.L_7063:
        /*002c*/ 	.word	0x00000000
        /*0030*/ 	.short	0x0008
        /*0032*/ 	.short	0x002c
        /*0034*/ 	.byte	0x00, 0xf0, 0x11, 0x00


	//----- nvinfo : EIATTR_KPARAM_INFO
	.align		4
.L_7064:
        /*0038*/ 	.byte	0x04, 0x17
        /*003a*/ 	.short	(.L_7066 - .L_7065)
.L_7065:
        /*003c*/ 	.word	0x00000000
        /*0040*/ 	.short	0x0007
        /*0042*/ 	.short	0x0028
        /*0044*/ 	.byte	0x00, 0xf0, 0x11, 0x00


	//----- nvinfo : EIATTR_KPARAM_INFO
	.align		4
.L_7066:
        /*0048*/ 	.byte	0x04, 0x17
        /*004a*/ 	.short	(.L_7068 - .L_7067)
.L_7067:
        /*004c*/ 	.word	0x00000000
        /*0050*/ 	.short	0x0006
        /*0052*/ 	.short	0x0020
        /*0054*/ 	.byte	0x00, 0xf5, 0x21, 0x00


	//----- nvinfo : EIATTR_KPARAM_INFO
	.align		4
.L_7068:
        /*0058*/ 	.byte	0x04, 0x17
        /*005a*/ 	.short	(.L_7070 - .L_7069)
.L_7069:
        /*005c*/ 	.word	0x00000000
        /*0060*/ 	.short	0x0005
        /*0062*/ 	.short	0x0018
        /*0064*/ 	.byte	0x00, 0xf0, 0x11, 0x00


	//----- nvinfo : EIATTR_KPARAM_INFO
	.align		4
.L_7070:
        /*0068*/ 	.byte	0x04, 0x17
        /*006a*/ 	.short	(.L_7072 - .L_7071)
.L_7071:
        /*006c*/ 	.word	0x00000000
        /*0070*/ 	.short	0x0004
        /*0072*/ 	.short	0x0014
        /*0074*/ 	.byte	0x00, 0xf0, 0x11, 0x00


	//----- nvinfo : EIATTR_KPARAM_INFO
	.align		4
.L_7072:
        /*0078*/ 	.byte	0x04, 0x17
        /*007a*/ 	.short	(.L_7074 - .L_7073)
.L_7073:
        /*007c*/ 	.word	0x00000000
        /*0080*/ 	.short	0x0003
        /*0082*/ 	.short	0x0010
        /*0084*/ 	.byte	0x00, 0xf0, 0x11, 0x00


	//----- nvinfo : EIATTR_KPARAM_INFO
	.align		4
.L_7074:
        /*0088*/ 	.byte	0x04, 0x17
        /*008a*/ 	.short	(.L_7076 - .L_7075)
.L_7075:
        /*008c*/ 	.word	0x00000000
        /*0090*/ 	.short	0x0002
        /*0092*/ 	.short	0x000c
        /*0094*/ 	.byte	0x00, 0xf0, 0x11, 0x00


	//----- nvinfo : EIATTR_KPARAM_INFO
	.align		4
.L_7076:
        /*0098*/ 	.byte	0x04, 0x17
        /*009a*/ 	.short	(.L_7078 - .L_7077)
.L_7077:
        /*009c*/ 	.word	0x00000000
        /*00a0*/ 	.short	0x0001
        /*00a2*/ 	.short	0x0008
        /*00a4*/ 	.byte	0x00, 0xf0, 0x11, 0x00


	//----- nvinfo : EIATTR_KPARAM_INFO
	.align		4
.L_7078:
        /*00a8*/ 	.byte	0x04, 0x17
        /*00aa*/ 	.short	(.L_7080 - .L_7079)
.L_7079:
        /*00ac*/ 	.word	0x00000000
        /*00b0*/ 	.short	0x0000
        /*00b2*/ 	.short	0x0000
        /*00b4*/ 	.byte	0x00, 0xf5, 0x21, 0x00


	//----- nvinfo : EIATTR_SPARSE_MMA_MASK
	.align		4
.L_7080:
        /*00b8*/ 	.byte	0x03, 0x50
        /*00ba*/ 	.short	0x0000


	//----- nvinfo : EIATTR_MAXREG_COUNT
	.align		4
        /*00bc*/ 	.byte	0x03, 0x1b
        /*00be*/ 	.short	0x00ff


	//----- nvinfo : EIATTR_MERCURY_ISA_VERSION
	.align		4
        /*00c0*/ 	.byte	0x03, 0x5f
        /*00c2*/ 	.short	0x0101


	//----- nvinfo : EIATTR_VRC_CTA_INIT_COUNT
	.align		4
        /*00c4*/ 	.byte	0x02, 0x4a
	.zero		1
	.zero		1


	//----- nvinfo : EIATTR_EXIT_INSTR_OFFSETS
	.align		4
        /*00c8*/ 	.byte	0x04, 0x1c
        /*00ca*/ 	.short	(.L_7082 - .L_7081)


	//   ....[0]....
.L_7081:
        /*00cc*/ 	.word	0x000000d0


	//   ....[1]....
        /*00d0*/ 	.word	0x00000d60


	//----- nvinfo : EIATTR_CRS_STACK_SIZE
	.align		4
.L_7082:
        /*00d4*/ 	.byte	0x04, 0x1e
        /*00d6*/ 	.short	(.L_7084 - .L_7083)
.L_7083:
        /*00d8*/ 	.word	0x00000000


	//----- nvinfo : EIATTR_CBANK_PARAM_SIZE
	.align		4
.L_7084:
        /*00dc*/ 	.byte	0x03, 0x19
        /*00de*/ 	.short	0x0038


	//----- nvinfo : EIATTR_PARAM_CBANK
	.align		4
        /*00e0*/ 	.byte	0x04, 0x0a
        /*00e2*/ 	.short	(.L_7086 - .L_7085)
	.align		4
.L_7085:
        /*00e4*/ 	.word	index@(.nv.constant0._Z28_permutedims_5D_3_2_5_1_4_64PdiiiiiS_iiii)
        /*00e8*/ 	.short	0x0380
        /*00ea*/ 	.short	0x0038


	//----- nvinfo : EIATTR_SW_WAR
	.align		4
.L_7086:
        /*00ec*/ 	.byte	0x04, 0x36
        /*00ee*/ 	.short	(.L_7088 - .L_7087)
.L_7087:
        /*00f0*/ 	.word	0x00000008
.L_7088:


//--------------------- .nv.info._Z28_permutedims_5D_3_2_5_1_4_32PfiiiiiS_iiii --------------------------
	.section	.nv.info._Z28_permutedims_5D_3_2_5_1_4_32PfiiiiiS_iiii,"",@"SHT_CUDA_INFO"
	.sectionflags	@""
	.align	4


	//----- nvinfo : EIATTR_CUDA_API_VERSION
	.align		4
        /*0000*/ 	.byte	0x04, 0x37
        /*0002*/ 	.short	(.L_7090 - .L_7089)
.L_7089:
        /*0004*/ 	.word	0x00000082


	//----- nvinfo : EIATTR_KPARAM_INFO
	.align		4
.L_7090:
        /*0008*/ 	.byte	0x04, 0x17
        /*000a*/ 	.short	(.L_7092 - .L_7091)
.L_7091:
        /*000c*/ 	.word	0x00000000
        /*0010*/ 	.short	0x000a
        /*0012*/ 	.short	0x0034
        /*0014*/ 	.byte	0x00, 0xf0, 0x11, 0x00


	//----- nvinfo : EIATTR_KPARAM_INFO
	.align		4
.L_7092:
        /*0018*/ 	.byte	0x04, 0x17
        /*001a*/ 	.short	(.L_7094 - .L_7093)
.L_7093:
        /*001c*/ 	.word	0x00000000
        /*0020*/ 	.short	0x0009
        /*0022*/ 	.short	0x0030
        /*0024*/ 	.byte	0x00, 0xf0, 0x11, 0x00


	//----- nvinfo : EIATTR_KPARAM_INFO
	.align		4
.L_7094:
        /*0028*/ 	.byte	0x04, 0x17
        /*002a*/ 	.short	(.L_7096 - .L_7095)
.L_7095:
        /*002c*/ 	.word	0x00000000
        /*0030*/ 	.short	0x0008
        /*0032*/ 	.short	0x002c
        /*0034*/ 	.byte	0x00, 0xf0, 0x11, 0x00


	//----- nvinfo : EIATTR_KPARAM_INFO
	.align		4
.L_7096:
        /*0038*/ 	.byte	0x04, 0x17
        /*003a*/ 	.short	(.L_7098 - .L_7097)
.L_7097:
        /*003c*/ 	.word	0x00000000
        /*0040*/ 	.short	0x0007
        /*0042*/ 	.short	0x0028
        /*0044*/ 	.byte	0x00, 0xf0, 0x11, 0x00


	//----- nvinfo : EIATTR_KPARAM_INFO
	.align		4
.L_7098:
        /*0048*/ 	.byte	0x04, 0x17
        /*004a*/ 	.short	(.L_7100 - .L_7099)
.L_7099:
        /*004c*/ 	.word	0x00000000
        /*0050*/ 	.short	0x0006
        /*0052*/ 	.short	0x0020
        /*0054*/ 	.byte	0x00, 0xf5, 0x21, 0x00


	//----- nvinfo : EIATTR_KPARAM_INFO
	.align		4
.L_7100:
        /*0058*/ 	.byte	0x04, 0x17
        /*005a*/ 	.short	(.L_7102 - .L_7101)
.L_7101:
        /*005c*/ 	.word	0x00000000
        /*0060*/ 	.short	0x0005
        /*0062*/ 	.short	0x0018
        /*0064*/ 	.byte	0x00, 0xf0, 0x11, 0x00


	//----- nvinfo : EIATTR_KPARAM_INFO
	.align		4
.L_7102:
        /*0068*/ 	.byte	0x04, 0x17
        /*006a*/ 	.short	(.L_7104 - .L_7103)
.L_7103:
        /*006c*/ 	.word	0x00000000
        /*0070*/ 	.short	0x0004
        /*0072*/ 	.short	0x0014
        /*0074*/ 	.byte	0x00, 0xf0, 0x11, 0x00


	//----- nvinfo : EIATTR_KPARAM_INFO
	.align		4
.L_7104:
        /*0078*/ 	.byte	0x04, 0x17
        /*007a*/ 	.short	(.L_7106 - .L_7105)
.L_7105:
        /*007c*/ 	.word	0x00000000
        /*0080*/ 	.short	0x0003
        /*0082*/ 	.short	0x0010
        /*0084*/ 	.byte	0x00, 0xf0, 0x11, 0x00


	//----- nvinfo : EIATTR_KPARAM_INFO
	.align		4
.L_7106:
        /*0088*/ 	.byte	0x04, 0x17
        /*008a*/ 	.short	(.L_7108 - .L_7107)
.L_7107:
        /*008c*/ 	.word	0x00000000
        /*0090*/ 	.short	0x0002
        /*0092*/ 	.short	0x000c
        /*0094*/ 	.byte	0x00, 0xf0, 0x11, 0x00


	//----- nvinfo : EIATTR_KPARAM_INFO
	.align		4
.L_7108:
        /*0098*/ 	.byte	0x04, 0x17
        /*009a*/ 	.short	(.L_7110 - .L_7109)
.L_7109:
        /*009c*/ 	.word	0x00000000
        /*00a0*/ 	.short	0x0001
        /*00a2*/ 	.short	0x0008
        /*00a4*/ 	.byte	0x00, 0xf0, 0x11, 0x00


	//----- nvinfo : EIATTR_KPARAM_INFO
	.align		4
.L_7110:
        /*00a8*/ 	.byte	0x04, 0x17
        /*00aa*/ 	.short	(.L_7112 - .L_7111)
.L_7111:
        /*00ac*/ 	.word	0x00000000
        /*00b0*/ 	.short	0x0000
        /*00b2*/ 	.short	0x0000
        /*00b4*/ 	.byte	0x00, 0xf5, 0x21, 0x00


	//----- nvinfo : EIATTR_SPARSE_MMA_MASK
	.align		4
.L_7112:
        /*00b8*/ 	.byte	0x03, 0x50
        /*00ba*/ 	.short	0x0000


	//----- nvinfo : EIATTR_MAXREG_COUNT
	.align		4
        /*00bc*/ 	.byte	0x03, 0x1b
        /*00be*/ 	.short	0x00ff


	//----- nvinfo : EIATTR_MERCURY_ISA_VERSION
	.align		4
        /*00c0*/ 	.byte	0x03, 0x5f
        /*00c2*/ 	.short	0x0101


	//----- nvinfo : EIATTR_VRC_CTA_INIT_COUNT
	.align		4
        /*00c4*/ 	.byte	0x02, 0x4a
	.zero		1
	.zero		1


	//----- nvinfo : EIATTR_EXIT_INSTR_OFFSETS
	.align		4
        /*00c8*/ 	.byte	0x04, 0x1c
        /*00ca*/ 	.short	(.L_7114 - .L_7113)


	//   ....[0]....
.L_7113:
        /*00cc*/ 	.word	0x000000d0


	//   ....[1]....
        /*00d0*/ 	.word	0x00000d40


	//----- nvinfo : EIATTR_CRS_STACK_SIZE
	.align		4
.L_7114:
        /*00d4*/ 	.byte	0x04, 0x1e
        /*00d6*/ 	.short	(.L_7116 - .L_7115)
.L_7115:
        /*00d8*/ 	.word	0x00000000


	//----- nvinfo : EIATTR_CBANK_PARAM_SIZE
	.align		4
.L_7116:
        /*00dc*/ 	.byte	0x03, 0x19
        /*00de*/ 	.short	0x0038


	//----- nvinfo : EIATTR_PARAM_CBANK
	.align		4
        /*00e0*/ 	.byte	0x04, 0x0a
        /*00e2*/ 	.short	(.L_7118 - .L_7117)
	.align		4
.L_7117:
        /*00e4*/ 	.word	index@(.nv.constant0._Z28_permutedims_5D_3_2_5_1_4_32PfiiiiiS_iiii)
        /*00e8*/ 	.short	0x0380
        /*00ea*/ 	.short	0x0038


	//----- nvinfo : EIATTR_SW_WAR
	.align		4
.L_7118:
        /*00ec*/ 	.byte	0x04, 0x36
        /*00ee*/ 	.short	(.L_7120 - .L_7119)
.L_7119:
        /*00f0*/ 	.word	0x00000008
.L_7120:


//--------------------- .nv.info._Z28_permutedims_5D_3_2_4_5_1_64PdiiiiiS_iiii --------------------------
	.section	.nv.info._Z28_permutedims_5D_3_2_4_5_1_64PdiiiiiS_iiii,"",@"SHT_CUDA_INFO"
	.sectionflags	@""
	.align	4


	//----- nvinfo : EIATTR_CUDA_API_VERSION
	.align		4
        /*0000*/ 	.byte	0x04, 0x37
        /*0002*/ 	.short	(.L_7122 - .L_7121)
.L_7121:
        /*0004*/ 	.word	0x00000082


	//----- nvinfo : EIATTR_KPARAM_INFO
	.align		4
.L_7122:
        /*0008*/ 	.byte	0x04, 0x17
        /*000a*/ 	.short	(.L_7124 - .L_7123)
.L_7123:
        /*000c*/ 	.word	0x00000000
        /*0010*/ 	.short	0x000a
        /*0012*/ 	.short	0x0034
        /*0014*/ 	.byte	0x00, 0xf0, 0x11, 0x00


	//----- nvinfo : EIATTR_KPARAM_INFO
	.align		4
.L_7124:
        /*0018*/ 	.byte	0x04, 0x17
        /*001a*/ 	.short	(.L_7126 - .L_7125)
.L_7125:
        /*001c*/ 	.word	0x00000000
        /*0020*/ 	.short	0x0009
        /*0022*/ 	.short	0x0030
        /*0024*/ 	.byte	0x00, 0xf0, 0x11, 0x00


	//----- nvinfo : EIATTR_KPARAM_INFO
	.align		4
.L_7126:
        /*0028*/ 	.byte	0x04, 0x17
        /*002a*/ 	.short	(.L_7128 - .L_7127)
.L_7127:
        /*002c*/ 	.word	0x00000000
        /*0030*/ 	.short	0x0008
        /*0032*/ 	.short	0x002c
        /*0034*/ 	.byte	0x00, 0xf0, 0x11, 0x00


	//----- nvinfo : EIATTR_KPARAM_INFO
	.align		4
.L_7128:
        /*0038*/ 	.byte	0x04, 0x17
        /*003a*/ 	.short	(.L_7130 - .L_7129)
.L_7129:
        /*003c*/ 	.word	0x00000000
        /*0040*/ 	.short	0x0007
        /*0042*/ 	.short	0x0028
        /*0044*/ 	.byte	0x00, 0xf0, 0x11, 0x00


	//----- nvinfo : EIATTR_KPARAM_INFO
	.align		4
.L_7130:
        /*0048*/ 	.byte	0x04, 0x17
        /*004a*/ 	.short	(.L_7132 - .L_7131)
.L_7131:
        /*004c*/ 	.word	0x00000000
        /*0050*/ 	.short	0x0006
        /*0052*/ 	.short	0x0020
        /*0054*/ 	.byte	0x00, 0xf5, 0x21, 0x00


	//----- nvinfo : EIATTR_KPARAM_INFO
	.align		4
.L_7132:
        /*0058*/ 	.byte	0x04, 0x17
        /*005a*/ 	.short	(.L_7134 - .L_7133)
.L_7133:
        /*005c*/ 	.word	0x00000000
        /*0060*/ 	.short	0x0005
        /*0062*/ 	.short	0x0018
        /*0064*/ 	.byte	0x00, 0xf0, 0x11, 0x00


	//----- nvinfo : EIATTR_KPARAM_INFO
	.align		4
.L_7134:
        /*0068*/ 	.byte	0x04, 0x17
        /*006a*/ 	.short	(.L_7136 - .L_7135)
.L_7135:
        /*006c*/ 	.word	0x00000000
        /*0070*/ 	.short	0x0004
        /*0072*/ 	.short	0x0014
        /*0074*/ 	.byte	0x00, 0xf0, 0x11, 0x00


	//----- nvinfo : EIATTR_KPARAM_INFO
	.align		4
.L_7136:
        /*0078*/ 	.byte	0x04, 0x17
        /*007a*/ 	.short	(.L_7138 - .L_7137)
.L_7137:
        /*007c*/ 	.word	0x00000000
        /*0080*/ 	.short	0x0003
        /*0082*/ 	.short	0x0010
        /*0084*/ 	.byte	0x00, 0xf0, 0x11, 0x00


	//----- nvinfo : EIATTR_KPARAM_INFO
	.align		4
.L_7138:
        /*0088*/ 	.byte	0x04, 0x17
        /*008a*/ 	.short	(.L_7140 - .L_7139)
.L_7139:
        /*008c*/ 	.word	0x00000000
        /*0090*/ 	.short	0x0002
        /*0092*/ 	.short	0x000c
        /*0094*/ 	.byte	0x00, 0xf0, 0x11, 0x00


	//----- nvinfo : EIATTR_KPARAM_INFO
	.align		4
.L_7140:
        /*0098*/ 	.byte	0x04, 0x17
        /*009a*/ 	.short	(.L_7142 - .L_7141)
.L_7141:
        /*009c*/ 	.word	0x00000000
        /*00a0*/ 	.short	0x0001
        /*00a2*/ 	.short	0x0008
        /*00a4*/ 	.byte	0x00, 0xf0, 0x11, 0x00


	//----- nvinfo : EIATTR_KPARAM_INFO
	.align		4
.L_7142:
        /*00a8*/ 	.byte	0x04, 0x17
        /*00aa*/ 	.short	(.L_7144 - .L_7143)
.L_7143:
        /*00ac*/ 	.word	0x00000000
        /*00b0*/ 	.short	0x0000
        /*00b2*/ 	.short	0x0000
        /*00b4*/ 	.byte	0x00, 0xf5, 0x21, 0x00


	//----- nvinfo : EIATTR_SPARSE_MMA_MASK
	.align		4
.L_7144:
        /*00b8*/ 	.byte	0x03, 0x50
        /*00ba*/ 	.short	0x0000


	//----- nvinfo : EIATTR_MAXREG_COUNT
	.align		4
        /*00bc*/ 	.byte	0x03, 0x1b
        /*00be*/ 	.short	0x00ff


	//----- nvinfo : EIATTR_MERCURY_ISA_VERSION
	.align		4
        /*00c0*/ 	.byte	0x03, 0x5f
        /*00c2*/ 	.short	0x0101


	//----- nvinfo : EIATTR_VRC_CTA_INIT_COUNT
	.align		4
        /*00c4*/ 	.byte	0x02, 0x4a
	.zero		1
	.zero		1


	//----- nvinfo : EIATTR_EXIT_INSTR_OFFSETS
	.align		4
        /*00c8*/ 	.byte	0x04, 0x1c
        /*00ca*/ 	.short	(.L_7146 - .L_7145)


	//   ....[0]....
.L_7145:
        /*00cc*/ 	.word	0x000000d0


	//   ....[1]....
        /*00d0*/ 	.word	0x00000d80


	//----- nvinfo : EIATTR_CRS_STACK_SIZE
	.align		4
.L_7146:
        /*00d4*/ 	.byte	0x04, 0x1e
        /*00d6*/ 	.short	(.L_7148 - .L_7147)
.L_7147:
        /*00d8*/ 	.word	0x00000000


	//----- nvinfo : EIATTR_CBANK_PARAM_SIZE
	.align		4
.L_7148:
        /*00dc*/ 	.byte	0x03, 0x19
        /*00de*/ 	.short	0x0038


	//----- nvinfo : EIATTR_PARAM_CBANK
	.align		4
        /*00e0*/ 	.byte	0x04, 0x0a
        /*00e2*/ 	.short	(.L_7150 - .L_7149)
	.align		4
.L_7149:
        /*00e4*/ 	.word	index@(.nv.constant0._Z28_permutedims_5D_3_2_4_5_1_64PdiiiiiS_iiii)
        /*00e8*/ 	.short	0x0380
        /*00ea*/ 	.short	0x0038


	//----- nvinfo : EIATTR_SW_WAR
	.align		4
.L_7150:
        /*00ec*/ 	.byte	0x04, 0x36
        /*00ee*/ 	.short	(.L_7152 - .L_7151)
.L_7151:
        /*00f0*/ 	.word	0x00000008
.L_7152:


//--------------------- .nv.info._Z28_permutedims_5D_3_2_4_5_1_32PfiiiiiS_iiii --------------------------
	.section	.nv.info._Z28_permutedims_5D_3_2_4_5_1_32PfiiiiiS_iiii,"",@"SHT_CUDA_INFO"
	.sectionflags	@""
	.align	4


	//----- nvinfo : EIATTR_CUDA_API_VERSION
	.align		4
        /*0000*/ 	.byte	0x04, 0x37
        /*0002*/ 	.short	(.L_7154 - .L_7153)
.L_7153:
        /*0004*/ 	.word	0x00000082


	//----- nvinfo : EIATTR_KPARAM_INFO
	.align		4
.L_7154:
        /*0008*/ 	.byte	0x04, 0x17
        /*000a*/ 	.short	(.L_7156 - .L_7155)
.L_7155:
        /*000c*/ 	.word	0x00000000
        /*0010*/ 	.short	0x000a
        /*0012*/ 	.short	0x0034
        /*0014*/ 	.byte	0x00, 0xf0, 0x11, 0x00


	//----- nvinfo : EIATTR_KPARAM_INFO
	.align		4
.L_7156:
        /*0018*/ 	.byte	0x04, 0x17
        /*001a*/ 	.short	(.L_7158 - .L_7157)
.L_7157:
        /*001c*/ 	.word	0x00000000
        /*0020*/ 	.short	0x0009
        /*0022*/ 	.short	0x0030
        /*0024*/ 	.byte	0x00, 0xf0, 0x11, 0x00


	//----- nvinfo : EIATTR_KPARAM_INFO
	.align		4
.L_7158:
        /*0028*/ 	.byte	0x04, 0x17
        /*002a*/ 	.short	(.L_7160 - .L_7159)
.L_7159:
        /*002c*/ 	.word	0x00000000
        /*0030*/ 	.short	0x0008
        /*0032*/ 	.short	0x002c
        /*0034*/ 	.byte	0x00, 0xf0, 0x11, 0x00


	//----- nvinfo : EIATTR_KPARAM_INFO
	.align		4
.L_7160:
        /*0038*/ 	.byte	0x04, 0x17
        /*003a*/ 	.short	(.L_7162 - .L_7161)
.L_7161:
        /*003c*/ 	.word	0x00000000
        /*0040*/ 	.short	0x0007
        /*0042*/ 	.short	0x0028
        /*0044*/ 	.byte	0x00, 0xf0, 0x11, 0x00


	//----- nvinfo : EIATTR_KPARAM_INFO
	.align		4
.L_7162:
        /*0048*/ 	.byte	0x04, 0x17
        /*004a*/ 	.short	(.L_7164 - .L_7163)
.L_7163:
        /*004c*/ 	.word	0x00000000
        /*0050*/ 	.short	0x0006
        /*0052*/ 	.short	0x0020
        /*0054*/ 	.byte	0x00, 0xf5, 0x21, 0x00


	//----- nvinfo : EIATTR_KPARAM_INFO
	.align		4
.L_7164:
        /*0058*/ 	.byte	0x04, 0x17
        /*005a*/ 	.short	(.L_7166 - .L_7165)
.L_7165:
        /*005c*/ 	.word	0x00000000
        /*0060*/ 	.short	0x0005
        /*0062*/ 	.short	0x0018
        /*0064*/ 	.byte	0x00, 0xf0, 0x11, 0x00


	//----- nvinfo : EIATTR_KPARAM_INFO
	.align		4
.L_7166:
        /*0068*/ 	.byte	0x04, 0x17
        /*006a*/ 	.short	(.L_7168 - .L_7167)
.L_7167:
        /*006c*/ 	.word	0x00000000
        /*0070*/ 	.short	0x0004
        /*0072*/ 	.short	0x0014
        /*0074*/ 	.byte	0x00, 0xf0, 0x11, 0x00


	//----- nvinfo : EIATTR_KPARAM_INFO
	.align		4
.L_7168:
        /*0078*/ 	.byte	0x04, 0x17
        /*007a*/ 	.short	(.L_7170 - .L_7169)
.L_7169:
        /*007c*/ 	.word	0x00000000
        /*0080*/ 	.short	0x0003
        /*0082*/ 	.short	0x0010
        /*0084*/ 	.byte	0x00, 0xf0, 0x11, 0x00


	//----- nvinfo : EIATTR_KPARAM_INFO
	.align		4
.L_7170:
        /*0088*/ 	.byte	0x04, 0x17
        /*008a*/ 	.short	(.L_7172 - .L_7171)
.L_7171:
        /*008c*/ 	.word	0x00000000
        /*0090*/ 	.short	0x0002
        /*0092*/ 	.short	0x000c
        /*0094*/ 	.byte	0x00, 0xf0, 0x11, 0x00


	//----- nvinfo : EIATTR_KPARAM_INFO
	.align		4
.L_7172:
        /*0098*/ 	.byte	0x04, 0x17
        /*009a*/ 	.short	(.L_7174 - .L_7173)
.L_7173:
        /*009c*/ 	.word	0x00000000
        /*00a0*/ 	.short	0x0001
        /*00a2*/ 	.short	0x0008
        /*00a4*/ 	.byte	0x00, 0xf0, 0x11, 0x00


	//----- nvinfo : EIATTR_KPARAM_INFO
	.align		4
.L_7174:
        /*00a8*/ 	.byte	0x04, 0x17
        /*00aa*/ 	.short	(.L_7176 - .L_7175)
.L_7175:
        /*00ac*/ 	.word	0x00000000
        /*00b0*/ 	.short	0x0000
        /*00b2*/ 	.short	0x0000
        /*00b4*/ 	.byte	0x00, 0xf5, 0x21, 0x00


	//----- nvinfo : EIATTR_SPARSE_MMA_MASK
	.align		4
.L_7176:
        /*00b8*/ 	.byte	0x03, 0x50
        /*00ba*/ 	.short	0x0000


	//----- nvinfo : EIATTR_MAXREG_COUNT
	.align		4
        /*00bc*/ 	.byte	0x03, 0x1b
        /*00be*/ 	.short	0x00ff


	//----- nvinfo : EIATTR_MERCURY_ISA_VERSION
	.align		4
        /*00c0*/ 	.byte	0x03, 0x5f
        /*00c2*/ 	.short	0x0101


	//----- nvinfo : EIATTR_VRC_CTA_INIT_COUNT
	.align		4
        /*00c4*/ 	.byte	0x02, 0x4a
	.zero		1
	.zero		1


	//----- nvinfo : EIATTR_EXIT_INSTR_OFFSETS
	.align		4
        /*00c8*/ 	.byte	0x04, 0x1c
        /*00ca*/ 	.short	(.L_7178 - .L_7177)


	//   ....[0]....
.L_7177:
        /*00cc*/ 	.word	0x000000d0


	//   ....[1]....
        /*00d0*/ 	.word	0x00000d80


	//----- nvinfo : EIATTR_CRS_STACK_SIZE
	.align		4
.L_7178:
        /*00d4*/ 	.byte	0x04, 0x1e
        /*00d6*/ 	.short	(.L_7180 - .L_7179)
.L_7179:
        /*00d8*/ 	.word	0x00000000


	//----- nvinfo : EIATTR_CBANK_PARAM_SIZE
	.align		4
.L_7180:
        /*00dc*/ 	.byte	0x03, 0x19
        /*00de*/ 	.short	0x0038


	//----- nvinfo : EIATTR_PARAM_CBANK
	.align		4
        /*00e0*/ 	.byte	0x04, 0x0a
        /*00e2*/ 	.short	(.L_7182 - .L_7181)
	.align		4
.L_7181:
        /*00e4*/ 	.word	index@(.nv.constant0._Z28_permutedims_5D_3_2_4_5_1_32PfiiiiiS_iiii)
        /*00e8*/ 	.short	0x0380
        /*00ea*/ 	.short	0x0038


	//----- nvinfo : EIATTR_SW_WAR
	.align		4
.L_7182:
        /*00ec*/ 	.byte	0x04, 0x36
        /*00ee*/ 	.short	(.L_7184 - .L_7183)
.L_7183:
        /*00f0*/ 	.word	0x00000008
.L_7184:


//--------------------- .nv.info._Z28_permutedims_5D_3_2_4_1_5_64PdiiiiiS_iiii --------------------------
	.section	.nv.info._Z28_permutedims_5D_3_2_4_1_5_64PdiiiiiS_iiii,"",@"SHT_CUDA_INFO"
	.sectionflags	@""
	.align	4


	//----- nvinfo : EIATTR_CUDA_API_VERSION
	.align		4
        /*0000*/ 	.byte	0x04, 0x37
        /*0002*/ 	.short	(.L_7186 - .L_7185)
.L_7185:
        /*0004*/ 	.word	0x00000082


	//----- nvinfo : EIATTR_KPARAM_INFO
	.align		4
.L_7186:
        /*0008*/ 	.byte	0x04, 0x17
        /*000a*/ 	.short	(.L_7188 - .L_7187)
.L_7187:
        /*000c*/ 	.word	0x00000000
        /*0010*/ 	.short	0x000a
        /*0012*/ 	.short	0x0034
        /*0014*/ 	.byte	0x00, 0xf0, 0x11, 0x00


	//----- nvinfo : EIATTR_KPARAM_INFO
	.align		4
.L_7188:
        /*0018*/ 	.byte	0x04, 0x17
        /*001a*/ 	.short	(.L_7190 - .L_7189)
.L_7189:
        /*001c*/ 	.word	0x00000000
        /*0020*/ 	.short	0x0009
        /*0022*/ 	.short	0x0030
        /*0024*/ 	.byte	0x00, 0xf0, 0x11, 0x00


	//----- nvinfo : EIATTR_KPARAM_INFO
	.align		4
.L_7190:
        /*0028*/ 	.byte	0x04, 0x17
        /*002a*/ 	.short	(.L_7192 - .L_7191)
.L_7191:
        /*002c*/ 	.word	0x00000000
        /*0030*/ 	.short	0x0008
        /*0032*/ 	.short	0x002c
        /*0034*/ 	.byte	0x00, 0xf0, 0x11, 0x00


	//----- nvinfo : EIATTR_KPARAM_INFO
	.align		4
.L_7192:
        /*0038*/ 	.byte	0x04, 0x17
        /*003a*/ 	.short	(.L_7194 - .L_7193)
.L_7193:
        /*003c*/ 	.word	0x00000000
        /*0040*/ 	.short	0x0007
        /*0042*/ 	.short	0x0028
        /*0044*/ 	.byte	0x00, 0xf0, 0x11, 0x00


	//----- nvinfo : EIATTR_KPARAM_INFO
	.align		4
.L_7194:
        /*0048*/ 	.byte	0x04, 0x17
        /*004a*/ 	.short	(.L_7196 - .L_7195)
.L_7195:
        /*004c*/ 	.word	0x00000000
        /*0050*/ 	.short	0x0006
        /*0052*/ 	.short	0x0020
        /*0054*/ 	.byte	0x00, 0xf5, 0x21, 0x00


	//----- nvinfo : EIATTR_KPARAM_INFO
	.align		4
.L_7196:
        /*0058*/ 	.byte	0x04, 0x17
        /*005a*/ 	.short	(.L_7198 - .L_7197)
.L_7197:
        /*005c*/ 	.word	0x00000000
        /*0060*/ 	.short	0x0005
        /*0062*/ 	.short	0x0018
        /*0064*/ 	.byte	0x00, 0xf0, 0x11, 0x00


	//----- nvinfo : EIATTR_KPARAM_INFO
	.align		4
.L_7198:
        /*0068*/ 	.byte	0x04, 0x17
        /*006a*/ 	.short	(.L_7200 - .L_7199)
.L_7199:
        /*006c*/ 	.word	0x00000000
        /*0070*/ 	.short	0x0004
        /*0072*/ 	.short	0x0014
        /*0074*/ 	.byte	0x00, 0xf0, 0x11, 0x00


	//----- nvinfo : EIATTR_KPARAM_INFO
	.align		4
.L_7200:
        /*0078*/ 	.byte	0x04, 0x17
        /*007a*/ 	.short	(.L_7202 - .L_7201)
.L_7201:
        /*007c*/ 	.word	0x00000000
        /*0080*/ 	.short	0x0003
        /*0082*/ 	.short	0x0010
        /*0084*/ 	.byte	0x00, 0xf0, 0x11, 0x00


	//----- nvinfo : EIATTR_KPARAM_INFO
	.align		4
.L_7202:
        /*0088*/ 	.byte	0x04, 0x17
        /*008a*/ 	.short	(.L_7204 - .L_7203)
.L_7203:
        /*008c*/ 	.word	0x00000000
        /*0090*/ 	.short	0x0002
        /*0092*/ 	.short	0x000c
        /*0094*/ 	.byte	0x00, 0xf0, 0x11, 0x00


	//----- nvinfo : EIATTR_KPARAM_INFO
	.align		4
.L_7204:
        /*0098*/ 	.byte	0x04, 0x17
        /*009a*/ 	.short	(.L_7206 - .L_7205)
.L_7205:
        /*009c*/ 	.word	0x00000000
        /*00a0*/ 	.short	0x0001
        /*00a2*/ 	.short	0x0008
        /*00a4*/ 	.byte	0x00, 0xf0, 0x11, 0x00


	//----- nvinfo : EIATTR_KPARAM_INFO
	.align		4
.L_7206:
        /*00a8*/ 	.byte	0x04, 0x17
        /*00aa*/ 	.short	(.L_7208 - .L_7207)
.L_7207:
        /*00ac*/ 	.word	0x00000000
        /*00b0*/ 	.short	0x0000
        /*00b2*/ 	.short	0x0000
        /*00b4*/ 	.byte	0x00, 0xf5, 0x21, 0x00


	//----- nvinfo : EIATTR_SPARSE_MMA_MASK
	.align		4
.L_7208:
        /*00b8*/ 	.byte	0x03, 0x50
        /*00ba*/ 	.short	0x0000


	//----- nvinfo : EIATTR_MAXREG_COUNT
	.align		4
        /*00bc*/ 	.byte	0x03, 0x1b
        /*00be*/ 	.short	0x00ff


	//----- nvinfo : EIATTR_MERCURY_ISA_VERSION
	.align		4
        /*00c0*/ 	.byte	0x03, 0x5f
        /*00c2*/ 	.short	0x0101


	//----- nvinfo : EIATTR_VRC_CTA_INIT_COUNT
	.align		4
        /*00c4*/ 	.byte	0x02, 0x4a
	.zero		1
	.zero		1


	//----- nvinfo : EIATTR_EXIT_INSTR_OFFSETS
	.align		4
        /*00c8*/ 	.byte	0x04, 0x1c
        /*00ca*/ 	.short	(.L_7210 - .L_7209)


	//   ....[0]....
.L_7209:
        /*00cc*/ 	.word	0x000000d0


	//   ....[1]....
        /*00d0*/ 	.word	0x00000d80


	//----- nvinfo : EIATTR_CRS_STACK_SIZE
	.align		4
.L_7210:
        /*00d4*/ 	.byte	0x04, 0x1e
        /*00d6*/ 	.short	(.L_7212 - .L_7211)
.L_7211:
        /*00d8*/ 	.word	0x00000000


	//----- nvinfo : EIATTR_CBANK_PARAM_SIZE
	.align		4
.L_7212:
        /*00dc*/ 	.byte	0x03, 0x19
        /*00de*/ 	.short	0x0038


	//----- nvinfo : EIATTR_PARAM_CBANK
	.align		4
        /*00e0*/ 	.byte	0x04, 0x0a
        /*00e2*/ 	.short	(.L_7214 - .L_7213)
	.align		4
.L_7213:
        /*00e4*/ 	.word	index@(.nv.constant0._Z28_permutedims_5D_3_2_4_1_5_64PdiiiiiS_iiii)
        /*00e8*/ 	.short	0x0380
        /*00ea*/ 	.short	0x0038


	//----- nvinfo : EIATTR_SW_WAR
	.align		4
.L_7214:
        /*00ec*/ 	.byte	0x04, 0x36
        /*00ee*/ 	.short	(.L_7216 - .L_7215)
.L_7215:
        /*00f0*/ 	.word	0x00000008
.L_7216:


//--------------------- .nv.info._Z28_permutedims_5D_3_2_4_1_5_32PfiiiiiS_iiii --------------------------
	.section	.nv.info._Z28_permutedims_5D_3_2_4_1_5_32PfiiiiiS_iiii,"",@"SHT_CUDA_INFO"
	.sectionflags	@""
	.align	4


	//----- nvinfo : EIATTR_CUDA_API_VERSION
	.align		4
        /*0000*/ 	.byte	0x04, 0x37
        /*0002*/ 	.short	(.L_7218 - .L_7217)
.L_7217:
        /*0004*/ 	.word	0x00000082


	//----- nvinfo : EIATTR_KPARAM_INFO
	.align		4
.L_7218:
        /*0008*/ 	.byte	0x04, 0x17
        /*000a*/ 	.short	(.L_7220 - .L_7219)
.L_7219:
        /*000c*/ 	.word	0x00000000
        /*0010*/ 	.short	0x000a
        /*0012*/ 	.short	0x0034
        /*0014*/ 	.byte	0x00, 0xf0, 0x11, 0x00


	//----- nvinfo : EIATTR_KPARAM_INFO
	.align		4
.L_7220:
        /*0018*/ 	.byte	0x04, 0x17
        /*001a*/ 	.short	(.L_7222 - .L_7221)
.L_7221:
        /*001c*/ 	.word	0x00000000
        /*0020*/ 	.short	0x0009
        /*0022*/ 	.short	0x0030
        /*0024*/ 	.byte	0x00, 0xf0, 0x11, 0x00


	//----- nvinfo : EIATTR_KPARAM_INFO
	.align		4
.L_7222:
        /*0028*/ 	.byte	0x04, 0x17
        /*002a*/ 	.short	(.L_7224 - .L_7223)
.L_7223:
        /*002c*/ 	.word	0x00000000
        /*0030*/ 	.short	0x0008
        /*0032*/ 	.short	0x002c
        /*0034*/ 	.byte	0x00, 0xf0, 0x11, 0x00


	//----- nvinfo : EIATTR_KPARAM_INFO
	.align		4
.L_7224:
        /*0038*/ 	.byte	0x04, 0x17
        /*003a*/ 	.short	(.L_7226 - .L_7225)
.L_7225:
        /*003c*/ 	.word	0x00000000
        /*0040*/ 	.short	0x0007
        /*0042*/ 	.short	0x0028
        /*0044*/ 	.byte	0x00, 0xf0, 0x11, 0x00


	//----- nvinfo : EIATTR_KPARAM_INFO
	.align		4
.L_7226:
        /*0048*/ 	.byte	0x04, 0x17
        /*004a*/ 	.short	(.L_7228 - .L_7227)
.L_7227:
        /*004c*/ 	.word	0x00000000
        /*0050*/ 	.short	0x0006
        /*0052*/ 	.short	0x0020
        /*0054*/ 	.byte	0x00, 0xf5, 0x21, 0x00


	//----- nvinfo : EIATTR_KPARAM_INFO
	.align		4
.L_7228:
        /*0058*/ 	.byte	0x04, 0x17
        /*005a*/ 	.short	(.L_7230 - .L_7229)
.L_7229:
        /*005c*/ 	.word	0x00000000
        /*0060*/ 	.short	0x0005
        /*0062*/ 	.short	0x0018
        /*0064*/ 	.byte	0x00, 0xf0, 0x11, 0x00


	//----- nvinfo : EIATTR_KPARAM_INFO
	.align		4
.L_7230:
        /*0068*/ 	.byte	0x04, 0x17
        /*006a*/ 	.short	(.L_7232 - .L_7231)
.L_7231:
        /*006c*/ 	.word	0x00000000
        /*0070*/ 	.short	0x0004
        /*0072*/ 	.short	0x0014
        /*0074*/ 	.byte	0x00, 0xf0, 0x11, 0x00


	//----- nvinfo : EIATTR_KPARAM_INFO
	.align		4
.L_7232:
        /*0078*/ 	.byte	0x04, 0x17
        /*007a*/ 	.short	(.L_7234 - .L_7233)
.L_7233:
        /*007c*/ 	.word	0x00000000
        /*0080*/ 	.short	0x0003
        /*0082*/ 	.short	0x0010
        /*0084*/ 	.byte	0x00, 0xf0, 0x11, 0x00


	//----- nvinfo : EIATTR_KPARAM_INFO
	.align		4
.L_7234:
        /*0088*/ 	.byte	0x04, 0x17
        /*008a*/ 	.short	(.L_7236 - .L_7235)
.L_7235:
        /*008c*/ 	.word	0x00000000
        /*0090*/ 	.short	0x0002
        /*0092*/ 	.short	0x000c
        /*0094*/ 	.byte	0x00, 0xf0, 0x11, 0x00


	//----- nvinfo : EIATTR_KPARAM_INFO
	.align		4
.L_7236:
        /*0098*/ 	.byte	0x04, 0x17
        /*009a*/ 	.short	(.L_7238 - .L_7237)
.L_7237:
        /*009c*/ 	.word	0x00000000
        /*00a0*/ 	.short	0x0001
        /*00a2*/ 	.short	0x0008
        /*00a4*/ 	.byte	0x00, 0xf0, 0x11, 0x00


	//----- nvinfo : EIATTR_KPARAM_INFO
	.align		4
.L_7238:
        /*00a8*/ 	.byte	0x04, 0x17
        /*00aa*/ 	.short	(.L_7240 - .L_7239)
.L_7239:
        /*00ac*/ 	.word	0x00000000
        /*00b0*/ 	.short	0x0000
        /*00b2*/ 	.short	0x0000
        /*00b4*/ 	.byte	0x00, 0xf5, 0x21, 0x00


	//----- nvinfo : EIATTR_SPARSE_MMA_MASK
	.align		4
.L_7240:
        /*00b8*/ 	.byte	0x03, 0x50
        /*00ba*/ 	.short	0x0000


	//----- nvinfo : EIATTR_MAXREG_COUNT
	.align		4
        /*00bc*/ 	.byte	0x03, 0x1b
        /*00be*/ 	.short	0x00ff


	//----- nvinfo : EIATTR_MERCURY_ISA_VERSION
	.align		4
        /*00c0*/ 	.byte	0x03, 0x5f
        /*00c2*/ 	.short	0x0101


	//----- nvinfo : EIATTR_VRC_CTA_INIT_COUNT
	.align		4
        /*00c4*/ 	.byte	0x02, 0x4a
	.zero		1
	.zero		1


	//----- nvinfo : EIATTR_EXIT_INSTR_OFFSETS
	.align		4
        /*00c8*/ 	.byte	0x04, 0x1c
        /*00ca*/ 	.short	(.L_7242 - .L_7241)


	//   ....[0]....
.L_7241:
        /*00cc*/ 	.word	0x000000d0


	//   ....[1]....
        /*00d0*/ 	.word	0x00000d80


	//----- nvinfo : EIATTR_CRS_STACK_SIZE
	.align		4
.L_7242:
        /*00d4*/ 	.byte	0x04, 0x1e
        /*00d6*/ 	.short	(.L_7244 - .L_7243)
.L_7243:
        /*00d8*/ 	.word	0x00000000


	//----- nvinfo : EIATTR_CBANK_PARAM_SIZE
	.align		4
.L_7244:
        /*00dc*/ 	.byte	0x03, 0x19
        /*00de*/ 	.short	0x0038


	//----- nvinfo : EIATTR_PARAM_CBANK
	.align		4
        /*00e0*/ 	.byte	0x04, 0x0a
        /*00e2*/ 	.short	(.L_7246 - .L_7245)
	.align		4
.L_7245:
        /*00e4*/ 	.word	index@(.nv.constant0._Z28_permutedims_5D_3_2_4_1_5_32PfiiiiiS_iiii)
        /*00e8*/ 	.short	0x0380
        /*00ea*/ 	.short	0x0038


	//----- nvinfo : EIATTR_SW_WAR
	.align		4
.L_7246:
        /*00ec*/ 	.byte	0x04, 0x36
        /*00ee*/ 	.short	(.L_7248 - .L_7247)
.L_7247:
        /*00f0*/ 	.word	0x00000008
.L_7248:


//--------------------- .nv.info._Z28_permutedims_5D_3_2_1_5_4_64PdiiiiiS_iiii --------------------------
	.section	.nv.info._Z28_permutedims_5D_3_2_1_5_4_64PdiiiiiS_iiii,"",@"SHT_CUDA_INFO"
	.sectionflags	@""
	.align	4


	//----- nvinfo : EIATTR_CUDA_API_VERSION
	.align		4
        /*0000*/ 	.byte	0x04, 0x37
        /*0002*/ 	.short	(.L_7250 - .L_7249)
.L_7249:
        /*0004*/ 	.word	0x00000082


	//----- nvinfo : EIATTR_KPARAM_INFO
	.align		4
.L_7250:
        /*0008*/ 	.byte	0x04, 0x17
        /*000a*/ 	.short	(.L_7252 - .L_7251)
.L_7251:
        /*000c*/ 	.word	0x00000000
        /*0010*/ 	.short	0x000a
        /*0012*/ 	.short	0x0034
        /*0014*/ 	.byte	0x00, 0xf0, 0x11, 0x00


	//----- nvinfo : EIATTR_KPARAM_INFO
	.align		4
.L_7252:
        /*0018*/ 	.byte	0x04, 0x17
        /*001a*/ 	.short	(.L_7254 - .L_7253)
.L_7253:
        /*001c*/ 	.word	0x00000000
        /*0020*/ 	.short	0x0009
        /*0022*/ 	.short	0x0030
        /*0024*/ 	.byte	0x00, 0xf0, 0x11, 0x00


	//----- nvinfo : EIATTR_KPARAM_INFO
	.align		4
.L_7254:
        /*0028*/ 	.byte	0x04, 0x17
        /*002a*/ 	.short	(.L_7256 - .L_7255)
.L_7255:
        /*002c*/ 	.word	0x00000000
        /*0030*/ 	.short	0x0008
        /*0032*/ 	.short	0x002c
        /*0034*/ 	.byte	0x00, 0xf0, 0x11, 0x00


	//----- nvinfo : EIATTR_KPARAM_INFO
	.align		4
.L_7256:
        /*0038*/ 	.byte	0x04, 0x17
        /*003a*/ 	.short	(.L_7258 - .L_7257)
.L_7257:
        /*003c*/ 	.word	0x00000000
        /*0040*/ 	.short	0x0007
        /*0042*/ 	.short	0x0028
        /*0044*/ 	.byte	0x00, 0xf0, 0x11, 0x00


	//----- nvinfo : EIATTR_KPARAM_INFO
	.align		4
.L_7258:
        /*0048*/ 	.byte	0x04, 0x17
        /*004a*/ 	.short	(.L_7260 - .L_7259)
.L_7259:
        /*004c*/ 	.word	0x00000000
        /*0050*/ 	.short	0x0006
        /*0052*/ 	.short	0x0020
        /*0054*/ 	.byte	0x00, 0xf5, 0x21, 0x00


	//----- nvinfo : EIATTR_KPARAM_INFO
	.align		4
.L_7260:
        /*0058*/ 	.byte	0x04, 0x17
        /*005a*/ 	.short	(.L_7262 - .L_7261)
.L_7261:
        /*005c*/ 	.word	0x00000000
        /*0060*/ 	.short	0x0005
        /*0062*/ 	.short	0x0018
        /*0064*/ 	.byte	0x00, 0xf0, 0x11, 0x00


	//----- nvinfo : EIATTR_KPARAM_INFO
	.align		4
.L_7262:
        /*0068*/ 	.byte	0x04, 0x17
        /*006a*/ 	.short	(.L_7264 - .L_7263)
.L_7263:
        /*006c*/ 	.word	0x00000000
        /*0070*/ 	.short	0x0004
        /*0072*/ 	.short	0x0014
        /*0074*/ 	.byte	0x00, 0xf0, 0x11, 0x00


	//----- nvinfo : EIATTR_KPARAM_INFO
	.align		4
.L_7264:
        /*0078*/ 	.byte	0x04, 0x17
        /*007a*/ 	.short	(.L_7266 - .L_7265)
.L_7265:
        /*007c*/ 	.word	0x00000000
        /*0080*/ 	.short	0x0003
        /*0082*/ 	.short	0x0010
        /*0084*/ 	.byte	0x00, 0xf0, 0x11, 0x00


	//----- nvinfo : EIATTR_KPARAM_INFO
	.align		4
.L_7266:
        /*0088*/ 	.byte	0x04, 0x17
        /*008a*/ 	.short	(.L_7268 - .L_7267)
.L_7267:
        /*008c*/ 	.word	0x00000000
        /*0090*/ 	.short	0x0002
        /*0092*/ 	.short	0x000c
        /*0094*/ 	.byte	0x00, 0xf0, 0x11, 0x00


	//----- nvinfo : EIATTR_KPARAM_INFO
	.align		4
.L_7268:
        /*0098*/ 	.byte	0x04, 0x17
        /*009a*/ 	.short	(.L_7270 - .L_7269)
.L_7269:
        /*009c*/ 	.word	0x00000000
        /*00a0*/ 	.short	0x0001
        /*00a2*/ 	.short	0x0008
        /*00a4*/ 	.byte	0x00, 0xf0, 0x11, 0x00


	//----- nvinfo : EIATTR_KPARAM_INFO
	.align		4
.L_7270:
        /*00a8*/ 	.byte	0x04, 0x17
        /*00aa*/ 	.short	(.L_7272 - .L_7271)
.L_7271:
        /*00ac*/ 	.word	0x00000000
        /*00b0*/ 	.short	0x0000
        /*00b2*/ 	.short	0x0000
        /*00b4*/ 	.byte	0x00, 0xf5, 0x21, 0x00


	//----- nvinfo : EIATTR_SPARSE_MMA_MASK
	.align		4
.L_7272:
        /*00b8*/ 	.byte	0x03, 0x50
        /*00ba*/ 	.short	0x0000


	//----- nvinfo : EIATTR_MAXREG_COUNT
	.align		4
        /*00bc*/ 	.byte	0x03, 0x1b
        /*00be*/ 	.short	0x00ff


	//----- nvinfo : EIATTR_MERCURY_ISA_VERSION
	.align		4
        /*00c0*/ 	.byte	0x03, 0x5f
        /*00c2*/ 	.short	0x0101


	//----- nvinfo : EIATTR_VRC_CTA_INIT_COUNT
	.align		4
        /*00c4*/ 	.byte	0x02, 0x4a
	.zero		1
	.zero		1


	//----- nvinfo : EIATTR_EXIT_INSTR_OFFSETS
	.align		4
        /*00c8*/ 	.byte	0x04, 0x1c
        /*00ca*/ 	.short	(.L_7274 - .L_7273)


	//   ....[0]....
.L_7273:
        /*00cc*/ 	.word	0x000000d0


	//   ....[1]....
        /*00d0*/ 	.word	0x00000d60


	//----- nvinfo : EIATTR_CRS_STACK_SIZE
	.align		4
.L_7274:
        /*00d4*/ 	.byte	0x04, 0x1e
        /*00d6*/ 	.short	(.L_7276 - .L_7275)
.L_7275:
        /*00d8*/ 	.word	0x00000000


	//----- nvinfo : EIATTR_CBANK_PARAM_SIZE
	.align		4
.L_7276:
        /*00dc*/ 	.byte	0x03, 0x19
        /*00de*/ 	.short	0x0038


	//----- nvinfo : EIATTR_PARAM_CBANK
	.align		4
        /*00e0*/ 	.byte	0x04, 0x0a
        /*00e2*/ 	.short	(.L_7278 - .L_7277)
	.align		4
.L_7277:
        /*00e4*/ 	.word	index@(.nv.constant0._Z28_permutedims_5D_3_2_1_5_4_64PdiiiiiS_iiii)
        /*00e8*/ 	.short	0x0380
        /*00ea*/ 	.short	0x0038


	//----- nvinfo : EIATTR_SW_WAR
	.align		4
.L_7278:
        /*00ec*/ 	.byte	0x04, 0x36
        /*00ee*/ 	.short	(.L_7280 - .L_7279)
.L_7279:
        /*00f0*/ 	.word	0x00000008
.L_7280:


//--------------------- .nv.info._Z28_permutedims_5D_3_2_1_5_4_32PfiiiiiS_iiii --------------------------
	.section	.nv.info._Z28_permutedims_5D_3_2_1_5_4_32PfiiiiiS_iiii,"",@"SHT_CUDA_INFO"
	.sectionflags	@""
	.align	4


	//----- nvinfo : EIATTR_CUDA_API_VERSION
	.align		4
        /*0000*/ 	.byte	0x04, 0x37
        /*0002*/ 	.short	(.L_7282 - .L_7281)
.L_7281:
        /*0004*/ 	.word	0x00000082


	//----- nvinfo : EIATTR_KPARAM_INFO
	.align		4
.L_7282:
        /*0008*/ 	.byte	0x04, 0x17
        /*000a*/ 	.short	(.L_7284 - .L_7283)
.L_7283:
        /*000c*/ 	.word	0x00000000
        /*0010*/ 	.short	0x000a
        /*0012*/ 	.short	0x0034
        /*0014*/ 	.byte	0x00, 0xf0, 0x11, 0x00


	//----- nvinfo : EIATTR_KPARAM_INFO
	.align		4
.L_7284:
        /*0018*/ 	.byte	0x04, 0x17
        /*001a*/ 	.short	(.L_7286 - .L_7285)
.L_7285:
        /*001c*/ 	.word	0x00000000
        /*0020*/ 	.short	0x0009
        /*0022*/ 	.short	0x0030
        /*0024*/ 	.byte	0x00, 0xf0, 0x11, 0x00


	//----- nvinfo : EIATTR_KPARAM_INFO
	.align		4
.L_7286:
        /*0028*/ 	.byte	0x04, 0x17
        /*002a*/ 	.short	(.L_7288 - .L_7287)
.L_7287:
        /*002c*/ 	.word	0x00000000
        /*0030*/ 	.short	0x0008
        /*0032*/ 	.short	0x002c
        /*0034*/ 	.byte	0x00, 0xf0, 0x11, 0x00


	//----- nvinfo : EIATTR_KPARAM_INFO
	.align		4
.L_7288:
        /*0038*/ 	.byte	0x04, 0x17
        /*003a*/ 	.short	(.L_7290 - .L_7289)
.L_7289:
        /*003c*/ 	.word	0x00000000
        /*0040*/ 	.short	0x0007
        /*0042*/ 	.short	0x0028
        /*0044*/ 	.byte	0x00, 0xf0, 0x11, 0x00


	//----- nvinfo : EIATTR_KPARAM_INFO
	.align		4
.L_7290:
        /*0048*/ 	.byte	0x04, 0x17
        /*004a*/ 	.short	(.L_7292 - .L_7291)
.L_7291:
        /*004c*/ 	.word	0x00000000
        /*0050*/ 	.short	0x0006
        /*0052*/ 	.short	0x0020
        /*0054*/ 	.byte	0x00, 0xf5, 0x21, 0x00


	//----- nvinfo : EIATTR_KPARAM_INFO
	.align		4
.L_7292:
        /*0058*/ 	.byte	0x04, 0x17
        /*005a*/ 	.short	(.L_7294 - .L_7293)
.L_7293:
        /*005c*/ 	.word	0x00000000
        /*0060*/ 	.short	0x0005
        /*0062*/ 	.short	0x0018
        /*0064*/ 	.byte	0x00, 0xf0, 0x11, 0x00


	//----- nvinfo : EIATTR_KPARAM_INFO
	.align		4
.L_7294:
        /*0068*/ 	.byte	0x04, 0x17
        /*006a*/ 	.short	(.L_7296 - .L_7295)
.L_7295:
        /*006c*/ 	.word	0x00000000
        /*0070*/ 	.short	0x0004
        /*0072*/ 	.short	0x0014
        /*0074*/ 	.byte	0x00, 0xf0, 0x11, 0x00


	//----- nvinfo : EIATTR_KPARAM_INFO
	.align		4
.L_7296:
        /*0078*/ 	.byte	0x04, 0x17
        /*007a*/ 	.short	(.L_7298 - .L_7297)
.L_7297:
        /*007c*/ 	.word	0x00000000
        /*0080*/ 	.short	0x0003
        /*0082*/ 	.short	0x0010
        /*0084*/ 	.byte	0x00, 0xf0, 0x11, 0x00


	//----- nvinfo : EIATTR_KPARAM_INFO
	.align		4
.L_7298:
        /*0088*/ 	.byte	0x04, 0x17
        /*008a*/ 	.short	(.L_7300 - .L_7299)
.L_7299:
        /*008c*/ 	.word	0x00000000
        /*0090*/ 	.short	0x0002
        /*0092*/ 	.short	0x000c
        /*0094*/ 	.byte	0x00, 0xf0, 0x11, 0x00


	//----- nvinfo : EIATTR_KPARAM_INFO
	.align		4
.L_7300:
        /*0098*/ 	.byte	0x04, 0x17
        /*009a*/ 	.short	(.L_7302 - .L_7301)
.L_7301:
        /*009c*/ 	.word	0x00000000
        /*00a0*/ 	.short	0x0001
        /*00a2*/ 	.short	0x0008
        /*00a4*/ 	.byte	0x00, 0xf0, 0x11, 0x00


	//----- nvinfo : EIATTR_KPARAM_INFO
	.align		4
.L_7302:
        /*00a8*/ 	.byte	0x04, 0x17
        /*00aa*/ 	.short	(.L_7304 - .L_7303)
.L_7303:
        /*00ac*/ 	.word	0x00000000
        /*00b0*/ 	.short	0x0000
        /*00b2*/ 	.short	0x0000
        /*00b4*/ 	.byte	0x00, 0xf5, 0x21, 0x00


	//----- nvinfo : EIATTR_SPARSE_MMA_MASK
	.align		4
.L_7304:
        /*00b8*/ 	.byte	0x03, 0x50
        /*00ba*/ 	.short	0x0000


	//----- nvinfo : EIATTR_MAXREG_COUNT
	.align		4
        /*00bc*/ 	.byte	0x03, 0x1b
        /*00be*/ 	.short	0x00ff


	//----- nvinfo : EIATTR_MERCURY_ISA_VERSION
	.align		4
        /*00c0*/ 	.byte	0x03, 0x5f
        /*00c2*/ 	.short	0x0101


	//----- nvinfo : EIATTR_VRC_CTA_INIT_COUNT
	.align		4
        /*00c4*/ 	.byte	0x02, 0x4a
	.zero		1
	.zero		1


	//----- nvinfo : EIATTR_EXIT_INSTR_OFFSETS
	.align		4
        /*00c8*/ 	.byte	0x04, 0x1c
        /*00ca*/ 	.short	(.L_7306 - .L_7305)


	//   ....[0]....
.L_7305:
        /*00cc*/ 	.word	0x000000d0


	//   ....[1]....
        /*00d0*/ 	.word	0x00000d40


	//----- nvinfo : EIATTR_CRS_STACK_SIZE
	.align		4
.L_7306:
        /*00d4*/ 	.byte	0x04, 0x1e
        /*00d6*/ 	.short	(.L_7308 - .L_7307)
.L_7307:
        /*00d8*/ 	.word	0x00000000


	//----- nvinfo : EIATTR_CBANK_PARAM_SIZE
	.align		4
.L_7308:
        /*00dc*/ 	.byte	0x03, 0x19
        /*00de*/ 	.short	0x0038


	//----- nvinfo : EIATTR_PARAM_CBANK
	.align		4
        /*00e0*/ 	.byte	0x04, 0x0a
        /*00e2*/ 	.short	(.L_7310 - .L_7309)
	.align		4
.L_7309:
        /*00e4*/ 	.word	index@(.nv.constant0._Z28_permutedims_5D_3_2_1_5_4_32PfiiiiiS_iiii)
        /*00e8*/ 	.short	0x0380
        /*00ea*/ 	.short	0x0038


	//----- nvinfo : EIATTR_SW_WAR
	.align		4
.L_7310:
        /*00ec*/ 	.byte	0x04, 0x36
        /*00ee*/ 	.short	(.L_7312 - .L_7311)
.L_7311:
        /*00f0*/ 	.word	0x00000008
.L_7312:


//--------------------- .nv.info._Z28_permutedims_5D_3_2_1_4_5_64PdiiiiiS_iiii --------------------------
	.section	.nv.info._Z28_permutedims_5D_3_2_1_4_5_64PdiiiiiS_iiii,"",@"SHT_CUDA_INFO"
	.sectionflags	@""
	.align	4


	//----- nvinfo : EIATTR_CUDA_API_VERSION
	.align		4
        /*0000*/ 	.byte	0x04, 0x37
        /*0002*/ 	.short	(.L_7314 - .L_7313)
.L_7313:
        /*0004*/ 	.word	0x00000082


	//----- nvinfo : EIATTR_KPARAM_INFO
	.align		4
.L_7314:
        /*0008*/ 	.byte	0x04, 0x17
        /*000a*/ 	.short	(.L_7316 - .L_7315)
.L_7315:
        /*000c*/ 	.word	0x00000000
        /*0010*/ 	.short	0x000a
        /*0012*/ 	.short	0x0034
        /*0014*/ 	.byte	0x00, 0xf0, 0x11, 0x00


	//----- nvinfo : EIATTR_KPARAM_INFO
	.align		4
.L_7316:
        /*0018*/ 	.byte	0x04, 0x17
        /*001a*/ 	.short	(.L_7318 - .L_7317)
.L_7317:
        /*001c*/ 	.word	0x00000000
        /*0020*/ 	.short	0x0009
        /*0022*/ 	.short	0x0030
        /*0024*/ 	.byte	0x00, 0xf0, 0x11, 0x00


	//----- nvinfo : EIATTR_KPARAM_INFO
	.align		4
.L_7318:
        /*0028*/ 	.byte	0x04, 0x17
        /*002a*/ 	.short	(.L_7320 - .L_7319)
.L_7319:
        /*002c*/ 	.word	0x00000000
        /*0030*/ 	.short	0x0008
        /*0032*/ 	.short	0x002c
        /*0034*/ 	.byte	0x00, 0xf0, 0x11, 0x00


	//----- nvinfo : EIATTR_KPARAM_INFO
	.align		4
.L_7320:
        /*0038*/ 	.byte	0x04, 0x17
        /*003a*/ 	.short	(.L_7322 - .L_7321)
.L_7321:
        /*003c*/ 	.word	0x00000000
        /*0040*/ 	.short	0x0007
        /*0042*/ 	.short	0x0028
        /*0044*/ 	.byte	0x00, 0xf0, 0x11, 0x00


	//----- nvinfo : EIATTR_KPARAM_INFO
	.align		4
.L_7322:
        /*0048*/ 	.byte	0x04, 0x17
        /*004a*/ 	.short	(.L_7324 - .L_7323)
.L_7323:
        /*004c*/ 	.word	0x00000000
        /*0050*/ 	.short	0x0006
        /*0052*/ 	.short	0x0020
        /*0054*/ 	.byte	0x00, 0xf5, 0x21, 0x00


	//----- nvinfo : EIATTR_KPARAM_INFO
	.align		4
.L_7324:
        /*0058*/ 	.byte	0x04, 0x17
        /*005a*/ 	.short	(.L_7326 - .L_7325)
.L_7325:
        /*005c*/ 	.word	0x00000000
        /*0060*/ 	.short	0x0005
        /*0062*/ 	.short	0x0018
        /*0064*/ 	.byte	0x00, 0xf0, 0x11, 0x00


	//----- nvinfo : EIATTR_KPARAM_INFO
	.align		4
.L_7326:
        /*0068*/ 	.byte	0x04, 0x17
        /*006a*/ 	.short	(.L_7328 - .L_7327)
.L_7327:
        /*006c*/ 	.word	0x00000000
        /*0070*/ 	.short	0x0004
        /*0072*/ 	.short	0x0014
        /*0074*/ 	.byte	0x00, 0xf0, 0x11, 0x00


	//----- nvinfo : EIATTR_KPARAM_INFO
	.align		4
.L_7328:
        /*0078*/ 	.byte	0x04, 0x17
        /*007a*/ 	.short	(.L_7330 - .L_7329)
.L_7329:
        /*007c*/ 	.word	0x00000000
        /*0080*/ 	.short	0x0003
        /*0082*/ 	.short	0x0010
        /*0084*/ 	.byte	0x00, 0xf0, 0x11, 0x00


	//----- nvinfo : EIATTR_KPARAM_INFO
	.align		4
.L_7330:
        /*0088*/ 	.byte	0x04, 0x17
        /*008a*/ 	.short	(.L_7332 - .L_7331)
.L_7331:
        /*008c*/ 	.word	0x00000000
        /*0090*/ 	.short	0x0002
        /*0092*/ 	.short	0x000c
        /*0094*/ 	.byte	0x00, 0xf0, 0x11, 0x00


	//----- nvinfo : EIATTR_KPARAM_INFO
	.align		4
.L_7332:
        /*0098*/ 	.byte	0x04, 0x17
        /*009a*/ 	.short	(.L_7334 - .L_7333)
.L_7333:
        /*009c*/ 	.word	0x00000000
        /*00a0*/ 	.short	0x0001
        /*00a2*/ 	.short	0x0008
        /*00a4*/ 	.byte	0x00, 0xf0, 0x11, 0x00


	//----- nvinfo : EIATTR_KPARAM_INFO
	.align		4
.L_7334:
        /*00a8*/ 	.byte	0x04, 0x17
        /*00aa*/ 	.short	(.L_7336 - .L_7335)
.L_7335:
        /*00ac*/ 	.word	0x00000000
        /*00b0*/ 	.short	0x0000
        /*00b2*/ 	.short	0x0000
        /*00b4*/ 	.byte	0x00, 0xf5, 0x21, 0x00


	//----- nvinfo : EIATTR_SPARSE_MMA_MASK
	.align		4
.L_7336:
        /*00b8*/ 	.byte	0x03, 0x50
        /*00ba*/ 	.short	0x0000


	//----- nvinfo : EIATTR_MAXREG_COUNT
	.align		4
        /*00bc*/ 	.byte	0x03, 0x1b
        /*00be*/ 	.short	0x00ff


	//----- nvinfo : EIATTR_MERCURY_ISA_VERSION
	.align		4
        /*00c0*/ 	.byte	0x03, 0x5f
        /*00c2*/ 	.short	0x0101


	//----- nvinfo : EIATTR_VRC_CTA_INIT_COUNT
	.align		4
        /*00c4*/ 	.byte	0x02, 0x4a
	.zero		1
	.zero		1


	//----- nvinfo : EIATTR_EXIT_INSTR_OFFSETS
	.align		4
        /*00c8*/ 	.byte	0x04, 0x1c
        /*00ca*/ 	.short	(.L_7338 - .L_7337)


	//   ....[0]....
.L_7337:
        /*00cc*/ 	.word	0x000000d0


	//   ....[1]....
        /*00d0*/ 	.word	0x00000d80


	//----- nvinfo : EIATTR_CRS_STACK_SIZE
	.align		4
.L_7338:
        /*00d4*/ 	.byte	0x04, 0x1e
        /*00d6*/ 	.short	(.L_7340 - .L_7339)
.L_7339:
        /*00d8*/ 	.word	0x00000000


	//----- nvinfo : EIATTR_CBANK_PARAM_SIZE
	.align		4
.L_7340:
        /*00dc*/ 	.byte	0x03, 0x19
        /*00de*/ 	.short	0x0038


	//----- nvinfo : EIATTR_PARAM_CBANK
	.align		4
        /*00e0*/ 	.byte	0x04, 0x0a
        /*00e2*/ 	.short	(.L_7342 - .L_7341)
	.align		4
.L_7341:
        /*00e4*/ 	.word	index@(.nv.constant0._Z28_permutedims_5D_3_2_1_4_5_64PdiiiiiS_iiii)
        /*00e8*/ 	.short	0x0380
        /*00ea*/ 	.short	0x0038


	//----- nvinfo : EIATTR_SW_WAR
	.align		4
.L_7342:
        /*00ec*/ 	.byte	0x04, 0x36
        /*00ee*/ 	.short	(.L_7344 - .L_7343)
.L_7343:
        /*00f0*/ 	.word	0x00000008
.L_7344:


//--------------------- .nv.info._Z28_permutedims_5D_3_2_1_4_5_32PfiiiiiS_iiii --------------------------
	.section	.nv.info._Z28_permutedims_5D_3_2_1_4_5_32PfiiiiiS_iiii,"",@"SHT_CUDA_INFO"
	.sectionflags	@""
	.align	4


	//----- nvinfo : EIATTR_CUDA_API_VERSION
	.align		4
        /*0000*/ 	.byte	0x04, 0x37
        /*0002*/ 	.short	(.L_7346 - .L_7345)
.L_7345:
        /*0004*/ 	.word	0x00000082


	//----- nvinfo : EIATTR_KPARAM_INFO
	.align		4
.L_7346:
        /*0008*/ 	.byte	0x04, 0x17
        /*000a*/ 	.short	(.L_7348 - .L_7347)
.L_7347:
        /*000c*/ 	.word	0x00000000
        /*0010*/ 	.short	0x000a
        /*0012*/ 	.short	0x0034
        /*0014*/ 	.byte	0x00, 0xf0, 0x11, 0x00


	//----- nvinfo : EIATTR_KPARAM_INFO
	.align		4
.L_7348:
        /*0018*/ 	.byte	0x04, 0x17
        /*001a*/ 	.short	(.L_7350 - .L_7349)
.L_7349:
        /*001c*/ 	.word	0x00000000
        /*0020*/ 	.short	0x0009
        /*0022*/ 	.short	0x0030
        /*0024*/ 	.byte	0x00, 0xf0, 0x11, 0x00


	//----- nvinfo : EIATTR_KPARAM_INFO
	.align		4
.L_7350:
        /*0028*/ 	.byte	0x04, 0x17
        /*002a*/ 	.short	(.L_7352 - .L_7351)
.L_7351:
        /*002c*/ 	.word	0x00000000
        /*0030*/ 	.short	0x0008
        /*0032*/ 	.short	0x002c
        /*0034*/ 	.byte	0x00, 0xf0, 0x11, 0x00


	//----- nvinfo : EIATTR_KPARAM_INFO
	.align		4
.L_7352:
        /*0038*/ 	.byte	0x04, 0x17
        /*003a*/ 	.short	(.L_7354 - .L_7353)
.L_7353:
        /*003c*/ 	.word	0x00000000
        /*0040*/ 	.short	0x0007
        /*0042*/ 	.short	0x0028
        /*0044*/ 	.byte	0x00, 0xf0, 0x11, 0x00


	//----- nvinfo : EIATTR_KPARAM_INFO
	.align		4
.L_7354:
        /*0048*/ 	.byte	0x04, 0x17
        /*004a*/ 	.short	(.L_7356 - .L_7355)
.L_7355:
        /*004c*/ 	.word	0x00000000
        /*0050*/ 	.short	0x0006
        /*0052*/ 	.short	0x0020
        /*0054*/ 	.byte	0x00, 0xf5, 0x21, 0x00


	//----- nvinfo : EIATTR_KPARAM_INFO
	.align		4
.L_7356:
        /*0058*/ 	.byte	0x04, 0x17
        /*005a*/ 	.short	(.L_7358 - .L_7357)
.L_7357:
        /*005c*/ 	.word	0x00000000
        /*0060*/ 	.short	0x0005
        /*0062*/ 	.short	0x0018
        /*0064*/ 	.byte	0x00, 0xf0, 0x11, 0x00


	//----- nvinfo : EIATTR_KPARAM_INFO
	.align		4
.L_7358:
        /*0068*/ 	.byte	0x04, 0x17
        /*006a*/ 	.short	(.L_7360 - .L_7359)
.L_7359:
        /*006c*/ 	.word	0x00000000
        /*0070*/ 	.short	0x0004
        /*0072*/ 	.short	0x0014
        /*0074*/ 	.byte	0x00, 0xf0, 0x11, 0x00


	//----- nvinfo : EIATTR_KPARAM_INFO
	.align		4
.L_7360:
        /*0078*/ 	.byte	0x04, 0x17
        /*007a*/ 	.short	(.L_7362 - .L_7361)
.L_7361:
        /*007c*/ 	.word	0x00000000
        /*0080*/ 	.short	0x0003
        /*0082*/ 	.short	0x0010
        /*0084*/ 	.byte	0x00, 0xf0, 0x11, 0x00


	//----- nvinfo : EIATTR_KPARAM_INFO
	.align		4
.L_7362:
        /*0088*/ 	.byte	0x04, 0x17
        /*008a*/ 	.short	(.L_7364 - .L_7363)
.L_7363:
        /*008c*/ 	.word	0x00000000
        /*0090*/ 	.short	0x0002
        /*0092*/ 	.short	0x000c
        /*0094*/ 	.byte	0x00, 0xf0, 0x11, 0x00


	//----- nvinfo : EIATTR_KPARAM_INFO
	.align		4
.L_7364:
        /*0098*/ 	.byte	0x04, 0x17
        /*009a*/ 	.short	(.L_7366 - .L_7365)
.L_7365:
        /*009c*/ 	.word	0x00000000
        /*00a0*/ 	.short	0x0001
        /*00a2*/ 	.short	0x0008
        /*00a4*/ 	.byte	0x00, 0xf0, 0x11, 0x00


	//----- nvinfo : EIATTR_KPARAM_INFO
	.align		4
.L_7366:
        /*00a8*/ 	.byte	0x04, 0x17
        /*00aa*/ 	.short	(.L_7368 - .L_7367)
.L_7367:
        /*00ac*/ 	.word	0x00000000
        /*00b0*/ 	.short	0x0000
        /*00b2*/ 	.short	0x0000
        /*00b4*/ 	.byte	0x00, 0xf5, 0x21, 0x00


	//----- nvinfo : EIATTR_SPARSE_MMA_MASK
	.align		4
.L_7368:
        /*00b8*/ 	.byte	0x03, 0x50
        /*00ba*/ 	.short	0x0000


	//----- nvinfo : EIATTR_MAXREG_COUNT
	.align		4
        /*00bc*/ 	.byte	0x03, 0x1b
        /*00be*/ 	.short	0x00ff


	//----- nvinfo : EIATTR_MERCURY_ISA_VERSION
	.align		4
        /*00c0*/ 	.byte	0x03, 0x5f
        /*00c2*/ 	.short	0x0101


	//----- nvinfo : EIATTR_VRC_CTA_INIT_COUNT
	.align		4
        /*00c4*/ 	.byte	0x02, 0x4a
	.zero		1
	.zero		1


	//----- nvinfo : EIATTR_EXIT_INSTR_OFFSETS
	.align		4
        /*00c8*/ 	.byte	0x04, 0x1c
        /*00ca*/ 	.short	(.L_7370 - .L_7369)


	//   ....[0]....
.L_7369:
        /*00cc*/ 	.word	0x000000d0


	//   ....[1]....
        /*00d0*/ 	.word	0x00000d80


	//----- nvinfo : EIATTR_CRS_STACK_SIZE
	.align		4
.L_7370:
        /*00d4*/ 	.byte	0x04, 0x1e
        /*00d6*/ 	.short	(.L_7372 - .L_7371)
.L_7371:
        /*00d8*/ 	.word	0x00000000


	//----- nvinfo : EIATTR_CBANK_PARAM_SIZE
	.align		4
.L_7372:
        /*00dc*/ 	.byte	0x03, 0x19
        /*00de*/ 	.short	0x0038


	//----- nvinfo : EIATTR_PARAM_CBANK
	.align		4
        /*00e0*/ 	.byte	0x04, 0x0a
        /*00e2*/ 	.short	(.L_7374 - .L_7373)
	.align		4
.L_7373:
        /*00e4*/ 	.word	index@(.nv.constant0._Z28_permutedims_5D_3_2_1_4_5_32PfiiiiiS_iiii)
        /*00e8*/ 	.short	0x0380
        /*00ea*/ 	.short	0x0038


	//----- nvinfo : EIATTR_SW_WAR
	.align		4
.L_7374:
        /*00ec*/ 	.byte	0x04, 0x36
        /*00ee*/ 	.short	(.L_7376 - .L_7375)
.L_7375:
        /*00f0*/ 	.word	0x00000008
.L_7376:


//--------------------- .nv.info._Z28_permutedims_5D_3_1_5_4_2_64PdiiiiiS_iiii --------------------------
	.section	.nv.info._Z28_permutedims_5D_3_1_5_4_2_64PdiiiiiS_iiii,"",@"SHT_CUDA_INFO"
	.sectionflags	@""
	.align	4


	//----- nvinfo : EIATTR_CUDA_API_VERSION
	.align		4
        /*0000*/ 	.byte	0x04, 0x37
        /*0002*/ 	.short	(.L_7378 - .L_7377)
.L_7377:
        /*0004*/ 	.word	0x00000082


	//----- nvinfo : EIATTR_KPARAM_INFO
	.align		4
.L_7378:
        /*0008*/ 	.byte	0x04, 0x17
        /*000a*/ 	.short	(.L_7380 - .L_7379)
.L_7379:
        /*000c*/ 	.word	0x00000000
        /*0010*/ 	.short	0x000a
        /*0012*/ 	.short	0x0034
        /*0014*/ 	.byte	0x00, 0xf0, 0x11, 0x00


	//----- nvinfo : EIATTR_KPARAM_INFO
	.align		4
.L_7380:
        /*0018*/ 	.byte	0x04, 0x17
        /*001a*/ 	.short	(.L_7382 - .L_7381)
.L_7381:
        /*001c*/ 	.word	0x00000000
        /*0020*/ 	.short	0x0009
        /*0022*/ 	.short	0x0030
        /*0024*/ 	.byte	0x00, 0xf0, 0x11, 0x00


	//----- nvinfo : EIATTR_KPARAM_INFO
	.align		4
.L_7382:
        /*0028*/ 	.byte	0x04, 0x17
        /*002a*/ 	.short	(.L_7384 - .L_7383)
.L_7383:
        /*002c*/ 	.word	0x00000000
        /*0030*/ 	.short	0x0008
        /*0032*/ 	.short	0x002c
        /*0034*/ 	.byte	0x00, 0xf0, 0x11, 0x00


	//----- nvinfo : EIATTR_KPARAM_INFO
	.align		4
.L_7384:
        /*0038*/ 	.byte	0x04, 0x17
        /*003a*/ 	.short	(.L_7386 - .L_7385)
.L_7385:
        /*003c*/ 	.word	0x00000000
        /*0040*/ 	.short	0x0007
        /*0042*/ 	.short	0x0028
        /*0044*/ 	.byte	0x00, 0xf0, 0x11, 0x00


	//----- nvinfo : EIATTR_KPARAM_INFO
	.align		4
.L_7386:
        /*0048*/ 	.byte	0x04, 0x17
        /*004a*/ 	.short	(.L_7388 - .L_7387)
.L_7387:
        /*004c*/ 	.word	0x00000000
        /*0050*/ 	.short	0x0006
        /*0052*/ 	.short	0x0020
        /*0054*/ 	.byte	0x00, 0xf5, 0x21, 0x00


	//----- nvinfo : EIATTR_KPARAM_INFO
	.align		4
.L_7388:
        /*0058*/ 	.byte	0x04, 0x17
        /*005a*/ 	.short	(.L_7390 - .L_7389)
.L_7389:
        /*005c*/ 	.word	0x00000000
        /*0060*/ 	.short	0x0005
        /*0062*/ 	.short	0x0018
        /*0064*/ 	.byte	0x00, 0xf0, 0x11, 0x00


	//----- nvinfo : EIATTR_KPARAM_INFO
	.align		4
.L_7390:
        /*0068*/ 	.byte	0x04, 0x17
        /*006a*/ 	.short	(.L_7392 - .L_7391)
.L_7391:
        /*006c*/ 	.word	0x00000000
        /*0070*/ 	.short	0x0004
        /*0072*/ 	.short	0x0014
        /*0074*/ 	.byte	0x00, 0xf0, 0x11, 0x00


	//----- nvinfo : EIATTR_KPARAM_INFO
	.align		4
.L_7392:
        /*0078*/ 	.byte	0x04, 0x17
        /*007a*/ 	.short	(.L_7394 - .L_7393)
.L_7393:
        /*007c*/ 	.word	0x00000000
        /*0080*/ 	.short	0x0003
        /*0082*/ 	.short	0x0010
        /*0084*/ 	.byte	0x00, 0xf0, 0x11, 0x00


	//----- nvinfo : EIATTR_KPARAM_INFO
	.align		4
.L_7394:
        /*0088*/ 	.byte	0x04, 0x17
        /*008a*/ 	.short	(.L_7396 - .L_7395)
.L_7395:
        /*008c*/ 	.word	0x00000000
        /*0090*/ 	.short	0x0002
        /*0092*/ 	.short	0x000c
        /*0094*/ 	.byte	0x00, 0xf0, 0x11, 0x00


	//----- nvinfo : EIATTR_KPARAM_INFO
	.align		4
.L_7396:
        /*0098*/ 	.byte	0x04, 0x17
        /*009a*/ 	.short	(.L_7398 - .L_7397)
.L_7397:
        /*009c*/ 	.word	0x00000000
        /*00a0*/ 	.short	0x0001
        /*00a2*/ 	.short	0x0008
        /*00a4*/ 	.byte	0x00, 0xf0, 0x11, 0x00


	//----- nvinfo : EIATTR_KPARAM_INFO
	.align		4
.L_7398:
        /*00a8*/ 	.byte	0x04, 0x17
        /*00aa*/ 	.short	(.L_7400 - .L_7399)
.L_7399:
        /*00ac*/ 	.word	0x00000000
        /*00b0*/ 	.short	0x0000
        /*00b2*/ 	.short	0x0000
        /*00b4*/ 	.byte	0x00, 0xf5, 0x21, 0x00


	//----- nvinfo : EIATTR_SPARSE_MMA_MASK
	.align		4
.L_7400:
        /*00b8*/ 	.byte	0x03, 0x50
        /*00ba*/ 	.short	0x0000


	//----- nvinfo : EIATTR_MAXREG_COUNT
	.align		4
        /*00bc*/ 	.byte	0x03, 0x1b
        /*00be*/ 	.short	0x00ff


	//----- nvinfo : EIATTR_MERCURY_ISA_VERSION
	.align		4
        /*00c0*/ 	.byte	0x03, 0x5f
        /*00c2*/ 	.short	0x0101


	//----- nvinfo : EIATTR_VRC_CTA_INIT_COUNT
	.align		4
        /*00c4*/ 	.byte	0x02, 0x4a
	.zero		1
	.zero		1


	//----- nvinfo : EIATTR_EXIT_INSTR_OFFSETS
	.align		4
        /*00c8*/ 	.byte	0x04, 0x1c
        /*00ca*/ 	.short	(.L_7402 - .L_7401)


	//   ....[0]....
.L_7401:
        /*00cc*/ 	.word	0x000000d0


	//   ....[1]....
        /*00d0*/ 	.word	0x00000d60


	//----- nvinfo : EIATTR_CRS_STACK_SIZE
	.align		4
.L_7402:
        /*00d4*/ 	.byte	0x04, 0x1e
        /*00d6*/ 	.short	(.L_7404 - .L_7403)
.L_7403:
        /*00d8*/ 	.word	0x00000000


	//----- nvinfo : EIATTR_CBANK_PARAM_SIZE
	.align		4
.L_7404:
        /*00dc*/ 	.byte	0x03, 0x19
        /*00de*/ 	.short	0x0038


	//----- nvinfo : EIATTR_PARAM_CBANK
	.align		4
        /*00e0*/ 	.byte	0x04, 0x0a
        /*00e2*/ 	.short	(.L_7406 - .L_7405)
	.align		4
.L_7405:
        /*00e4*/ 	.word	index@(.nv.constant0._Z28_permutedims_5D_3_1_5_4_2_64PdiiiiiS_iiii)
        /*00e8*/ 	.short	0x0380
        /*00ea*/ 	.short	0x0038


	//----- nvinfo : EIATTR_SW_WAR
	.align		4
.L_7406:
        /*00ec*/ 	.byte	0x04, 0x36
        /*00ee*/ 	.short	(.L_7408 - .L_7407)
.L_7407:
        /*00f0*/ 	.word	0x00000008
.L_7408:


//--------------------- .nv.info._Z28_permutedims_5D_3_1_5_4_2_32PfiiiiiS_iiii --------------------------
	.section	.nv.info._Z28_permutedims_5D_3_1_5_4_2_32PfiiiiiS_iiii,"",@"SHT_CUDA_INFO"
	.sectionflags	@""
	.align	4


	//----- nvinfo : EIATTR_CUDA_API_VERSION
	.align		4
        /*0000*/ 	.byte	0x04, 0x37
        /*0002*/ 	.short	(.L_7410 - .L_7409)
.L_7409:
        /*0004*/ 	.word	0x00000082


	//----- nvinfo : EIATTR_KPARAM_INFO
	.align		4
.L_7410:
        /*0008*/ 	.byte	0x04, 0x17
        /*000a*/ 	.short	(.L_7412 - .L_7411)
.L_7411:
        /*000c*/ 	.word	0x00000000
        /*0010*/ 	.short	0x000a
        /*0012*/ 	.short	0x0034
        /*0014*/ 	.byte	0x00, 0xf0, 0x11, 0x00


	//----- nvinfo : EIATTR_KPARAM_INFO
	.align		4
.L_7412:
        /*0018*/ 	.byte	0x04, 0x17
        /*001a*/ 	.short	(.L_7414 - .L_7413)
.L_7413:
        /*001c*/ 	.word	0x00000000
        /*0020*/ 	.short	0x0009
        /*0022*/ 	.short	0x0030
        /*0024*/ 	.byte	0x00, 0xf0, 0x11, 0x00


	//----- nvinfo : EIATTR_KPARAM_INFO
	.align		4
.L_7414:
        /*0028*/ 	.byte	0x04, 0x17
        /*002a*/ 	.short	(.L_7416 - .L_7415)
.L_7415:
        /*002c*/ 	.word	0x00000000
        /*0030*/ 	.short	0x0008
        /*0032*/ 	.short	0x002c
        /*0034*/ 	.byte	0x00, 0xf0, 0x11, 0x00


	//----- nvinfo : EIATTR_KPARAM_INFO
	.align		4
.L_7416:
        /*0038*/ 	.byte	0x04, 0x17
        /*003a*/ 	.short	(.L_7418 - .L_7417)
.L_7417:
        /*003c*/ 	.word	0x00000000
        /*0040*/ 	.short	0x0007
        /*0042*/ 	.short	0x0028
        /*0044*/ 	.byte	0x00, 0xf0, 0x11, 0x00


	//----- nvinfo : EIATTR_KPARAM_INFO
	.align		4
.L_7418:
        /*0048*/ 	.byte	0x04, 0x17
        /*004a*/ 	.short	(.L_7420 - .L_7419)
.L_7419:
        /*004c*/ 	.word	0x00000000
        /*0050*/ 	.short	0x0006
        /*0052*/ 	.short	0x0020
        /*0054*/ 	.byte	0x00, 0xf5, 0x21, 0x00


	//----- nvinfo : EIATTR_KPARAM_INFO
	.align		4
.L_7420:
        /*0058*/ 	.byte	0x04, 0x17
        /*005a*/ 	.short	(.L_7422 - .L_7421)
.L_7421:
        /*005c*/ 	.word	0x00000000
        /*0060*/ 	.short	0x0005
        /*0062*/ 	.short	0x0018
        /*0064*/ 	.byte	0x00, 0xf0, 0x11, 0x00


	//----- nvinfo : EIATTR_KPARAM_INFO
	.align		4
.L_7422:
        /*0068*/ 	.byte	0x04, 0x17
        /*006a*/ 	.short	(.L_7424 - .L_7423)
.L_7423:
        /*006c*/ 	.word	0x00000000
        /*0070*/ 	.short	0x0004
        /*0072*/ 	.short	0x0014
        /*0074*/ 	.byte	0x00, 0xf0, 0x11, 0x00


	//----- nvinfo : EIATTR_KPARAM_INFO
	.align		4
.L_7424:
        /*0078*/ 	.byte	0x04, 0x17
        /*007a*/ 	.short	(.L_7426 - .L_7425)
.L_7425:
        /*007c*/ 	.word	0x00000000
        /*0080*/ 	.short	0x0003
        /*0082*/ 	.short	0x0010
        /*0084*/ 	.byte	0x00, 0xf0, 0x11, 0x00


	//----- nvinfo : EIATTR_KPARAM_INFO
	.align		4
.L_7426:
        /*0088*/ 	.byte	0x04, 0x17
        /*008a*/ 	.short	(.L_7428 - .L_7427)
.L_7427:
        /*008c*/ 	.word	0x00000000
        /*0090*/ 	.short	0x0002
        /*0092*/ 	.short	0x000c
        /*0094*/ 	.byte	0x00, 0xf0, 0x11, 0x00


	//----- nvinfo : EIATTR_KPARAM_INFO
	.align		4
.L_7428:
        /*0098*/ 	.byte	0x04, 0x17
        /*009a*/ 	.short	(.L_7430 - .L_7429)
.L_7429:
        /*009c*/ 	.word	0x00000000
        /*00a0*/ 	.short	0x0001
        /*00a2*/ 	.short	0x0008
        /*00a4*/ 	.byte	0x00, 0xf0, 0x11, 0x00


	//----- nvinfo : EIATTR_KPARAM_INFO
	.align		4
.L_7430:
        /*00a8*/ 	.byte	0x04, 0x17
        /*00aa*/ 	.short	(.L_7432 - .L_7431)
.L_7431:
        /*00ac*/ 	.word	0x00000000
        /*00b0*/ 	.short	0x0000
        /*00b2*/ 	.short	0x0000
        /*00b4*/ 	.byte	0x00, 0xf5, 0x21, 0x00


	//----- nvinfo : EIATTR_SPARSE_MMA_MASK
	.align		4
.L_7432:
        /*00b8*/ 	.byte	0x03, 0x50
        /*00ba*/ 	.short	0x0000


	//----- nvinfo : EIATTR_MAXREG_COUNT
	.align		4
        /*00bc*/ 	.byte	0x03, 0x1b
        /*00be*/ 	.short	0x00ff


	//----- nvinfo : EIATTR_MERCURY_ISA_VERSION
	.align		4
        /*00c0*/ 	.byte	0x03, 0x5f
        /*00c2*/ 	.short	0x0101


	//----- nvinfo : EIATTR_VRC_CTA_INIT_COUNT
	.align		4
        /*00c4*/ 	.byte	0x02, 0x4a
	.zero		1
	.zero		1


	//----- nvinfo : EIATTR_EXIT_INSTR_OFFSETS
	.align		4
        /*00c8*/ 	.byte	0x04, 0x1c
        /*00ca*/ 	.short	(.L_7434 - .L_7433)


	//   ....[0]....
.L_7433:
        /*00cc*/ 	.word	0x000000d0


	//   ....[1]....
        /*00d0*/ 	.word	0x00000d60


	//----- nvinfo : EIATTR_CRS_STACK_SIZE
	.align		4
.L_7434:
        /*00d4*/ 	.byte	0x04, 0x1e
        /*00d6*/ 	.short	(.L_7436 - .L_7435)
.L_7435:
        /*00d8*/ 	.word	0x00000000


	//----- nvinfo : EIATTR_CBANK_PARAM_SIZE
	.align		4
.L_7436:
        /*00dc*/ 	.byte	0x03, 0x19
        /*00de*/ 	.short	0x0038


	//----- nvinfo : EIATTR_PARAM_CBANK
	.align		4
        /*00e0*/ 	.byte	0x04, 0x0a
        /*00e2*/ 	.short	(.L_7438 - .L_7437)
	.align		4
.L_7437:
        /*00e4*/ 	.word	index@(.nv.constant0._Z28_permutedims_5D_3_1_5_4_2_32PfiiiiiS_iiii)
        /*00e8*/ 	.short	0x0380
        /*00ea*/ 	.short	0x0038


	//----- nvinfo : EIATTR_SW_WAR
	.align		4
.L_7438:
        /*00ec*/ 	.byte	0x04, 0x36
        /*00ee*/ 	.short	(.L_7440 - .L_7439)
.L_7439:
        /*00f0*/ 	.word	0x00000008
.L_7440:


//--------------------- .nv.info._Z28_permutedims_5D_3_1_5_2_4_64PdiiiiiS_iiii --------------------------
	.section	.nv.info._Z28_permutedims_5D_3_1_5_2_4_64PdiiiiiS_iiii,"",@"SHT_CUDA_INFO"
	.sectionflags	@""
	.align	4


	//----- nvinfo : EIATTR_CUDA_API_VERSION
	.align		4
        /*0000*/ 	.byte	0x04, 0x37
        /*0002*/ 	.short	(.L_7442 - .L_7441)
.L_7441:
        /*0004*/ 	.word	0x00000082


	//----- nvinfo : EIATTR_KPARAM_INFO
	.align		4
.L_7442:
        /*0008*/ 	.byte	0x04, 0x17
        /*000a*/ 	.short	(.L_7444 - .L_7443)
.L_7443:
        /*000c*/ 	.word	0x00000000
        /*0010*/ 	.short	0x000a
        /*0012*/ 	.short	0x0034
        /*0014*/ 	.byte	0x00, 0xf0, 0x11, 0x00


	//----- nvinfo : EIATTR_KPARAM_INFO
	.align		4
.L_7444:
        /*0018*/ 	.byte	0x04, 0x17
        /*001a*/ 	.short	(.L_7446 - .L_7445)
.L_7445:
        /*001c*/ 	.word	0x00000000
        /*0020*/ 	.short	0x0009
        /*0022*/ 	.short	0x0030
        /*0024*/ 	.byte	0x00, 0xf0, 0x11, 0x00


	//----- nvinfo : EIATTR_KPARAM_INFO
	.align		4
.L_7446:
        /*0028*/ 	.byte	0x04, 0x17
        /*002a*/ 	.short	(.L_7448 - .L_7447)
.L_7447:
        /*002c*/ 	.word	0x00000000
        /*0030*/ 	.short	0x0008
        /*0032*/ 	.short	0x002c
        /*0034*/ 	.byte	0x00, 0xf0, 0x11, 0x00


	//----- nvinfo : EIATTR_KPARAM_INFO
	.align		4
.L_7448:
        /*0038*/ 	.byte	0x04, 0x17
        /*003a*/ 	.short	(.L_7450 - .L_7449)
.L_7449:
        /*003c*/ 	.word	0x00000000
        /*0040*/ 	.short	0x0007
        /*0042*/ 	.short	0x0028
        /*0044*/ 	.byte	0x00, 0xf0, 0x11, 0x00


	//----- nvinfo : EIATTR_KPARAM_INFO
	.align		4
.L_7450:
        /*0048*/ 	.byte	0x04, 0x17
        /*004a*/ 	.short	(.L_7452 - .L_7451)
.L_7451:
        /*004c*/ 	.word	0x00000000
        /*0050*/ 	.short	0x0006
        /*0052*/ 	.short	0x0020
        /*0054*/ 	.byte	0x00, 0xf5, 0x21, 0x00


	//----- nvinfo : EIATTR_KPARAM_INFO
	.align		4
.L_7452:
        /*0058*/ 	.byte	0x04, 0x17
        /*005a*/ 	.short	(.L_7454 - .L_7453)
.L_7453:
        /*005c*/ 	.word	0x00000000
        /*0060*/ 	.short	0x0005
        /*0062*/ 	.short	0x0018
        /*0064*/ 	.byte	0x00, 0xf0, 0x11, 0x00


	//----- nvinfo : EIATTR_KPARAM_INFO
	.align		4
.L_7454:
        /*0068*/ 	.byte	0x04, 0x17
        /*006a*/ 	.short	(.L_7456 - .L_7455)
.L_7455:
        /*006c*/ 	.word	0x00000000
        /*0070*/ 	.short	0x0004
        /*0072*/ 	.short	0x0014
        /*0074*/ 	.byte	0x00, 0xf0, 0x11, 0x00


	//----- nvinfo : EIATTR_KPARAM_INFO
	.align		4
.L_7456:
        /*0078*/ 	.byte	0x04, 0x17
        /*007a*/ 	.short	(.L_7458 - .L_7457)
.L_7457:
        /*007c*/ 	.word	0x00000000
        /*0080*/ 	.short	0x0003
        /*0082*/ 	.short	0x0010
        /*0084*/ 	.byte	0x00, 0xf0, 0x11, 0x00


	//----- nvinfo : EIATTR_KPARAM_INFO
	.align		4
.L_7458:
        /*0088*/ 	.byte	0x04, 0x17
        /*008a*/ 	.short	(.L_7460 - .L_7459)
.L_7459:
        /*008c*/ 	.word	0x00000000
        /*0090*/ 	.short	0x0002
        /*0092*/ 	.short	0x000c
        /*0094*/ 	.byte	0x00, 0xf0, 0x11, 0x00


	//----- nvinfo : EIATTR_KPARAM_INFO
	.align		4
.L_7460:
        /*0098*/ 	.byte	0x04, 0x17
        /*009a*/ 	.short	(.L_7462 - .L_7461)
.L_7461:
        /*009c*/ 	.word	0x00000000
        /*00a0*/ 	.short	0x0001
        /*00a2*/ 	.short	0x0008
        /*00a4*/ 	.byte	0x00, 0xf0, 0x11, 0x00


	//----- nvinfo : EIATTR_KPARAM_INFO
	.align		4
.L_7462:
        /*00a8*/ 	.byte	0x04, 0x17
        /*00aa*/ 	.short	(.L_7464 - .L_7463)
.L_7463:
        /*00ac*/ 	.word	0x00000000
        /*00b0*/ 	.short	0x0000
        /*00b2*/ 	.short	0x0000
        /*00b4*/ 	.byte	0x00, 0xf5, 0x21, 0x00


	//----- nvinfo : EIATTR_SPARSE_MMA_MASK
	.align		4
.L_7464:
        /*00b8*/ 	.byte	0x03, 0x50
        /*00ba*/ 	.short	0x0000


	//----- nvinfo : EIATTR_MAXREG_COUNT
	.align		4
        /*00bc*/ 	.byte	0x03, 0x1b
        /*00be*/ 	.short	0x00ff


	//----- nvinfo : EIATTR_MERCURY_ISA_VERSION
	.align		4
        /*00c0*/ 	.byte	0x03, 0x5f
        /*00c2*/ 	.short	0x0101


	//----- nvinfo : EIATTR_VRC_CTA_INIT_COUNT
	.align		4
        /*00c4*/ 	.byte	0x02, 0x4a
	.zero		1
	.zero		1


	//----- nvinfo : EIATTR_EXIT_INSTR_OFFSETS
	.align		4
        /*00c8*/ 	.byte	0x04, 0x1c
        /*00ca*/ 	.short	(.L_7466 - .L_7465)


	//   ....[0]....
.L_7465:
        /*00cc*/ 	.word	0x000000d0


	//   ....[1]....
        /*00d0*/ 	.word	0x00000d60


	//----- nvinfo : EIATTR_CRS_STACK_SIZE
	.align		4
.L_7466:
        /*00d4*/ 	.byte	0x04, 0x1e
        /*00d6*/ 	.short	(.L_7468 - .L_7467)
.L_7467:
        /*00d8*/ 	.word	0x00000000


	//----- nvinfo : EIATTR_CBANK_PARAM_SIZE
	.align		4
.L_7468:
        /*00dc*/ 	.byte	0x03, 0x19
        /*00de*/ 	.short	0x0038


	//----- nvinfo : EIATTR_PARAM_CBANK
	.align		4
        /*00e0*/ 	.byte	0x04, 0x0a
        /*00e2*/ 	.short	(.L_7470 - .L_7469)
	.align		4
.L_7469:
        /*00e4*/ 	.word	index@(.nv.constant0._Z28_permutedims_5D_3_1_5_2_4_64PdiiiiiS_iiii)
        /*00e8*/ 	.short	0x0380
        /*00ea*/ 	.short	0x0038


	//----- nvinfo : EIATTR_SW_WAR
	.align		4
.L_7470:
        /*00ec*/ 	.byte	0x04, 0x36
        /*00ee*/ 	.short	(.L_7472 - .L_7471)
.L_7471:
        /*00f0*/ 	.word	0x00000008
.L_7472:


//--------------------- .nv.info._Z28_permutedims_5D_3_1_5_2_4_32PfiiiiiS_iiii --------------------------
	.section	.nv.info._Z28_permutedims_5D_3_1_5_2_4_32PfiiiiiS_iiii,"",@"SHT_CUDA_INFO"
	.sectionflags	@""
	.align	4


	//----- nvinfo : EIATTR_CUDA_API_VERSION
	.align		4
        /*0000*/ 	.byte	0x04, 0x37
        /*0002*/ 	.short	(.L_7474 - .L_7473)
.L_7473:
        /*0004*/ 	.word	0x00000082


	//----- nvinfo : EIATTR_KPARAM_INFO
	.align		4
.L_7474:
        /*0008*/ 	.byte	0x04, 0x17
        /*000a*/ 	.short	(.L_7476 - .L_7475)
.L_7475:
        /*000c*/ 	.word	0x00000000
        /*0010*/ 	.short	0x000a
        /*0012*/ 	.short	0x0034
        /*0014*/ 	.byte	0x00, 0xf0, 0x11, 0x00


	//----- nvinfo : EIATTR_KPARAM_INFO
	.align		4
.L_7476:
        /*0018*/ 	.byte	0x04, 0x17
        /*001a*/ 	.short	(.L_7478 - .L_7477)
.L_7477:
        /*001c*/ 	.word	0x00000000
        /*0020*/ 	.short	0x0009
        /*0022*/ 	.short	0x0030
        /*0024*/ 	.byte	0x00, 0xf0, 0x11, 0x00


	//----- nvinfo : EIATTR_KPARAM_INFO
	.align		4
.L_7478:
        /*0028*/ 	.byte	0x04, 0x17
        /*002a*/ 	.short	(.L_7480 - .L_7479)
.L_7479:
        /*002c*/ 	.word	0x00000000
        /*0030*/ 	.short	0x0008
        /*0032*/ 	.short	0x002c
        /*0034*/ 	.byte	0x00, 0xf0, 0x11, 0x00


	//----- nvinfo : EIATTR_KPARAM_INFO
	.align		4
.L_7480:
        /*0038*/ 	.byte	0x04, 0x17
        /*003a*/ 	.short	(.L_7482 - .L_7481)
.L_7481:
        /*003c*/ 	.word	0x00000000
        /*0040*/ 	.short	0x0007
        /*0042*/ 	.short	0x0028
        /*0044*/ 	.byte	0x00, 0xf0, 0x11, 0x00


	//----- nvinfo : EIATTR_KPARAM_INFO
	.align		4
.L_7482:
        /*0048*/ 	.byte	0x04, 0x17
        /*004a*/ 	.short	(.L_7484 - .L_7483)
.L_7483:
        /*004c*/ 	.word	0x00000000
        /*0050*/ 	.short	0x0006
        /*0052*/ 	.short	0x0020
        /*0054*/ 	.byte	0x00, 0xf5, 0x21, 0x00


	//----- nvinfo : EIATTR_KPARAM_INFO
	.align		4
.L_7484:
        /*0058*/ 	.byte	0x04, 0x17
        /*005a*/ 	.short	(.L_7486 - .L_7485)
.L_7485:
        /*005c*/ 	.word	0x00000000
        /*0060*/ 	.short	0x0005
        /*0062*/ 	.short	0x0018
        /*0064*/ 	.byte	0x00, 0xf0, 0x11, 0x00


	//----- nvinfo : EIATTR_KPARAM_INFO
	.align		4
.L_7486:
        /*0068*/ 	.byte	0x04, 0x17
        /*006a*/ 	.short	(.L_7488 - .L_7487)
.L_7487:
        /*006c*/ 	.word	0x00000000
        /*0070*/ 	.short	0x0004
        /*0072*/ 	.short	0x0014
        /*0074*/ 	.byte	0x00, 0xf0, 0x11, 0x00


	//----- nvinfo : EIATTR_KPARAM_INFO
	.align		4
.L_7488:
        /*0078*/ 	.byte	0x04, 0x17
        /*007a*/ 	.short	(.L_7490 - .L_7489)
.L_7489:
        /*007c*/ 	.word	0x00000000
        /*0080*/ 	.short	0x0003
        /*0082*/ 	.short	0x0010
        /*0084*/ 	.byte	0x00, 0xf0, 0x11, 0x00


	//----- nvinfo : EIATTR_KPARAM_INFO
	.align		4
.L_7490:
        /*0088*/ 	.byte	0x04, 0x17
        /*008a*/ 	.short	(.L_7492 - .L_7491)
.L_7491:
        /*008c*/ 	.word	0x00000000
        /*0090*/ 	.short	0x0002
        /*0092*/ 	.short	0x000c
        /*0094*/ 	.byte	0x00, 0xf0, 0x11, 0x00


	//----- nvinfo : EIATTR_KPARAM_INFO
	.align		4
.L_7492:
        /*0098*/ 	.byte	0x04, 0x17
        /*009a*/ 	.short	(.L_7494 - .L_7493)
.L_7493:
        /*009c*/ 	.word	0x00000000
        /*00a0*/ 	.short	0x0001
        /*00a2*/ 	.short	0x0008
        /*00a4*/ 	.byte	0x00, 0xf0, 0x11, 0x00


	//----- nvinfo : EIATTR_KPARAM_INFO
	.align		4
.L_7494:
        /*00a8*/ 	.byte	0x04, 0x17
        /*00aa*/ 	.short	(.L_7496 - .L_7495)
.L_7495:
        /*00ac*/ 	.word	0x00000000
        /*00b0*/ 	.short	0x0000
        /*00b2*/ 	.short	0x0000
        /*00b4*/ 	.byte	0x00, 0xf5, 0x21, 0x00


	//----- nvinfo : EIATTR_SPARSE_MMA_MASK
	.align		4
.L_7496:
        /*00b8*/ 	.byte	0x03, 0x50
        /*00ba*/ 	.short	0x0000


	//----- nvinfo : EIATTR_MAXREG_COUNT
	.align		4
        /*00bc*/ 	.byte	0x03, 0x1b
        /*00be*/ 	.short	0x00ff


	//----- nvinfo : EIATTR_MERCURY_ISA_VERSION
	.align		4
        /*00c0*/ 	.byte	0x03, 0x5f
        /*00c2*/ 	.short	0x0101


	//----- nvinfo : EIATTR_VRC_CTA_INIT_COUNT
	.align		4
        /*00c4*/ 	.byte	0x02, 0x4a
	.zero		1
	.zero		1


	//----- nvinfo : EIATTR_EXIT_INSTR_OFFSETS
	.align		4
        /*00c8*/ 	.byte	0x04, 0x1c
        /*00ca*/ 	.short	(.L_7498 - .L_7497)


	//   ....[0]....
.L_7497:
        /*00cc*/ 	.word	0x000000d0


	//   ....[1]....
        /*00d0*/ 	.word	0x00000d60


	//----- nvinfo : EIATTR_CRS_STACK_SIZE
	.align		4
.L_7498:
        /*00d4*/ 	.byte	0x04, 0x1e
        /*00d6*/ 	.short	(.L_7500 - .L_7499)
.L_7499:
        /*00d8*/ 	.word	0x00000000


	//----- nvinfo : EIATTR_CBANK_PARAM_SIZE
	.align		4
.L_7500:
        /*00dc*/ 	.byte	0x03, 0x19
        /*00de*/ 	.short	0x0038


	//----- nvinfo : EIATTR_PARAM_CBANK
	.align		4
        /*00e0*/ 	.byte	0x04, 0x0a
        /*00e2*/ 	.short	(.L_7502 - .L_7501)
	.align		4
.L_7501:
        /*00e4*/ 	.word	index@(.nv.constant0._Z28_permutedims_5D_3_1_5_2_4_32PfiiiiiS_iiii)
        /*00e8*/ 	.short	0x0380
        /*00ea*/ 	.short	0x0038


	//----- nvinfo : EIATTR_SW_WAR
	.align		4
.L_7502:
        /*00ec*/ 	.byte	0x04, 0x36
        /*00ee*/ 	.short	(.L_7504 - .L_7503)
.L_7503:
        /*00f0*/ 	.word	0x00000008
.L_7504:


//--------------------- .nv.info._Z28_permutedims_5D_3_1_4_5_2_64PdiiiiiS_iiii --------------------------
	.section	.nv.info._Z28_permutedims_5D_3_1_4_5_2_64PdiiiiiS_iiii,"",@"SHT_CUDA_INFO"
	.sectionflags	@""
	.align	4


	//----- nvinfo : EIATTR_CUDA_API_VERSION
	.align		4
        /*0000*/ 	.byte	0x04, 0x37
        /*0002*/ 	.short	(.L_7506 - .L_7505)
.L_7505:
        /*0004*/ 	.word	0x00000082


	//----- nvinfo : EIATTR_KPARAM_INFO
	.align		4
.L_7506:
        /*0008*/ 	.byte	0x04, 0x17
        /*000a*/ 	.short	(.L_7508 - .L_7507)
.L_7507:
        /*000c*/ 	.word	0x00000000
        /*0010*/ 	.short	0x000a
        /*0012*/ 	.short	0x0034
        /*0014*/ 	.byte	0x00, 0xf0, 0x11, 0x00


	//----- nvinfo : EIATTR_KPARAM_INFO
	.align		4
.L_7508:
        /*0018*/ 	.byte	0x04, 0x17
        /*001a*/ 	.short	(.L_7510 - .L_7509)
.L_7509:
        /*001c*/ 	.word	0x00000000
        /*0020*/ 	.short	0x0009
        /*0022*/ 	.short	0x0030
        /*0024*/ 	.byte	0x00, 0xf0, 0x11, 0x00


	//----- nvinfo : EIATTR_KPARAM_INFO
	.align		4
.L_7510:
        /*0028*/ 	.byte	0x04, 0x17
        /*002a*/ 	.short	(.L_7512 - .L_7511)
.L_7511:
        /*002c*/ 	.word	0x00000000
        /*0030*/ 	.short	0x0008
        /*0032*/ 	.short	0x002c
        /*0034*/ 	.byte	0x00, 0xf0, 0x11, 0x00


	//----- nvinfo : EIATTR_KPARAM_INFO
	.align		4
.L_7512:
        /*0038*/ 	.byte	0x04, 0x17
        /*003a*/ 	.short	(.L_7514 - .L_7513)
.L_7513:
        /*003c*/ 	.word	0x00000000
        /*0040*/ 	.short	0x0007
        /*0042*/ 	.short	0x0028
        /*0044*/ 	.byte	0x00, 0xf0, 0x11, 0x00


	//----- nvinfo : EIATTR_KPARAM_INFO
	.align		4
.L_7514:
        /*0048*/ 	.byte	0x04, 0x17
        /*004a*/ 	.short	(.L_7516 - .L_7515)
.L_7515:
        /*004c*/ 	.word	0x00000000
        /*0050*/ 	.short	0x0006
        /*0052*/ 	.short	0x0020
        /*0054*/ 	.byte	0x00, 0xf5, 0x21, 0x00


	//----- nvinfo : EIATTR_KPARAM_INFO
	.align		4
.L_7516:
        /*0058*/ 	.byte	0x04, 0x17
        /*005a*/ 	.short	(.L_7518 - .L_7517)
.L_7517:
        /*005c*/ 	.word	0x00000000
        /*0060*/ 	.short	0x0005
        /*0062*/ 	.short	0x0018
        /*0064*/ 	.byte	0x00, 0xf0, 0x11, 0x00


	//----- nvinfo : EIATTR_KPARAM_INFO
	.align		4
.L_7518:
        /*0068*/ 	.byte	0x04, 0x17
        /*006a*/ 	.short	(.L_7520 - .L_7519)
.L_7519:
        /*006c*/ 	.word	0x00000000
        /*0070*/ 	.short	0x0004
        /*0072*/ 	.short	0x0014
        /*0074*/ 	.byte	0x00, 0xf0, 0x11, 0x00


	//----- nvinfo : EIATTR_KPARAM_INFO
	.align		4
.L_7520:
        /*0078*/ 	.byte	0x04, 0x17
        /*007a*/ 	.short	(.L_7522 - .L_7521)
.L_7521:
        /*007c*/ 	.word	0x00000000
        /*0080*/ 	.short	0x0003
        /*0082*/ 	.short	0x0010
        /*0084*/ 	.byte	0x00, 0xf0, 0x11, 0x00


	//----- nvinfo : EIATTR_KPARAM_INFO
	.align		4
.L_7522:
        /*0088*/ 	.byte	0x04, 0x17
        /*008a*/ 	.short	(.L_7524 - .L_7523)
.L_7523:
        /*008c*/ 	.word	0x00000000
        /*0090*/ 	.short	0x0002
        /*0092*/ 	.short	0x000c
        /*0094*/ 	.byte	0x00, 0xf0, 0x11, 0x00


	//----- nvinfo : EIATTR_KPARAM_INFO
	.align		4
.L_7524:
        /*0098*/ 	.byte	0x04, 0x17
        /*009a*/ 	.short	(.L_7526 - .L_7525)
.L_7525:
        /*009c*/ 	.word	0x00000000
        /*00a0*/ 	.short	0x0001
        /*00a2*/ 	.short	0x0008
        /*00a4*/ 	.byte	0x00, 0xf0, 0x11, 0x00


	//----- nvinfo : EIATTR_KPARAM_INFO
	.align		4
.L_7526:
        /*00a8*/ 	.byte	0x04, 0x17
        /*00aa*/ 	.short	(.L_7528 - .L_7527)
.L_7527:
        /*00ac*/ 	.word	0x00000000
        /*00b0*/ 	.short	0x0000
        /*00b2*/ 	.short	0x0000
        /*00b4*/ 	.byte	0x00, 0xf5, 0x21, 0x00


	//----- nvinfo : EIATTR_SPARSE_MMA_MASK
	.align		4
.L_7528:
        /*00b8*/ 	.byte	0x03, 0x50
        /*00ba*/ 	.short	0x0000


	//----- nvinfo : EIATTR_MAXREG_COUNT
	.align		4
        /*00bc*/ 	.byte	0x03, 0x1b
        /*00be*/ 	.short	0x00ff


	//----- nvinfo : EIATTR_MERCURY_ISA_VERSION
	.align		4
        /*00c0*/ 	.byte	0x03, 0x5f
        /*00c2*/ 	.short	0x0101


	//----- nvinfo : EIATTR_VRC_CTA_INIT_COUNT
	.align		4
        /*00c4*/ 	.byte	0x02, 0x4a
	.zero		1
	.zero		1


	//----- nvinfo : EIATTR_EXIT_INSTR_OFFSETS
	.align		4
        /*00c8*/ 	.byte	0x04, 0x1c
        /*00ca*/ 	.short	(.L_7530 - .L_7529)


	//   ....[0]....
.L_7529:
        /*00cc*/ 	.word	0x000000d0


	//   ....[1]....
        /*00d0*/ 	.word	0x00000d80


	//----- nvinfo : EIATTR_CRS_STACK_SIZE
	.align		4
.L_7530:
        /*00d4*/ 	.byte	0x04, 0x1e
        /*00d6*/ 	.short	(.L_7532 - .L_7531)
.L_7531:
        /*00d8*/ 	.word	0x00000000


	//----- nvinfo : EIATTR_CBANK_PARAM_SIZE
	.align		4
.L_7532:
        /*00dc*/ 	.byte	0x03, 0x19
        /*00de*/ 	.short	0x0038


	//----- nvinfo : EIATTR_PARAM_CBANK
	.align		4
        /*00e0*/ 	.byte	0x04, 0x0a
        /*00e2*/ 	.short	(.L_7534 - .L_7533)
	.align		4
.L_7533:
        /*00e4*/ 	.word	index@(.nv.constant0._Z28_permutedims_5D_3_1_4_5_2_64PdiiiiiS_iiii)
        /*00e8*/ 	.short	0x0380
        /*00ea*/ 	.short	0x0038


	//----- nvinfo : EIATTR_SW_WAR
	.align		4
.L_7534:
        /*00ec*/ 	.byte	0x04, 0x36
        /*00ee*/ 	.short	(.L_7536 - .L_7535)
.L_7535:
        /*00f0*/ 	.word	0x00000008
.L_7536:


//--------------------- .nv.info._Z28_permutedims_5D_3_1_4_5_2_32PfiiiiiS_iiii --------------------------
	.section	.nv.info._Z28_permutedims_5D_3_1_4_5_2_32PfiiiiiS_iiii,"",@"SHT_CUDA_INFO"
	.sectionflags	@""
	.align	4


	//----- nvinfo : EIATTR_CUDA_API_VERSION
	.align		4
        /*0000*/ 	.byte	0x04, 0x37
        /*0002*/ 	.short	(.L_7538 - .L_7537)
.L_7537:
        /*0004*/ 	.word	0x00000082


	//----- nvinfo : EIATTR_KPARAM_INFO
	.align		4
.L_7538:
        /*0008*/ 	.byte	0x04, 0x17
        /*000a*/ 	.short	(.L_7540 - .L_7539)
.L_7539:
        /*000c*/ 	.word	0x00000000
        /*0010*/ 	.short	0x000a
        /*0012*/ 	.short	0x0034
        /*0014*/ 	.byte	0x00, 0xf0, 0x11, 0x00


	//----- nvinfo : EIATTR_KPARAM_INFO
	.align		4
.L_7540:
        /*0018*/ 	.byte	0x04, 0x17
        /*001a*/ 	.short	(.L_7542 - .L_7541)
.L_7541:
        /*001c*/ 	.word	0x00000000
        /*0020*/ 	.short	0x0009
        /*0022*/ 	.short	0x0030
        /*0024*/ 	.byte	0x00, 0xf0, 0x11, 0x00


	//----- nvinfo : EIATTR_KPARAM_INFO
	.align		4
.L_7542:
        /*0028*/ 	.byte	0x04, 0x17
        /*002a*/ 	.short	(.L_7544 - .L_7543)
.L_7543:
        /*002c*/ 	.word	0x00000000
        /*0030*/ 	.short	0x0008
        /*0032*/ 	.short	0x002c
        /*0034*/ 	.byte	0x00, 0xf0, 0x11, 0x00


	//----- nvinfo : EIATTR_KPARAM_INFO
	.align		4
.L_7544:
        /*0038*/ 	.byte	0x04, 0x17
        /*003a*/ 	.short	(.L_7546 - .L_7545)
.L_7545:
        /*003c*/ 	.word	0x00000000
        /*0040*/ 	.short	0x0007
        /*0042*/ 	.short	0x0028
        /*0044*/ 	.byte	0x00, 0xf0, 0x11, 0x00


	//----- nvinfo : EIATTR_KPARAM_INFO
	.align		4
.L_7546:
        /*0048*/ 	.byte	0x04, 0x17
        /*004a*/ 	.short	(.L_7548 - .L_7547)
.L_7547:
        /*004c*/ 	.word	0x00000000
        /*0050*/ 	.short	0x0006
        /*0052*/ 	.short	0x0020
        /*0054*/ 	.byte	0x00, 0xf5, 0x21, 0x00


	//----- nvinfo : EIATTR_KPARAM_INFO
	.align		4
.L_7548:
        /*0058*/ 	.byte	0x04, 0x17
        /*005a*/ 	.short	(.L_7550 - .L_7549)
.L_7549:
        /*005c*/ 	.word	0x00000000
        /*0060*/ 	.short	0x0005
        /*0062*/ 	.short	0x0018
        /*0064*/ 	.byte	0x00, 0xf0, 0x11, 0x00


	//----- nvinfo : EIATTR_KPARAM_INFO
	.align		4
.L_7550:
        /*0068*/ 	.byte	0x04, 0x17
        /*006a*/ 	.short	(.L_7552 - .L_7551)
.L_7551:
        /*006c*/ 	.word	0x00000000
        /*0070*/ 	.short	0x0004
        /*0072*/ 	.short	0x0014
        /*0074*/ 	.byte	0x00, 0xf0, 0x11, 0x00


	//----- nvinfo : EIATTR_KPARAM_INFO
	.align		4
.L_7552:
        /*0078*/ 	.byte	0x04, 0x17
        /*007a*/ 	.short	(.L_7554 - .L_7553)
.L_7553:
        /*007c*/ 	.word	0x00000000
        /*0080*/ 	.short	0x0003
        /*0082*/ 	.short	0x0010
        /*0084*/ 	.byte	0x00, 0xf0, 0x11, 0x00


	//----- nvinfo : EIATTR_KPARAM_INFO
	.align		4
.L_7554:
        /*0088*/ 	.byte	0x04, 0x17
        /*008a*/ 	.short	(.L_7556 - .L_7555)
.L_7555:
        /*008c*/ 	.word	0x00000000
        /*0090*/ 	.short	0x0002
        /*0092*/ 	.short	0x000c
        /*0094*/ 	.byte	0x00, 0xf0, 0x11, 0x00


	//----- nvinfo : EIATTR_KPARAM_INFO
	.align		4
.L_7556:
        /*0098*/ 	.byte	0x04, 0x17
        /*009a*/ 	.short	(.L_7558 - .L_7557)
.L_7557:
        /*009c*/ 	.word	0x00000000
        /*00a0*/ 	.short	0x0001
        /*00a2*/ 	.short	0x0008
        /*00a4*/ 	.byte	0x00, 0xf0, 0x11, 0x00


	//----- nvinfo : EIATTR_KPARAM_INFO
	.align		4
.L_7558:
        /*00a8*/ 	.byte	0x04, 0x17
        /*00aa*/ 	.short	(.L_7560 - .L_7559)
.L_7559:
        /*00ac*/ 	.word	0x00000000
        /*00b0*/ 	.short	0x0000
        /*00b2*/ 	.short	0x0000
        /*00b4*/ 	.byte	0x00, 0xf5, 0x21, 0x00


	//----- nvinfo : EIATTR_SPARSE_MMA_MASK
	.align		4
.L_7560:
        /*00b8*/ 	.byte	0x03, 0x50
        /*00ba*/ 	.short	0x0000


	//----- nvinfo : EIATTR_MAXREG_COUNT
	.align		4
        /*00bc*/ 	.byte	0x03, 0x1b
        /*00be*/ 	.short	0x00ff


	//----- nvinfo : EIATTR_MERCURY_ISA_VERSION
	.align		4
        /*00c0*/ 	.byte	0x03, 0x5f
        /*00c2*/ 	.short	0x0101


	//----- nvinfo : EIATTR_VRC_CTA_INIT_COUNT
	.align		4
        /*00c4*/ 	.byte	0x02, 0x4a
	.zero		1
	.zero		1


	//----- nvinfo : EIATTR_EXIT_INSTR_OFFSETS
	.align		4
        /*00c8*/ 	.byte	0x04, 0x1c
        /*00ca*/ 	.short	(.L_7562 - .L_7561)


	//   ....[0]....
.L_7561:
        /*00cc*/ 	.word	0x000000d0


	//   ....[1]....
        /*00d0*/ 	.word	0x00000d60


	//----- nvinfo : EIATTR_CRS_STACK_SIZE
	.align		4
.L_7562:
        /*00d4*/ 	.byte	0x04, 0x1e
        /*00d6*/ 	.short	(.L_7564 - .L_7563)
.L_7563:
        /*00d8*/ 	.word	0x00000000


	//----- nvinfo : EIATTR_CBANK_PARAM_SIZE
	.align		4
.L_7564:
        /*00dc*/ 	.byte	0x03, 0x19
        /*00de*/ 	.short	0x0038


	//----- nvinfo : EIATTR_PARAM_CBANK
	.align		4
        /*00e0*/ 	.byte	0x04, 0x0a
        /*00e2*/ 	.short	(.L_7566 - .L_7565)
	.align		4
.L_7565:
        /*00e4*/ 	.word	index@(.nv.constant0._Z28_permutedims_5D_3_1_4_5_2_32PfiiiiiS_iiii)
        /*00e8*/ 	.short	0x0380
        /*00ea*/ 	.short	0x0038


	//----- nvinfo : EIATTR_SW_WAR
	.align		4
.L_7566:
        /*00ec*/ 	.byte	0x04, 0x36
        /*00ee*/ 	.short	(.L_7568 - .L_7567)
.L_7567:
        /*00f0*/ 	.word	0x00000008
.L_7568:


//--------------------- .nv.info._Z28_permutedims_5D_3_1_4_2_5_64PdiiiiiS_iiii --------------------------
	.section	.nv.info._Z28_permutedims_5D_3_1_4_2_5_64PdiiiiiS_iiii,"",@"SHT_CUDA_INFO"
	.sectionflags	@""
	.align	4


	//----- nvinfo : EIATTR_CUDA_API_VERSION
	.align		4
        /*0000*/ 	.byte	0x04, 0x37
        /*0002*/ 	.short	(.L_7570 - .L_7569)
.L_7569:
        /*0004*/ 	.word	0x00000082


	//----- nvinfo : EIATTR_KPARAM_INFO
	.align		4
.L_7570:
        /*0008*/ 	.byte	0x04, 0x17
        /*000a*/ 	.short	(.L_7572 - .L_7571)
.L_7571:
        /*000c*/ 	.word	0x00000000
        /*0010*/ 	.short	0x000a
        /*0012*/ 	.short	0x0034
        /*0014*/ 	.byte	0x00, 0xf0, 0x11, 0x00


	//----- nvinfo : EIATTR_KPARAM_INFO
	.align		4
.L_7572:
        /*0018*/ 	.byte	0x04, 0x17
        /*001a*/ 	.short	(.L_7574 - .L_7573)
.L_7573:
        /*001c*/ 	.word	0x00000000
        /*0020*/ 	.short	0x0009
        /*0022*/ 	.short	0x0030
        /*0024*/ 	.byte	0x00, 0xf0, 0x11, 0x00


	//----- nvinfo : EIATTR_KPARAM_INFO
	.align		4
.L_7574:
        /*0028*/ 	.byte	0x04, 0x17
        /*002a*/ 	.short	(.L_7576 - .L_7575)
.L_7575:
        /*002c*/ 	.word	0x00000000
        /*0030*/ 	.short	0x0008
        /*0032*/ 	.short	0x002c
        /*0034*/ 	.byte	0x00, 0xf0, 0x11, 0x00


	//----- nvinfo : EIATTR_KPARAM_INFO
	.align		4
.L_7576:
        /*0038*/ 	.byte	0x04, 0x17
        /*003a*/ 	.short	(.L_7578 - .L_7577)
.L_7577:
        /*003c*/ 	.word	0x00000000
        /*0040*/ 	.short	0x0007
        /*0042*/ 	.short	0x0028
        /*0044*/ 	.byte	0x00, 0xf0, 0x11, 0x00


	//----- nvinfo : EIATTR_KPARAM_INFO
	.align		4
.L_7578:
        /*0048*/ 	.byte	0x04, 0x17
        /*004a*/ 	.short	(.L_7580 - .L_7579)
.L_7579:
        /*004c*/ 	.word	0x00000000
        /*0050*/ 	.short	0x0006
        /*0052*/ 	.short	0x0020
        /*0054*/ 	.byte	0x00, 0xf5, 0x21, 0x00


	//----- nvinfo : EIATTR_KPARAM_INFO
	.align		4
.L_7580:
        /*0058*/ 	.byte	0x04, 0x17
        /*005a*/ 	.short	(.L_7582 - .L_7581)
.L_7581:
        /*005c*/ 	.word	0x00000000
        /*0060*/ 	.short	0x0005
        /*0062*/ 	.short	0x0018
        /*0064*/ 	.byte	0x00, 0xf0, 0x11, 0x00


	//----- nvinfo : EIATTR_KPARAM_INFO
	.align		4
.L_7582:
        /*0068*/ 	.byte	0x04, 0x17
        /*006a*/ 	.short	(.L_7584 - .L_7583)
.L_7583:
        /*006c*/ 	.word	0x00000000
        /*0070*/ 	.short	0x0004
        /*0072*/ 	.short	0x0014
        /*0074*/ 	.byte	0x00, 0xf0, 0x11, 0x00


	//----- nvinfo : EIATTR_KPARAM_INFO
	.align		4
.L_7584:
        /*0078*/ 	.byte	0x04, 0x17
        /*007a*/ 	.short	(.L_7586 - .L_7585)
.L_7585:
        /*007c*/ 	.word	0x00000000
        /*0080*/ 	.short	0x0003
        /*0082*/ 	.short	0x0010
        /*0084*/ 	.byte	0x00, 0xf0, 0x11, 0x00


	//----- nvinfo : EIATTR_KPARAM_INFO
	.align		4
.L_7586:
        /*0088*/ 	.byte	0x04, 0x17
        /*008a*/ 	.short	(.L_7588 - .L_7587)
.L_7587:
        /*008c*/ 	.word	0x00000000
        /*0090*/ 	.short	0x0002
        /*0092*/ 	.short	0x000c
        /*0094*/ 	.byte	0x00, 0xf0, 0x11, 0x00


	//----- nvinfo : EIATTR_KPARAM_INFO
	.align		4
.L_7588:
        /*0098*/ 	.byte	0x04, 0x17
        /*009a*/ 	.short	(.L_7590 - .L_7589)
.L_7589:
        /*009c*/ 	.word	0x00000000
        /*00a0*/ 	.short	0x0001
        /*00a2*/ 	.short	0x0008
        /*00a4*/ 	.byte	0x00, 0xf0, 0x11, 0x00


	//----- nvinfo : EIATTR_KPARAM_INFO
	.align		4
.L_7590:
        /*00a8*/ 	.byte	0x04, 0x17
        /*00aa*/ 	.short	(.L_7592 - .L_7591)
.L_7591:
        /*00ac*/ 	.word	0x00000000
        /*00b0*/ 	.short	0x0000
        /*00b2*/ 	.short	0x0000
        /*00b4*/ 	.byte	0x00, 0xf5, 0x21, 0x00


	//----- nvinfo : EIATTR_SPARSE_MMA_MASK
	.align		4
.L_7592:
        /*00b8*/ 	.byte	0x03, 0x50
        /*00ba*/ 	.short	0x0000


	//----- nvinfo : EIATTR_MAXREG_COUNT
	.align		4
        /*00bc*/ 	.byte	0x03, 0x1b
        /*00be*/ 	.short	0x00ff


	//----- nvinfo : EIATTR_MERCURY_ISA_VERSION
	.align		4
        /*00c0*/ 	.byte	0x03, 0x5f
        /*00c2*/ 	.short	0x0101


	//----- nvinfo : EIATTR_VRC_CTA_INIT_COUNT
	.align		4
        /*00c4*/ 	.byte	0x02, 0x4a
	.zero		1
	.zero		1


	//----- nvinfo : EIATTR_EXIT_INSTR_OFFSETS
	.align		4
        /*00c8*/ 	.byte	0x04, 0x1c
        /*00ca*/ 	.short	(.L_7594 - .L_7593)


	//   ....[0]....
.L_7593:
        /*00cc*/ 	.word	0x000000d0


	//   ....[1]....
        /*00d0*/ 	.word	0x00000d80


	//----- nvinfo : EIATTR_CRS_STACK_SIZE
	.align		4
.L_7594:
        /*00d4*/ 	.byte	0x04, 0x1e
        /*00d6*/ 	.short	(.L_7596 - .L_7595)
.L_7595:
        /*00d8*/ 	.word	0x00000000


	//----- nvinfo : EIATTR_CBANK_PARAM_SIZE
	.align		4
.L_7596:
        /*00dc*/ 	.byte	0x03, 0x19
        /*00de*/ 	.short	0x0038


	//----- nvinfo : EIATTR_PARAM_CBANK
	.align		4
        /*00e0*/ 	.byte	0x04, 0x0a
        /*00e2*/ 	.short	(.L_7598 - .L_7597)
	.align		4
.L_7597:
        /*00e4*/ 	.word	index@(.nv.constant0._Z28_permutedims_5D_3_1_4_2_5_64PdiiiiiS_iiii)
        /*00e8*/ 	.short	0x0380
        /*00ea*/ 	.short	0x0038


	//----- nvinfo : EIATTR_SW_WAR
	.align		4
.L_7598:
        /*00ec*/ 	.byte	0x04, 0x36
        /*00ee*/ 	.short	(.L_7600 - .L_7599)
.L_7599:
        /*00f0*/ 	.word	0x00000008
.L_7600:


//--------------------- .nv.info._Z28_permutedims_5D_3_1_4_2_5_32PfiiiiiS_iiii --------------------------
	.section	.nv.info._Z28_permutedims_5D_3_1_4_2_5_32PfiiiiiS_iiii,"",@"SHT_CUDA_INFO"
	.sectionflags	@""
	.align	4


	//----- nvinfo : EIATTR_CUDA_API_VERSION
	.align		4
        /*0000*/ 	.byte	0x04, 0x37
        /*0002*/ 	.short	(.L_7602 - .L_7601)
.L_7601:
        /*0004*/ 	.word	0x00000082


	//----- nvinfo : EIATTR_KPARAM_INFO
	.align		4
.L_7602:
        /*0008*/ 	.byte	0x04, 0x17
        /*000a*/ 	.short	(.L_7604 - .L_7603)
.L_7603:
        /*000c*/ 	.word	0x00000000
        /*0010*/ 	.short	0x000a
        /*0012*/ 	.short	0x0034
        /*0014*/ 	.byte	0x00, 0xf0, 0x11, 0x00


	//----- nvinfo : EIATTR_KPARAM_INFO
	.align		4
.L_7604:
        /*0018*/ 	.byte	0x04, 0x17
        /*001a*/ 	.short	(.L_7606 - .L_7605)
.L_7605:
        /*001c*/ 	.word	0x00000000
        /*0020*/ 	.short	0x0009
        /*0022*/ 	.short	0x0030
        /*0024*/ 	.byte	0x00, 0xf0, 0x11, 0x00


	//----- nvinfo : EIATTR_KPARAM_INFO
	.align		4
.L_7606:
        /*0028*/ 	.byte	0x04, 0x17
        /*002a*/ 	.short	(.L_7608 - .L_7607)
.L_7607:
        /*002c*/ 	.word	0x00000000
        /*0030*/ 	.short	0x0008
        /*0032*/ 	.short	0x002c
        /*0034*/ 	.byte	0x00, 0xf0, 0x11, 0x00


	//----- nvinfo : EIATTR_KPARAM_INFO
	.align		4
.L_7608:
        /*0038*/ 	.byte	0x04, 0x17
        /*003a*/ 	.short	(.L_7610 - .L_7609)
.L_7609:
        /*003c*/ 	.word	0x00000000
        /*0040*/ 	.short	0x0007
        /*0042*/ 	.short	0x0028
        /*0044*/ 	.byte	0x00, 0xf0, 0x11, 0x00


	//----- nvinfo : EIATTR_KPARAM_INFO
	.align		4
.L_7610:
        /*0048*/ 	.byte	0x04, 0x17
        /*004a*/ 	.short	(.L_7612 - .L_7611)
.L_7611:
        /*004c*/ 	.word	0x00000000
        /*0050*/ 	.short	0x0006
        /*0052*/ 	.short	0x0020
        /*0054*/ 	.byte	0x00, 0xf5, 0x21, 0x00


	//----- nvinfo : EIATTR_KPARAM_INFO
	.align		4
.L_7612:
        /*0058*/ 	.byte	0x04, 0x17
        /*005a*/ 	.short	(.L_7614 - .L_7613)
.L_7613:
        /*005c*/ 	.word	0x00000000
        /*0060*/ 	.short	0x0005
        /*0062*/ 	.short	0x0018
        /*0064*/ 	.byte	0x00, 0xf0, 0x11, 0x00


	//----- nvinfo : EIATTR_KPARAM_INFO
	.align		4
.L_7614:
        /*0068*/ 	.byte	0x04, 0x17
        /*006a*/ 	.short	(.L_7616 - .L_7615)
.L_7615:
        /*006c*/ 	.word	0x00000000
        /*0070*/ 	.short	0x0004
        /*0072*/ 	.short	0x0014
        /*0074*/ 	.byte	0x00, 0xf0, 0x11, 0x00


	//----- nvinfo : EIATTR_KPARAM_INFO
	.align		4
.L_7616:
        /*0078*/ 	.byte	0x04, 0x17
        /*007a*/ 	.short	(.L_7618 - .L_7617)
.L_7617:
        /*007c*/ 	.word	0x00000000
        /*0080*/ 	.short	0x0003
        /*0082*/ 	.short	0x0010
        /*0084*/ 	.byte	0x00, 0xf0, 0x11, 0x00


	//----- nvinfo : EIATTR_KPARAM_INFO
	.align		4
.L_7618:
        /*0088*/ 	.byte	0x04, 0x17
        /*008a*/ 	.short	(.L_7620 - .L_7619)
.L_7619:
        /*008c*/ 	.word	0x00000000
        /*0090*/ 	.short	0x0002
        /*0092*/ 	.short	0x000c
        /*0094*/ 	.byte	0x00, 0xf0, 0x11, 0x00


	//----- nvinfo : EIATTR_KPARAM_INFO
	.align		4
.L_7620:
        /*0098*/ 	.byte	0x04, 0x17
        /*009a*/ 	.short	(.L_7622 - .L_7621)
.L_7621:
        /*009c*/ 	.word	0x00000000
        /*00a0*/ 	.short	0x0001
        /*00a2*/ 	.short	0x0008
        /*00a4*/ 	.byte	0x00, 0xf0, 0x11, 0x00


	//----- nvinfo : EIATTR_KPARAM_INFO
	.align		4
.L_7622:
        /*00a8*/ 	.byte	0x04, 0x17
        /*00aa*/ 	.short	(.L_7624 - .L_7623)
.L_7623:
        /*00ac*/ 	.word	0x00000000
        /*00b0*/ 	.short	0x0000
        /*00b2*/ 	.short	0x0000
        /*00b4*/ 	.byte	0x00, 0xf5, 0x21, 0x00


	//----- nvinfo : EIATTR_SPARSE_MMA_MASK
	.align		4
.L_7624:
        /*00b8*/ 	.byte	0x03, 0x50
        /*00ba*/ 	.short	0x0000


	//----- nvinfo : EIATTR_MAXREG_COUNT
	.align		4
        /*00bc*/ 	.byte	0x03, 0x1b
        /*00be*/ 	.short	0x00ff


	//----- nvinfo : EIATTR_MERCURY_ISA_VERSION
	.align		4
        /*00c0*/ 	.byte	0x03, 0x5f
        /*00c2*/ 	.short	0x0101


	//----- nvinfo : EIATTR_VRC_CTA_INIT_COUNT
	.align		4
        /*00c4*/ 	.byte	0x02, 0x4a
	.zero		1
	.zero		1


	//----- nvinfo : EIATTR_EXIT_INSTR_OFFSETS
	.align		4
        /*00c8*/ 	.byte	0x04, 0x1c
        /*00ca*/ 	.short	(.L_7626 - .L_7625)


	//   ....[0]....
.L_7625:
        /*00cc*/ 	.word	0x000000d0


	//   ....[1]....
        /*00d0*/ 	.word	0x00000d60


	//----- nvinfo : EIATTR_CRS_STACK_SIZE
	.align		4
.L_7626:
        /*00d4*/ 	.byte	0x04, 0x1e
        /*00d6*/ 	.short	(.L_7628 - .L_7627)
.L_7627:
        /*00d8*/ 	.word	0x00000000


	//----- nvinfo : EIATTR_CBANK_PARAM_SIZE
	.align		4
.L_7628:
        /*00dc*/ 	.byte	0x03, 0x19
        /*00de*/ 	.short	0x0038


	//----- nvinfo : EIATTR_PARAM_CBANK
	.align		4
        /*00e0*/ 	.byte	0x04, 0x0a
        /*00e2*/ 	.short	(.L_7630 - .L_7629)
	.align		4
.L_7629:
        /*00e4*/ 	.word	index@(.nv.constant0._Z28_permutedims_5D_3_1_4_2_5_32PfiiiiiS_iiii)
        /*00e8*/ 	.short	0x0380
        /*00ea*/ 	.short	0x0038


	//----- nvinfo : EIATTR_SW_WAR
	.align		4
.L_7630:
        /*00ec*/ 	.byte	0x04, 0x36
        /*00ee*/ 	.short	(.L_7632 - .L_7631)
.L_7631:
        /*00f0*/ 	.word	0x00000008
.L_7632:


//--------------------- .nv.info._Z28_permutedims_5D_3_1_2_5_4_64PdiiiiiS_iiii --------------------------
	.section	.nv.info._Z28_permutedims_5D_3_1_2_5_4_64PdiiiiiS_iiii,"",@"SHT_CUDA_INFO"
	.sectionflags	@""
	.align	4


	//----- nvinfo : EIATTR_CUDA_API_VERSION
	.align		4
        /*0000*/ 	.byte	0x04, 0x37
        /*0002*/ 	.short	(.L_7634 - .L_7633)
.L_7633:
        /*0004*/ 	.word	0x00000082


	//----- nvinfo : EIATTR_KPARAM_INFO
	.align		4
.L_7634:
        /*0008*/ 	.byte	0x04, 0x17
        /*000a*/ 	.short	(.L_7636 - .L_7635)
.L_7635:
        /*000c*/ 	.word	0x00000000
        /*0010*/ 	.short	0x000a
        /*0012*/ 	.short	0x0034
        /*0014*/ 	.byte	0x00, 0xf0, 0x11, 0x00


	//----- nvinfo : EIATTR_KPARAM_INFO
	.align		4
.L_7636:
        /*0018*/ 	.byte	0x04, 0x17
        /*001a*/ 	.short	(.L_7638 - .L_7637)
.L_7637:
        /*001c*/ 	.word	0x00000000
        /*0020*/ 	.short	0x0009
        /*0022*/ 	.short	0x0030
        /*0024*/ 	.byte	0x00, 0xf0, 0x11, 0x00


	//----- nvinfo : EIATTR_KPARAM_INFO
	.align		4
.L_7638:
        /*0028*/ 	.byte	0x04, 0x17
        /*002a*/ 	.short	(.L_7640 - .L_7639)
.L_7639:
        /*002c*/ 	.word	0x00000000
        /*0030*/ 	.short	0x0008
        /*0032*/ 	.short	0x002c
        /*0034*/ 	.byte	0x00, 0xf0, 0x11, 0x00


	//----- nvinfo : EIATTR_KPARAM_INFO
	.align		4
.L_7640:
        /*0038*/ 	.byte	0x04, 0x17
        /*003a*/ 	.short	(.L_7642 - .L_7641)
.L_7641:
        /*003c*/ 	.word	0x00000000
        /*0040*/ 	.short	0x0007
        /*0042*/ 	.short	0x0028
        /*0044*/ 	.byte	0x00, 0xf0, 0x11, 0x00


	//----- nvinfo : EIATTR_KPARAM_INFO
	.align		4
.L_7642:
        /*0048*/ 	.byte	0x04, 0x17
        /*004a*/ 	.short	(.L_7644 - .L_7643)
.L_7643:
        /*004c*/ 	.word	0x00000000
        /*0050*/ 	.short	0x0006
        /*0052*/ 	.short	0x0020
        /*0054*/ 	.byte	0x00, 0xf5, 0x21, 0x00


	//----- nvinfo : EIATTR_KPARAM_INFO
	.align		4
.L_7644:
        /*0058*/ 	.byte	0x04, 0x17
        /*005a*/ 	.short	(.L_7646 - .L_7645)
.L_7645:
        /*005c*/ 	.word	0x00000000
        /*0060*/ 	.short	0x0005
        /*0062*/ 	.short	0x0018
        /*0064*/ 	.byte	0x00, 0xf0, 0x11, 0x00


	//----- nvinfo : EIATTR_KPARAM_INFO
	.align		4
.L_7646:
        /*0068*/ 	.byte	0x04, 0x17
        /*006a*/ 	.short	(.L_7648 - .L_7647)
.L_7647:
        /*006c*/ 	.word	0x00000000
        /*0070*/ 	.short	0x0004
        /*0072*/ 	.short	0x0014
        /*0074*/ 	.byte	0x00, 0xf0, 0x11, 0x00


	//----- nvinfo : EIATTR_KPARAM_INFO
	.align		4
.L_7648:
        /*0078*/ 	.byte	0x04, 0x17
        /*007a*/ 	.short	(.L_7650 - .L_7649)
.L_7649:
        /*007c*/ 	.word	0x00000000
        /*0080*/ 	.short	0x0003
        /*0082*/ 	.short	0x0010
        /*0084*/ 	.byte	0x00, 0xf0, 0x11, 0x00


	//----- nvinfo : EIATTR_KPARAM_INFO
	.align		4
.L_7650:
        /*0088*/ 	.byte	0x04, 0x17
        /*008a*/ 	.short	(.L_7652 - .L_7651)
.L_7651:
        /*008c*/ 	.word	0x00000000
        /*0090*/ 	.short	0x0002
        /*0092*/ 	.short	0x000c
        /*0094*/ 	.byte	0x00, 0xf0, 0x11, 0x00


	//----- nvinfo : EIATTR_KPARAM_INFO
	.align		4
.L_7652:
        /*0098*/ 	.byte	0x04, 0x17
        /*009a*/ 	.short	(.L_7654 - .L_7653)
.L_7653:
        /*009c*/ 	.word	0x00000000
        /*00a0*/ 	.short	0x0001
        /*00a2*/ 	.short	0x0008
        /*00a4*/ 	.byte	0x00, 0xf0, 0x11, 0x00


	//----- nvinfo : EIATTR_KPARAM_INFO
	.align		4
.L_7654:
        /*00a8*/ 	.byte	0x04, 0x17
        /*00aa*/ 	.short	(.L_7656 - .L_7655)
.L_7655:
        /*00ac*/ 	.word	0x00000000
        /*00b0*/ 	.short	0x0000
        /*00b2*/ 	.short	0x0000
        /*00b4*/ 	.byte	0x00, 0xf5, 0x21, 0x00


	//----- nvinfo : EIATTR_SPARSE_MMA_MASK
	.align		4
.L_7656:
        /*00b8*/ 	.byte	0x03, 0x50
        /*00ba*/ 	.short	0x0000


	//----- nvinfo : EIATTR_MAXREG_COUNT
	.align		4
        /*00bc*/ 	.byte	0x03, 0x1b
        /*00be*/ 	.short	0x00ff


	//----- nvinfo : EIATTR_MERCURY_ISA_VERSION
	.align		4
        /*00c0*/ 	.byte	0x03, 0x5f
        /*00c2*/ 	.short	0x0101


	//----- nvinfo : EIATTR_VRC_CTA_INIT_COUNT
	.align		4
        /*00c4*/ 	.byte	0x02, 0x4a
	.zero		1
	.zero		1


	//----- nvinfo : EIATTR_EXIT_INSTR_OFFSETS
	.align		4
        /*00c8*/ 	.byte	0x04, 0x1c
        /*00ca*/ 	.short	(.L_7658 - .L_7657)


	//   ....[0]....
.L_7657:
        /*00cc*/ 	.word	0x000000d0


	//   ....[1]....
        /*00d0*/ 	.word	0x00000d60


	//----- nvinfo : EIATTR_CRS_STACK_SIZE
	.align		4
.L_7658:
        /*00d4*/ 	.byte	0x04, 0x1e
        /*00d6*/ 	.short	(.L_7660 - .L_7659)
.L_7659:
        /*00d8*/ 	.word	0x00000000


	//----- nvinfo : EIATTR_CBANK_PARAM_SIZE
	.align		4
.L_7660:
        /*00dc*/ 	.byte	0x03, 0x19
        /*00de*/ 	.short	0x0038


	//----- nvinfo : EIATTR_PARAM_CBANK
	.align		4
        /*00e0*/ 	.byte	0x04, 0x0a
        /*00e2*/ 	.short	(.L_7662 - .L_7661)
	.align		4
.L_7661:
        /*00e4*/ 	.word	index@(.nv.constant0._Z28_permutedims_5D_3_1_2_5_4_64PdiiiiiS_iiii)
        /*00e8*/ 	.short	0x0380
        /*00ea*/ 	.short	0x0038


	//----- nvinfo : EIATTR_SW_WAR
	.align		4
.L_7662:
        /*00ec*/ 	.byte	0x04, 0x36
        /*00ee*/ 	.short	(.L_7664 - .L_7663)
.L_7663:
        /*00f0*/ 	.word	0x00000008
.L_7664:


//--------------------- .nv.info._Z28_permutedims_5D_3_1_2_5_4_32PfiiiiiS_iiii --------------------------
	.section	.nv.info._Z28_permutedims_5D_3_1_2_5_4_32PfiiiiiS_iiii,"",@"SHT_CUDA_INFO"
	.sectionflags	@""
	.align	4


	//----- nvinfo : EIATTR_CUDA_API_VERSION
	.align		4
        /*0000*/ 	.byte	0x04, 0x37
        /*0002*/ 	.short	(.L_7666 - .L_7665)
.L_7665:
        /*0004*/ 	.word	0x00000082


	//----- nvinfo : EIATTR_KPARAM_INFO
	.align		4
.L_7666:
        /*0008*/ 	.byte	0x04, 0x17
        /*000a*/ 	.short	(.L_7668 - .L_7667)
.L_7667:
        /*000c*/ 	.word	0x00000000
        /*0010*/ 	.short	0x000a
        /*0012*/ 	.short	0x0034
        /*0014*/ 	.byte	0x00, 0xf0, 0x11, 0x00


	//----- nvinfo : EIATTR_KPARAM_INFO
	.align		4
.L_7668:
        /*0018*/ 	.byte	0x04, 0x17
        /*001a*/ 	.short	(.L_7670 - .L_7669)
.L_7669:
        /*001c*/ 	.word	0x00000000
        /*0020*/ 	.short	0x0009
        /*0022*/ 	.short	0x0030
        /*0024*/ 	.byte	0x00, 0xf0, 0x11, 0x00


	//----- nvinfo : EIATTR_KPARAM_INFO
	.align		4
.L_7670:
        /*0028*/ 	.byte	0x04, 0x17
        /*002a*/ 	.short	(.L_7672 - .L_7671)
.L_7671:
        /*002c*/ 	.word	0x00000000
        /*0030*/ 	.short	0x0008
        /*0032*/ 	.short	0x002c
        /*0034*/ 	.byte	0x00, 0xf0, 0x11, 0x00


	//----- nvinfo : EIATTR_KPARAM_INFO
	.align		4
.L_7672:
        /*0038*/ 	.byte	0x04, 0x17
        /*003a*/ 	.short	(.L_7674 - .L_7673)
.L_7673:
        /*003c*/ 	.word	0x00000000
        /*0040*/ 	.short	0x0007
        /*0042*/ 	.short	0x0028
        /*0044*/ 	.byte	0x00, 0xf0, 0x11, 0x00


	//----- nvinfo : EIATTR_KPARAM_INFO
	.align		4
.L_7674:
        /*0048*/ 	.byte	0x04, 0x17
        /*004a*/ 	.short	(.L_7676 - .L_7675)
.L_7675:
        /*004c*/ 	.word	0x00000000
        /*0050*/ 	.short	0x0006
        /*0052*/ 	.short	0x0020
        /*0054*/ 	.byte	0x00, 0xf5, 0x21, 0x00


	//----- nvinfo : EIATTR_KPARAM_INFO
	.align		4
.L_7676:
        /*0058*/ 	.byte	0x04, 0x17
        /*005a*/ 	.short	(.L_7678 - .L_7677)
.L_7677:
        /*005c*/ 	.word	0x00000000
        /*0060*/ 	.short	0x0005
        /*0062*/ 	.short	0x0018
        /*0064*/ 	.byte	0x00, 0xf0, 0x11, 0x00


	//----- nvinfo : EIATTR_KPARAM_INFO
	.align		4
.L_7678:
        /*0068*/ 	.byte	0x04, 0x17
        /*006a*/ 	.short	(.L_7680 - .L_7679)
.L_7679:
        /*006c*/ 	.word	0x00000000
        /*0070*/ 	.short	0x0004
        /*0072*/ 	.short	0x0014
        /*0074*/ 	.byte	0x00, 0xf0, 0x11, 0x00


	//----- nvinfo : EIATTR_KPARAM_INFO
	.align		4
.L_7680:
        /*0078*/ 	.byte	0x04, 0x17
        /*007a*/ 	.short	(.L_7682 - .L_7681)
.L_7681:
        /*007c*/ 	.word	0x00000000
        /*0080*/ 	.short	0x0003
        /*0082*/ 	.short	0x0010
        /*0084*/ 	.byte	0x00, 0xf0, 0x11, 0x00


	//----- nvinfo : EIATTR_KPARAM_INFO
	.align		4
.L_7682:
        /*0088*/ 	.byte	0x04, 0x17
        /*008a*/ 	.short	(.L_7684 - .L_7683)
.L_7683:
        /*008c*/ 	.word	0x00000000
        /*0090*/ 	.short	0x0002
        /*0092*/ 	.short	0x000c
        /*0094*/ 	.byte	0x00, 0xf0, 0x11, 0x00


	//----- nvinfo : EIATTR_KPARAM_INFO
	.align		4
.L_7684:
        /*0098*/ 	.byte	0x04, 0x17
        /*009a*/ 	.short	(.L_7686 - .L_7685)
.L_7685:
        /*009c*/ 	.word	0x00000000
        /*00a0*/ 	.short	0x0001
        /*00a2*/ 	.short	0x0008
        /*00a4*/ 	.byte	0x00, 0xf0, 0x11, 0x00


	//----- nvinfo : EIATTR_KPARAM_INFO
	.align		4
.L_7686:
        /*00a8*/ 	.byte	0x04, 0x17
        /*00aa*/ 	.short	(.L_7688 - .L_7687)
.L_7687:
        /*00ac*/ 	.word	0x00000000
        /*00b0*/ 	.short	0x0000
        /*00b2*/ 	.short	0x0000
        /*00b4*/ 	.byte	0x00, 0xf5, 0x21, 0x00


	//----- nvinfo : EIATTR_SPARSE_MMA_MASK
	.align		4
.L_7688:
        /*00b8*/ 	.byte	0x03, 0x50
        /*00ba*/ 	.short	0x0000


	//----- nvinfo : EIATTR_MAXREG_COUNT
	.align		4
        /*00bc*/ 	.byte	0x03, 0x1b
        /*00be*/ 	.short	0x00ff


	//----- nvinfo : EIATTR_MERCURY_ISA_VERSION
	.align		4
        /*00c0*/ 	.byte	0x03, 0x5f
        /*00c2*/ 	.short	0x0101


	//----- nvinfo : EIATTR_VRC_CTA_INIT_COUNT
	.align		4
        /*00c4*/ 	.byte	0x02, 0x4a
	.zero		1
	.zero		1


	//----- nvinfo : EIATTR_EXIT_INSTR_OFFSETS
	.align		4
        /*00c8*/ 	.byte	0x04, 0x1c
        /*00ca*/ 	.short	(.L_7690 - .L_7689)


	//   ....[0]....
.L_7689:
        /*00cc*/ 	.word	0x000000d0


	//   ....[1]....
        /*00d0*/ 	.word	0x00000d60


	//----- nvinfo : EIATTR_CRS_STACK_SIZE
	.align		4
.L_7690:
        /*00d4*/ 	.byte	0x04, 0x1e
        /*00d6*/ 	.short	(.L_7692 - .L_7691)
.L_7691:
        /*00d8*/ 	.word	0x00000000


	//----- nvinfo : EIATTR_CBANK_PARAM_SIZE
	.align		4
.L_7692:
        /*00dc*/ 	.byte	0x03, 0x19
        /*00de*/ 	.short	0x0038


	//----- nvinfo : EIATTR_PARAM_CBANK
	.align		4
        /*00e0*/ 	.byte	0x04, 0x0a
        /*00e2*/ 	.short	(.L_7694 - .L_7693)
	.align		4
.L_7693:
        /*00e4*/ 	.word	index@(.nv.constant0._Z28_permutedims_5D_3_1_2_5_4_32PfiiiiiS_iiii)
        /*00e8*/ 	.short	0x0380
        /*00ea*/ 	.short	0x0038


	//----- nvinfo : EIATTR_SW_WAR
	.align		4
.L_7694:
        /*00ec*/ 	.byte	0x04, 0x36
        /*00ee*/ 	.short	(.L_7696 - .L_7695)
.L_7695:
        /*00f0*/ 	.word	0x00000008
.L_7696:


//--------------------- .nv.info._Z28_permutedims_5D_3_1_2_4_5_64PdiiiiiS_iiii --------------------------
	.section	.nv.info._Z28_permutedims_5D_3_1_2_4_5_64PdiiiiiS_iiii,"",@"SHT_CUDA_INFO"
	.sectionflags	@""
	.align	4


	//----- nvinfo : EIATTR_CUDA_API_VERSION
	.align		4
        /*0000*/ 	.byte	0x04, 0x37
        /*0002*/ 	.short	(.L_7698 - .L_7697)
.L_7697:
        /*0004*/ 	.word	0x00000082


	//----- nvinfo : EIATTR_KPARAM_INFO
	.align		4
.L_7698:
        /*0008*/ 	.byte	0x04, 0x17
        /*000a*/ 	.short	(.L_7700 - .L_7699)
.L_7699:
        /*000c*/ 	.word	0x00000000
        /*0010*/ 	.short	0x000a
        /*0012*/ 	.short	0x0034
        /*0014*/ 	.byte	0x00, 0xf0, 0x11, 0x00


	//----- nvinfo : EIATTR_KPARAM_INFO
	.align		4
.L_7700:
        /*0018*/ 	.byte	0x04, 0x17
        /*001a*/ 	.short	(.L_7702 - .L_7701)
.L_7701:
        /*001c*/ 	.word	0x00000000
        /*0020*/ 	.short	0x0009
        /*0022*/ 	.short	0x0030
        /*0024*/ 	.byte	0x00, 0xf0, 0x11, 0x00


	//----- nvinfo : EIATTR_KPARAM_INFO
	.align		4
.L_7702:
        /*0028*/ 	.byte	0x04, 0x17
        /*002a*/ 	.short	(.L_7704 - .L_7703)
.L_7703:
        /*002c*/ 	.word	0x00000000
        /*0030*/ 	.short	0x0008
        /*0032*/ 	.short	0x002c
        /*0034*/ 	.byte	0x00, 0xf0, 0x11, 0x00


	//----- nvinfo : EIATTR_KPARAM_INFO
	.align		4
.L_7704:
        /*0038*/ 	.byte	0x04, 0x17
        /*003a*/ 	.short	(.L_7706 - .L_7705)
.L_7705:
        /*003c*/ 	.word	0x00000000
        /*0040*/ 	.short	0x0007
        /*0042*/ 	.short	0x0028
        /*0044*/ 	.byte	0x00, 0xf0, 0x11, 0x00


	//----- nvinfo : EIATTR_KPARAM_INFO
	.align		4
.L_7706:
        /*0048*/ 	.byte	0x04, 0x17
        /*004a*/ 	.short	(.L_7708 - .L_7707)
.L_7707:
        /*004c*/ 	.word	0x00000000
        /*0050*/ 	.short	0x0006
        /*0052*/ 	.short	0x0020
        /*0054*/ 	.byte	0x00, 0xf5, 0x21, 0x00


	//----- nvinfo : EIATTR_KPARAM_INFO
	.align		4
.L_7708:
        /*0058*/ 	.byte	0x04, 0x17
        /*005a*/ 	.short	(.L_7710 - .L_7709)
.L_7709:
        /*005c*/ 	.word	0x00000000
        /*0060*/ 	.short	0x0005
        /*0062*/ 	.short	0x0018
        /*0064*/ 	.byte	0x00, 0xf0, 0x11, 0x00


	//----- nvinfo : EIATTR_KPARAM_INFO
	.align		4
.L_7710:
        /*0068*/ 	.byte	0x04, 0x17
        /*006a*/ 	.short	(.L_7712 - .L_7711)
.L_7711:
        /*006c*/ 	.word	0x00000000
        /*0070*/ 	.short	0x0004
        /*0072*/ 	.short	0x0014
        /*0074*/ 	.byte	0x00, 0xf0, 0x11, 0x00


	//----- nvinfo : EIATTR_KPARAM_INFO
	.align		4
.L_7712:
        /*0078*/ 	.byte	0x04, 0x17
        /*007a*/ 	.short	(.L_7714 - .L_7713)
.L_7713:
        /*007c*/ 	.word	0x00000000
        /*0080*/ 	.short	0x0003
        /*0082*/ 	.short	0x0010
        /*0084*/ 	.byte	0x00, 0xf0, 0x11, 0x00


	//----- nvinfo : EIATTR_KPARAM_INFO
	.align		4
.L_7714:
        /*0088*/ 	.byte	0x04, 0x17
        /*008a*/ 	.short	(.L_7716 - .L_7715)
.L_7715:
        /*008c*/ 	.word	0x00000000
        /*0090*/ 	.short	0x0002
        /*0092*/ 	.short	0x000c
        /*0094*/ 	.byte	0x00, 0xf0, 0x11, 0x00


	//----- nvinfo : EIATTR_KPARAM_INFO
	.align		4
.L_7716:
        /*0098*/ 	.byte	0x04, 0x17
        /*009a*/ 	.short	(.L_7718 - .L_7717)
.L_7717:
        /*009c*/ 	.word	0x00000000
        /*00a0*/ 	.short	0x0001
        /*00a2*/ 	.short	0x0008
        /*00a4*/ 	.byte	0x00, 0xf0, 0x11, 0x00


	//----- nvinfo : EIATTR_KPARAM_INFO
	.align		4
.L_7718:
        /*00a8*/ 	.byte	0x04, 0x17
        /*00aa*/ 	.short	(.L_7720 - .L_7719)
.L_7719:
        /*00ac*/ 	.word	0x00000000
        /*00b0*/ 	.short	0x0000
        /*00b2*/ 	.short	0x0000
        /*00b4*/ 	.byte	0x00, 0xf5, 0x21, 0x00


	//----- nvinfo : EIATTR_SPARSE_MMA_MASK
	.align		4
.L_7720:
        /*00b8*/ 	.byte	0x03, 0x50
        /*00ba*/ 	.short	0x0000


	//----- nvinfo : EIATTR_MAXREG_COUNT
	.align		4
        /*00bc*/ 	.byte	0x03, 0x1b
        /*00be*/ 	.short	0x00ff


	//----- nvinfo : EIATTR_MERCURY_ISA_VERSION
	.align		4
        /*00c0*/ 	.byte	0x03, 0x5f
        /*00c2*/ 	.short	0x0101


	//----- nvinfo : EIATTR_VRC_CTA_INIT_COUNT
	.align		4
        /*00c4*/ 	.byte	0x02, 0x4a
	.zero		1
	.zero		1


	//----- nvinfo : EIATTR_EXIT_INSTR_OFFSETS
	.align		4
        /*00c8*/ 	.byte	0x04, 0x1c
        /*00ca*/ 	.short	(.L_7722 - .L_7721)


	//   ....[0]....
.L_7721:
        /*00cc*/ 	.word	0x000000d0


	//   ....[1]....
        /*00d0*/ 	.word	0x00000d80


	//----- nvinfo : EIATTR_CRS_STACK_SIZE
	.align		4
.L_7722:
        /*00d4*/ 	.byte	0x04, 0x1e
        /*00d6*/ 	.short	(.L_7724 - .L_7723)
.L_7723:
        /*00d8*/ 	.word	0x00000000


	//----- nvinfo : EIATTR_CBANK_PARAM_SIZE
	.align		4
.L_7724:
        /*00dc*/ 	.byte	0x03, 0x19
        /*00de*/ 	.short	0x0038


	//----- nvinfo : EIATTR_PARAM_CBANK
	.align		4
        /*00e0*/ 	.byte	0x04, 0x0a
        /*00e2*/ 	.short	(.L_7726 - .L_7725)
	.align		4
.L_7725:
        /*00e4*/ 	.word	index@(.nv.constant0._Z28_permutedims_5D_3_1_2_4_5_64PdiiiiiS_iiii)
        /*00e8*/ 	.short	0x0380
        /*00ea*/ 	.short	0x0038


	//----- nvinfo : EIATTR_SW_WAR
	.align		4
.L_7726:
        /*00ec*/ 	.byte	0x04, 0x36
        /*00ee*/ 	.short	(.L_7728 - .L_7727)
.L_7727:
        /*00f0*/ 	.word	0x00000008
.L_7728:


//--------------------- .nv.info._Z28_permutedims_5D_3_1_2_4_5_32PfiiiiiS_iiii --------------------------
	.section	.nv.info._Z28_permutedims_5D_3_1_2_4_5_32PfiiiiiS_iiii,"",@"SHT_CUDA_INFO"
	.sectionflags	@""
	.align	4


	//----- nvinfo : EIATTR_CUDA_API_VERSION
	.align		4
        /*0000*/ 	.byte	0x04, 0x37
        /*0002*/ 	.short	(.L_7730 - .L_7729)
.L_7729:
        /*0004*/ 	.word	0x00000082


	//----- nvinfo : EIATTR_KPARAM_INFO
	.align		4
.L_7730:
        /*0008*/ 	.byte	0x04, 0x17
        /*000a*/ 	.short	(.L_7732 - .L_7731)
.L_7731:
        /*000c*/ 	.word	0x00000000
        /*0010*/ 	.short	0x000a
        /*0012*/ 	.short	0x0034
        /*0014*/ 	.byte	0x00, 0xf0, 0x11, 0x00


	//----- nvinfo : EIATTR_KPARAM_INFO
	.align		4
.L_7732:
        /*0018*/ 	.byte	0x04, 0x17
        /*001a*/ 	.short	(.L_7734 - .L_7733)
.L_7733:
        /*001c*/ 	.word	0x00000000
        /*0020*/ 	.short	0x0009
        /*0022*/ 	.short	0x0030
        /*0024*/ 	.byte	0x00, 0xf0, 0x11, 0x00


	//----- nvinfo : EIATTR_KPARAM_INFO
	.align		4
.L_7734:
        /*0028*/ 	.byte	0x04, 0x17
        /*002a*/ 	.short	(.L_7736 - .L_7735)
.L_7735:
        /*002c*/ 	.word	0x00000000
        /*0030*/ 	.short	0x0008
        /*0032*/ 	.short	0x002c
        /*0034*/ 	.byte	0x00, 0xf0, 0x11, 0x00


	//----- nvinfo : EIATTR_KPARAM_INFO
	.align		4
.L_7736:
        /*0038*/ 	.byte	0x04, 0x17
        /*003a*/ 	.short	(.L_7738 - .L_7737)
.L_7737:
        /*003c*/ 	.word	0x00000000
        /*0040*/ 	.short	0x0007
        /*0042*/ 	.short	0x0028
        /*0044*/ 	.byte	0x00, 0xf0, 0x11, 0x00


	//----- nvinfo : EIATTR_KPARAM_INFO
	.align		4
.L_7738:
        /*0048*/ 	.byte	0x04, 0x17
        /*004a*/ 	.short	(.L_7740 - .L_7739)
.L_7739:
        /*004c*/ 	.word	0x00000000
        /*0050*/ 	.short	0x0006
        /*0052*/ 	.short	0x0020
        /*0054*/ 	.byte	0x00, 0xf5, 0x21, 0x00


	//----- nvinfo : EIATTR_KPARAM_INFO
	.align		4
.L_7740:
        /*0058*/ 	.byte	0x04, 0x17
        /*005a*/ 	.short	(.L_7742 - .L_7741)
.L_7741:
        /*005c*/ 	.word	0x00000000
        /*0060*/ 	.short	0x0005
        /*0062*/ 	.short	0x0018
        /*0064*/ 	.byte	0x00, 0xf0, 0x11, 0x00


	//----- nvinfo : EIATTR_KPARAM_INFO
	.align		4
.L_7742:
        /*0068*/ 	.byte	0x04, 0x17
        /*006a*/ 	.short	(.L_7744 - .L_7743)
.L_7743:
        /*006c*/ 	.word	0x00000000
        /*0070*/ 	.short	0x0004
        /*0072*/ 	.short	0x0014
        /*0074*/ 	.byte	0x00, 0xf0, 0x11, 0x00


	//----- nvinfo : EIATTR_KPARAM_INFO
	.align		4
.L_7744:
        /*0078*/ 	.byte	0x04, 0x17
        /*007a*/ 	.short	(.L_7746 - .L_7745)
.L_7745:
        /*007c*/ 	.word	0x00000000
        /*0080*/ 	.short	0x0003
        /*0082*/ 	.short	0x0010
        /*0084*/ 	.byte	0x00, 0xf0, 0x11, 0x00


	//----- nvinfo : EIATTR_KPARAM_INFO
	.align		4
.L_7746:
        /*0088*/ 	.byte	0x04, 0x17
        /*008a*/ 	.short	(.L_7748 - .L_7747)
.L_7747:
        /*008c*/ 	.word	0x00000000
        /*0090*/ 	.short	0x0002
        /*0092*/ 	.short	0x000c
        /*0094*/ 	.byte	0x00, 0xf0, 0x11, 0x00


	//----- nvinfo : EIATTR_KPARAM_INFO
	.align		4
.L_7748:
        /*0098*/ 	.byte	0x04, 0x17
        /*009a*/ 	.short	(.L_7750 - .L_7749)
.L_7749:
        /*009c*/ 	.word	0x00000000
        /*00a0*/ 	.short	0x0001
        /*00a2*/ 	.short	0x0008
        /*00a4*/ 	.byte	0x00, 0xf0, 0x11, 0x00


	//----- nvinfo : EIATTR_KPARAM_INFO
	.align		4
.L_7750:
        /*00a8*/ 	.byte	0x04, 0x17
        /*00aa*/ 	.short	(.L_7752 - .L_7751)
.L_7751:
        /*00ac*/ 	.word	0x00000000
        /*00b0*/ 	.short	0x0000
        /*00b2*/ 	.short	0x0000
        /*00b4*/ 	.byte	0x00, 0xf5, 0x21, 0x00


	//----- nvinfo : EIATTR_SPARSE_MMA_MASK
	.align		4
.L_7752:
        /*00b8*/ 	.byte	0x03, 0x50
        /*00ba*/ 	.short	0x0000


	//----- nvinfo : EIATTR_MAXREG_COUNT
	.align		4
        /*00bc*/ 	.byte	0x03, 0x1b
        /*00be*/ 	.short	0x00ff


	//----- nvinfo : EIATTR_MERCURY_ISA_VERSION
	.align		4
        /*00c0*/ 	.byte	0x03, 0x5f
        /*00c2*/ 	.short	0x0101


	//----- nvinfo : EIATTR_VRC_CTA_INIT_COUNT
	.align		4
        /*00c4*/ 	.byte	0x02, 0x4a
	.zero		1
	.zero		1


	//----- nvinfo : EIATTR_EXIT_INSTR_OFFSETS
	.align		4
        /*00c8*/ 	.byte	0x04, 0x1c
        /*00ca*/ 	.short	(.L_7754 - .L_7753)


	//   ....[0]....
.L_7753:
        /*00cc*/ 	.word	0x000000d0


	//   ....[1]....
        /*00d0*/ 	.word	0x00000d60


	//----- nvinfo : EIATTR_CRS_STACK_SIZE
	.align		4
.L_7754:
        /*00d4*/ 	.byte	0x04, 0x1e
        /*00d6*/ 	.short	(.L_7756 - .L_7755)
.L_7755:
        /*00d8*/ 	.word	0x00000000


	//----- nvinfo : EIATTR_CBANK_PARAM_SIZE
	.align		4
.L_7756:
        /*00dc*/ 	.byte	0x03, 0x19
        /*00de*/ 	.short	0x0038


	//----- nvinfo : EIATTR_PARAM_CBANK
	.align		4
        /*00e0*/ 	.byte	0x04, 0x0a
        /*00e2*/ 	.short	(.L_7758 - .L_7757)
	.align		4
.L_7757:
        /*00e4*/ 	.word	index@(.nv.constant0._Z28_permutedims_5D_3_1_2_4_5_32PfiiiiiS_iiii)
        /*00e8*/ 	.short	0x0380
        /*00ea*/ 	.short	0x0038


	//----- nvinfo : EIATTR_SW_WAR
	.align		4
.L_7758:
        /*00ec*/ 	.byte	0x04, 0x36
        /*00ee*/ 	.short	(.L_7760 - .L_7759)
.L_7759:
        /*00f0*/ 	.word	0x00000008
.L_7760:


//--------------------- .nv.info._Z28_permutedims_5D_2_5_4_3_1_64PdiiiiiS_iiii --------------------------
	.section	.nv.info._Z28_permutedims_5D_2_5_4_3_1_64PdiiiiiS_iiii,"",@"SHT_CUDA_INFO"
	.sectionflags	@""
	.align	4


	//----- nvinfo : EIATTR_CUDA_API_VERSION
	.align		4
        /*0000*/ 	.byte	0x04, 0x37
        /*0002*/ 	.short	(.L_7762 - .L_7761)
.L_7761:
        /*0004*/ 	.word	0x00000082


	//----- nvinfo : EIATTR_KPARAM_INFO
	.align		4
.L_7762:
        /*0008*/ 	.byte	0x04, 0x17
        /*000a*/ 	.short	(.L_7764 - .L_7763)
.L_7763:
        /*000c*/ 	.word	0x00000000
        /*0010*/ 	.short	0x000a
        /*0012*/ 	.short	0x0034
        /*0014*/ 	.byte	0x00, 0xf0, 0x11, 0x00


	//----- nvinfo : EIATTR_KPARAM_INFO
	.align		4
.L_7764:
        /*0018*/ 	.byte	0x04, 0x17
        /*001a*/ 	.short	(.L_7766 - .L_7765)
.L_7765:
        /*001c*/ 	.word	0x00000000
        /*0020*/ 	.short	0x0009
        /*0022*/ 	.short	0x0030
        /*0024*/ 	.byte	0x00, 0xf0, 0x11, 0x00


	//----- nvinfo : EIATTR_KPARAM_INFO
	.align		4
.L_7766:
        /*0028*/ 	.byte	0x04, 0x17
        /*002a*/ 	.short	(.L_7768 - .L_7767)
.L_7767:
        /*002c*/ 	.word	0x00000000
        /*0030*/ 	.short	0x0008
        /*0032*/ 	.short	0x002c
        /*0034*/ 	.byte	0x00, 0xf0, 0x11, 0x00


	//----- nvinfo : EIATTR_KPARAM_INFO
	.align		4
.L_7768:
        /*0038*/ 	.byte	0x04, 0x17
        /*003a*/ 	.short	(.L_7770 - .L_7769)
.L_7769:
        /*003c*/ 	.word	0x00000000
        /*0040*/ 	.short	0x0007
        /*0042*/ 	.short	0x0028
        /*0044*/ 	.byte	0x00, 0xf0, 0x11, 0x00


	//----- nvinfo : EIATTR_KPARAM_INFO
	.align		4
.L_7770:
        /*0048*/ 	.byte	0x04, 0x17
        /*004a*/ 	.short	(.L_7772 - .L_7771)
.L_7771:
        /*004c*/ 	.word	0x00000000
        /*0050*/ 	.short	0x0006
        /*0052*/ 	.short	0x0020
        /*0054*/ 	.byte	0x00, 0xf5, 0x21, 0x00


	//----- nvinfo : EIATTR_KPARAM_INFO
	.align		4
.L_7772:
        /*0058*/ 	.byte	0x04, 0x17
        /*005a*/ 	.short	(.L_7774 - .L_7773)
.L_7773:
        /*005c*/ 	.word	0x00000000
        /*0060*/ 	.short	0x0005
        /*0062*/ 	.short	0x0018
        /*0064*/ 	.byte	0x00, 0xf0, 0x11, 0x00


	//----- nvinfo : EIATTR_KPARAM_INFO
	.align		4
.L_7774:
        /*0068*/ 	.byte	0x04, 0x17
        /*006a*/ 	.short	(.L_7776 - .L_7775)
.L_7775:
        /*006c*/ 	.word	0x00000000
        /*0070*/ 	.short	0x0004
        /*0072*/ 	.short	0x0014
        /*0074*/ 	.byte	0x00, 0xf0, 0x11, 0x00


	//----- nvinfo : EIATTR_KPARAM_INFO
	.align		4
.L_7776:
        /*0078*/ 	.byte	0x04, 0x17
        /*007a*/ 	.short	(.L_7778 - .L_7777)
.L_7777:
        /*007c*/ 	.word	0x00000000
        /*0080*/ 	.short	0x0003
        /*0082*/ 	.short	0x0010
        /*0084*/ 	.byte	0x00, 0xf0, 0x11, 0x00


	//----- nvinfo : EIATTR_KPARAM_INFO
	.align		4
.L_7778:
        /*0088*/ 	.byte	0x04, 0x17
        /*008a*/ 	.short	(.L_7780 - .L_7779)
.L_7779:
        /*008c*/ 	.word	0x00000000
        /*0090*/ 	.short	0x0002
        /*0092*/ 	.short	0x000c
        /*0094*/ 	.byte	0x00, 0xf0, 0x11, 0x00


	//----- nvinfo : EIATTR_KPARAM_INFO
	.align		4
.L_7780:
        /*0098*/ 	.byte	0x04, 0x17
        /*009a*/ 	.short	(.L_7782 - .L_7781)
.L_7781:
        /*009c*/ 	.word	0x00000000
        /*00a0*/ 	.short	0x0001
        /*00a2*/ 	.short	0x0008
        /*00a4*/ 	.byte	0x00, 0xf0, 0x11, 0x00


	//----- nvinfo : EIATTR_KPARAM_INFO
	.align		4
.L_7782:
        /*00a8*/ 	.byte	0x04, 0x17
        /*00aa*/ 	.short	(.L_7784 - .L_7783)
.L_7783:
        /*00ac*/ 	.word	0x00000000
        /*00b0*/ 	.short	0x0000
        /*00b2*/ 	.short	0x0000
        /*00b4*/ 	.byte	0x00, 0xf5, 0x21, 0x00


	//----- nvinfo : EIATTR_SPARSE_MMA_MASK
	.align		4
.L_7784:
        /*00b8*/ 	.byte	0x03, 0x50
        /*00ba*/ 	.short	0x0000


	//----- nvinfo : EIATTR_MAXREG_COUNT
	.align		4
        /*00bc*/ 	.byte	0x03, 0x1b
        /*00be*/ 	.short	0x00ff


	//----- nvinfo : EIATTR_MERCURY_ISA_VERSION
	.align		4
        /*00c0*/ 	.byte	0x03, 0x5f
        /*00c2*/ 	.short	0x0101


	//----- nvinfo : EIATTR_VRC_CTA_INIT_COUNT
	.align		4
        /*00c4*/ 	.byte	0x02, 0x4a
	.zero		1
	.zero		1


	//----- nvinfo : EIATTR_EXIT_INSTR_OFFSETS
	.align		4
        /*00c8*/ 	.byte	0x04, 0x1c
        /*00ca*/ 	.short	(.L_7786 - .L_7785)


	//   ....[0]....
.L_7785:
        /*00cc*/ 	.word	0x000000d0


	//   ....[1]....
        /*00d0*/ 	.word	0x00000d30


	//----- nvinfo : EIATTR_CRS_STACK_SIZE
	.align		4
.L_7786:
        /*00d4*/ 	.byte	0x04, 0x1e
        /*00d6*/ 	.short	(.L_7788 - .L_7787)
.L_7787:
        /*00d8*/ 	.word	0x00000000


	//----- nvinfo : EIATTR_CBANK_PARAM_SIZE
	.align		4
.L_7788:
        /*00dc*/ 	.byte	0x03, 0x19
        /*00de*/ 	.short	0x0038


	//----- nvinfo : EIATTR_PARAM_CBANK
	.align		4
        /*00e0*/ 	.byte	0x04, 0x0a
        /*00e2*/ 	.short	(.L_7790 - .L_7789)
	.align		4
.L_7789:
        /*00e4*/ 	.word	index@(.nv.constant0._Z28_permutedims_5D_2_5_4_3_1_64PdiiiiiS_iiii)
        /*00e8*/ 	.short	0x0380
        /*00ea*/ 	.short	0x0038


	//----- nvinfo : EIATTR_SW_WAR
	.align		4
.L_7790:
        /*00ec*/ 	.byte	0x04, 0x36
        /*00ee*/ 	.short	(.L_7792 - .L_7791)
.L_7791:
        /*00f0*/ 	.word	0x00000008
.L_7792:


//--------------------- .nv.info._Z28_permutedims_5D_2_5_4_3_1_32PfiiiiiS_iiii --------------------------
	.section	.nv.info._Z28_permutedims_5D_2_5_4_3_1_32PfiiiiiS_iiii,"",@"SHT_CUDA_INFO"
	.sectionflags	@""
	.align	4


	//----- nvinfo : EIATTR_CUDA_API_VERSION
	.align		4
        /*0000*/ 	.byte	0x04, 0x37
        /*0002*/ 	.short	(.L_7794 - .L_7793)
.L_7793:
        /*0004*/ 	.word	0x00000082


	//----- nvinfo : EIATTR_KPARAM_INFO
	.align		4
.L_7794:
        /*0008*/ 	.byte	0x04, 0x17
        /*000a*/ 	.short	(.L_7796 - .L_7795)
.L_7795:
        /*000c*/ 	.word	0x00000000
        /*0010*/ 	.short	0x000a
        /*0012*/ 	.short	0x0034
        /*0014*/ 	.byte	0x00, 0xf0, 0x11, 0x00


	//----- nvinfo : EIATTR_KPARAM_INFO
	.align		4
.L_7796:
        /*0018*/ 	.byte	0x04, 0x17
        /*001a*/ 	.short	(.L_7798 - .L_7797)
.L_7797:
        /*001c*/ 	.word	0x00000000
        /*0020*/ 	.short	0x0009
        /*0022*/ 	.short	0x0030
        /*0024*/ 	.byte	0x00, 0xf0, 0x11, 0x00


	//----- nvinfo : EIATTR_KPARAM_INFO
	.align		4
.L_7798:
        /*0028*/ 	.byte	0x04, 0x17
        /*002a*/ 	.short	(.L_7800 - .L_7799)
.L_7799:
        /*002c*/ 	.word	0x00000000
        /*0030*/ 	.short	0x0008
        /*0032*/ 	.short	0x002c
        /*0034*/ 	.byte	0x00, 0xf0, 0x11, 0x00


	//----- nvinfo : EIATTR_KPARAM_INFO
	.align		4
.L_7800:
        /*0038*/ 	.byte	0x04, 0x17
        /*003a*/ 	.short	(.L_7802 - .L_7801)
.L_7801:
        /*003c*/ 	.word	0x00000000
        /*0040*/ 	.short	0x0007
        /*0042*/ 	.short	0x0028
        /*0044*/ 	.byte	0x00, 0xf0, 0x11, 0x00


	//----- nvinfo : EIATTR_KPARAM_INFO
	.align		4
.L_7802:
        /*0048*/ 	.byte	0x04, 0x17
        /*004a*/ 	.short	(.L_7804 - .L_7803)
.L_7803:
        /*004c*/ 	.word	0x00000000
        /*0050*/ 	.short	0x0006
        /*0052*/ 	.short	0x0020
        /*0054*/ 	.byte	0x00, 0xf5, 0x21, 0x00


	//----- nvinfo : EIATTR_KPARAM_INFO
	.align		4
.L_7804:
        /*0058*/ 	.byte	0x04, 0x17
        /*005a*/ 	.short	(.L_7806 - .L_7805)
.L_7805:
        /*005c*/ 	.word	0x00000000
        /*0060*/ 	.short	0x0005
        /*0062*/ 	.short	0x0018
        /*0064*/ 	.byte	0x00, 0xf0, 0x11, 0x00


	//----- nvinfo : EIATTR_KPARAM_INFO
	.align		4
.L_7806:
        /*0068*/ 	.byte	0x04, 0x17
        /*006a*/ 	.short	(.L_7808 - .L_7807)
.L_7807:
        /*006c*/ 	.word	0x00000000
        /*0070*/ 	.short	0x0004
        /*0072*/ 	.short	0x0014
        /*0074*/ 	.byte	0x00, 0xf0, 0x11, 0x00


	//----- nvinfo : EIATTR_KPARAM_INFO
	.align		4
.L_7808:
        /*0078*/ 	.byte	0x04, 0x17
        /*007a*/ 	.short	(.L_7810 - .L_7809)
.L_7809:
        /*007c*/ 	.word	0x00000000
        /*0080*/ 	.short	0x0003
        /*0082*/ 	.short	0x0010
        /*0084*/ 	.byte	0x00, 0xf0, 0x11, 0x00


	//----- nvinfo : EIATTR_KPARAM_INFO
	.align		4
.L_7810:
        /*0088*/ 	.byte	0x04, 0x17
        /*008a*/ 	.short	(.L_7812 - .L_7811)
.L_7811:
        /*008c*/ 	.word	0x00000000
        /*0090*/ 	.short	0x0002
        /*0092*/ 	.short	0x000c
        /*0094*/ 	.byte	0x00, 0xf0, 0x11, 0x00


	//----- nvinfo : EIATTR_KPARAM_INFO
	.align		4
.L_7812:
        /*0098*/ 	.byte	0x04, 0x17
        /*009a*/ 	.short	(.L_7814 - .L_7813)
.L_7813:
        /*009c*/ 	.word	0x00000000
        /*00a0*/ 	.short	0x0001
        /*00a2*/ 	.short	0x0008
        /*00a4*/ 	.byte	0x00, 0xf0, 0x11, 0x00


	//----- nvinfo : EIATTR_KPARAM_INFO
	.align		4
.L_7814:
        /*00a8*/ 	.byte	0x04, 0x17
        /*00aa*/ 	.short	(.L_7816 - .L_7815)
.L_7815:
        /*00ac*/ 	.word	0x00000000
        /*00b0*/ 	.short	0x0000
        /*00b2*/ 	.short	0x0000
        /*00b4*/ 	.byte	0x00, 0xf5, 0x21, 0x00


	//----- nvinfo : EIATTR_SPARSE_MMA_MASK
	.align		4
.L_7816:
        /*00b8*/ 	.byte	0x03, 0x50
        /*00ba*/ 	.short	0x0000


	//----- nvinfo : EIATTR_MAXREG_COUNT
	.align		4
        /*00bc*/ 	.byte	0x03, 0x1b
        /*00be*/ 	.short	0x00ff


	//----- nvinfo : EIATTR_MERCURY_ISA_VERSION
	.align		4
        /*00c0*/ 	.byte	0x03, 0x5f
        /*00c2*/ 	.short	0x0101


	//----- nvinfo : EIATTR_VRC_CTA_INIT_COUNT
	.align		4
        /*00c4*/ 	.byte	0x02, 0x4a
	.zero		1
	.zero		1


	//----- nvinfo : EIATTR_EXIT_INSTR_OFFSETS
	.align		4
        /*00c8*/ 	.byte	0x04, 0x1c
        /*00ca*/ 	.short	(.L_7818 - .L_7817)


	//   ....[0]....
.L_7817:
        /*00cc*/ 	.word	0x000000d0


	//   ....[1]....
        /*00d0*/ 	.word	0x00000d80


	//----- nvinfo : EIATTR_CRS_STACK_SIZE
	.align		4
.L_7818:
        /*00d4*/ 	.byte	0x04, 0x1e
        /*00d6*/ 	.short	(.L_7820 - .L_7819)
.L_7819:
        /*00d8*/ 	.word	0x00000000


	//----- nvinfo : EIATTR_CBANK_PARAM_SIZE
	.align		4
.L_7820:
        /*00dc*/ 	.byte	0x03, 0x19
        /*00de*/ 	.short	0x0038


	//----- nvinfo : EIATTR_PARAM_CBANK
	.align		4
        /*00e0*/ 	.byte	0x04, 0x0a
        /*00e2*/ 	.short	(.L_7822 - .L_7821)
	.align		4
.L_7821:
        /*00e4*/ 	.word	index@(.nv.constant0._Z28_permutedims_5D_2_5_4_3_1_32PfiiiiiS_iiii)
        /*00e8*/ 	.short	0x0380
        /*00ea*/ 	.short	0x0038


	//----- nvinfo : EIATTR_SW_WAR
	.align		4
.L_7822:
        /*00ec*/ 	.byte	0x04, 0x36
        /*00ee*/ 	.short	(.L_7824 - .L_7823)
.L_7823:
        /*00f0*/ 	.word	0x00000008
.L_7824:


//--------------------- .nv.info._Z28_permutedims_5D_2_5_4_1_3_64PdiiiiiS_iiii --------------------------
	.section	.nv.info._Z28_permutedims_5D_2_5_4_1_3_64PdiiiiiS_iiii,"",@"SHT_CUDA_INFO"
	.sectionflags	@""
	.align	4


	//----- nvinfo : EIATTR_CUDA_API_VERSION
	.align		4
        /*0000*/ 	.byte	0x04, 0x37
        /*0002*/ 	.short	(.L_7826 - .L_7825)
.L_7825:
        /*0004*/ 	.word	0x00000082


	//----- nvinfo : EIATTR_KPARAM_INFO
	.align		4
.L_7826:
        /*0008*/ 	.byte	0x04, 0x17
        /*000a*/ 	.short	(.L_7828 - .L_7827)
.L_7827:
        /*000c*/ 	.word	0x00000000
        /*0010*/ 	.short	0x000a
        /*0012*/ 	.short	0x0034
        /*0014*/ 	.byte	0x00, 0xf0, 0x11, 0x00


	//----- nvinfo : EIATTR_KPARAM_INFO
	.align		4
.L_7828:
        /*0018*/ 	.byte	0x04, 0x17
        /*001a*/ 	.short	(.L_7830 - .L_7829)
.L_7829:
        /*001c*/ 	.word	0x00000000
        /*0020*/ 	.short	0x0009
        /*0022*/ 	.short	0x0030
        /*0024*/ 	.byte	0x00, 0xf0, 0x11, 0x00


	//----- nvinfo : EIATTR_KPARAM_INFO
	.align		4
.L_7830:
        /*0028*/ 	.byte	0x04, 0x17
        /*002a*/ 	.short	(.L_7832 - .L_7831)
.L_7831:
        /*002c*/ 	.word	0x00000000
        /*0030*/ 	.short	0x0008
        /*0032*/ 	.short	0x002c
        /*0034*/ 	.byte	0x00, 0xf0, 0x11, 0x00


	//----- nvinfo : EIATTR_KPARAM_INFO
	.align		4
.L_7832:
        /*0038*/ 	.byte	0x04, 0x17
        /*003a*/ 	.short	(.L_7834 - .L_7833)
.L_7833:
        /*003c*/ 	.word	0x00000000
        /*0040*/ 	.short	0x0007
        /*0042*/ 	.short	0x0028
        /*0044*/ 	.byte	0x00, 0xf0, 0x11, 0x00


	//----- nvinfo : EIATTR_KPARAM_INFO
	.align		4
.L_7834:
        /*0048*/ 	.byte	0x04, 0x17
        /*004a*/ 	.short	(.L_7836 - .L_7835)
.L_7835:
        /*004c*/ 	.word	0x00000000
        /*0050*/ 	.short	0x0006
        /*0052*/ 	.short	0x0020
        /*0054*/ 	.byte	0x00, 0xf5, 0x21, 0x00


	//----- nvinfo : EIATTR_KPARAM_INFO
	.align		4
.L_7836:
        /*0058*/ 	.byte	0x04, 0x17
        /*005a*/ 	.short	(.L_7838 - .L_7837)
.L_7837:
        /*005c*/ 	.word	0x00000000
        /*0060*/ 	.short	0x0005
        /*0062*/ 	.short	0x0018
        /*0064*/ 	.byte	0x00, 0xf0, 0x11, 0x00


	//----- nvinfo : EIATTR_KPARAM_INFO
	.align		4
.L_7838:
        /*0068*/ 	.byte	0x04, 0x17
        /*006a*/ 	.short	(.L_7840 - .L_7839)
.L_7839:
        /*006c*/ 	.word	0x00000000
        /*0070*/ 	.short	0x0004
        /*0072*/ 	.short	0x0014
        /*0074*/ 	.byte	0x00, 0xf0, 0x11, 0x00


	//----- nvinfo : EIATTR_KPARAM_INFO
	.align		4
.L_7840:
        /*0078*/ 	.byte	0x04, 0x17
        /*007a*/ 	.short	(.L_7842 - .L_7841)
.L_7841:
        /*007c*/ 	.word	0x00000000
        /*0080*/ 	.short	0x0003
        /*0082*/ 	.short	0x0010
        /*0084*/ 	.byte	0x00, 0xf0, 0x11, 0x00


	//----- nvinfo : EIATTR_KPARAM_INFO
	.align		4
.L_7842:
        /*0088*/ 	.byte	0x04, 0x17
        /*008a*/ 	.short	(.L_7844 - .L_7843)
.L_7843:
        /*008c*/ 	.word	0x00000000
        /*0090*/ 	.short	0x0002
        /*0092*/ 	.short	0x000c
        /*0094*/ 	.byte	0x00, 0xf0, 0x11, 0x00


	//----- nvinfo : EIATTR_KPARAM_INFO
	.align		4
.L_7844:
        /*0098*/ 	.byte	0x04, 0x17
        /*009a*/ 	.short	(.L_7846 - .L_7845)
.L_7845:
        /*009c*/ 	.word	0x00000000
        /*00a0*/ 	.short	0x0001
        /*00a2*/ 	.short	0x0008
        /*00a4*/ 	.byte	0x00, 0xf0, 0x11, 0x00


	//----- nvinfo : EIATTR_KPARAM_INFO
	.align		4
.L_7846:
        /*00a8*/ 	.byte	0x04, 0x17
        /*00aa*/ 	.short	(.L_7848 - .L_7847)
.L_7847:
        /*00ac*/ 	.word	0x00000000
        /*00b0*/ 	.short	0x0000
        /*00b2*/ 	.short	0x0000
        /*00b4*/ 	.byte	0x00, 0xf5, 0x21, 0x00


	//----- nvinfo : EIATTR_SPARSE_MMA_MASK
	.align		4
.L_7848:
        /*00b8*/ 	.byte	0x03, 0x50
        /*00ba*/ 	.short	0x0000


	//----- nvinfo : EIATTR_MAXREG_COUNT
	.align		4
        /*00bc*/ 	.byte	0x03, 0x1b
        /*00be*/ 	.short	0x00ff


	//----- nvinfo : EIATTR_MERCURY_ISA_VERSION
	.align		4
        /*00c0*/ 	.byte	0x03, 0x5f
        /*00c2*/ 	.short	0x0101


	//----- nvinfo : EIATTR_VRC_CTA_INIT_COUNT
	.align		4
        /*00c4*/ 	.byte	0x02, 0x4a
	.zero		1
	.zero		1


	//----- nvinfo : EIATTR_EXIT_INSTR_OFFSETS
	.align		4
        /*00c8*/ 	.byte	0x04, 0x1c
        /*00ca*/ 	.short	(.L_7850 - .L_7849)


	//   ....[0]....
.L_7849:
        /*00cc*/ 	.word	0x000000d0


	//   ....[1]....
        /*00d0*/ 	.word	0x00000d30


	//----- nvinfo : EIATTR_CRS_STACK_SIZE
	.align		4
.L_7850:
        /*00d4*/ 	.byte	0x04, 0x1e
        /*00d6*/ 	.short	(.L_7852 - .L_7851)
.L_7851:
        /*00d8*/ 	.word	0x00000000


	//----- nvinfo : EIATTR_CBANK_PARAM_SIZE
	.align		4
.L_7852:
        /*00dc*/ 	.byte	0x03, 0x19
        /*00de*/ 	.short	0x0038


	//----- nvinfo : EIATTR_PARAM_CBANK
	.align		4
        /*00e0*/ 	.byte	0x04, 0x0a
        /*00e2*/ 	.short	(.L_7854 - .L_7853)
	.align		4
.L_7853:
        /*00e4*/ 	.word	index@(.nv.constant0._Z28_permutedims_5D_2_5_4_1_3_64PdiiiiiS_iiii)
        /*00e8*/ 	.short	0x0380
        /*00ea*/ 	.short	0x0038


	//----- nvinfo : EIATTR_SW_WAR
	.align		4
.L_7854:
        /*00ec*/ 	.byte	0x04, 0x36
        /*00ee*/ 	.short	(.L_7856 - .L_7855)
.L_7855:
        /*00f0*/ 	.word	0x00000008
.L_7856:


//--------------------- .nv.info._Z28_permutedims_5D_2_5_4_1_3_32PfiiiiiS_iiii --------------------------
	.section	.nv.info._Z28_permutedims_5D_2_5_4_1_3_32PfiiiiiS_iiii,"",@"SHT_CUDA_INFO"
	.sectionflags	@""
	.align	4


	//----- nvinfo : EIATTR_CUDA_API_VERSION
	.align		4
        /*0000*/ 	.byte	0x04, 0x37
        /*0002*/ 	.short	(.L_7858 - .L_7857)
.L_7857:
        /*0004*/ 	.word	0x00000082


	//----- nvinfo : EIATTR_KPARAM_INFO
	.align		4
.L_7858:
        /*0008*/ 	.byte	0x04, 0x17
        /*000a*/ 	.short	(.L_7860 - .L_7859)
.L_7859:
        /*000c*/ 	.word	0x00000000
        /*0010*/ 	.short	0x000a
        /*0012*/ 	.short	0x0034
        /*0014*/ 	.byte	0x00, 0xf0, 0x11, 0x00


	//----- nvinfo : EIATTR_KPARAM_INFO
	.align		4
.L_7860:
        /*0018*/ 	.byte	0x04, 0x17
        /*001a*/ 	.short	(.L_7862 - .L_7861)
.L_7861:
        /*001c*/ 	.word	0x00000000
        /*0020*/ 	.short	0x0009
        /*0022*/ 	.short	0x0030
        /*0024*/ 	.byte	0x00, 0xf0, 0x11, 0x00


	//----- nvinfo : EIATTR_KPARAM_INFO
	.align		4
.L_7862:
        /*0028*/ 	.byte	0x04, 0x17
        /*002a*/ 	.short	(.L_7864 - .L_7863)
.L_7863:
        /*002c*/ 	.word	0x00000000
        /*0030*/ 	.short	0x0008
        /*0032*/ 	.short	0x002c
        /*0034*/ 	.byte	0x00, 0xf0, 0x11, 0x00


	//----- nvinfo : EIATTR_KPARAM_INFO
	.align		4
.L_7864:
        /*0038*/ 	.byte	0x04, 0x17
        /*003a*/ 	.short	(.L_7866 - .L_7865)
.L_7865:
        /*003c*/ 	.word	0x00000000
        /*0040*/ 	.short	0x0007
        /*0042*/ 	.short	0x0028
        /*0044*/ 	.byte	0x00, 0xf0, 0x11, 0x00


	//----- nvinfo : EIATTR_KPARAM_INFO
	.align		4
.L_7866:
        /*0048*/ 	.byte	0x04, 0x17
        /*004a*/ 	.short	(.L_7868 - .L_7867)
.L_7867:
        /*004c*/ 	.word	0x00000000
        /*0050*/ 	.short	0x0006
        /*0052*/ 	.short	0x0020
        /*0054*/ 	.byte	0x00, 0xf5, 0x21, 0x00


	//----- nvinfo : EIATTR_KPARAM_INFO
	.align		4
.L_7868:
        /*0058*/ 	.byte	0x04, 0x17
        /*005a*/ 	.short	(.L_7870 - .L_7869)
.L_7869:
        /*005c*/ 	.word	0x00000000
        /*0060*/ 	.short	0x0005
        /*0062*/ 	.short	0x0018
        /*0064*/ 	.byte	0x00, 0xf0, 0x11, 0x00


	//----- nvinfo : EIATTR_KPARAM_INFO
	.align		4
.L_7870:
        /*0068*/ 	.byte	0x04, 0x17
        /*006a*/ 	.short	(.L_7872 - .L_7871)
.L_7871:
        /*006c*/ 	.word	0x00000000
        /*0070*/ 	.short	0x0004
        /*0072*/ 	.short	0x0014
        /*0074*/ 	.byte	0x00, 0xf0, 0x11, 0x00


	//----- nvinfo : EIATTR_KPARAM_INFO
	.align		4
.L_7872:
        /*0078*/ 	.byte	0x04, 0x17
        /*007a*/ 	.short	(.L_7874 - .L_7873)
.L_7873:
        /*007c*/ 	.word	0x00000000
        /*0080*/ 	.short	0x0003
        /*0082*/ 	.short	0x0010
        /*0084*/ 	.byte	0x00, 0xf0, 0x11, 0x00


	//----- nvinfo : EIATTR_KPARAM_INFO
	.align		4
.L_7874:
        /*0088*/ 	.byte	0x04, 0x17
        /*008a*/ 	.short	(.L_7876 - .L_7875)
.L_7875:
        /*008c*/ 	.word	0x00000000
        /*0090*/ 	.short	0x0002
        /*0092*/ 	.short	0x000c
        /*0094*/ 	.byte	0x00, 0xf0, 0x11, 0x00


	//----- nvinfo : EIATTR_KPARAM_INFO
	.align		4
.L_7876:
        /*0098*/ 	.byte	0x04, 0x17
        /*009a*/ 	.short	(.L_7878 - .L_7877)
.L_7877:
        /*009c*/ 	.word	0x00000000
        /*00a0*/ 	.short	0x0001
        /*00a2*/ 	.short	0x0008
        /*00a4*/ 	.byte	0x00, 0xf0, 0x11, 0x00


	//----- nvinfo : EIATTR_KPARAM_INFO
	.align		4
.L_7878:
        /*00a8*/ 	.byte	0x04, 0x17
        /*00aa*/ 	.short	(.L_7880 - .L_7879)
.L_7879:
        /*00ac*/ 	.word	0x00000000
        /*00b0*/ 	.short	0x0000
        /*00b2*/ 	.short	0x0000
        /*00b4*/ 	.byte	0x00, 0xf5, 0x21, 0x00


	//----- nvinfo : EIATTR_SPARSE_MMA_MASK
	.align		4
.L_7880:
        /*00b8*/ 	.byte	0x03, 0x50
        /*00ba*/ 	.short	0x0000


	//----- nvinfo : EIATTR_MAXREG_COUNT
	.align		4
        /*00bc*/ 	.byte	0x03, 0x1b
        /*00be*/ 	.short	0x00ff


	//----- nvinfo : EIATTR_MERCURY_ISA_VERSION
	.align		4
        /*00c0*/ 	.byte	0x03, 0x5f
        /*00c2*/ 	.short	0x0101


	//----- nvinfo : EIATTR_VRC_CTA_INIT_COUNT
	.align		4
        /*00c4*/ 	.byte	0x02, 0x4a
	.zero		1
	.zero		1


	//----- nvinfo : EIATTR_EXIT_INSTR_OFFSETS
	.align		4
        /*00c8*/ 	.byte	0x04, 0x1c
        /*00ca*/ 	.short	(.L_7882 - .L_7881)


	//   ....[0]....
.L_7881:
        /*00cc*/ 	.word	0x000000d0


	//   ....[1]....
        /*00d0*/ 	.word	0x00000d80


	//----- nvinfo : EIATTR_CRS_STACK_SIZE
	.align		4
.L_7882:
        /*00d4*/ 	.byte	0x04, 0x1e
        /*00d6*/ 	.short	(.L_7884 - .L_7883)
.L_7883:
        /*00d8*/ 	.word	0x00000000


	//----- nvinfo : EIATTR_CBANK_PARAM_SIZE
	.align		4
.L_7884:
        /*00dc*/ 	.byte	0x03, 0x19
        /*00de*/ 	.short	0x0038


	//----- nvinfo : EIATTR_PARAM_CBANK
	.align		4
        /*00e0*/ 	.byte	0x04, 0x0a
        /*00e2*/ 	.short	(.L_7886 - .L_7885)
	.align		4
.L_7885:
        /*00e4*/ 	.word	index@(.nv.constant0._Z28_permutedims_5D_2_5_4_1_3_32PfiiiiiS_iiii)
        /*00e8*/ 	.short	0x0380
        /*00ea*/ 	.short	0x0038


	//----- nvinfo : EIATTR_SW_WAR
	.align		4
.L_7886:
        /*00ec*/ 	.byte	0x04, 0x36
        /*00ee*/ 	.short	(.L_7888 - .L_7887)
.L_7887:
        /*00f0*/ 	.word	0x00000008
.L_7888:


//--------------------- .nv.info._Z28_permutedims_5D_2_5_3_4_1_64PdiiiiiS_iiii --------------------------
	.section	.nv.info._Z28_permutedims_5D_2_5_3_4_1_64PdiiiiiS_iiii,"",@"SHT_CUDA_INFO"
	.sectionflags	@""
	.align	4


	//----- nvinfo : EIATTR_CUDA_API_VERSION
	.align		4
        /*0000*/ 	.byte	0x04, 0x37
        /*0002*/ 	.short	(.L_7890 - .L_7889)
.L_7889:
        /*0004*/ 	.word	0x00000082


	//----- nvinfo : EIATTR_KPARAM_INFO
	.align		4
.L_7890:
        /*0008*/ 	.byte	0x04, 0x17
        /*000a*/ 	.short	(.L_7892 - .L_7891)
.L_7891:
        /*000c*/ 	.word	0x00000000
        /*0010*/ 	.short	0x000a
        /*0012*/ 	.short	0x0034
        /*0014*/ 	.byte	0x00, 0xf0, 0x11, 0x00


	//----- nvinfo : EIATTR_KPARAM_INFO
	.align		4
.L_7892:
        /*0018*/ 	.byte	0x04, 0x17
        /*001a*/ 	.short	(.L_7894 - .L_7893)
.L_7893:
        /*001c*/ 	.word	0x00000000
        /*0020*/ 	.short	0x0009
        /*0022*/ 	.short	0x0030
        /*0024*/ 	.byte	0x00, 0xf0, 0x11, 0x00


	//----- nvinfo : EIATTR_KPARAM_INFO
	.align		4
.L_7894:
        /*0028*/ 	.byte	0x04, 0x17
        /*002a*/ 	.short	(.L_7896 - .L_7895)
.L_7895:
        /*002c*/ 	.word	0x00000000
        /*0030*/ 	.short	0x0008
        /*0032*/ 	.short	0x002c
        /*0034*/ 	.byte	0x00, 0xf0, 0x11, 0x00


	//----- nvinfo : EIATTR_KPARAM_INFO
	.align		4
.L_7896:
        /*0038*/ 	.byte	0x04, 0x17
        /*003a*/ 	.short	(.L_7898 - .L_7897)
.L_7897:
        /*003c*/ 	.word	0x00000000
        /*0040*/ 	.short	0x0007
        /*0042*/ 	.short	0x0028
        /*0044*/ 	.byte	0x00, 0xf0, 0x11, 0x00


	//----- nvinfo : EIATTR_KPARAM_INFO
	.align		4
.L_7898:
        /*0048*/ 	.byte	0x04, 0x17
        /*004a*/ 	.short	(.L_7900 - .L_7899)
.L_7899:
        /*004c*/ 	.word	0x00000000
        /*0050*/ 	.short	0x0006
        /*0052*/ 	.short	0x0020
        /*0054*/ 	.byte	0x00, 0xf5, 0x21, 0x00


	//----- nvinfo : EIATTR_KPARAM_INFO
	.align		4
.L_7900:
        /*0058*/ 	.byte	0x04, 0x17
        /*005a*/ 	.short	(.L_7902 - .L_7901)
.L_7901:
        /*005c*/ 	.word	0x00000000
        /*0060*/ 	.short	0x0005
        /*0062*/ 	.short	0x0018
        /*0064*/ 	.byte	0x00, 0xf0, 0x11, 0x00


	//----- nvinfo : EIATTR_KPARAM_INFO
	.align		4
.L_7902:
        /*0068*/ 	.byte	0x04, 0x17
        /*006a*/ 	.short	(.L_7904 - .L_7903)
.L_7903:
        /*006c*/ 	.word	0x00000000
        /*0070*/ 	.short	0x0004
        /*0072*/ 	.short	0x0014
        /*0074*/ 	.byte	0x00, 0xf0, 0x11, 0x00


	//----- nvinfo : EIATTR_KPARAM_INFO
	.align		4
.L_7904:
        /*0078*/ 	.byte	0x04, 0x17
        /*007a*/ 	.short	(.L_7906 - .L_7905)
.L_7905:
        /*007c*/ 	.word	0x00000000
        /*0080*/ 	.short	0x0003
        /*0082*/ 	.short	0x0010
        /*0084*/ 	.byte	0x00, 0xf0, 0x11, 0x00


	//----- nvinfo : EIATTR_KPARAM_INFO
	.align		4
.L_7906:
        /*0088*/ 	.byte	0x04, 0x17
        /*008a*/ 	.short	(.L_7908 - .L_7907)
.L_7907:
        /*008c*/ 	.word	0x00000000
        /*0090*/ 	.short	0x0002
        /*0092*/ 	.short	0x000c
        /*0094*/ 	.byte	0x00, 0xf0, 0x11, 0x00


	//----- nvinfo : EIATTR_KPARAM_INFO
	.align		4
.L_7908:
        /*0098*/ 	.byte	0x04, 0x17
        /*009a*/ 	.short	(.L_7910 - .L_7909)
.L_7909:
        /*009c*/ 	.word	0x00000000
        /*00a0*/ 	.short	0x0001
        /*00a2*/ 	.short	0x0008
        /*00a4*/ 	.byte	0x00, 0xf0, 0x11, 0x00


	//----- nvinfo : EIATTR_KPARAM_INFO
	.align		4
.L_7910:
        /*00a8*/ 	.byte	0x04, 0x17
        /*00aa*/ 	.short	(.L_7912 - .L_7911)
.L_7911:
        /*00ac*/ 	.word	0x00000000
        /*00b0*/ 	.short	0x0000
        /*00b2*/ 	.short	0x0000
        /*00b4*/ 	.byte	0x00, 0xf5, 0x21, 0x00


	//----- nvinfo : EIATTR_SPARSE_MMA_MASK
	.align		4
.L_7912:
        /*00b8*/ 	.byte	0x03, 0x50
        /*00ba*/ 	.short	0x0000


	//----- nvinfo : EIATTR_MAXREG_COUNT
	.align		4
        /*00bc*/ 	.byte	0x03, 0x1b
        /*00be*/ 	.short	0x00ff


	//----- nvinfo : EIATTR_MERCURY_ISA_VERSION
	.align		4
        /*00c0*/ 	.byte	0x03, 0x5f
        /*00c2*/ 	.short	0x0101


	//----- nvinfo : EIATTR_VRC_CTA_INIT_COUNT
	.align		4
        /*00c4*/ 	.byte	0x02, 0x4a
	.zero		1
	.zero		1


	//----- nvinfo : EIATTR_EXIT_INSTR_OFFSETS
	.align		4
        /*00c8*/ 	.byte	0x04, 0x1c
        /*00ca*/ 	.short	(.L_7914 - .L_7913)


	//   ....[0]....
.L_7913:
        /*00cc*/ 	.word	0x000000d0


	//   ....[1]....
        /*00d0*/ 	.word	0x00000d30


	//----- nvinfo : EIATTR_CRS_STACK_SIZE
	.align		4
.L_7914:
        /*00d4*/ 	.byte	0x04, 0x1e
        /*00d6*/ 	.short	(.L_7916 - .L_7915)
.L_7915:
        /*00d8*/ 	.word	0x00000000


	//----- nvinfo : EIATTR_CBANK_PARAM_SIZE
	.align		4
.L_7916:
        /*00dc*/ 	.byte	0x03, 0x19
        /*00de*/ 	.short	0x0038


	//----- nvinfo : EIATTR_PARAM_CBANK
	.align		4
        /*00e0*/ 	.byte	0x04, 0x0a
        /*00e2*/ 	.short	(.L_7918 - .L_7917)
	.align		4
.L_7917:
        /*00e4*/ 	.word	index@(.nv.constant0._Z28_permutedims_5D_2_5_3_4_1_64PdiiiiiS_iiii)
        /*00e8*/ 	.short	0x0380
        /*00ea*/ 	.short	0x0038


	//----- nvinfo : EIATTR_SW_WAR
	.align		4
.L_7918:
        /*00ec*/ 	.byte	0x04, 0x36
        /*00ee*/ 	.short	(.L_7920 - .L_7919)
.L_7919:
        /*00f0*/ 	.word	0x00000008
.L_7920:


//--------------------- .nv.info._Z28_permutedims_5D_2_5_3_4_1_32PfiiiiiS_iiii --------------------------
	.section	.nv.info._Z28_permutedims_5D_2_5_3_4_1_32PfiiiiiS_iiii,"",@"SHT_CUDA_INFO"
	.sectionflags	@""
	.align	4


	//----- nvinfo : EIATTR_CUDA_API_VERSION
	.align		4
        /*0000*/ 	.byte	0x04, 0x37
        /*0002*/ 	.short	(.L_7922 - .L_7921)
.L_7921:
        /*0004*/ 	.word	0x00000082


	//----- nvinfo : EIATTR_KPARAM_INFO
	.align		4
.L_7922:
        /*0008*/ 	.byte	0x04, 0x17
        /*000a*/ 	.short	(.L_7924 - .L_7923)
.L_7923:
        /*000c*/ 	.word	0x00000000
        /*0010*/ 	.short	0x000a
        /*0012*/ 	.short	0x0034
        /*0014*/ 	.byte	0x00, 0xf0, 0x11, 0x00


	//----- nvinfo : EIATTR_KPARAM_INFO
	.align		4
.L_7924:
        /*0018*/ 	.byte	0x04, 0x17
        /*001a*/ 	.short	(.L_7926 - .L_7925)
.L_7925:
        /*001c*/ 	.word	0x00000000
        /*0020*/ 	.short	0x0009
        /*0022*/ 	.short	0x0030
        /*0024*/ 	.byte	0x00, 0xf0, 0x11, 0x00


	//----- nvinfo : EIATTR_KPARAM_INFO
	.align		4
.L_7926:
        /*0028*/ 	.byte	0x04, 0x17
        /*002a*/ 	.short	(.L_7928 - .L_7927)
.L_7927:
        /*002c*/ 	.word	0x00000000
        /*0030*/ 	.short	0x0008
        /*0032*/ 	.short	0x002c
        /*0034*/ 	.byte	0x00, 0xf0, 0x11, 0x00


	//----- nvinfo : EIATTR_KPARAM_INFO
	.align		4
.L_7928:
        /*0038*/ 	.byte	0x04, 0x17
        /*003a*/ 	.short	(.L_7930 - .L_7929)
.L_7929:
        /*003c*/ 	.word	0x00000000
        /*0040*/ 	.short	0x0007
        /*0042*/ 	.short	0x0028
        /*0044*/ 	.byte	0x00, 0xf0, 0x11, 0x00


	//----- nvinfo : EIATTR_KPARAM_INFO
	.align		4
.L_7930:
        /*0048*/ 	.byte	0x04, 0x17
        /*004a*/ 	.short	(.L_7932 - .L_7931)
.L_7931:
        /*004c*/ 	.word	0x00000000
        /*0050*/ 	.short	0x0006
        /*0052*/ 	.short	0x0020
        /*0054*/ 	.byte	0x00, 0xf5, 0x21, 0x00


	//----- nvinfo : EIATTR_KPARAM_INFO
	.align		4
.L_7932:
        /*0058*/ 	.byte	0x04, 0x17
        /*005a*/ 	.short	(.L_7934 - .L_7933)
.L_7933:
        /*005c*/ 	.word	0x00000000
        /*0060*/ 	.short	0x0005
        /*0062*/ 	.short	0x0018
        /*0064*/ 	.byte	0x00, 0xf0, 0x11, 0x00


	//----- nvinfo : EIATTR_KPARAM_INFO
	.align		4
.L_7934:
        /*0068*/ 	.byte	0x04, 0x17
        /*006a*/ 	.short	(.L_7936 - .L_7935)
.L_7935:
        /*006c*/ 	.word	0x00000000
        /*0070*/ 	.short	0x0004
        /*0072*/ 	.short	0x0014
        /*0074*/ 	.byte	0x00, 0xf0, 0x11, 0x00


	//----- nvinfo : EIATTR_KPARAM_INFO
	.align		4
.L_7936:
        /*0078*/ 	.byte	0x04, 0x17
        /*007a*/ 	.short	(.L_7938 - .L_7937)
.L_7937:
        /*007c*/ 	.word	0x00000000
        /*0080*/ 	.short	0x0003
        /*0082*/ 	.short	0x0010
        /*0084*/ 	.byte	0x00, 0xf0, 0x11, 0x00


	//----- nvinfo : EIATTR_KPARAM_INFO
	.align		4
.L_7938:
        /*0088*/ 	.byte	0x04, 0x17
        /*008a*/ 	.short	(.L_7940 - .L_7939)
.L_7939:
        /*008c*/ 	.word	0x00000000
        /*0090*/ 	.short	0x0002
        /*0092*/ 	.short	0x000c
        /*0094*/ 	.byte	0x00, 0xf0, 0x11, 0x00


	//----- nvinfo : EIATTR_KPARAM_INFO
	.align		4
.L_7940:
        /*0098*/ 	.byte	0x04, 0x17
        /*009a*/ 	.short	(.L_7942 - .L_7941)
.L_7941:
        /*009c*/ 	.word	0x00000000
        /*00a0*/ 	.short	0x0001
        /*00a2*/ 	.short	0x0008
        /*00a4*/ 	.byte	0x00, 0xf0, 0x11, 0x00


	//----- nvinfo : EIATTR_KPARAM_INFO
	.align		4
.L_7942:
        /*00a8*/ 	.byte	0x04, 0x17
        /*00aa*/ 	.short	(.L_7944 - .L_7943)
.L_7943:
        /*00ac*/ 	.word	0x00000000
        /*00b0*/ 	.short	0x0000
        /*00b2*/ 	.short	0x0000
        /*00b4*/ 	.byte	0x00, 0xf5, 0x21, 0x00


	//----- nvinfo : EIATTR_SPARSE_MMA_MASK
	.align		4
.L_7944:
        /*00b8*/ 	.byte	0x03, 0x50
        /*00ba*/ 	.short	0x0000


	//----- nvinfo : EIATTR_MAXREG_COUNT
	.align		4
        /*00bc*/ 	.byte	0x03, 0x1b
        /*00be*/ 	.short	0x00ff


	//----- nvinfo : EIATTR_MERCURY_ISA_VERSION
	.align		4
        /*00c0*/ 	.byte	0x03, 0x5f
        /*00c2*/ 	.short	0x0101


	//----- nvinfo : EIATTR_VRC_CTA_INIT_COUNT
	.align		4
        /*00c4*/ 	.byte	0x02, 0x4a
	.zero		1
	.zero		1


	//----- nvinfo : EIATTR_EXIT_INSTR_OFFSETS
	.align		4
        /*00c8*/ 	.byte	0x04, 0x1c
        /*00ca*/ 	.short	(.L_7946 - .L_7945)


	//   ....[0]....
.L_7945:
        /*00cc*/ 	.word	0x000000d0


	//   ....[1]....
        /*00d0*/ 	.word	0x00000d80


	//----- nvinfo : EIATTR_CRS_STACK_SIZE
	.align		4
.L_7946:
        /*00d4*/ 	.byte	0x04, 0x1e
        /*00d6*/ 	.short	(.L_7948 - .L_7947)
.L_7947:
        /*00d8*/ 	.word	0x00000000


	//----- nvinfo : EIATTR_CBANK_PARAM_SIZE
	.align		4
.L_7948:
        /*00dc*/ 	.byte	0x03, 0x19
        /*00de*/ 	.short	0x0038


	//----- nvinfo : EIATTR_PARAM_CBANK
	.align		4
        /*00e0*/ 	.byte	0x04, 0x0a
        /*00e2*/ 	.short	(.L_7950 - .L_7949)
	.align		4
.L_7949:
        /*00e4*/ 	.word	index@(.nv.constant0._Z28_permutedims_5D_2_5_3_4_1_32PfiiiiiS_iiii)
        /*00e8*/ 	.short	0x0380
        /*00ea*/ 	.short	0x0038


	//----- nvinfo : EIATTR_SW_WAR
	.align		4
.L_7950:
        /*00ec*/ 	.byte	0x04, 0x36
        /*00ee*/ 	.short	(.L_7952 - .L_7951)
.L_7951:
        /*00f0*/ 	.word	0x00000008
.L_7952:


//--------------------- .nv.info._Z28_permutedims_5D_2_5_3_1_4_64PdiiiiiS_iiii --------------------------
	.section	.nv.info._Z28_permutedims_5D_2_5_3_1_4_64PdiiiiiS_iiii,"",@"SHT_CUDA_INFO"
	.sectionflags	@""
	.align	4


	//----- nvinfo : EIATTR_CUDA_API_VERSION
	.align		4
        /*0000*/ 	.byte	0x04, 0x37
        /*0002*/ 	.short	(.L_7954 - .L_7953)
.L_7953:
        /*0004*/ 	.word	0x00000082


	//----- nvinfo : EIATTR_KPARAM_INFO
	.align		4
.L_7954:
        /*0008*/ 	.byte	0x04, 0x17
        /*000a*/ 	.short	(.L_7956 - .L_7955)
.L_7955:
        /*000c*/ 	.word	0x00000000
        /*0010*/ 	.short	0x000a
        /*0012*/ 	.short	0x0034
        /*0014*/ 	.byte	0x00, 0xf0, 0x11, 0x00


	//----- nvinfo : EIATTR_KPARAM_INFO
	.align		4
.L_7956:
        /*0018*/ 	.byte	0x04, 0x17
        /*001a*/ 	.short	(.L_7958 - .L_7957)
.L_7957:
        /*001c*/ 	.word	0x00000000
        /*0020*/ 	.short	0x0009
        /*0022*/ 	.short	0x0030
        /*0024*/ 	.byte	0x00, 0xf0, 0x11, 0x00


	//----- nvinfo : EIATTR_KPARAM_INFO
	.align		4
.L_7958:
        /*0028*/ 	.byte	0x04, 0x17
        /*002a*/ 	.short	(.L_7960 - .L_7959)
.L_7959:
        /*002c*/ 	.word	0x00000000
        /*0030*/ 	.short	0x0008
        /*0032*/ 	.short	0x002c
        /*0034*/ 	.byte	0x00, 0xf0, 0x11, 0x00


	//----- nvinfo : EIATTR_KPARAM_INFO
	.align		4
.L_7960:
        /*0038*/ 	.byte	0x04, 0x17
        /*003a*/ 	.short	(.L_7962 - .L_7961)
.L_7961:
        /*003c*/ 	.word	0x00000000
        /*0040*/ 	.short	0x0007
        /*0042*/ 	.short	0x0028
        /*0044*/ 	.byte	0x00, 0xf0, 0x11, 0x00


	//----- nvinfo : EIATTR_KPARAM_INFO
	.align		4
.L_7962:
        /*0048*/ 	.byte	0x04, 0x17
        /*004a*/ 	.short	(.L_7964 - .L_7963)
.L_7963:
        /*004c*/ 	.word	0x00000000
        /*0050*/ 	.short	0x0006
        /*0052*/ 	.short	0x0020
        /*0054*/ 	.byte	0x00, 0xf5, 0x21, 0x00


	//----- nvinfo : EIATTR_KPARAM_INFO
	.align		4
.L_7964:
        /*0058*/ 	.byte	0x04, 0x17
        /*005a*/ 	.short	(.L_7966 - .L_7965)
.L_7965:
        /*005c*/ 	.word	0x00000000
        /*0060*/ 	.short	0x0005
        /*0062*/ 	.short	0x0018
        /*0064*/ 	.byte	0x00, 0xf0, 0x11, 0x00


	//----- nvinfo : EIATTR_KPARAM_INFO
	.align		4
.L_7966:
        /*0068*/ 	.byte	0x04, 0x17
        /*006a*/ 	.short	(.L_7968 - .L_7967)
.L_7967:
        /*006c*/ 	.word	0x00000000
        /*0070*/ 	.short	0x0004
        /*0072*/ 	.short	0x0014
        /*0074*/ 	.byte	0x00, 0xf0, 0x11, 0x00


	//----- nvinfo : EIATTR_KPARAM_INFO
	.align		4
.L_7968:
        /*0078*/ 	.byte	0x04, 0x17
        /*007a*/ 	.short	(.L_7970 - .L_7969)
.L_7969:
        /*007c*/ 	.word	0x00000000
        /*0080*/ 	.short	0x0003
        /*0082*/ 	.short	0x0010
        /*0084*/ 	.byte	0x00, 0xf0, 0x11, 0x00


	//----- nvinfo : EIATTR_KPARAM_INFO
	.align		4
.L_7970:
        /*0088*/ 	.byte	0x04, 0x17
        /*008a*/ 	.short	(.L_7972 - .L_7971)
.L_7971:
        /*008c*/ 	.word	0x00000000
        /*0090*/ 	.short	0x0002
        /*0092*/ 	.short	0x000c
        /*0094*/ 	.byte	0x00, 0xf0, 0x11, 0x00


	//----- nvinfo : EIATTR_KPARAM_INFO
	.align		4
.L_7972:
        /*0098*/ 	.byte	0x04, 0x17
        /*009a*/ 	.short	(.L_7974 - .L_7973)
.L_7973:
        /*009c*/ 	.word	0x00000000
        /*00a0*/ 	.short	0x0001
        /*00a2*/ 	.short	0x0008
        /*00a4*/ 	.byte	0x00, 0xf0, 0x11, 0x00


	//----- nvinfo : EIATTR_KPARAM_INFO
	.align		4
.L_7974:
        /*00a8*/ 	.byte	0x04, 0x17
        /*00aa*/ 	.short	(.L_7976 - .L_7975)
.L_7975:
        /*00ac*/ 	.word	0x00000000
        /*00b0*/ 	.short	0x0000
        /*00b2*/ 	.short	0x0000
        /*00b4*/ 	.byte	0x00, 0xf5, 0x21, 0x00


	//----- nvinfo : EIATTR_SPARSE_MMA_MASK
	.align		4
.L_7976:
        /*00b8*/ 	.byte	0x03, 0x50
        /*00ba*/ 	.short	0x0000


	//----- nvinfo : EIATTR_MAXREG_COUNT
	.align		4
        /*00bc*/ 	.byte	0x03, 0x1b
        /*00be*/ 	.short	0x00ff


	//----- nvinfo : EIATTR_MERCURY_ISA_VERSION
	.align		4
        /*00c0*/ 	.byte	0x03, 0x5f
        /*00c2*/ 	.short	0x0101


	//----- nvinfo : EIATTR_VRC_CTA_INIT_COUNT
	.align		4
        /*00c4*/ 	.byte	0x02, 0x4a
	.zero		1
	.zero		1


	//----- nvinfo : EIATTR_EXIT_INSTR_OFFSETS
	.align		4
        /*00c8*/ 	.byte	0x04, 0x1c
        /*00ca*/ 	.short	(.L_7978 - .L_7977)


	//   ....[0]....
.L_7977:
        /*00cc*/ 	.word	0x000000d0


	//   ....[1]....
        /*00d0*/ 	.word	0x00000d30


	//----- nvinfo : EIATTR_CRS_STACK_SIZE
	.align		4
.L_7978:
        /*00d4*/ 	.byte	0x04, 0x1e
        /*00d6*/ 	.short	(.L_7980 - .L_7979)
.L_7979:
        /*00d8*/ 	.word	0x00000000


	//----- nvinfo : EIATTR_CBANK_PARAM_SIZE
	.align		4
.L_7980:
        /*00dc*/ 	.byte	0x03, 0x19
        /*00de*/ 	.short	0x0038


	//----- nvinfo : EIATTR_PARAM_CBANK
	.align		4
        /*00e0*/ 	.byte	0x04, 0x0a
        /*00e2*/ 	.short	(.L_7982 - .L_7981)
	.align		4
.L_7981:
        /*00e4*/ 	.word	index@(.nv.constant0._Z28_permutedims_5D_2_5_3_1_4_64PdiiiiiS_iiii)
        /*00e8*/ 	.short	0x0380
        /*00ea*/ 	.short	0x0038


	//----- nvinfo : EIATTR_SW_WAR
	.align		4
.L_7982:
        /*00ec*/ 	.byte	0x04, 0x36
        /*00ee*/ 	.short	(.L_7984 - .L_7983)
.L_7983:
        /*00f0*/ 	.word	0x00000008
.L_7984:


//--------------------- .nv.info._Z28_permutedims_5D_2_5_3_1_4_32PfiiiiiS_iiii --------------------------
	.section	.nv.info._Z28_permutedims_5D_2_5_3_1_4_32PfiiiiiS_iiii,"",@"SHT_CUDA_INFO"
	.sectionflags	@""
	.align	4


	//----- nvinfo : EIATTR_CUDA_API_VERSION
	.align		4
        /*0000*/ 	.byte	0x04, 0x37
        /*0002*/ 	.short	(.L_7986 - .L_7985)
.L_7985:
        /*0004*/ 	.word	0x00000082


	//----- nvinfo : EIATTR_KPARAM_INFO
	.align		4
.L_7986:
        /*0008*/ 	.byte	0x04, 0x17
        /*000a*/ 	.short	(.L_7988 - .L_7987)
.L_7987:
        /*000c*/ 	.word	0x00000000
        /*0010*/ 	.short	0x000a
        /*0012*/ 	.short	0x0034
        /*0014*/ 	.byte	0x00, 0xf0, 0x11, 0x00


	//----- nvinfo : EIATTR_KPARAM_INFO
	.align		4
.L_7988:
        /*0018*/ 	.byte	0x04, 0x17
        /*001a*/ 	.short	(.L_7990 - .L_7989)
.L_7989:
        /*001c*/ 	.word	0x00000000
        /*0020*/ 	.short	0x0009
        /*0022*/ 	.short	0x0030
        /*0024*/ 	.byte	0x00, 0xf0, 0x11, 0x00


	//----- nvinfo : EIATTR_KPARAM_INFO
	.align		4
.L_7990:
        /*0028*/ 	.byte	0x04, 0x17
        /*002a*/ 	.short	(.L_7992 - .L_7991)
.L_7991:
        /*002c*/ 	.word	0x00000000
        /*0030*/ 	.short	0x0008
        /*0032*/ 	.short	0x002c
        /*0034*/ 	.byte	0x00, 0xf0, 0x11, 0x00


	//----- nvinfo : EIATTR_KPARAM_INFO
	.align		4
.L_7992:
        /*0038*/ 	.byte	0x04, 0x17
        /*003a*/ 	.short	(.L_7994 - .L_7993)
.L_7993:
        /*003c*/ 	.word	0x00000000
        /*0040*/ 	.short	0x0007
        /*0042*/ 	.short	0x0028
        /*0044*/ 	.byte	0x00, 0xf0, 0x11, 0x00


	//----- nvinfo : EIATTR_KPARAM_INFO
	.align		4
.L_7994:
        /*0048*/ 	.byte	0x04, 0x17
        /*004a*/ 	.short	(.L_7996 - .L_7995)
.L_7995:
        /*004c*/ 	.word	0x00000000
        /*0050*/ 	.short	0x0006
        /*0052*/ 	.short	0x0020
        /*0054*/ 	.byte	0x00, 0xf5, 0x21, 0x00


	//----- nvinfo : EIATTR_KPARAM_INFO
	.align		4
.L_7996:
        /*0058*/ 	.byte	0x04, 0x17
        /*005a*/ 	.short	(.L_7998 - .L_7997)
.L_7997:
        /*005c*/ 	.word	0x00000000
        /*0060*/ 	.short	0x0005
        /*0062*/ 	.short	0x0018
        /*0064*/ 	.byte	0x00, 0xf0, 0x11, 0x00


	//----- nvinfo : EIATTR_KPARAM_INFO
	.align		4
.L_7998:
        /*0068*/ 	.byte	0x04, 0x17
        /*006a*/ 	.short	(.L_8000 - .L_7999)
.L_7999:
        /*006c*/ 	.word	0x00000000
        /*0070*/ 	.short	0x0004
        /*0072*/ 	.short	0x0014
        /*0074*/ 	.byte	0x00, 0xf0, 0x11, 0x00


	//----- nvinfo : EIATTR_KPARAM_INFO
	.align		4
.L_8000:
        /*0078*/ 	.byte	0x04, 0x17
        /*007a*/ 	.short	(.L_8002 - .L_8001)
.L_8001:
        /*007c*/ 	.word	0x00000000
        /*0080*/ 	.short	0x0003
        /*0082*/ 	.short	0x0010
        /*0084*/ 	.byte	0x00, 0xf0, 0x11, 0x00


	//----- nvinfo : EIATTR_KPARAM_INFO
	.align		4
.L_8002:
        /*0088*/ 	.byte	0x04, 0x17
        /*008a*/ 	.short	(.L_8004 - .L_8003)
.L_8003:
        /*008c*/ 	.word	0x00000000
        /*0090*/ 	.short	0x0002
        /*0092*/ 	.short	0x000c
        /*0094*/ 	.byte	0x00, 0xf0, 0x11, 0x00


	//----- nvinfo : EIATTR_KPARAM_INFO
	.align		4
.L_8004:
        /*0098*/ 	.byte	0x04, 0x17
        /*009a*/ 	.short	(.L_8006 - .L_8005)
.L_8005:
        /*009c*/ 	.word	0x00000000
        /*00a0*/ 	.short	0x0001
        /*00a2*/ 	.short	0x0008
        /*00a4*/ 	.byte	0x00, 0xf0, 0x11, 0x00


	//----- nvinfo : EIATTR_KPARAM_INFO
	.align		4
.L_8006:
        /*00a8*/ 	.byte	0x04, 0x17
        /*00aa*/ 	.short	(.L_8008 - .L_8007)
.L_8007:
        /*00ac*/ 	.word	0x00000000
        /*00b0*/ 	.short	0x0000
        /*00b2*/ 	.short	0x0000
        /*00b4*/ 	.byte	0x00, 0xf5, 0x21, 0x00


	//----- nvinfo : EIATTR_SPARSE_MMA_MASK
	.align		4
.L_8008:
        /*00b8*/ 	.byte	0x03, 0x50
        /*00ba*/ 	.short	0x0000


	//----- nvinfo : EIATTR_MAXREG_COUNT
	.align		4
        /*00bc*/ 	.byte	0x03, 0x1b
        /*00be*/ 	.short	0x00ff


	//----- nvinfo : EIATTR_MERCURY_ISA_VERSION
	.align		4
        /*00c0*/ 	.byte	0x03, 0x5f
        /*00c2*/ 	.short	0x0101


	//----- nvinfo : EIATTR_VRC_CTA_INIT_COUNT
	.align		4
        /*00c4*/ 	.byte	0x02, 0x4a
	.zero		1
	.zero		1


	//----- nvinfo : EIATTR_EXIT_INSTR_OFFSETS
	.align		4
        /*00c8*/ 	.byte	0x04, 0x1c
        /*00ca*/ 	.short	(.L_8010 - .L_8009)


	//   ....[0]....
.L_8009:
        /*00cc*/ 	.word	0x000000d0


	//   ....[1]....
        /*00d0*/ 	.word	0x00000d80


	//----- nvinfo : EIATTR_CRS_STACK_SIZE
	.align		4
.L_8010:
        /*00d4*/ 	.byte	0x04, 0x1e
        /*00d6*/ 	.short	(.L_8012 - .L_8011)
.L_8011:
        /*00d8*/ 	.word	0x00000000


	//----- nvinfo : EIATTR_CBANK_PARAM_SIZE
	.align		4
.L_8012:
        /*00dc*/ 	.byte	0x03, 0x19
        /*00de*/ 	.short	0x0038


	//----- nvinfo : EIATTR_PARAM_CBANK
	.align		4
        /*00e0*/ 	.byte	0x04, 0x0a
        /*00e2*/ 	.short	(.L_8014 - .L_8013)
	.align		4
.L_8013:
        /*00e4*/ 	.word	index@(.nv.constant0._Z28_permutedims_5D_2_5_3_1_4_32PfiiiiiS_iiii)
        /*00e8*/ 	.short	0x0380
        /*00ea*/ 	.short	0x0038


	//----- nvinfo : EIATTR_SW_WAR
	.align		4
.L_8014:
        /*00ec*/ 	.byte	0x04, 0x36
        /*00ee*/ 	.short	(.L_8016 - .L_8015)
.L_8015:
        /*00f0*/ 	.word	0x00000008
.L_8016:


//--------------------- .nv.info._Z28_permutedims_5D_2_5_1_4_3_64PdiiiiiS_iiii --------------------------
	.section	.nv.info._Z28_permutedims_5D_2_5_1_4_3_64PdiiiiiS_iiii,"",@"SHT_CUDA_INFO"
	.sectionflags	@""
	.align	4


	//----- nvinfo : EIATTR_CUDA_API_VERSION
	.align		4
        /*0000*/ 	.byte	0x04, 0x37
        /*0002*/ 	.short	(.L_8018 - .L_8017)
.L_8017:
        /*0004*/ 	.word	0x00000082


	//----- nvinfo : EIATTR_KPARAM_INFO
	.align		4
.L_8018:
        /*0008*/ 	.byte	0x04, 0x17
        /*000a*/ 	.short	(.L_8020 - .L_8019)
.L_8019:
        /*000c*/ 	.word	0x00000000
        /*0010*/ 	.short	0x000a
        /*0012*/ 	.short	0x0034
        /*0014*/ 	.byte	0x00, 0xf0, 0x11, 0x00


	//----- nvinfo : EIATTR_KPARAM_INFO
	.align		4
.L_8020:
        /*0018*/ 	.byte	0x04, 0x17
        /*001a*/ 	.short	(.L_8022 - .L_8021)
.L_8021:
        /*001c*/ 	.word	0x00000000
        /*0020*/ 	.short	0x0009
        /*0022*/ 	.short	0x0030
        /*0024*/ 	.byte	0x00, 0xf0, 0x11, 0x00


	//----- nvinfo : EIATTR_KPARAM_INFO
	.align		4
.L_8022:
        /*0028*/ 	.byte	0x04, 0x17
        /*002a*/ 	.short	(.L_8024 - .L_8023)
.L_8023:
        /*002c*/ 	.word	0x00000000
        /*0030*/ 	.short	0x0008
        /*0032*/ 	.short	0x002c
        /*0034*/ 	.byte	0x00, 0xf0, 0x11, 0x00


	//----- nvinfo : EIATTR_KPARAM_INFO
	.align		4
.L_8024:
        /*0038*/ 	.byte	0x04, 0x17
        /*003a*/ 	.short	(.L_8026 - .L_8025)
.L_8025:
        /*003c*/ 	.word	0x00000000
        /*0040*/ 	.short	0x0007
        /*0042*/ 	.short	0x0028
        /*0044*/ 	.byte	0x00, 0xf0, 0x11, 0x00


	//----- nvinfo : EIATTR_KPARAM_INFO
	.align		4
.L_8026:
        /*0048*/ 	.byte	0x04, 0x17
        /*004a*/ 	.short	(.L_8028 - .L_8027)
.L_8027:
        /*004c*/ 	.word	0x00000000
        /*0050*/ 	.short	0x0006
        /*0052*/ 	.short	0x0020
        /*0054*/ 	.byte	0x00, 0xf5, 0x21, 0x00


	//----- nvinfo : EIATTR_KPARAM_INFO
	.align		4
.L_8028:
        /*0058*/ 	.byte	0x04, 0x17
        /*005a*/ 	.short	(.L_8030 - .L_8029)
.L_8029:
        /*005c*/ 	.word	0x00000000
        /*0060*/ 	.short	0x0005
        /*0062*/ 	.short	0x0018
        /*0064*/ 	.byte	0x00, 0xf0, 0x11, 0x00


	//----- nvinfo : EIATTR_KPARAM_INFO
	.align		4
.L_8030:
        /*0068*/ 	.byte	0x04, 0x17
        /*006a*/ 	.short	(.L_8032 - .L_8031)
.L_8031:
        /*006c*/ 	.word	0x00000000
        /*0070*/ 	.short	0x0004
        /*0072*/ 	.short	0x0014
        /*0074*/ 	.byte	0x00, 0xf0, 0x11, 0x00


	//----- nvinfo : EIATTR_KPARAM_INFO
	.align		4
.L_8032:
        /*0078*/ 	.byte	0x04, 0x17
        /*007a*/ 	.short	(.L_8034 - .L_8033)
.L_8033:
        /*007c*/ 	.word	0x00000000
        /*0080*/ 	.short	0x0003
        /*0082*/ 	.short	0x0010
        /*0084*/ 	.byte	0x00, 0xf0, 0x11, 0x00


	//----- nvinfo : EIATTR_KPARAM_INFO
	.align		4
.L_8034:
        /*0088*/ 	.byte	0x04, 0x17
        /*008a*/ 	.short	(.L_8036 - .L_8035)
.L_8035:
        /*008c*/ 	.word	0x00000000
        /*0090*/ 	.short	0x0002
        /*0092*/ 	.short	0x000c
        /*0094*/ 	.byte	0x00, 0xf0, 0x11, 0x00


	//----- nvinfo : EIATTR_KPARAM_INFO
	.align		4
.L_8036:
        /*0098*/ 	.byte	0x04, 0x17
        /*009a*/ 	.short	(.L_8038 - .L_8037)
.L_8037:
        /*009c*/ 	.word	0x00000000
        /*00a0*/ 	.short	0x0001
        /*00a2*/ 	.short	0x0008
        /*00a4*/ 	.byte	0x00, 0xf0, 0x11, 0x00


	//----- nvinfo : EIATTR_KPARAM_INFO
	.align		4
.L_8038:
        /*00a8*/ 	.byte	0x04, 0x17
        /*00aa*/ 	.short	(.L_8040 - .L_8039)
.L_8039:
        /*00ac*/ 	.word	0x00000000
        /*00b0*/ 	.short	0x0000
        /*00b2*/ 	.short	0x0000
        /*00b4*/ 	.byte	0x00, 0xf5, 0x21, 0x00


	//----- nvinfo : EIATTR_SPARSE_MMA_MASK
	.align		4
.L_8040:
        /*00b8*/ 	.byte	0x03, 0x50
        /*00ba*/ 	.short	0x0000


	//----- nvinfo : EIATTR_MAXREG_COUNT
	.align		4
        /*00bc*/ 	.byte	0x03, 0x1b
        /*00be*/ 	.short	0x00ff


	//----- nvinfo : EIATTR_MERCURY_ISA_VERSION
	.align		4
        /*00c0*/ 	.byte	0x03, 0x5f
        /*00c2*/ 	.short	0x0101


	//----- nvinfo : EIATTR_VRC_CTA_INIT_COUNT
	.align		4
        /*00c4*/ 	.byte	0x02, 0x4a
	.zero		1
	.zero		1


	//----- nvinfo : EIATTR_EXIT_INSTR_OFFSETS
	.align		4
        /*00c8*/ 	.byte	0x04, 0x1c
        /*00ca*/ 	.short	(.L_8042 - .L_8041)


	//   ....[0]....
.L_8041:
        /*00cc*/ 	.word	0x000000d0


	//   ....[1]....
        /*00d0*/ 	.word	0x00000d30


	//----- nvinfo : EIATTR_CRS_STACK_SIZE
	.align		4
.L_8042:
        /*00d4*/ 	.byte	0x04, 0x1e
        /*00d6*/ 	.short	(.L_8044 - .L_8043)
.L_8043:
        /*00d8*/ 	.word	0x00000000


	//----- nvinfo : EIATTR_CBANK_PARAM_SIZE
	.align		4
.L_8044:
        /*00dc*/ 	.byte	0x03, 0x19
        /*00de*/ 	.short	0x0038


	//----- nvinfo : EIATTR_PARAM_CBANK
	.align		4
        /*00e0*/ 	.byte	0x04, 0x0a
        /*00e2*/ 	.short	(.L_8046 - .L_8045)
	.align		4
.L_8045:
        /*00e4*/ 	.word	index@(.nv.constant0._Z28_permutedims_5D_2_5_1_4_3_64PdiiiiiS_iiii)
        /*00e8*/ 	.short	0x0380
        /*00ea*/ 	.short	0x0038


	//----- nvinfo : EIATTR_SW_WAR
	.align		4
.L_8046:
        /*00ec*/ 	.byte	0x04, 0x36
        /*00ee*/ 	.short	(.L_8048 - .L_8047)
.L_8047:
        /*00f0*/ 	.word	0x00000008
.L_8048:


//--------------------- .nv.info._Z28_permutedims_5D_2_5_1_4_3_32PfiiiiiS_iiii --------------------------
	.section	.nv.info._Z28_permutedims_5D_2_5_1_4_3_32PfiiiiiS_iiii,"",@"SHT_CUDA_INFO"
	.sectionflags	@""
	.align	4


	//----- nvinfo : EIATTR_CUDA_API_VERSION
	.align		4
        /*0000*/ 	.byte	0x04, 0x37
        /*0002*/ 	.short	(.L_8050 - .L_8049)
.L_8049:
        /*0004*/ 	.word	0x00000082


	//----- nvinfo : EIATTR_KPARAM_INFO
	.align		4
.L_8050:
        /*0008*/ 	.byte	0x04, 0x17
        /*000a*/ 	.short	(.L_8052 - .L_8051)
.L_8051:
        /*000c*/ 	.word	0x00000000
        /*0010*/ 	.short	0x000a
        /*0012*/ 	.short	0x0034
        /*0014*/ 	.byte	0x00, 0xf0, 0x11, 0x00


	//----- nvinfo : EIATTR_KPARAM_INFO
	.align		4
.L_8052:
        /*0018*/ 	.byte	0x04, 0x17
        /*001a*/ 	.short	(.L_8054 - .L_8053)
.L_8053:
        /*001c*/ 	.word	0x00000000
        /*0020*/ 	.short	0x0009
        /*0022*/ 	.short	0x0030
        /*0024*/ 	.byte	0x00, 0xf0, 0x11, 0x00


	//----- nvinfo : EIATTR_KPARAM_INFO
	.align		4
.L_8054:
        /*0028*/ 	.byte	0x04, 0x17
        /*002a*/ 	.short	(.L_8056 - .L_8055)
.L_8055:
        /*002c*/ 	.word	0x00000000
        /*0030*/ 	.short	0x0008
        /*0032*/ 	.short	0x002c
        /*0034*/ 	.byte	0x00, 0xf0, 0x11, 0x00


	//----- nvinfo : EIATTR_KPARAM_INFO
	.align		4
.L_8056:
        /*0038*/ 	.byte	0x04, 0x17
        /*003a*/ 	.short	(.L_8058 - .L_8057)
.L_8057:
        /*003c*/ 	.word	0x00000000
        /*0040*/ 	.short	0x0007
        /*0042*/ 	.short	0x0028
        /*0044*/ 	.byte	0x00, 0xf0, 0x11, 0x00


	//----- nvinfo : EIATTR_KPARAM_INFO
	.align		4
.L_8058:
        /*0048*/ 	.byte	0x04, 0x17
        /*004a*/ 	.short	(.L_8060 - .L_8059)
.L_8059:
        /*004c*/ 	.word	0x00000000
        /*0050*/ 	.short	0x0006
        /*0052*/ 	.short	0x0020
        /*0054*/ 	.byte	0x00, 0xf5, 0x21, 0x00


	//----- nvinfo : EIATTR_KPARAM_INFO
	.align		4
.L_8060:
        /*0058*/ 	.byte	0x04, 0x17
        /*005a*/ 	.short	(.L_8062 - .L_8061)
.L_8061:
        /*005c*/ 	.word	0x00000000
        /*0060*/ 	.short	0x0005
        /*0062*/ 	.short	0x0018
        /*0064*/ 	.byte	0x00, 0xf0, 0x11, 0x00


	//----- nvinfo : EIATTR_KPARAM_INFO
	.align		4
.L_8062:
        /*0068*/ 	.byte	0x04, 0x17
        /*006a*/ 	.short	(.L_8064 - .L_8063)
.L_8063:
        /*006c*/ 	.word	0x00000000
        /*0070*/ 	.short	0x0004
        /*0072*/ 	.short	0x0014
        /*0074*/ 	.byte	0x00, 0xf0, 0x11, 0x00


	//----- nvinfo : EIATTR_KPARAM_INFO
	.align		4
.L_8064:
        /*0078*/ 	.byte	0x04, 0x17
        /*007a*/ 	.short	(.L_8066 - .L_8065)
.L_8065:
        /*007c*/ 	.word	0x00000000
        /*0080*/ 	.short	0x0003
        /*0082*/ 	.short	0x0010
        /*0084*/ 	.byte	0x00, 0xf0, 0x11, 0x00


	//----- nvinfo : EIATTR_KPARAM_INFO
	.align		4
.L_8066:
        /*0088*/ 	.byte	0x04, 0x17
        /*008a*/ 	.short	(.L_8068 - .L_8067)
.L_8067:
        /*008c*/ 	.word	0x00000000
        /*0090*/ 	.short	0x0002
        /*0092*/ 	.short	0x000c
        /*0094*/ 	.byte	0x00, 0xf0, 0x11, 0x00


	//----- nvinfo : EIATTR_KPARAM_INFO
	.align		4
.L_8068:
        /*0098*/ 	.byte	0x04, 0x17
        /*009a*/ 	.short	(.L_8070 - .L_8069)
.L_8069:
        /*009c*/ 	.word	0x00000000
        /*00a0*/ 	.short	0x0001
        /*00a2*/ 	.short	0x0008
        /*00a4*/ 	.byte	0x00, 0xf0, 0x11, 0x00


	//----- nvinfo : EIATTR_KPARAM_INFO
	.align		4
.L_8070:
        /*00a8*/ 	.byte	0x04, 0x17
        /*00aa*/ 	.short	(.L_8072 - .L_8071)
.L_8071:
        /*00ac*/ 	.word	0x00000000
        /*00b0*/ 	.short	0x0000
        /*00b2*/ 	.short	0x0000
        /*00b4*/ 	.byte	0x00, 0xf5, 0x21, 0x00


	//----- nvinfo : EIATTR_SPARSE_MMA_MASK
	.align		4
.L_8072:
        /*00b8*/ 	.byte	0x03, 0x50
        /*00ba*/ 	.short	0x0000


	//----- nvinfo : EIATTR_MAXREG_COUNT
	.align		4
        /*00bc*/ 	.byte	0x03, 0x1b
        /*00be*/ 	.short	0x00ff


	//----- nvinfo : EIATTR_MERCURY_ISA_VERSION
	.align		4
        /*00c0*/ 	.byte	0x03, 0x5f
        /*00c2*/ 	.short	0x0101


	//----- nvinfo : EIATTR_VRC_CTA_INIT_COUNT
	.align		4
        /*00c4*/ 	.byte	0x02, 0x4a
	.zero		1
	.zero		1


	//----- nvinfo : EIATTR_EXIT_INSTR_OFFSETS
	.align		4
        /*00c8*/ 	.byte	0x04, 0x1c
        /*00ca*/ 	.short	(.L_8074 - .L_8073)


	//   ....[0]....
.L_8073:
        /*00cc*/ 	.word	0x000000d0


	//   ....[1]....
        /*00d0*/ 	.word	0x00000d80


	//----- nvinfo : EIATTR_CRS_STACK_SIZE
	.align		4
.L_8074:
        /*00d4*/ 	.byte	0x04, 0x1e
        /*00d6*/ 	.short	(.L_8076 - .L_8075)
.L_8075:
        /*00d8*/ 	.word	0x00000000


	//----- nvinfo : EIATTR_CBANK_PARAM_SIZE
	.align		4
.L_8076:
        /*00dc*/ 	.byte	0x03, 0x19
        /*00de*/ 	.short	0x0038


	//----- nvinfo : EIATTR_PARAM_CBANK
	.align		4
        /*00e0*/ 	.byte	0x04, 0x0a
        /*00e2*/ 	.short	(.L_8078 - .L_8077)
	.align		4
.L_8077:
        /*00e4*/ 	.word	index@(.nv.constant0._Z28_permutedims_5D_2_5_1_4_3_32PfiiiiiS_iiii)
        /*00e8*/ 	.short	0x0380
        /*00ea*/ 	.short	0x0038


	//----- nvinfo : EIATTR_SW_WAR
	.align		4
.L_8078:
        /*00ec*/ 	.byte	0x04, 0x36
        /*00ee*/ 	.short	(.L_8080 - .L_8079)
.L_8079:
        /*00f0*/ 	.word	0x00000008
.L_8080:


//--------------------- .nv.info._Z28_permutedims_5D_2_5_1_3_4_64PdiiiiiS_iiii --------------------------
	.section	.nv.info._Z28_permutedims_5D_2_5_1_3_4_64PdiiiiiS_iiii,"",@"SHT_CUDA_INFO"
	.sectionflags	@""
	.align	4


	//----- nvinfo : EIATTR_CUDA_API_VERSION
	.align		4
        /*0000*/ 	.byte	0x04, 0x37
        /*0002*/ 	.short	(.L_8082 - .L_8081)
.L_8081:
        /*0004*/ 	.word	0x00000082


	//----- nvinfo : EIATTR_KPARAM_INFO
	.align		4
.L_8082:
        /*0008*/ 	.byte	0x04, 0x17
        /*000a*/ 	.short	(.L_8084 - .L_8083)
.L_8083:
        /*000c*/ 	.word	0x00000000
        /*0010*/ 	.short	0x000a
        /*0012*/ 	.short	0x0034
        /*0014*/ 	.byte	0x00, 0xf0, 0x11, 0x00


	//----- nvinfo : EIATTR_KPARAM_INFO
	.align		4
.L_8084:
        /*0018*/ 	.byte	0x04, 0x17
        /*001a*/ 	.short	(.L_8086 - .L_8085)
.L_8085:
        /*001c*/ 	.word	0x00000000
        /*0020*/ 	.short	0x0009
        /*0022*/ 	.short	0x0030
        /*0024*/ 	.byte	0x00, 0xf0, 0x11, 0x00


	//----- nvinfo : EIATTR_KPARAM_INFO
	.align		4
.L_8086:
        /*0028*/ 	.byte	0x04, 0x17
        /*002a*/ 	.short	(.L_8088 - .L_8087)
.L_8087:
        /*002c*/ 	.word	0x00000000
        /*0030*/ 	.short	0x0008
        /*0032*/ 	.short	0x002c
        /*0034*/ 	.byte	0x00, 0xf0, 0x11, 0x00


	//----- nvinfo : EIATTR_KPARAM_INFO
	.align		4
.L_8088:
        /*0038*/ 	.byte	0x04, 0x17
        /*003a*/ 	.short	(.L_8090 - .L_8089)
.L_8089:
        /*003c*/ 	.word	0x00000000
        /*0040*/ 	.short	0x0007
        /*0042*/ 	.short	0x0028
        /*0044*/ 	.byte	0x00, 0xf0, 0x11, 0x00


	//----- nvinfo : EIATTR_KPARAM_INFO
	.align		4
.L_8090:
        /*0048*/ 	.byte	0x04, 0x17
        /*004a*/ 	.short	(.L_8092 - .L_8091)
.L_8091:
        /*004c*/ 	.word	0x00000000
        /*0050*/ 	.short	0x0006
        /*0052*/ 	.short	0x0020
        /*0054*/ 	.byte	0x00, 0xf5, 0x21, 0x00


	//----- nvinfo : EIATTR_KPARAM_INFO
	.align		4
.L_8092:
        /*0058*/ 	.byte	0x04, 0x17
        /*005a*/ 	.short	(.L_8094 - .L_8093)
.L_8093:
        /*005c*/ 	.word	0x00000000
        /*0060*/ 	.short	0x0005
        /*0062*/ 	.short	0x0018
        /*0064*/ 	.byte	0x00, 0xf0, 0x11, 0x00


	//----- nvinfo : EIATTR_KPARAM_INFO
	.align		4
.L_8094:
        /*0068*/ 	.byte	0x04, 0x17
        /*006a*/ 	.short	(.L_8096 - .L_8095)
.L_8095:
        /*006c*/ 	.word	0x00000000
        /*0070*/ 	.short	0x0004
        /*0072*/ 	.short	0x0014
        /*0074*/ 	.byte	0x00, 0xf0, 0x11, 0x00


	//----- nvinfo : EIATTR_KPARAM_INFO
	.align		4
.L_8096:
        /*0078*/ 	.byte	0x04, 0x17
        /*007a*/ 	.short	(.L_8098 - .L_8097)
.L_8097:
        /*007c*/ 	.word	0x00000000
        /*0080*/ 	.short	0x0003
        /*0082*/ 	.short	0x0010
        /*0084*/ 	.byte	0x00, 0xf0, 0x11, 0x00


	//----- nvinfo : EIATTR_KPARAM_INFO
	.align		4
.L_8098:
        /*0088*/ 	.byte	0x04, 0x17
        /*008a*/ 	.short	(.L_8100 - .L_8099)
.L_8099:
        /*008c*/ 	.word	0x00000000
        /*0090*/ 	.short	0x0002
        /*0092*/ 	.short	0x000c
        /*0094*/ 	.byte	0x00, 0xf0, 0x11, 0x00


	//----- nvinfo : EIATTR_KPARAM_INFO
	.align		4
.L_8100:
        /*0098*/ 	.byte	0x04, 0x17
        /*009a*/ 	.short	(.L_8102 - .L_8101)
.L_8101:
        /*009c*/ 	.word	0x00000000
        /*00a0*/ 	.short	0x0001
        /*00a2*/ 	.short	0x0008
        /*00a4*/ 	.byte	0x00, 0xf0, 0x11, 0x00


	//----- nvinfo : EIATTR_KPARAM_INFO
	.align		4
.L_8102:
        /*00a8*/ 	.byte	0x04, 0x17
        /*00aa*/ 	.short	(.L_8104 - .L_8103)
.L_8103:
        /*00ac*/ 	.word	0x00000000
        /*00b0*/ 	.short	0x0000
        /*00b2*/ 	.short	0x0000
        /*00b4*/ 	.byte	0x00, 0xf5, 0x21, 0x00


	//----- nvinfo : EIATTR_SPARSE_MMA_MASK
	.align		4
.L_8104:
        /*00b8*/ 	.byte	0x03, 0x50
        /*00ba*/ 	.short	0x0000


	//----- nvinfo : EIATTR_MAXREG_COUNT
	.align		4
        /*00bc*/ 	.byte	0x03, 0x1b
        /*00be*/ 	.short	0x00ff


	//----- nvinfo : EIATTR_MERCURY_ISA_VERSION
	.align		4
        /*00c0*/ 	.byte	0x03, 0x5f
        /*00c2*/ 	.short	0x0101


	//----- nvinfo : EIATTR_VRC_CTA_INIT_COUNT
	.align		4
        /*00c4*/ 	.byte	0x02, 0x4a
	.zero		1
	.zero		1


	//----- nvinfo : EIATTR_EXIT_INSTR_OFFSETS
	.align		4
        /*00c8*/ 	.byte	0x04, 0x1c
        /*00ca*/ 	.short	(.L_8106 - .L_8105)


	//   ....[0]....
.L_8105:
        /*00cc*/ 	.word	0x000000d0


	//   ....[1]....
        /*00d0*/ 	.word	0x00000d30


	//----- nvinfo : EIATTR_CRS_STACK_SIZE
	.align		4
.L_8106:
        /*00d4*/ 	.byte	0x04, 0x1e
        /*00d6*/ 	.short	(.L_8108 - .L_8107)
.L_8107:
        /*00d8*/ 	.word	0x00000000


	//----- nvinfo : EIATTR_CBANK_PARAM_SIZE
	.align		4
.L_8108:
        /*00dc*/ 	.byte	0x03, 0x19
        /*00de*/ 	.short	0x0038


	//----- nvinfo : EIATTR_PARAM_CBANK
	.align		4
        /*00e0*/ 	.byte	0x04, 0x0a
        /*00e2*/ 	.short	(.L_8110 - .L_8109)
	.align		4
.L_8109:
        /*00e4*/ 	.word	index@(.nv.constant0._Z28_permutedims_5D_2_5_1_3_4_64PdiiiiiS_iiii)
        /*00e8*/ 	.short	0x0380
        /*00ea*/ 	.short	0x0038


	//----- nvinfo : EIATTR_SW_WAR
	.align		4
.L_8110:
        /*00ec*/ 	.byte	0x04, 0x36
        /*00ee*/ 	.short	(.L_8112 - .L_8111)
.L_8111:
        /*00f0*/ 	.word	0x00000008
.L_8112:


//--------------------- .nv.info._Z28_permutedims_5D_2_5_1_3_4_32PfiiiiiS_iiii --------------------------
	.section	.nv.info._Z28_permutedims_5D_2_5_1_3_4_32PfiiiiiS_iiii,"",@"SHT_CUDA_INFO"
	.sectionflags	@""
	.align	4


	//----- nvinfo : EIATTR_CUDA_API_VERSION
	.align		4
        /*0000*/ 	.byte	0x04, 0x37
        /*0002*/ 	.short	(.L_8114 - .L_8113)
.L_8113:
        /*0004*/ 	.word	0x00000082


	//----- nvinfo : EIATTR_KPARAM_INFO
	.align		4
.L_8114:
        /*0008*/ 	.byte	0x04, 0x17
        /*000a*/ 	.short	(.L_8116 - .L_8115)
.L_8115:
        /*000c*/ 	.word	0x00000000
        /*0010*/ 	.short	0x000a
        /*0012*/ 	.short	0x0034
        /*0014*/ 	.byte	0x00, 0xf0, 0x11, 0x00


	//----- nvinfo : EIATTR_KPARAM_INFO
	.align		4
.L_8116:
        /*0018*/ 	.byte	0x04, 0x17
        /*001a*/ 	.short	(.L_8118 - .L_8117)
.L_8117:
        /*001c*/ 	.word	0x00000000
        /*0020*/ 	.short	0x0009
        /*0022*/ 	.short	0x0030
        /*0024*/ 	.byte	0x00, 0xf0, 0x11, 0x00


	//----- nvinfo : EIATTR_KPARAM_INFO
	.align		4
.L_8118:
        /*0028*/ 	.byte	0x04, 0x17
        /*002a*/ 	.short	(.L_8120 - .L_8119)
.L_8119:
        /*002c*/ 	.word	0x00000000
        /*0030*/ 	.short	0x0008
        /*0032*/ 	.short	0x002c
        /*0034*/ 	.byte	0x00, 0xf0, 0x11, 0x00


	//----- nvinfo : EIATTR_KPARAM_INFO
	.align		4
.L_8120:
        /*0038*/ 	.byte	0x04, 0x17
        /*003a*/ 	.short	(.L_8122 - .L_8121)
.L_8121:
        /*003c*/ 	.word	0x00000000
        /*0040*/ 	.short	0x0007
        /*0042*/ 	.short	0x0028
        /*0044*/ 	.byte	0x00, 0xf0, 0x11, 0x00


	//----- nvinfo : EIATTR_KPARAM_INFO
	.align		4
.L_8122:
        /*0048*/ 	.byte	0x04, 0x17
        /*004a*/ 	.short	(.L_8124 - .L_8123)
.L_8123:
        /*004c*/ 	.word	0x00000000
        /*0050*/ 	.short	0x0006
        /*0052*/ 	.short	0x0020
        /*0054*/ 	.byte	0x00, 0xf5, 0x21, 0x00


	//----- nvinfo : EIATTR_KPARAM_INFO
	.align		4
.L_8124:
        /*0058*/ 	.byte	0x04, 0x17
        /*005a*/ 	.short	(.L_8126 - .L_8125)
.L_8125:
        /*005c*/ 	.word	0x00000000
        /*0060*/ 	.short	0x0005
        /*0062*/ 	.short	0x0018
        /*0064*/ 	.byte	0x00, 0xf0, 0x11, 0x00


	//----- nvinfo : EIATTR_KPARAM_INFO
	.align		4
.L_8126:
        /*0068*/ 	.byte	0x04, 0x17
        /*006a*/ 	.short	(.L_8128 - .L_8127)
.L_8127:
        /*006c*/ 	.word	0x00000000
        /*0070*/ 	.short	0x0004
        /*0072*/ 	.short	0x0014
        /*0074*/ 	.byte	0x00, 0xf0, 0x11, 0x00


	//----- nvinfo : EIATTR_KPARAM_INFO
	.align		4
.L_8128:
        /*0078*/ 	.byte	0x04, 0x17
        /*007a*/ 	.short	(.L_8130 - .L_8129)
.L_8129:
        /*007c*/ 	.word	0x00000000
        /*0080*/ 	.short	0x0003
        /*0082*/ 	.short	0x0010
        /*0084*/ 	.byte	0x00, 0xf0, 0x11, 0x00


	//----- nvinfo : EIATTR_KPARAM_INFO
	.align		4
.L_8130:
        /*0088*/ 	.byte	0x04, 0x17
        /*008a*/ 	.short	(.L_8132 - .L_8131)
.L_8131:
        /*008c*/ 	.word	0x00000000
        /*0090*/ 	.short	0x0002
        /*0092*/ 	.short	0x000c
        /*0094*/ 	.byte	0x00, 0xf0, 0x11, 0x00


	//----- nvinfo : EIATTR_KPARAM_INFO
	.align		4
.L_8132:
        /*0098*/ 	.byte	0x04, 0x17
        /*009a*/ 	.short	(.L_8134 - .L_8133)
.L_8133:
        /*009c*/ 	.word	0x00000000
        /*00a0*/ 	.short	0x0001
        /*00a2*/ 	.short	0x0008
        /*00a4*/ 	.byte	0x00, 0xf0, 0x11, 0x00


	//----- nvinfo : EIATTR_KPARAM_INFO
	.align		4
.L_8134:
        /*00a8*/ 	.byte	0x04, 0x17
        /*00aa*/ 	.short	(.L_8136 - .L_8135)
.L_8135:
        /*00ac*/ 	.word	0x00000000
        /*00b0*/ 	.short	0x0000
        /*00b2*/ 	.short	0x0000
        /*00b4*/ 	.byte	0x00, 0xf5, 0x21, 0x00


	//----- nvinfo : EIATTR_SPARSE_MMA_MASK
	.align		4
.L_8136:
        /*00b8*/ 	.byte	0x03, 0x50
        /*00ba*/ 	.short	0x0000


	//----- nvinfo : EIATTR_MAXREG_COUNT
	.align		4
        /*00bc*/ 	.byte	0x03, 0x1b
        /*00be*/ 	.short	0x00ff


	//----- nvinfo : EIATTR_MERCURY_ISA_VERSION
	.align		4
        /*00c0*/ 	.byte	0x03, 0x5f
        /*00c2*/ 	.short	0x0101


	//----- nvinfo : EIATTR_VRC_CTA_INIT_COUNT
	.align		4
        /*00c4*/ 	.byte	0x02, 0x4a
	.zero		1
	.zero		1


	//----- nvinfo : EIATTR_EXIT_INSTR_OFFSETS
	.align		4
        /*00c8*/ 	.byte	0x04, 0x1c
        /*00ca*/ 	.short	(.L_8138 - .L_8137)


	//   ....[0]....
.L_8137:
        /*00cc*/ 	.word	0x000000d0


	//   ....[1]....
        /*00d0*/ 	.word	0x00000d80


	//----- nvinfo : EIATTR_CRS_STACK_SIZE
	.align		4
.L_8138:
        /*00d4*/ 	.byte	0x04, 0x1e
        /*00d6*/ 	.short	(.L_8140 - .L_8139)
.L_8139:
        /*00d8*/ 	.word	0x00000000


	//----- nvinfo : EIATTR_CBANK_PARAM_SIZE
	.align		4
.L_8140:
        /*00dc*/ 	.byte	0x03, 0x19
        /*00de*/ 	.short	0x0038


	//----- nvinfo : EIATTR_PARAM_CBANK
	.align		4
        /*00e0*/ 	.byte	0x04, 0x0a
        /*00e2*/ 	.short	(.L_8142 - .L_8141)
	.align		4
.L_8141:
        /*00e4*/ 	.word	index@(.nv.constant0._Z28_permutedims_5D_2_5_1_3_4_32PfiiiiiS_iiii)
        /*00e8*/ 	.short	0x0380
        /*00ea*/ 	.short	0x0038


	//----- nvinfo : EIATTR_SW_WAR
	.align		4
.L_8142:
        /*00ec*/ 	.byte	0x04, 0x36
        /*00ee*/ 	.short	(.L_8144 - .L_8143)
.L_8143:
        /*00f0*/ 	.word	0x00000008
.L_8144:


//--------------------- .nv.info._Z28_permutedims_5D_2_4_5_3_1_64PdiiiiiS_iiii --------------------------
	.section	.nv.info._Z28_permutedims_5D_2_4_5_3_1_64PdiiiiiS_iiii,"",@"SHT_CUDA_INFO"
	.sectionflags	@""
	.align	4


	//----- nvinfo : EIATTR_CUDA_API_VERSION
	.align		4
        /*0000*/ 	.byte	0x04, 0x37
        /*0002*/ 	.short	(.L_8146 - .L_8145)
.L_8145:
        /*0004*/ 	.word	0x00000082


	//----- nvinfo : EIATTR_KPARAM_INFO
	.align		4
.L_8146:
        /*0008*/ 	.byte	0x04, 0x17
        /*000a*/ 	.short	(.L_8148 - .L_8147)
.L_8147:
        /*000c*/ 	.word	0x00000000
        /*0010*/ 	.short	0x000a
        /*0012*/ 	.short	0x0034
        /*0014*/ 	.byte	0x00, 0xf0, 0x11, 0x00


	//----- nvinfo : EIATTR_KPARAM_INFO
	.align		4
.L_8148:
        /*0018*/ 	.byte	0x04, 0x17
        /*001a*/ 	.short	(.L_8150 - .L_8149)
.L_8149:
        /*001c*/ 	.word	0x00000000
        /*0020*/ 	.short	0x0009
        /*0022*/ 	.short	0x0030
        /*0024*/ 	.byte	0x00, 0xf0, 0x11, 0x00


	//----- nvinfo : EIATTR_KPARAM_INFO
	.align		4
.L_8150:
        /*0028*/ 	.byte	0x04, 0x17
        /*002a*/ 	.short	(.L_8152 - .L_8151)
.L_8151:
        /*002c*/ 	.word	0x00000000
        /*0030*/ 	.short	0x0008
        /*0032*/ 	.short	0x002c
        /*0034*/ 	.byte	0x00, 0xf0, 0x11, 0x00


	//----- nvinfo : EIATTR_KPARAM_INFO
	.align		4
.L_8152:
        /*0038*/ 	.byte	0x04, 0x17
        /*003a*/ 	.short	(.L_8154 - .L_8153)
.L_8153:
        /*003c*/ 	.word	0x00000000
        /*0040*/ 	.short	0x0007
        /*0042*/ 	.short	0x0028
        /*0044*/ 	.byte	0x00, 0xf0, 0x11, 0x00


	//----- nvinfo : EIATTR_KPARAM_INFO
	.align		4
.L_8154:
        /*0048*/ 	.byte	0x04, 0x17
        /*004a*/ 	.short	(.L_8156 - .L_8155)
.L_8155:
        /*004c*/ 	.word	0x00000000
        /*0050*/ 	.short	0x0006
        /*0052*/ 	.short	0x0020
        /*0054*/ 	.byte	0x00, 0xf5, 0x21, 0x00


	//----- nvinfo : EIATTR_KPARAM_INFO
	.align		4
.L_8156:
        /*0058*/ 	.byte	0x04, 0x17
        /*005a*/ 	.short	(.L_8158 - .L_8157)
.L_8157:
        /*005c*/ 	.word	0x00000000
        /*0060*/ 	.short	0x0005
        /*0062*/ 	.short	0x0018
        /*0064*/ 	.byte	0x00, 0xf0, 0x11, 0x00


	//----- nvinfo : EIATTR_KPARAM_INFO
	.align		4
.L_8158:
        /*0068*/ 	.byte	0x04, 0x17
        /*006a*/ 	.short	(.L_8160 - .L_8159)
.L_8159:
        /*006c*/ 	.word	0x00000000
        /*0070*/ 	.short	0x0004
        /*0072*/ 	.short	0x0014
        /*0074*/ 	.byte	0x00, 0xf0, 0x11, 0x00


	//----- nvinfo : EIATTR_KPARAM_INFO
	.align		4
.L_8160:
        /*0078*/ 	.byte	0x04, 0x17
        /*007a*/ 	.short	(.L_8162 - .L_8161)
.L_8161:
        /*007c*/ 	.word	0x00000000
        /*0080*/ 	.short	0x0003
        /*0082*/ 	.short	0x0010
        /*0084*/ 	.byte	0x00, 0xf0, 0x11, 0x00


	//----- nvinfo : EIATTR_KPARAM_INFO
	.align		4
.L_8162:
        /*0088*/ 	.byte	0x04, 0x17
        /*008a*/ 	.short	(.L_8164 - .L_8163)
.L_8163:
        /*008c*/ 	.word	0x00000000
        /*0090*/ 	.short	0x0002
        /*0092*/ 	.short	0x000c
        /*0094*/ 	.byte	0x00, 0xf0, 0x11, 0x00


	//----- nvinfo : EIATTR_KPARAM_INFO
	.align		4
.L_8164:
        /*0098*/ 	.byte	0x04, 0x17
        /*009a*/ 	.short	(.L_8166 - .L_8165)
.L_8165:
        /*009c*/ 	.word	0x00000000
        /*00a0*/ 	.short	0x0001
        /*00a2*/ 	.short	0x0008
        /*00a4*/ 	.byte	0x00, 0xf0, 0x11, 0x00


	//----- nvinfo : EIATTR_KPARAM_INFO
	.align		4
.L_8166:
        /*00a8*/ 	.byte	0x04, 0x17
        /*00aa*/ 	.short	(.L_8168 - .L_8167)
.L_8167:
        /*00ac*/ 	.word	0x00000000
        /*00b0*/ 	.short	0x0000
        /*00b2*/ 	.short	0x0000
        /*00b4*/ 	.byte	0x00, 0xf5, 0x21, 0x00


	//----- nvinfo : EIATTR_SPARSE_MMA_MASK
	.align		4
.L_8168:
        /*00b8*/ 	.byte	0x03, 0x50
        /*00ba*/ 	.short	0x0000


	//----- nvinfo : EIATTR_MAXREG_COUNT
	.align		4
        /*00bc*/ 	.byte	0x03, 0x1b
        /*00be*/ 	.short	0x00ff


	//----- nvinfo : EIATTR_MERCURY_ISA_VERSION
	.align		4
        /*00c0*/ 	.byte	0x03, 0x5f
        /*00c2*/ 	.short	0x0101


	//----- nvinfo : EIATTR_VRC_CTA_INIT_COUNT
	.align		4
        /*00c4*/ 	.byte	0x02, 0x4a
	.zero		1
	.zero		1


	//----- nvinfo : EIATTR_EXIT_INSTR_OFFSETS
	.align		4
        /*00c8*/ 	.byte	0x04, 0x1c
        /*00ca*/ 	.short	(.L_8170 - .L_8169)


	//   ....[0]....
.L_8169:
        /*00cc*/ 	.word	0x000000d0


	//   ....[1]....
        /*00d0*/ 	.word	0x00000d90


	//----- nvinfo : EIATTR_CRS_STACK_SIZE
	.align		4
.L_8170:
        /*00d4*/ 	.byte	0x04, 0x1e
        /*00d6*/ 	.short	(.L_8172 - .L_8171)
.L_8171:
        /*00d8*/ 	.word	0x00000000


	//----- nvinfo : EIATTR_CBANK_PARAM_SIZE
	.align		4
.L_8172:
        /*00dc*/ 	.byte	0x03, 0x19
        /*00de*/ 	.short	0x0038


	//----- nvinfo : EIATTR_PARAM_CBANK
	.align		4
        /*00e0*/ 	.byte	0x04, 0x0a
        /*00e2*/ 	.short	(.L_8174 - .L_8173)
	.align		4
.L_8173:
        /*00e4*/ 	.word	index@(.nv.constant0._Z28_permutedims_5D_2_4_5_3_1_64PdiiiiiS_iiii)
        /*00e8*/ 	.short	0x0380
        /*00ea*/ 	.short	0x0038


	//----- nvinfo : EIATTR_SW_WAR
	.align		4
.L_8174:
        /*00ec*/ 	.byte	0x04, 0x36
        /*00ee*/ 	.short	(.L_8176 - .L_8175)
.L_8175:
        /*00f0*/ 	.word	0x00000008
.L_8176:


//--------------------- .nv.info._Z28_permutedims_5D_2_4_5_3_1_32PfiiiiiS_iiii --------------------------
	.section	.nv.info._Z28_permutedims_5D_2_4_5_3_1_32PfiiiiiS_iiii,"",@"SHT_CUDA_INFO"
	.sectionflags	@""
	.align	4


	//----- nvinfo : EIATTR_CUDA_API_VERSION
	.align		4
        /*0000*/ 	.byte	0x04, 0x37
        /*0002*/ 	.short	(.L_8178 - .L_8177)
.L_8177:
        /*0004*/ 	.word	0x00000082


	//----- nvinfo : EIATTR_KPARAM_INFO
	.align		4
.L_8178:
        /*0008*/ 	.byte	0x04, 0x17
        /*000a*/ 	.short	(.L_8180 - .L_8179)
.L_8179:
        /*000c*/ 	.word	0x00000000
        /*0010*/ 	.short	0x000a
        /*0012*/ 	.short	0x0034
        /*0014*/ 	.byte	0x00, 0xf0, 0x11, 0x00


	//----- nvinfo : EIATTR_KPARAM_INFO
	.align		4
.L_8180:
        /*0018*/ 	.byte	0x04, 0x17
        /*001a*/ 	.short	(.L_8182 - .L_8181)
.L_8181:
        /*001c*/ 	.word	0x00000000
        /*0020*/ 	.short	0x0009
        /*0022*/ 	.short	0x0030
        /*0024*/ 	.byte	0x00, 0xf0, 0x11, 0x00


	//----- nvinfo : EIATTR_KPARAM_INFO
	.align		4
.L_8182:
        /*0028*/ 	.byte	0x04, 0x17
        /*002a*/ 	.short	(.L_8184 - .L_8183)
.L_8183:
        /*002c*/ 	.word	0x00000000
        /*0030*/ 	.short	0x0008
        /*0032*/ 	.short	0x002c
        /*0034*/ 	.byte	0x00, 0xf0, 0x11, 0x00


	//----- nvinfo : EIATTR_KPARAM_INFO
	.align		4
.L_8184:
        /*0038*/ 	.byte	0x04, 0x17
        /*003a*/ 	.short	(.L_8186 - .L_8185)
.L_8185:
        /*003c*/ 	.word	0x00000000
        /*0040*/ 	.short	0x0007
        /*0042*/ 	.short	0x0028
        /*0044*/ 	.byte	0x00, 0xf0, 0x11, 0x00


	//----- nvinfo : EIATTR_KPARAM_INFO
	.align		4
.L_8186:
        /*0048*/ 	.byte	0x04, 0x17
        /*004a*/ 	.short	(.L_8188 - .L_8187)
.L_8187:
        /*004c*/ 	.word	0x00000000
        /*0050*/ 	.short	0x0006
        /*0052*/ 	.short	0x0020
        /*0054*/ 	.byte	0x00, 0xf5, 0x21, 0x00


	//----- nvinfo : EIATTR_KPARAM_INFO
	.align		4
.L_8188:
        /*0058*/ 	.byte	0x04, 0x17
        /*005a*/ 	.short	(.L_8190 - .L_8189)
.L_8189:
        /*005c*/ 	.word	0x00000000
        /*0060*/ 	.short	0x0005
        /*0062*/ 	.short	0x0018
        /*0064*/ 	.byte	0x00, 0xf0, 0x11, 0x00


	//----- nvinfo : EIATTR_KPARAM_INFO
	.align		4
.L_8190:
        /*0068*/ 	.byte	0x04, 0x17
        /*006a*/ 	.short	(.L_8192 - .L_8191)
.L_8191:
        /*006c*/ 	.word	0x00000000
        /*0070*/ 	.short	0x0004
        /*0072*/ 	.short	0x0014
        /*0074*/ 	.byte	0x00, 0xf0, 0x11, 0x00


	//----- nvinfo : EIATTR_KPARAM_INFO
	.align		4
.L_8192:
        /*0078*/ 	.byte	0x04, 0x17
        /*007a*/ 	.short	(.L_8194 - .L_8193)
.L_8193:
        /*007c*/ 	.word	0x00000000
        /*0080*/ 	.short	0x0003
        /*0082*/ 	.short	0x0010
        /*0084*/ 	.byte	0x00, 0xf0, 0x11, 0x00


	//----- nvinfo : EIATTR_KPARAM_INFO
	.align		4
.L_8194:
        /*0088*/ 	.byte	0x04, 0x17
        /*008a*/ 	.short	(.L_8196 - .L_8195)
.L_8195:
        /*008c*/ 	.word	0x00000000
        /*0090*/ 	.short	0x0002
        /*0092*/ 	.short	0x000c
        /*0094*/ 	.byte	0x00, 0xf0, 0x11, 0x00


	//----- nvinfo : EIATTR_KPARAM_INFO
	.align		4
.L_8196:
        /*0098*/ 	.byte	0x04, 0x17
        /*009a*/ 	.short	(.L_8198 - .L_8197)
.L_8197:
        /*009c*/ 	.word	0x00000000
        /*00a0*/ 	.short	0x0001
        /*00a2*/ 	.short	0x0008
        /*00a4*/ 	.byte	0x00, 0xf0, 0x11, 0x00


	//----- nvinfo : EIATTR_KPARAM_INFO
	.align		4
.L_8198:
        /*00a8*/ 	.byte	0x04, 0x17
        /*00aa*/ 	.short	(.L_8200 - .L_8199)
.L_8199:
        /*00ac*/ 	.word	0x00000000
        /*00b0*/ 	.short	0x0000
        /*00b2*/ 	.short	0x0000
        /*00b4*/ 	.byte	0x00, 0xf5, 0x21, 0x00


	//----- nvinfo : EIATTR_SPARSE_MMA_MASK
	.align		4
.L_8200:
        /*00b8*/ 	.byte	0x03, 0x50
        /*00ba*/ 	.short	0x0000


	//----- nvinfo : EIATTR_MAXREG_COUNT
	.align		4
        /*00bc*/ 	.byte	0x03, 0x1b
        /*00be*/ 	.short	0x00ff


	//----- nvinfo : EIATTR_MERCURY_ISA_VERSION
	.align		4
        /*00c0*/ 	.byte	0x03, 0x5f
        /*00c2*/ 	.short	0x0101


	//----- nvinfo : EIATTR_VRC_CTA_INIT_COUNT
	.align		4
        /*00c4*/ 	.byte	0x02, 0x4a
	.zero		1
	.zero		1


	//----- nvinfo : EIATTR_EXIT_INSTR_OFFSETS
	.align		4
        /*00c8*/ 	.byte	0x04, 0x1c
        /*00ca*/ 	.short	(.L_8202 - .L_8201)


	//   ....[0]....
.L_8201:
        /*00cc*/ 	.word	0x000000d0


	//   ....[1]....
        /*00d0*/ 	.word	0x00000d90


	//----- nvinfo : EIATTR_CRS_STACK_SIZE
	.align		4
.L_8202:
        /*00d4*/ 	.byte	0x04, 0x1e
        /*00d6*/ 	.short	(.L_8204 - .L_8203)
.L_8203:
        /*00d8*/ 	.word	0x00000000


	//----- nvinfo : EIATTR_CBANK_PARAM_SIZE
	.align		4
.L_8204:
        /*00dc*/ 	.byte	0x03, 0x19
        /*00de*/ 	.short	0x0038


	//----- nvinfo : EIATTR_PARAM_CBANK
	.align		4
        /*00e0*/ 	.byte	0x04, 0x0a
        /*00e2*/ 	.short	(.L_8206 - .L_8205)
	.align		4
.L_8205:
        /*00e4*/ 	.word	index@(.nv.constant0._Z28_permutedims_5D_2_4_5_3_1_32PfiiiiiS_iiii)
        /*00e8*/ 	.short	0x0380
        /*00ea*/ 	.short	0x0038


	//----- nvinfo : EIATTR_SW_WAR
	.align		4
.L_8206:
        /*00ec*/ 	.byte	0x04, 0x36
        /*00ee*/ 	.short	(.L_8208 - .L_8207)
.L_8207:
        /*00f0*/ 	.word	0x00000008
.L_8208:


//--------------------- .nv.info._Z28_permutedims_5D_2_4_5_1_3_64PdiiiiiS_iiii --------------------------
	.section	.nv.info._Z28_permutedims_5D_2_4_5_1_3_64PdiiiiiS_iiii,"",@"SHT_CUDA_INFO"
	.sectionflags	@""
	.align	4


	//----- nvinfo : EIATTR_CUDA_API_VERSION
	.align		4
        /*0000*/ 	.byte	0x04, 0x37
        /*0002*/ 	.short	(.L_8210 - .L_8209)
.L_8209:
        /*0004*/ 	.word	0x00000082


	//----- nvinfo : EIATTR_KPARAM_INFO
	.align		4
.L_8210:
        /*0008*/ 	.byte	0x04, 0x17
        /*000a*/ 	.short	(.L_8212 - .L_8211)
.L_8211:
        /*000c*/ 	.word	0x00000000
        /*0010*/ 	.short	0x000a
        /*0012*/ 	.short	0x0034
        /*0014*/ 	.byte	0x00, 0xf0, 0x11, 0x00


	//----- nvinfo : EIATTR_KPARAM_INFO
	.align		4
.L_8212:
        /*0018*/ 	.byte	0x04, 0x17
        /*001a*/ 	.short	(.L_8214 - .L_8213)
.L_8213:
        /*001c*/ 	.word	0x00000000
        /*0020*/ 	.short	0x0009
        /*0022*/ 	.short	0x0030
        /*0024*/ 	.byte	0x00, 0xf0, 0x11, 0x00


	//----- nvinfo : EIATTR_KPARAM_INFO
	.align		4
.L_8214:
        /*0028*/ 	.byte	0x04, 0x17
        /*002a*/ 	.short	(.L_8216 - .L_8215)
.L_8215:
        /*002c*/ 	.word	0x00000000
        /*0030*/ 	.short	0x0008
        /*0032*/ 	.short	0x002c
        /*0034*/ 	.byte	0x00, 0xf0, 0x11, 0x00


	//----- nvinfo : EIATTR_KPARAM_INFO
	.align		4
.L_8216:
        /*0038*/ 	.byte	0x04, 0x17
        /*003a*/ 	.short	(.L_8218 - .L_8217)
.L_8217:
        /*003c*/ 	.word	0x00000000
        /*0040*/ 	.short	0x0007
        /*0042*/ 	.short	0x0028
        /*0044*/ 	.byte	0x00, 0xf0, 0x11, 0x00


	//----- nvinfo : EIATTR_KPARAM_INFO
	.align		4
.L_8218:
        /*0048*/ 	.byte	0x04, 0x17
        /*004a*/ 	.short	(.L_8220 - .L_8219)
.L_8219:
        /*004c*/ 	.word	0x00000000
        /*0050*/ 	.short	0x0006
        /*0052*/ 	.short	0x0020
        /*0054*/ 	.byte	0x00, 0xf5, 0x21, 0x00


	//----- nvinfo : EIATTR_KPARAM_INFO
	.align		4
.L_8220:
        /*0058*/ 	.byte	0x04, 0x17
        /*005a*/ 	.short	(.L_8222 - .L_8221)
.L_8221:
        /*005c*/ 	.word	0x00000000
        /*0060*/ 	.short	0x0005
        /*0062*/ 	.short	0x0018
        /*0064*/ 	.byte	0x00, 0xf0, 0x11, 0x00


	//----- nvinfo : EIATTR_KPARAM_INFO
	.align		4
.L_8222:
        /*0068*/ 	.byte	0x04, 0x17
        /*006a*/ 	.short	(.L_8224 - .L_8223)
.L_8223:
        /*006c*/ 	.word	0x00000000
        /*0070*/ 	.short	0x0004
        /*0072*/ 	.short	0x0014
        /*0074*/ 	.byte	0x00, 0xf0, 0x11, 0x00


	//----- nvinfo : EIATTR_KPARAM_INFO
	.align		4
.L_8224:
        /*0078*/ 	.byte	0x04, 0x17
        /*007a*/ 	.short	(.L_8226 - .L_8225)
.L_8225:
        /*007c*/ 	.word	0x00000000
        /*0080*/ 	.short	0x0003
        /*0082*/ 	.short	0x0010
        /*0084*/ 	.byte	0x00, 0xf0, 0x11, 0x00


	//----- nvinfo : EIATTR_KPARAM_INFO
	.align		4
.L_8226:
        /*0088*/ 	.byte	0x04, 0x17
        /*008a*/ 	.short	(.L_8228 - .L_8227)
.L_8227:
        /*008c*/ 	.word	0x00000000
        /*0090*/ 	.short	0x0002
        /*0092*/ 	.short	0x000c
        /*0094*/ 	.byte	0x00, 0xf0, 0x11, 0x00


	//----- nvinfo : EIATTR_KPARAM_INFO
	.align		4
.L_8228:
        /*0098*/ 	.byte	0x04, 0x17
        /*009a*/ 	.short	(.L_8230 - .L_8229)
.L_8229:
        /*009c*/ 	.word	0x00000000
        /*00a0*/ 	.short	0x0001
        /*00a2*/ 	.short	0x0008
        /*00a4*/ 	.byte	0x00, 0xf0, 0x11, 0x00


	//----- nvinfo : EIATTR_KPARAM_INFO
	.align		4
.L_8230:
        /*00a8*/ 	.byte	0x04, 0x17
        /*00aa*/ 	.short	(.L_8232 - .L_8231)
.L_8231:
        /*00ac*/ 	.word	0x00000000
        /*00b0*/ 	.short	0x0000
        /*00b2*/ 	.short	0x0000
        /*00b4*/ 	.byte	0x00, 0xf5, 0x21, 0x00


	//----- nvinfo : EIATTR_SPARSE_MMA_MASK
	.align		4
.L_8232:
        /*00b8*/ 	.byte	0x03, 0x50
        /*00ba*/ 	.short	0x0000


	//----- nvinfo : EIATTR_MAXREG_COUNT
	.align		4
        /*00bc*/ 	.byte	0x03, 0x1b
        /*00be*/ 	.short	0x00ff


	//----- nvinfo : EIATTR_MERCURY_ISA_VERSION
	.align		4
        /*00c0*/ 	.byte	0x03, 0x5f
        /*00c2*/ 	.short	0x0101


	//----- nvinfo : EIATTR_VRC_CTA_INIT_COUNT
	.align		4
        /*00c4*/ 	.byte	0x02, 0x4a
	.zero		1
	.zero		1


	//----- nvinfo : EIATTR_EXIT_INSTR_OFFSETS
	.align		4
        /*00c8*/ 	.byte	0x04, 0x1c
        /*00ca*/ 	.short	(.L_8234 - .L_8233)


	//   ....[0]....
.L_8233:
        /*00cc*/ 	.word	0x000000d0


	//   ....[1]....
        /*00d0*/ 	.word	0x00000d60


	//----- nvinfo : EIATTR_CRS_STACK_SIZE
	.align		4
.L_8234:
        /*00d4*/ 	.byte	0x04, 0x1e
        /*00d6*/ 	.short	(.L_8236 - .L_8235)
.L_8235:
        /*00d8*/ 	.word	0x00000000


	//----- nvinfo : EIATTR_CBANK_PARAM_SIZE
	.align		4
.L_8236:
        /*00dc*/ 	.byte	0x03, 0x19
        /*00de*/ 	.short	0x0038


	//----- nvinfo : EIATTR_PARAM_CBANK
	.align		4
        /*00e0*/ 	.byte	0x04, 0x0a
        /*00e2*/ 	.short	(.L_8238 - .L_8237)
	.align		4
.L_8237:
        /*00e4*/ 	.word	index@(.nv.constant0._Z28_permutedims_5D_2_4_5_1_3_64PdiiiiiS_iiii)
        /*00e8*/ 	.short	0x0380
        /*00ea*/ 	.short	0x0038


	//----- nvinfo : EIATTR_SW_WAR
	.align		4
.L_8238:
        /*00ec*/ 	.byte	0x04, 0x36
        /*00ee*/ 	.short	(.L_8240 - .L_8239)
.L_8239:
        /*00f0*/ 	.word	0x00000008
.L_8240:


//--------------------- .nv.info._Z28_permutedims_5D_2_4_5_1_3_32PfiiiiiS_iiii --------------------------
	.section	.nv.info._Z28_permutedims_5D_2_4_5_1_3_32PfiiiiiS_iiii,"",@"SHT_CUDA_INFO"
	.sectionflags	@""
	.align	4


	//----- nvinfo : EIATTR_CUDA_API_VERSION
	.align		4
        /*0000*/ 	.byte	0x04, 0x37
        /*0002*/ 	.short	(.L_8242 - .L_8241)
.L_8241:
        /*0004*/ 	.word	0x00000082


	//----- nvinfo : EIATTR_KPARAM_INFO
	.align		4
.L_8242:
        /*0008*/ 	.byte	0x04, 0x17
        /*000a*/ 	.short	(.L_8244 - .L_8243)
.L_8243:
        /*000c*/ 	.word	0x00000000
        /*0010*/ 	.short	0x000a
        /*0012*/ 	.short	0x0034
        /*0014*/ 	.byte	0x00, 0xf0, 0x11, 0x00


	//----- nvinfo : EIATTR_KPARAM_INFO
	.align		4
.L_8244:
        /*0018*/ 	.byte	0x04, 0x17
        /*001a*/ 	.short	(.L_8246 - .L_8245)
.L_8245:
        /*001c*/ 	.word	0x00000000
        /*0020*/ 	.short	0x0009
        /*0022*/ 	.short	0x0030
        /*0024*/ 	.byte	0x00, 0xf0, 0x11, 0x00


	//----- nvinfo : EIATTR_KPARAM_INFO
	.align		4
.L_8246:
        /*0028*/ 	.byte	0x04, 0x17
        /*002a*/ 	.short	(.L_8248 - .L_8247)
.L_8247:
        /*002c*/ 	.word	0x00000000
        /*0030*/ 	.short	0x0008
        /*0032*/ 	.short	0x002c
        /*0034*/ 	.byte	0x00, 0xf0, 0x11, 0x00


	//----- nvinfo : EIATTR_KPARAM_INFO
	.align		4
.L_8248:
        /*0038*/ 	.byte	0x04, 0x17
        /*003a*/ 	.short	(.L_8250 - .L_8249)
.L_8249:
        /*003c*/ 	.word	0x00000000
        /*0040*/ 	.short	0x0007
        /*0042*/ 	.short	0x0028
        /*0044*/ 	.byte	0x00, 0xf0, 0x11, 0x00


	//----- nvinfo : EIATTR_KPARAM_INFO
	.align		4
.L_8250:
        /*0048*/ 	.byte	0x04, 0x17
        /*004a*/ 	.short	(.L_8252 - .L_8251)
.L_8251:
        /*004c*/ 	.word	0x00000000
        /*0050*/ 	.short	0x0006
        /*0052*/ 	.short	0x0020
        /*0054*/ 	.byte	0x00, 0xf5, 0x21, 0x00


	//----- nvinfo : EIATTR_KPARAM_INFO
	.align		4
.L_8252:
        /*0058*/ 	.byte	0x04, 0x17
        /*005a*/ 	.short	(.L_8254 - .L_8253)
.L_8253:
        /*005c*/ 	.word	0x00000000
        /*0060*/ 	.short	0x0005
        /*0062*/ 	.short	0x0018
        /*0064*/ 	.byte	0x00, 0xf0, 0x11, 0x00


	//----- nvinfo : EIATTR_KPARAM_INFO
	.align		4
.L_8254:
        /*0068*/ 	.byte	0x04, 0x17
        /*006a*/ 	.short	(.L_8256 - .L_8255)
.L_8255:
        /*006c*/ 	.word	0x00000000
        /*0070*/ 	.short	0x0004
        /*0072*/ 	.short	0x0014
        /*0074*/ 	.byte	0x00, 0xf0, 0x11, 0x00


	//----- nvinfo : EIATTR_KPARAM_INFO
	.align		4
.L_8256:
        /*0078*/ 	.byte	0x04, 0x17
        /*007a*/ 	.short	(.L_8258 - .L_8257)
.L_8257:
        /*007c*/ 	.word	0x00000000
        /*0080*/ 	.short	0x0003
        /*0082*/ 	.short	0x0010
        /*0084*/ 	.byte	0x00, 0xf0, 0x11, 0x00


	//----- nvinfo : EIATTR_KPARAM_INFO
	.align		4
.L_8258:
        /*0088*/ 	.byte	0x04, 0x17
        /*008a*/ 	.short	(.L_8260 - .L_8259)
.L_8259:
        /*008c*/ 	.word	0x00000000
        /*0090*/ 	.short	0x0002
        /*0092*/ 	.short	0x000c
        /*0094*/ 	.byte	0x00, 0xf0, 0x11, 0x00


	//----- nvinfo : EIATTR_KPARAM_INFO
	.align		4
.L_8260:
        /*0098*/ 	.byte	0x04, 0x17
        /*009a*/ 	.short	(.L_8262 - .L_8261)
.L_8261:
        /*009c*/ 	.word	0x00000000
        /*00a0*/ 	.short	0x0001
        /*00a2*/ 	.short	0x0008
        /*00a4*/ 	.byte	0x00, 0xf0, 0x11, 0x00


	//----- nvinfo : EIATTR_KPARAM_INFO
	.align		4
.L_8262:
        /*00a8*/ 	.byte	0x04, 0x17
        /*00aa*/ 	.short	(.L_8264 - .L_8263)
.L_8263:
        /*00ac*/ 	.word	0x00000000
        /*00b0*/ 	.short	0x0000
        /*00b2*/ 	.short	0x0000
        /*00b4*/ 	.byte	0x00, 0xf5, 0x21, 0x00


	//----- nvinfo : EIATTR_SPARSE_MMA_MASK
	.align		4
.L_8264:
        /*00b8*/ 	.byte	0x03, 0x50
        /*00ba*/ 	.short	0x0000


	//----- nvinfo : EIATTR_MAXREG_COUNT
	.align		4
        /*00bc*/ 	.byte	0x03, 0x1b
        /*00be*/ 	.short	0x00ff


	//----- nvinfo : EIATTR_MERCURY_ISA_VERSION
	.align		4
        /*00c0*/ 	.byte	0x03, 0x5f
        /*00c2*/ 	.short	0x0101


	//----- nvinfo : EIATTR_VRC_CTA_INIT_COUNT
	.align		4
        /*00c4*/ 	.byte	0x02, 0x4a
	.zero		1
	.zero		1


	//----- nvinfo : EIATTR_EXIT_INSTR_OFFSETS
	.align		4
        /*00c8*/ 	.byte	0x04, 0x1c
        /*00ca*/ 	.short	(.L_8266 - .L_8265)


	//   ....[0]....
.L_8265:
        /*00cc*/ 	.word	0x000000d0


	//   ....[1]....
        /*00d0*/ 	.word	0x00000d40


	//----- nvinfo : EIATTR_CRS_STACK_SIZE
	.align		4
.L_8266:
        /*00d4*/ 	.byte	0x04, 0x1e
        /*00d6*/ 	.short	(.L_8268 - .L_8267)
.L_8267:
        /*00d8*/ 	.word	0x00000000


	//----- nvinfo : EIATTR_CBANK_PARAM_SIZE
	.align		4
.L_8268:
        /*00dc*/ 	.byte	0x03, 0x19
        /*00de*/ 	.short	0x0038


	//----- nvinfo : EIATTR_PARAM_CBANK
	.align		4
        /*00e0*/ 	.byte	0x04, 0x0a
        /*00e2*/ 	.short	(.L_8270 - .L_8269)
	.align		4
.L_8269:
        /*00e4*/ 	.word	index@(.nv.constant0._Z28_permutedims_5D_2_4_5_1_3_32PfiiiiiS_iiii)
        /*00e8*/ 	.short	0x0380
        /*00ea*/ 	.short	0x0038


	//----- nvinfo : EIATTR_SW_WAR
	.align		4
.L_8270:
        /*00ec*/ 	.byte	0x04, 0x36
        /*00ee*/ 	.short	(.L_8272 - .L_8271)
.L_8271:
        /*00f0*/ 	.word	0x00000008
.L_8272:


//--------------------- .nv.info._Z28_permutedims_5D_2_4_3_5_1_64PdiiiiiS_iiii --------------------------
	.section	.nv.info._Z28_permutedims_5D_2_4_3_5_1_64PdiiiiiS_iiii,"",@"SHT_CUDA_INFO"
	.sectionflags	@""
	.align	4


	//----- nvinfo : EIATTR_CUDA_API_VERSION
	.align		4
        /*0000*/ 	.byte	0x04, 0x37
        /*0002*/ 	.short	(.L_8274 - .L_8273)
.L_8273:
        /*0004*/ 	.word	0x00000082


	//----- nvinfo : EIATTR_KPARAM_INFO
	.align		4
.L_8274:
        /*0008*/ 	.byte	0x04, 0x17
        /*000a*/ 	.short	(.L_8276 - .L_8275)
.L_8275:
        /*000c*/ 	.word	0x00000000
        /*0010*/ 	.short	0x000a
        /*0012*/ 	.short	0x0034
        /*0014*/ 	.byte	0x00, 0xf0, 0x11, 0x00


	//----- nvinfo : EIATTR_KPARAM_INFO
	.align		4
.L_8276:
        /*0018*/ 	.byte	0x04, 0x17
        /*001a*/ 	.short	(.L_8278 - .L_8277)
.L_8277:
        /*001c*/ 	.word	0x00000000
        /*0020*/ 	.short	0x0009
        /*0022*/ 	.short	0x0030
        /*0024*/ 	.byte	0x00, 0xf0, 0x11, 0x00


	//----- nvinfo : EIATTR_KPARAM_INFO
	.align		4
.L_8278:
        /*0028*/ 	.byte	0x04, 0x17
        /*002a*/ 	.short	(.L_8280 - .L_8279)
.L_8279:
        /*002c*/ 	.word	0x00000000
        /*0030*/ 	.short	0x0008
        /*0032*/ 	.short	0x002c
        /*0034*/ 	.byte	0x00, 0xf0, 0x11, 0x00


	//----- nvinfo : EIATTR_KPARAM_INFO
	.align		4
.L_8280:
        /*0038*/ 	.byte	0x04, 0x17
        /*003a*/ 	.short	(.L_8282 - .L_8281)
.L_8281:
        /*003c*/ 	.word	0x00000000
        /*0040*/ 	.short	0x0007
        /*0042*/ 	.short	0x0028
        /*0044*/ 	.byte	0x00, 0xf0, 0x11, 0x00


	//----- nvinfo : EIATTR_KPARAM_INFO
	.align		4
.L_8282:
        /*0048*/ 	.byte	0x04, 0x17
        /*004a*/ 	.short	(.L_8284 - .L_8283)
.L_8283:
        /*004c*/ 	.word	0x00000000
        /*0050*/ 	.short	0x0006
        /*0052*/ 	.short	0x0020
        /*0054*/ 	.byte	0x00, 0xf5, 0x21, 0x00


	//----- nvinfo : EIATTR_KPARAM_INFO
	.align		4
.L_8284:
        /*0058*/ 	.byte	0x04, 0x17
        /*005a*/ 	.short	(.L_8286 - .L_8285)
.L_8285:
        /*005c*/ 	.word	0x00000000
        /*0060*/ 	.short	0x0005
        /*0062*/ 	.short	0x0018
        /*0064*/ 	.byte	0x00, 0xf0, 0x11, 0x00


	//----- nvinfo : EIATTR_KPARAM_INFO
	.align		4
.L_8286:
        /*0068*/ 	.byte	0x04, 0x17
        /*006a*/ 	.short	(.L_8288 - .L_8287)
.L_8287:
        /*006c*/ 	.word	0x00000000
        /*0070*/ 	.short	0x0004
        /*0072*/ 	.short	0x0014
        /*0074*/ 	.byte	0x00, 0xf0, 0x11, 0x00


	//----- nvinfo : EIATTR_KPARAM_INFO
	.align		4
.L_8288:
        /*0078*/ 	.byte	0x04, 0x17
        /*007a*/ 	.short	(.L_8290 - .L_8289)
.L_8289:
        /*007c*/ 	.word	0x00000000
        /*0080*/ 	.short	0x0003
        /*0082*/ 	.short	0x0010
        /*0084*/ 	.byte	0x00, 0xf0, 0x11, 0x00


	//----- nvinfo : EIATTR_KPARAM_INFO
	.align		4
.L_8290:
        /*0088*/ 	.byte	0x04, 0x17
        /*008a*/ 	.short	(.L_8292 - .L_8291)
.L_8291:
        /*008c*/ 	.word	0x00000000
        /*0090*/ 	.short	0x0002
        /*0092*/ 	.short	0x000c
        /*0094*/ 	.byte	0x00, 0xf0, 0x11, 0x00


	//----- nvinfo : EIATTR_KPARAM_INFO
	.align		4
.L_8292:
        /*0098*/ 	.byte	0x04, 0x17
        /*009a*/ 	.short	(.L_8294 - .L_8293)
.L_8293:
        /*009c*/ 	.word	0x00000000
        /*00a0*/ 	.short	0x0001
        /*00a2*/ 	.short	0x0008
        /*00a4*/ 	.byte	0x00, 0xf0, 0x11, 0x00


	//----- nvinfo : EIATTR_KPARAM_INFO
	.align		4
.L_8294:
        /*00a8*/ 	.byte	0x04, 0x17
        /*00aa*/ 	.short	(.L_8296 - .L_8295)
.L_8295:
        /*00ac*/ 	.word	0x00000000
        /*00b0*/ 	.short	0x0000
        /*00b2*/ 	.short	0x0000
        /*00b4*/ 	.byte	0x00, 0xf5, 0x21, 0x00


	//----- nvinfo : EIATTR_SPARSE_MMA_MASK
	.align		4
.L_8296:
        /*00b8*/ 	.byte	0x03, 0x50
        /*00ba*/ 	.short	0x0000


	//----- nvinfo : EIATTR_MAXREG_COUNT
	.align		4
        /*00bc*/ 	.byte	0x03, 0x1b
        /*00be*/ 	.short	0x00ff


	//----- nvinfo : EIATTR_MERCURY_ISA_VERSION
	.align		4
        /*00c0*/ 	.byte	0x03, 0x5f
        /*00c2*/ 	.short	0x0101


	//----- nvinfo : EIATTR_VRC_CTA_INIT_COUNT
	.align		4
        /*00c4*/ 	.byte	0x02, 0x4a
	.zero		1
	.zero		1


	//----- nvinfo : EIATTR_EXIT_INSTR_OFFSETS
	.align		4
        /*00c8*/ 	.byte	0x04, 0x1c
        /*00ca*/ 	.short	(.L_8298 - .L_8297)


	//   ....[0]....
.L_8297:
        /*00cc*/ 	.word	0x000000d0


	//   ....[1]....
        /*00d0*/ 	.word	0x00000d80


	//----- nvinfo : EIATTR_CRS_STACK_SIZE
	.align		4
.L_8298:
        /*00d4*/ 	.byte	0x04, 0x1e
        /*00d6*/ 	.short	(.L_8300 - .L_8299)
.L_8299:
        /*00d8*/ 	.word	0x00000000


	//----- nvinfo : EIATTR_CBANK_PARAM_SIZE
	.align		4
.L_8300:
        /*00dc*/ 	.byte	0x03, 0x19
        /*00de*/ 	.short	0x0038


	//----- nvinfo : EIATTR_PARAM_CBANK
	.align		4
        /*00e0*/ 	.byte	0x04, 0x0a
        /*00e2*/ 	.short	(.L_8302 - .L_8301)
	.align		4
.L_8301:
        /*00e4*/ 	.word	index@(.nv.constant0._Z28_permutedims_5D_2_4_3_5_1_64PdiiiiiS_iiii)
        /*00e8*/ 	.short	0x0380
        /*00ea*/ 	.short	0x0038


	//----- nvinfo : EIATTR_SW_WAR
	.align		4
.L_8302:
        /*00ec*/ 	.byte	0x04, 0x36
        /*00ee*/ 	.short	(.L_8304 - .L_8303)
.L_8303:
        /*00f0*/ 	.word	0x00000008
.L_8304:


//--------------------- .nv.info._Z28_permutedims_5D_2_4_3_5_1_32PfiiiiiS_iiii --------------------------
	.section	.nv.info._Z28_permutedims_5D_2_4_3_5_1_32PfiiiiiS_iiii,"",@"SHT_CUDA_INFO"
	.sectionflags	@""
	.align	4


	//----- nvinfo : EIATTR_CUDA_API_VERSION
	.align		4
        /*0000*/ 	.byte	0x04, 0x37
        /*0002*/ 	.short	(.L_8306 - .L_8305)
.L_8305:
        /*0004*/ 	.word	0x00000082


	//----- nvinfo : EIATTR_KPARAM_INFO
	.align		4
.L_8306:
        /*0008*/ 	.byte	0x04, 0x17
        /*000a*/ 	.short	(.L_8308 - .L_8307)
.L_8307:
        /*000c*/ 	.word	0x00000000
        /*0010*/ 	.short	0x000a
        /*0012*/ 	.short	0x0034
        /*0014*/ 	.byte	0x00, 0xf0, 0x11, 0x00


	//----- nvinfo : EIATTR_KPARAM_INFO
	.align		4
.L_8308:
        /*0018*/ 	.byte	0x04, 0x17
        /*001a*/ 	.short	(.L_8310 - .L_8309)
.L_8309:
        /*001c*/ 	.word	0x00000000
        /*0020*/ 	.short	0x0009
        /*0022*/ 	.short	0x0030
        /*0024*/ 	.byte	0x00, 0xf0, 0x11, 0x00


	//----- nvinfo : EIATTR_KPARAM_INFO
	.align		4
.L_8310:
        /*0028*/ 	.byte	0x04, 0x17
        /*002a*/ 	.short	(.L_8312 - .L_8311)
.L_8311:
        /*002c*/ 	.word	0x00000000
        /*0030*/ 	.short	0x0008
        /*0032*/ 	.short	0x002c
        /*0034*/ 	.byte	0x00, 0xf0, 0x11, 0x00


	//----- nvinfo : EIATTR_KPARAM_INFO
	.align		4
.L_8312:
        /*0038*/ 	.byte	0x04, 0x17
        /*003a*/ 	.short	(.L_8314 - .L_8313)
.L_8313:
        /*003c*/ 	.word	0x00000000
        /*0040*/ 	.short	0x0007
        /*0042*/ 	.short	0x0028
        /*0044*/ 	.byte	0x00, 0xf0, 0x11, 0x00


	//----- nvinfo : EIATTR_KPARAM_INFO
	.align		4
.L_8314:
        /*0048*/ 	.byte	0x04, 0x17
        /*004a*/ 	.short	(.L_8316 - .L_8315)
.L_8315:
        /*004c*/ 	.word	0x00000000
        /*0050*/ 	.short	0x0006
        /*0052*/ 	.short	0x0020
        /*0054*/ 	.byte	0x00, 0xf5, 0x21, 0x00


	//----- nvinfo : EIATTR_KPARAM_INFO
	.align		4
.L_8316:
        /*0058*/ 	.byte	0x04, 0x17
        /*005a*/ 	.short	(.L_8318 - .L_8317)
.L_8317:
        /*005c*/ 	.word	0x00000000
        /*0060*/ 	.short	0x0005
        /*0062*/ 	.short	0x0018
        /*0064*/ 	.byte	0x00, 0xf0, 0x11, 0x00


	//----- nvinfo : EIATTR_KPARAM_INFO
	.align		4
.L_8318:
        /*0068*/ 	.byte	0x04, 0x17
        /*006a*/ 	.short	(.L_8320 - .L_8319)
.L_8319:
        /*006c*/ 	.word	0x00000000
        /*0070*/ 	.short	0x0004
        /*0072*/ 	.short	0x0014
        /*0074*/ 	.byte	0x00, 0xf0, 0x11, 0x00


	//----- nvinfo : EIATTR_KPARAM_INFO
	.align		4
.L_8320:
        /*0078*/ 	.byte	0x04, 0x17
        /*007a*/ 	.short	(.L_8322 - .L_8321)
.L_8321:
        /*007c*/ 	.word	0x00000000
        /*0080*/ 	.short	0x0003
        /*0082*/ 	.short	0x0010
        /*0084*/ 	.byte	0x00, 0xf0, 0x11, 0x00


	//----- nvinfo : EIATTR_KPARAM_INFO
	.align		4
.L_8322:
        /*0088*/ 	.byte	0x04, 0x17
        /*008a*/ 	.short	(.L_8324 - .L_8323)
.L_8323:
        /*008c*/ 	.word	0x00000000
        /*0090*/ 	.short	0x0002
        /*0092*/ 	.short	0x000c
        /*0094*/ 	.byte	0x00, 0xf0, 0x11, 0x00


	//----- nvinfo : EIATTR_KPARAM_INFO
	.align		4
.L_8324:
        /*0098*/ 	.byte	0x04, 0x17
        /*009a*/ 	.short	(.L_8326 - .L_8325)
.L_8325:
        /*009c*/ 	.word	0x00000000
        /*00a0*/ 	.short	0x0001
        /*00a2*/ 	.short	0x0008
        /*00a4*/ 	.byte	0x00, 0xf0, 0x11, 0x00


	//----- nvinfo : EIATTR_KPARAM_INFO
	.align		4
.L_8326:
        /*00a8*/ 	.byte	0x04, 0x17
        /*00aa*/ 	.short	(.L_8328 - .L_8327)
.L_8327:
        /*00ac*/ 	.word	0x00000000
        /*00b0*/ 	.short	0x0000
        /*00b2*/ 	.short	0x0000
        /*00b4*/ 	.byte	0x00, 0xf5, 0x21, 0x00


	//----- nvinfo : EIATTR_SPARSE_MMA_MASK
	.align		4
.L_8328:
        /*00b8*/ 	.byte	0x03, 0x50
        /*00ba*/ 	.short	0x0000


	//----- nvinfo : EIATTR_MAXREG_COUNT
	.align		4
        /*00bc*/ 	.byte	0x03, 0x1b
        /*00be*/ 	.short	0x00ff


	//----- nvinfo : EIATTR_MERCURY_ISA_VERSION
	.align		4
        /*00c0*/ 	.byte	0x03, 0x5f
        /*00c2*/ 	.short	0x0101


	//----- nvinfo : EIATTR_VRC_CTA_INIT_COUNT
	.align		4
        /*00c4*/ 	.byte	0x02, 0x4a
	.zero		1
	.zero		1


	//----- nvinfo : EIATTR_EXIT_INSTR_OFFSETS
	.align		4
        /*00c8*/ 	.byte	0x04, 0x1c
        /*00ca*/ 	.short	(.L_8330 - .L_8329)


	//   ....[0]....
.L_8329:
        /*00cc*/ 	.word	0x000000d0


	//   ....[1]....
        /*00d0*/ 	.word	0x00000d80


	//----- nvinfo : EIATTR_CRS_STACK_SIZE
	.align		4
.L_8330:
        /*00d4*/ 	.byte	0x04, 0x1e
        /*00d6*/ 	.short	(.L_8332 - .L_8331)
.L_8331:
        /*00d8*/ 	.word	0x00000000


	//----- nvinfo : EIATTR_CBANK_PARAM_SIZE
	.align		4
.L_8332:
        /*00dc*/ 	.byte	0x03, 0x19
        /*00de*/ 	.short	0x0038


	//----- nvinfo : EIATTR_PARAM_CBANK
	.align		4
        /*00e0*/ 	.byte	0x04, 0x0a
        /*00e2*/ 	.short	(.L_8334 - .L_8333)
	.align		4
.L_8333:
        /*00e4*/ 	.word	index@(.nv.constant0._Z28_permutedims_5D_2_4_3_5_1_32PfiiiiiS_iiii)
        /*00e8*/ 	.short	0x0380
        /*00ea*/ 	.short	0x0038


	//----- nvinfo : EIATTR_SW_WAR
	.align		4
.L_8334:
        /*00ec*/ 	.byte	0x04, 0x36
        /*00ee*/ 	.short	(.L_8336 - .L_8335)
.L_8335:
        /*00f0*/ 	.word	0x00000008
.L_8336:


//--------------------- .nv.info._Z28_permutedims_5D_2_4_3_1_5_64PdiiiiiS_iiii --------------------------
	.section	.nv.info._Z28_permutedims_5D_2_4_3_1_5_64PdiiiiiS_iiii,"",@"SHT_CUDA_INFO"
	.sectionflags	@""
	.align	4


	//----- nvinfo : EIATTR_CUDA_API_VERSION
	.align		4
        /*0000*/ 	.byte	0x04, 0x37
        /*0002*/ 	.short	(.L_8338 - .L_8337)
.L_8337:
        /*0004*/ 	.word	0x00000082


	//----- nvinfo : EIATTR_KPARAM_INFO
	.align		4
.L_8338:
        /*0008*/ 	.byte	0x04, 0x17
        /*000a*/ 	.short	(.L_8340 - .L_8339)
.L_8339:
        /*000c*/ 	.word	0x00000000
        /*0010*/ 	.short	0x000a
        /*0012*/ 	.short	0x0034
        /*0014*/ 	.byte	0x00, 0xf0, 0x11, 0x00


	//----- nvinfo : EIATTR_KPARAM_INFO
	.align		4
.L_8340:
        /*0018*/ 	.byte	0x04, 0x17
        /*001a*/ 	.short	(.L_8342 - .L_8341)
.L_8341:
        /*001c*/ 	.word	0x00000000
        /*0020*/ 	.short	0x0009
        /*0022*/ 	.short	0x0030
        /*0024*/ 	.byte	0x00, 0xf0, 0x11, 0x00


	//----- nvinfo : EIATTR_KPARAM_INFO
	.align		4
.L_8342:
        /*0028*/ 	.byte	0x04, 0x17
        /*002a*/ 	.short	(.L_8344 - .L_8343)
.L_8343:
        /*002c*/ 	.word	0x00000000
        /*0030*/ 	.short	0x0008
        /*0032*/ 	.short	0x002c
        /*0034*/ 	.byte	0x00, 0xf0, 0x11, 0x00


	//----- nvinfo : EIATTR_KPARAM_INFO
	.align		4
.L_8344:
        /*0038*/ 	.byte	0x04, 0x17
        /*003a*/ 	.short	(.L_8346 - .L_8345)
.L_8345:
        /*003c*/ 	.word	0x00000000
        /*0040*/ 	.short	0x0007
        /*0042*/ 	.short	0x0028
        /*0044*/ 	.byte	0x00, 0xf0, 0x11, 0x00


	//----- nvinfo : EIATTR_KPARAM_INFO
	.align		4
.L_8346:
        /*0048*/ 	.byte	0x04, 0x17
        /*004a*/ 	.short	(.L_8348 - .L_8347)
.L_8347:
        /*004c*/ 	.word	0x00000000
        /*0050*/ 	.short	0x0006
        /*0052*/ 	.short	0x0020
        /*0054*/ 	.byte	0x00, 0xf5, 0x21, 0x00


	//----- nvinfo : EIATTR_KPARAM_INFO
	.align		4
.L_8348:
        /*0058*/ 	.byte	0x04, 0x17
        /*005a*/ 	.short	(.L_8350 - .L_8349)
.L_8349:
        /*005c*/ 	.word	0x00000000
        /*0060*/ 	.short	0x0005
        /*0062*/ 	.short	0x0018
        /*0064*/ 	.byte	0x00, 0xf0, 0x11, 0x00


	//----- nvinfo : EIATTR_KPARAM_INFO
	.align		4
.L_8350:
        /*0068*/ 	.byte	0x04, 0x17
        /*006a*/ 	.short	(.L_8352 - .L_8351)
.L_8351:
        /*006c*/ 	.word	0x00000000
        /*0070*/ 	.short	0x0004
        /*0072*/ 	.short	0x0014
        /*0074*/ 	.byte	0x00, 0xf0, 0x11, 0x00


	//----- nvinfo : EIATTR_KPARAM_INFO
	.align		4
.L_8352:
        /*0078*/ 	.byte	0x04, 0x17
        /*007a*/ 	.short	(.L_8354 - .L_8353)
.L_8353:
        /*007c*/ 	.word	0x00000000
        /*0080*/ 	.short	0x0003
        /*0082*/ 	.short	0x0010
        /*0084*/ 	.byte	0x00, 0xf0, 0x11, 0x00


	//----- nvinfo : EIATTR_KPARAM_INFO
	.align		4
.L_8354:
        /*0088*/ 	.byte	0x04, 0x17
        /*008a*/ 	.short	(.L_8356 - .L_8355)
.L_8355:
        /*008c*/ 	.word	0x00000000
        /*0090*/ 	.short	0x0002
        /*0092*/ 	.short	0x000c
        /*0094*/ 	.byte	0x00, 0xf0, 0x11, 0x00


	//----- nvinfo : EIATTR_KPARAM_INFO
	.align		4
.L_8356:
        /*0098*/ 	.byte	0x04, 0x17
        /*009a*/ 	.short	(.L_8358 - .L_8357)
.L_8357:
        /*009c*/ 	.word	0x00000000
        /*00a0*/ 	.short	0x0001
        /*00a2*/ 	.short	0x0008
        /*00a4*/ 	.byte	0x00, 0xf0, 0x11, 0x00


	//----- nvinfo : EIATTR_KPARAM_INFO
	.align		4
.L_8358:
        /*00a8*/ 	.byte	0x04, 0x17
        /*00aa*/ 	.short	(.L_8360 - .L_8359)
.L_8359:
        /*00ac*/ 	.word	0x00000000
        /*00b0*/ 	.short	0x0000
        /*00b2*/ 	.short	0x0000
        /*00b4*/ 	.byte	0x00, 0xf5, 0x21, 0x00


	//----- nvinfo : EIATTR_SPARSE_MMA_MASK
	.align		4
.L_8360:
        /*00b8*/ 	.byte	0x03, 0x50
        /*00ba*/ 	.short	0x0000


	//----- nvinfo : EIATTR_MAXREG_COUNT
	.align		4
        /*00bc*/ 	.byte	0x03, 0x1b
        /*00be*/ 	.short	0x00ff


	//----- nvinfo : EIATTR_MERCURY_ISA_VERSION
	.align		4
        /*00c0*/ 	.byte	0x03, 0x5f
        /*00c2*/ 	.short	0x0101


	//----- nvinfo : EIATTR_VRC_CTA_INIT_COUNT
	.align		4
        /*00c4*/ 	.byte	0x02, 0x4a
	.zero		1
	.zero		1


	//----- nvinfo : EIATTR_EXIT_INSTR_OFFSETS
	.align		4
        /*00c8*/ 	.byte	0x04, 0x1c
        /*00ca*/ 	.short	(.L_8362 - .L_8361)


	//   ....[0]....
.L_8361:
        /*00cc*/ 	.word	0x000000d0


	//   ....[1]....
        /*00d0*/ 	.word	0x00000d80


	//----- nvinfo : EIATTR_CRS_STACK_SIZE
	.align		4
.L_8362:
        /*00d4*/ 	.byte	0x04, 0x1e
        /*00d6*/ 	.short	(.L_8364 - .L_8363)
.L_8363:
        /*00d8*/ 	.word	0x00000000


	//----- nvinfo : EIATTR_CBANK_PARAM_SIZE
	.align		4
.L_8364:
        /*00dc*/ 	.byte	0x03, 0x19
        /*00de*/ 	.short	0x0038


	//----- nvinfo : EIATTR_PARAM_CBANK
	.align		4
        /*00e0*/ 	.byte	0x04, 0x0a
        /*00e2*/ 	.short	(.L_8366 - .L_8365)
	.align		4
.L_8365:
        /*00e4*/ 	.word	index@(.nv.constant0._Z28_permutedims_5D_2_4_3_1_5_64PdiiiiiS_iiii)
        /*00e8*/ 	.short	0x0380
        /*00ea*/ 	.short	0x0038


	//----- nvinfo : EIATTR_SW_WAR
	.align		4
.L_8366:
        /*00ec*/ 	.byte	0x04, 0x36
        /*00ee*/ 	.short	(.L_8368 - .L_8367)
.L_8367:
        /*00f0*/ 	.word	0x00000008
.L_8368:


//--------------------- .nv.info._Z28_permutedims_5D_2_4_3_1_5_32PfiiiiiS_iiii --------------------------
	.section	.nv.info._Z28_permutedims_5D_2_4_3_1_5_32PfiiiiiS_iiii,"",@"SHT_CUDA_INFO"
	.sectionflags	@""
	.align	4


	//----- nvinfo : EIATTR_CUDA_API_VERSION
	.align		4
        /*0000*/ 	.byte	0x04, 0x37
        /*0002*/ 	.short	(.L_8370 - .L_8369)
.L_8369:
        /*0004*/ 	.word	0x00000082


	//----- nvinfo : EIATTR_KPARAM_INFO
	.align		4
.L_8370:
        /*0008*/ 	.byte	0x04, 0x17
        /*000a*/ 	.short	(.L_8372 - .L_8371)
.L_8371:
        /*000c*/ 	.word	0x00000000
        /*0010*/ 	.short	0x000a
        /*0012*/ 	.short	0x0034
        /*0014*/ 	.byte	0x00, 0xf0, 0x11, 0x00


	//----- nvinfo : EIATTR_KPARAM_INFO
	.align		4
.L_8372:
        /*0018*/ 	.byte	0x04, 0x17
        /*001a*/ 	.short	(.L_8374 - .L_8373)
.L_8373:
        /*001c*/ 	.word	0x00000000
        /*0020*/ 	.short	0x0009
        /*0022*/ 	.short	0x0030
        /*0024*/ 	.byte	0x00, 0xf0, 0x11, 0x00


	//----- nvinfo : EIATTR_KPARAM_INFO
	.align		4
.L_8374:
        /*0028*/ 	.byte	0x04, 0x17
        /*002a*/ 	.short	(.L_8376 - .L_8375)
.L_8375:
        /*002c*/ 	.word	0x00000000
        /*0030*/ 	.short	0x0008
        /*0032*/ 	.short	0x002c
        /*0034*/ 	.byte	0x00, 0xf0, 0x11, 0x00


	//----- nvinfo : EIATTR_KPARAM_INFO
	.align		4
.L_8376:
        /*0038*/ 	.byte	0x04, 0x17
        /*003a*/ 	.short	(.L_8378 - .L_8377)
.L_8377:
        /*003c*/ 	.word	0x00000000
        /*0040*/ 	.short	0x0007
        /*0042*/ 	.short	0x0028
        /*0044*/ 	.byte	0x00, 0xf0, 0x11, 0x00


	//----- nvinfo : EIATTR_KPARAM_INFO
	.align		4
.L_8378:
        /*0048*/ 	.byte	0x04, 0x17
        /*004a*/ 	.short	(.L_8380 - .L_8379)
.L_8379:
        /*004c*/ 	.word	0x00000000
        /*0050*/ 	.short	0x0006
        /*0052*/ 	.short	0x0020
        /*0054*/ 	.byte	0x00, 0xf5, 0x21, 0x00


	//----- nvinfo : EIATTR_KPARAM_INFO
	.align		4
.L_8380:
        /*0058*/ 	.byte	0x04, 0x17
        /*005a*/ 	.short	(.L_8382 - .L_8381)
.L_8381:
        /*005c*/ 	.word	0x00000000
        /*0060*/ 	.short	0x0005
        /*0062*/ 	.short	0x0018
        /*0064*/ 	.byte	0x00, 0xf0, 0x11, 0x00


	//----- nvinfo : EIATTR_KPARAM_INFO
	.align		4
.L_8382:
        /*0068*/ 	.byte	0x04, 0x17
        /*006a*/ 	.short	(.L_8384 - .L_8383)
.L_8383:
        /*006c*/ 	.word	0x00000000
        /*0070*/ 	.short	0x0004
        /*0072*/ 	.short	0x0014
        /*0074*/ 	.byte	0x00, 0xf0, 0x11, 0x00


	//----- nvinfo : EIATTR_KPARAM_INFO
	.align		4
.L_8384:
        /*0078*/ 	.byte	0x04, 0x17
        /*007a*/ 	.short	(.L_8386 - .L_8385)
.L_8385:
        /*007c*/ 	.word	0x00000000
        /*0080*/ 	.short	0x0003
        /*0082*/ 	.short	0x0010
        /*0084*/ 	.byte	0x00, 0xf0, 0x11, 0x00


	//----- nvinfo : EIATTR_KPARAM_INFO
	.align		4
.L_8386:
        /*0088*/ 	.byte	0x04, 0x17
        /*008a*/ 	.short	(.L_8388 - .L_8387)
.L_8387:
        /*008c*/ 	.word	0x00000000
        /*0090*/ 	.short	0x0002
        /*0092*/ 	.short	0x000c
        /*0094*/ 	.byte	0x00, 0xf0, 0x11, 0x00


	//----- nvinfo : EIATTR_KPARAM_INFO
	.align		4
.L_8388:
        /*0098*/ 	.byte	0x04, 0x17
        /*009a*/ 	.short	(.L_8390 - .L_8389)
.L_8389:
        /*009c*/ 	.word	0x00000000
        /*00a0*/ 	.short	0x0001
        /*00a2*/ 	.short	0x0008
        /*00a4*/ 	.byte	0x00, 0xf0, 0x11, 0x00


	//----- nvinfo : EIATTR_KPARAM_INFO
	.align		4
.L_8390:
        /*00a8*/ 	.byte	0x04, 0x17
        /*00aa*/ 	.short	(.L_8392 - .L_8391)
.L_8391:
        /*00ac*/ 	.word	0x00000000
        /*00b0*/ 	.short	0x0000
        /*00b2*/ 	.short	0x0000
        /*00b4*/ 	.byte	0x00, 0xf5, 0x21, 0x00


	//----- nvinfo : EIATTR_SPARSE_MMA_MASK
	.align		4
.L_8392:
        /*00b8*/ 	.byte	0x03, 0x50
        /*00ba*/ 	.short	0x0000


	//----- nvinfo : EIATTR_MAXREG_COUNT
	.align		4
        /*00bc*/ 	.byte	0x03, 0x1b
        /*00be*/ 	.short	0x00ff


	//----- nvinfo : EIATTR_MERCURY_ISA_VERSION
	.align		4
        /*00c0*/ 	.byte	0x03, 0x5f
        /*00c2*/ 	.short	0x0101


	//----- nvinfo : EIATTR_VRC_CTA_INIT_COUNT
	.align		4
        /*00c4*/ 	.byte	0x02, 0x4a
	.zero		1
	.zero		1


	//----- nvinfo : EIATTR_EXIT_INSTR_OFFSETS
	.align		4
        /*00c8*/ 	.byte	0x04, 0x1c
        /*00ca*/ 	.short	(.L_8394 - .L_8393)


	//   ....[0]....
.L_8393:
        /*00cc*/ 	.word	0x000000d0


	//   ....[1]....
        /*00d0*/ 	.word	0x00000d80


	//----- nvinfo : EIATTR_CRS_STACK_SIZE
	.align		4
.L_8394:
        /*00d4*/ 	.byte	0x04, 0x1e
        /*00d6*/ 	.short	(.L_8396 - .L_8395)
.L_8395:
        /*00d8*/ 	.word	0x00000000


	//----- nvinfo : EIATTR_CBANK_PARAM_SIZE
	.align		4
.L_8396:
        /*00dc*/ 	.byte	0x03, 0x19
        /*00de*/ 	.short	0x0038


	//----- nvinfo : EIATTR_PARAM_CBANK
	.align		4
        /*00e0*/ 	.byte	0x04, 0x0a
        /*00e2*/ 	.short	(.L_8398 - .L_8397)
	.align		4
.L_8397:
        /*00e4*/ 	.word	index@(.nv.constant0._Z28_permutedims_5D_2_4_3_1_5_32PfiiiiiS_iiii)
        /*00e8*/ 	.short	0x0380
        /*00ea*/ 	.short	0x0038


	//----- nvinfo : EIATTR_SW_WAR
	.align		4
.L_8398:
        /*00ec*/ 	.byte	0x04, 0x36
        /*00ee*/ 	.short	(.L_8400 - .L_8399)
.L_8399:
        /*00f0*/ 	.word	0x00000008
.L_8400:


//--------------------- .nv.info._Z28_permutedims_5D_2_4_1_5_3_64PdiiiiiS_iiii --------------------------
	.section	.nv.info._Z28_permutedims_5D_2_4_1_5_3_64PdiiiiiS_iiii,"",@"SHT_CUDA_INFO"
	.sectionflags	@""
	.align	4


	//----- nvinfo : EIATTR_CUDA_API_VERSION
	.align		4
        /*0000*/ 	.byte	0x04, 0x37
        /*0002*/ 	.short	(.L_8402 - .L_8401)
.L_8401:
        /*0004*/ 	.word	0x00000082


	//----- nvinfo : EIATTR_KPARAM_INFO
	.align		4
.L_8402:
        /*0008*/ 	.byte	0x04, 0x17
        /*000a*/ 	.short	(.L_8404 - .L_8403)
.L_8403:
        /*000c*/ 	.word	0x00000000
        /*0010*/ 	.short	0x000a
        /*0012*/ 	.short	0x0034
        /*0014*/ 	.byte	0x00, 0xf0, 0x11, 0x00


	//----- nvinfo : EIATTR_KPARAM_INFO
	.align		4
.L_8404:
        /*0018*/ 	.byte	0x04, 0x17
        /*001a*/ 	.short	(.L_8406 - .L_8405)
.L_8405:
        /*001c*/ 	.word	0x00000000
        /*0020*/ 	.short	0x0009
        /*0022*/ 	.short	0x0030
        /*0024*/ 	.byte	0x00, 0xf0, 0x11, 0x00


	//----- nvinfo : EIATTR_KPARAM_INFO
	.align		4
.L_8406:
        /*0028*/ 	.byte	0x04, 0x17
        /*002a*/ 	.short	(.L_8408 - .L_8407)
.L_8407:
        /*002c*/ 	.word	0x00000000
        /*0030*/ 	.short	0x0008
        /*0032*/ 	.short	0x002c
        /*0034*/ 	.byte	0x00, 0xf0, 0x11, 0x00


	//----- nvinfo : EIATTR_KPARAM_INFO
	.align		4
.L_8408:
        /*0038*/ 	.byte	0x04, 0x17
        /*003a*/ 	.short	(.L_8410 - .L_8409)
.L_8409:
        /*003c*/ 	.word	0x00000000
        /*0040*/ 	.short	0x0007
        /*0042*/ 	.short	0x0028
        /*0044*/ 	.byte	0x00, 0xf0, 0x11, 0x00


	//----- nvinfo : EIATTR_KPARAM_INFO
	.align		4
.L_8410:
        /*0048*/ 	.byte	0x04, 0x17
        /*004a*/ 	.short	(.L_8412 - .L_8411)
.L_8411:
        /*004c*/ 	.word	0x00000000
        /*0050*/ 	.short	0x0006
        /*0052*/ 	.short	0x0020
        /*0054*/ 	.byte	0x00, 0xf5, 0x21, 0x00


	//----- nvinfo : EIATTR_KPARAM_INFO
	.align		4
.L_8412:
        /*0058*/ 	.byte	0x04, 0x17
        /*005a*/ 	.short	(.L_8414 - .L_8413)
.L_8413:
        /*005c*/ 	.word	0x00000000
        /*0060*/ 	.short	0x0005
        /*0062*/ 	.short	0x0018
        /*0064*/ 	.byte	0x00, 0xf0, 0x11, 0x00


	//----- nvinfo : EIATTR_KPARAM_INFO
	.align		4
.L_8414:
        /*0068*/ 	.byte	0x04, 0x17
        /*006a*/ 	.short	(.L_8416 - .L_8415)
.L_8415:
        /*006c*/ 	.word	0x00000000
        /*0070*/ 	.short	0x0004
        /*0072*/ 	.short	0x0014
        /*0074*/ 	.byte	0x00, 0xf0, 0x11, 0x00


	//----- nvinfo : EIATTR_KPARAM_INFO
	.align		4
.L_8416:
        /*0078*/ 	.byte	0x04, 0x17
        /*007a*/ 	.short	(.L_8418 - .L_8417)
.L_8417:
        /*007c*/ 	.word	0x00000000
        /*0080*/ 	.short	0x0003
        /*0082*/ 	.short	0x0010
        /*0084*/ 	.byte	0x00, 0xf0, 0x11, 0x00


	//----- nvinfo : EIATTR_KPARAM_INFO
	.align		4
.L_8418:
        /*0088*/ 	.byte	0x04, 0x17
        /*008a*/ 	.short	(.L_8420 - .L_8419)
.L_8419:
        /*008c*/ 	.word	0x00000000
        /*0090*/ 	.short	0x0002
        /*0092*/ 	.short	0x000c
        /*0094*/ 	.byte	0x00, 0xf0, 0x11, 0x00


	//----- nvinfo : EIATTR_KPARAM_INFO
	.align		4
.L_8420:
        /*0098*/ 	.byte	0x04, 0x17
        /*009a*/ 	.short	(.L_8422 - .L_8421)
.L_8421:
        /*009c*/ 	.word	0x00000000
        /*00a0*/ 	.short	0x0001
        /*00a2*/ 	.short	0x0008
        /*00a4*/ 	.byte	0x00, 0xf0, 0x11, 0x00


	//----- nvinfo : EIATTR_KPARAM_INFO
	.align		4
.L_8422:
        /*00a8*/ 	.byte	0x04, 0x17
        /*00aa*/ 	.short	(.L_8424 - .L_8423)
.L_8423:
        /*00ac*/ 	.word	0x00000000
        /*00b0*/ 	.short	0x0000
        /*00b2*/ 	.short	0x0000
        /*00b4*/ 	.byte	0x00, 0xf5, 0x21, 0x00


	//----- nvinfo : EIATTR_SPARSE_MMA_MASK
	.align		4
.L_8424:
        /*00b8*/ 	.byte	0x03, 0x50
        /*00ba*/ 	.short	0x0000


	//----- nvinfo : EIATTR_MAXREG_COUNT
	.align		4
        /*00bc*/ 	.byte	0x03, 0x1b
        /*00be*/ 	.short	0x00ff


	//----- nvinfo : EIATTR_MERCURY_ISA_VERSION
	.align		4
        /*00c0*/ 	.byte	0x03, 0x5f
        /*00c2*/ 	.short	0x0101


	//----- nvinfo : EIATTR_VRC_CTA_INIT_COUNT
	.align		4
        /*00c4*/ 	.byte	0x02, 0x4a
	.zero		1
	.zero		1


	//----- nvinfo : EIATTR_EXIT_INSTR_OFFSETS
	.align		4
        /*00c8*/ 	.byte	0x04, 0x1c
        /*00ca*/ 	.short	(.L_8426 - .L_8425)


	//   ....[0]....
.L_8425:
        /*00cc*/ 	.word	0x000000d0


	//   ....[1]....
        /*00d0*/ 	.word	0x00000d80


	//----- nvinfo : EIATTR_CRS_STACK_SIZE
	.align		4
.L_8426:
        /*00d4*/ 	.byte	0x04, 0x1e
        /*00d6*/ 	.short	(.L_8428 - .L_8427)
.L_8427:
        /*00d8*/ 	.word	0x00000000


	//----- nvinfo : EIATTR_CBANK_PARAM_SIZE
	.align		4
.L_8428:
        /*00dc*/ 	.byte	0x03, 0x19
        /*00de*/ 	.short	0x0038


	//----- nvinfo : EIATTR_PARAM_CBANK
	.align		4
        /*00e0*/ 	.byte	0x04, 0x0a
        /*00e2*/ 	.short	(.L_8430 - .L_8429)
	.align		4
.L_8429:
        /*00e4*/ 	.word	index@(.nv.constant0._Z28_permutedims_5D_2_4_1_5_3_64PdiiiiiS_iiii)
        /*00e8*/ 	.short	0x0380
        /*00ea*/ 	.short	0x0038


	//----- nvinfo : EIATTR_SW_WAR
	.align		4
.L_8430:
        /*00ec*/ 	.byte	0x04, 0x36
        /*00ee*/ 	.short	(.L_8432 - .L_8431)
.L_8431:
        /*00f0*/ 	.word	0x00000008
.L_8432:


//--------------------- .nv.info._Z28_permutedims_5D_2_4_1_5_3_32PfiiiiiS_iiii --------------------------
	.section	.nv.info._Z28_permutedims_5D_2_4_1_5_3_32PfiiiiiS_iiii,"",@"SHT_CUDA_INFO"
	.sectionflags	@""
	.align	4


	//----- nvinfo : EIATTR_CUDA_API_VERSION
	.align		4
        /*0000*/ 	.byte	0x04, 0x37
        /*0002*/ 	.short	(.L_8434 - .L_8433)
.L_8433:
        /*0004*/ 	.word	0x00000082


	//----- nvinfo : EIATTR_KPARAM_INFO
	.align		4
.L_8434:
        /*0008*/ 	.byte	0x04, 0x17
        /*000a*/ 	.short	(.L_8436 - .L_8435)
.L_8435:
        /*000c*/ 	.word	0x00000000
        /*0010*/ 	.short	0x000a
        /*0012*/ 	.short	0x0034
        /*0014*/ 	.byte	0x00, 0xf0, 0x11, 0x00


	//----- nvinfo : EIATTR_KPARAM_INFO
	.align		4
.L_8436:
        /*0018*/ 	.byte	0x04, 0x17
        /*001a*/ 	.short	(.L_8438 - .L_8437)
.L_8437:
        /*001c*/ 	.word	0x00000000
        /*0020*/ 	.short	0x0009
        /*0022*/ 	.short	0x0030
        /*0024*/ 	.byte	0x00, 0xf0, 0x11, 0x00


	//----- nvinfo : EIATTR_KPARAM_INFO
	.align		4
.L_8438:
        /*0028*/ 	.byte	0x04, 0x17
        /*002a*/ 	.short	(.L_8440 - .L_8439)
.L_8439:
        /*002c*/ 	.word	0x00000000
        /*0030*/ 	.short	0x0008
        /*0032*/ 	.short	0x002c
        /*0034*/ 	.byte	0x00, 0xf0, 0x11, 0x00


	//----- nvinfo : EIATTR_KPARAM_INFO
	.align		4
.L_8440:
        /*0038*/ 	.byte	0x04, 0x17
        /*003a*/ 	.short	(.L_8442 - .L_8441)
.L_8441:
        /*003c*/ 	.word	0x00000000
        /*0040*/ 	.short	0x0007
        /*0042*/ 	.short	0x0028
        /*0044*/ 	.byte	0x00, 0xf0, 0x11, 0x00


	//----- nvinfo : EIATTR_KPARAM_INFO
	.align		4
.L_8442:
        /*0048*/ 	.byte	0x04, 0x17
        /*004a*/ 	.short	(.L_8444 - .L_8443)
.L_8443:
        /*004c*/ 	.word	0x00000000
        /*0050*/ 	.short	0x0006
        /*0052*/ 	.short	0x0020
        /*0054*/ 	.byte	0x00, 0xf5, 0x21, 0x00


	//----- nvinfo : EIATTR_KPARAM_INFO
	.align		4
.L_8444:
        /*0058*/ 	.byte	0x04, 0x17
        /*005a*/ 	.short	(.L_8446 - .L_8445)
.L_8445:
        /*005c*/ 	.word	0x00000000
        /*0060*/ 	.short	0x0005
        /*0062*/ 	.short	0x0018
        /*0064*/ 	.byte	0x00, 0xf0, 0x11, 0x00


	//----- nvinfo : EIATTR_KPARAM_INFO
	.align		4
.L_8446:
        /*0068*/ 	.byte	0x04, 0x17
        /*006a*/ 	.short	(.L_8448 - .L_8447)
.L_8447:
        /*006c*/ 	.word	0x00000000
        /*0070*/ 	.short	0x0004
        /*0072*/ 	.short	0x0014
        /*0074*/ 	.byte	0x00, 0xf0, 0x11, 0x00


	//----- nvinfo : EIATTR_KPARAM_INFO
	.align		4
.L_8448:
        /*0078*/ 	.byte	0x04, 0x17
        /*007a*/ 	.short	(.L_8450 - .L_8449)
.L_8449:
        /*007c*/ 	.word	0x00000000
        /*0080*/ 	.short	0x0003
        /*0082*/ 	.short	0x0010
        /*0084*/ 	.byte	0x00, 0xf0, 0x11, 0x00


	//----- nvinfo : EIATTR_KPARAM_INFO
	.align		4
.L_8450:
        /*0088*/ 	.byte	0x04, 0x17
        /*008a*/ 	.short	(.L_8452 - .L_8451)
.L_8451:
        /*008c*/ 	.word	0x00000000
        /*0090*/ 	.short	0x0002
        /*0092*/ 	.short	0x000c
        /*0094*/ 	.byte	0x00, 0xf0, 0x11, 0x00


	//----- nvinfo : EIATTR_KPARAM_INFO
	.align		4
.L_8452:
        /*0098*/ 	.byte	0x04, 0x17
        /*009a*/ 	.short	(.L_8454 - .L_8453)
.L_8453:
        /*009c*/ 	.word	0x00000000
        /*00a0*/ 	.short	0x0001
        /*00a2*/ 	.short	0x0008
        /*00a4*/ 	.byte	0x00, 0xf0, 0x11, 0x00


	//----- nvinfo : EIATTR_KPARAM_INFO
	.align		4
.L_8454:
        /*00a8*/ 	.byte	0x04, 0x17
        /*00aa*/ 	.short	(.L_8456 - .L_8455)
.L_8455:
        /*00ac*/ 	.word	0x00000000
        /*00b0*/ 	.short	0x0000
        /*00b2*/ 	.short	0x0000
        /*00b4*/ 	.byte	0x00, 0xf5, 0x21, 0x00


	//----- nvinfo : EIATTR_SPARSE_MMA_MASK
	.align		4
.L_8456:
        /*00b8*/ 	.byte	0x03, 0x50
        /*00ba*/ 	.short	0x0000


	//----- nvinfo : EIATTR_MAXREG_COUNT
	.align		4
        /*00bc*/ 	.byte	0x03, 0x1b
        /*00be*/ 	.short	0x00ff


	//----- nvinfo : EIATTR_MERCURY_ISA_VERSION
	.align		4
        /*00c0*/ 	.byte	0x03, 0x5f
        /*00c2*/ 	.short	0x0101


	//----- nvinfo : EIATTR_VRC_CTA_INIT_COUNT
	.align		4
        /*00c4*/ 	.byte	0x02, 0x4a
	.zero		1
	.zero		1


	//----- nvinfo : EIATTR_EXIT_INSTR_OFFSETS
	.align		4
        /*00c8*/ 	.byte	0x04, 0x1c
        /*00ca*/ 	.short	(.L_8458 - .L_8457)


	//   ....[0]....
.L_8457:
        /*00cc*/ 	.word	0x000000d0


	//   ....[1]....
        /*00d0*/ 	.word	0x00000d80


	//----- nvinfo : EIATTR_CRS_STACK_SIZE
	.align		4
.L_8458:
        /*00d4*/ 	.byte	0x04, 0x1e
        /*00d6*/ 	.short	(.L_8460 - .L_8459)
.L_8459:
        /*00d8*/ 	.word	0x00000000


	//----- nvinfo : EIATTR_CBANK_PARAM_SIZE
	.align		4
.L_8460:
        /*00dc*/ 	.byte	0x03, 0x19
        /*00de*/ 	.short	0x0038


	//----- nvinfo : EIATTR_PARAM_CBANK
	.align		4
        /*00e0*/ 	.byte	0x04, 0x0a
        /*00e2*/ 	.short	(.L_8462 - .L_8461)
	.align		4
.L_8461:
        /*00e4*/ 	.word	index@(.nv.constant0._Z28_permutedims_5D_2_4_1_5_3_32PfiiiiiS_iiii)
        /*00e8*/ 	.short	0x0380
        /*00ea*/ 	.short	0x0038


	//----- nvinfo : EIATTR_SW_WAR
	.align		4
.L_8462:
        /*00ec*/ 	.byte	0x04, 0x36
        /*00ee*/ 	.short	(.L_8464 - .L_8463)
.L_8463:
        /*00f0*/ 	.word	0x00000008
.L_8464:


//--------------------- .nv.info._Z28_permutedims_5D_2_4_1_3_5_64PdiiiiiS_iiii --------------------------
	.section	.nv.info._Z28_permutedims_5D_2_4_1_3_5_64PdiiiiiS_iiii,"",@"SHT_CUDA_INFO"
	.sectionflags	@""
	.align	4


	//----- nvinfo : EIATTR_CUDA_API_VERSION
	.align		4
        /*0000*/ 	.byte	0x04, 0x37
        /*0002*/ 	.short	(.L_8466 - .L_8465)
.L_8465:
        /*0004*/ 	.word	0x00000082


	//----- nvinfo : EIATTR_KPARAM_INFO
	.align		4
.L_8466:
        /*0008*/ 	.byte	0x04, 0x17
        /*000a*/ 	.short	(.L_8468 - .L_8467)
.L_8467:
        /*000c*/ 	.word	0x00000000
        /*0010*/ 	.short	0x000a
        /*0012*/ 	.short	0x0034
        /*0014*/ 	.byte	0x00, 0xf0, 0x11, 0x00


	//----- nvinfo : EIATTR_KPARAM_INFO
	.align		4
.L_8468:
        /*0018*/ 	.byte	0x04, 0x17
        /*001a*/ 	.short	(.L_8470 - .L_8469)
.L_8469:
        /*001c*/ 	.word	0x00000000
        /*0020*/ 	.short	0x0009
        /*0022*/ 	.short	0x0030
        /*0024*/ 	.byte	0x00, 0xf0, 0x11, 0x00


	//----- nvinfo : EIATTR_KPARAM_INFO
	.align		4
.L_8470:
        /*0028*/ 	.byte	0x04, 0x17
        /*002a*/ 	.short	(.L_8472 - .L_8471)
.L_8471:
        /*002c*/ 	.word	0x00000000
        /*0030*/ 	.short	0x0008
        /*0032*/ 	.short	0x002c
        /*0034*/ 	.byte	0x00, 0xf0, 0x11, 0x00


	//----- nvinfo : EIATTR_KPARAM_INFO
	.align		4
.L_8472:
        /*0038*/ 	.byte	0x04, 0x17
        /*003a*/ 	.short	(.L_8474 - .L_8473)
.L_8473:
        /*003c*/ 	.word	0x00000000
        /*0040*/ 	.short	0x0007
        /*0042*/ 	.short	0x0028
        /*0044*/ 	.byte	0x00, 0xf0, 0x11, 0x00


	//----- nvinfo : EIATTR_KPARAM_INFO
	.align		4
.L_8474:
        /*0048*/ 	.byte	0x04, 0x17
        /*004a*/ 	.short	(.L_8476 - .L_8475)
.L_8475:
        /*004c*/ 	.word	0x00000000
        /*0050*/ 	.short	0x0006
        /*0052*/ 	.short	0x0020
        /*0054*/ 	.byte	0x00, 0xf5, 0x21, 0x00


	//----- nvinfo : EIATTR_KPARAM_INFO
	.align		4
.L_8476:
        /*0058*/ 	.byte	0x04, 0x17
        /*005a*/ 	.short	(.L_8478 - .L_8477)
.L_8477:
        /*005c*/ 	.word	0x00000000
        /*0060*/ 	.short	0x0005
        /*0062*/ 	.short	0x0018
        /*0064*/ 	.byte	0x00, 0xf0, 0x11, 0x00


	//----- nvinfo : EIATTR_KPARAM_INFO
	.align		4
.L_8478:
        /*0068*/ 	.byte	0x04, 0x17
        /*006a*/ 	.short	(.L_8480 - .L_8479)
.L_8479:
        /*006c*/ 	.word	0x00000000
        /*0070*/ 	.short	0x0004
        /*0072*/ 	.short	0x0014
        /*0074*/ 	.byte	0x00, 0xf0, 0x11, 0x00


	//----- nvinfo : EIATTR_KPARAM_INFO
	.align		4
.L_8480:
        /*0078*/ 	.byte	0x04, 0x17
        /*007a*/ 	.short	(.L_8482 - .L_8481)
.L_8481:
        /*007c*/ 	.word	0x00000000
        /*0080*/ 	.short	0x0003
        /*0082*/ 	.short	0x0010
        /*0084*/ 	.byte	0x00, 0xf0, 0x11, 0x00


	//----- nvinfo : EIATTR_KPARAM_INFO
	.align		4
.L_8482:
        /*0088*/ 	.byte	0x04, 0x17
        /*008a*/ 	.short	(.L_8484 - .L_8483)
.L_8483:
        /*008c*/ 	.word	0x00000000
        /*0090*/ 	.short	0x0002
        /*0092*/ 	.short	0x000c
        /*0094*/ 	.byte	0x00, 0xf0, 0x11, 0x00


	//----- nvinfo : EIATTR_KPARAM_INFO
	.align		4
.L_8484:
        /*0098*/ 	.byte	0x04, 0x17
        /*009a*/ 	.short	(.L_8486 - .L_8485)
.L_8485:
        /*009c*/ 	.word	0x00000000
        /*00a0*/ 	.short	0x0001
        /*00a2*/ 	.short	0x0008
        /*00a4*/ 	.byte	0x00, 0xf0, 0x11, 0x00


	//----- nvinfo : EIATTR_KPARAM_INFO
	.align		4
.L_8486:
        /*00a8*/ 	.byte	0x04, 0x17
        /*00aa*/ 	.short	(.L_8488 - .L_8487)
.L_8487:
        /*00ac*/ 	.word	0x00000000
        /*00b0*/ 	.short	0x0000
        /*00b2*/ 	.short	0x0000
        /*00b4*/ 	.byte	0x00, 0xf5, 0x21, 0x00


	//----- nvinfo : EIATTR_SPARSE_MMA_MASK
	.align		4
.L_8488:
        /*00b8*/ 	.byte	0x03, 0x50
        /*00ba*/ 	.short	0x0000


	//----- nvinfo : EIATTR_MAXREG_COUNT
	.align		4
        /*00bc*/ 	.byte	0x03, 0x1b
        /*00be*/ 	.short	0x00ff


	//----- nvinfo : EIATTR_MERCURY_ISA_VERSION
	.align		4
        /*00c0*/ 	.byte	0x03, 0x5f
        /*00c2*/ 	.short	0x0101


	//----- nvinfo : EIATTR_VRC_CTA_INIT_COUNT
	.align		4
        /*00c4*/ 	.byte	0x02, 0x4a
	.zero		1
	.zero		1


	//----- nvinfo : EIATTR_EXIT_INSTR_OFFSETS
	.align		4
        /*00c8*/ 	.byte	0x04, 0x1c
        /*00ca*/ 	.short	(.L_8490 - .L_8489)


	//   ....[0]....
.L_8489:
        /*00cc*/ 	.word	0x000000d0


	//   ....[1]....
        /*00d0*/ 	.word	0x00000d80


	//----- nvinfo : EIATTR_CRS_STACK_SIZE
	.align		4
.L_8490:
        /*00d4*/ 	.byte	0x04, 0x1e
        /*00d6*/ 	.short	(.L_8492 - .L_8491)
.L_8491:
        /*00d8*/ 	.word	0x00000000


	//----- nvinfo : EIATTR_CBANK_PARAM_SIZE
	.align		4
.L_8492:
        /*00dc*/ 	.byte	0x03, 0x19
        /*00de*/ 	.short	0x0038


	//----- nvinfo : EIATTR_PARAM_CBANK
	.align		4
        /*00e0*/ 	.byte	0x04, 0x0a
        /*00e2*/ 	.short	(.L_8494 - .L_8493)
	.align		4
.L_8493:
        /*00e4*/ 	.word	index@(.nv.constant0._Z28_permutedims_5D_2_4_1_3_5_64PdiiiiiS_iiii)
        /*00e8*/ 	.short	0x0380
        /*00ea*/ 	.short	0x0038


	//----- nvinfo : EIATTR_SW_WAR
	.align		4
.L_8494:
        /*00ec*/ 	.byte	0x04, 0x36
        /*00ee*/ 	.short	(.L_8496 - .L_8495)
.L_8495:
        /*00f0*/ 	.word	0x00000008
.L_8496:


//--------------------- .nv.info._Z28_permutedims_5D_2_4_1_3_5_32PfiiiiiS_iiii --------------------------
	.section	.nv.info._Z28_permutedims_5D_2_4_1_3_5_32PfiiiiiS_iiii,"",@"SHT_CUDA_INFO"
	.sectionflags	@""
	.align	4


	//----- nvinfo : EIATTR_CUDA_API_VERSION
	.align		4
        /*0000*/ 	.byte	0x04, 0x37
        /*0002*/ 	.short	(.L_8498 - .L_8497)
.L_8497:
        /*0004*/ 	.word	0x00000082


	//----- nvinfo : EIATTR_KPARAM_INFO
	.align		4
.L_8498:
        /*0008*/ 	.byte	0x04, 0x17
        /*000a*/ 	.short	(.L_8500 - .L_8499)
.L_8499:
        /*000c*/ 	.word	0x00000000
        /*0010*/ 	.short	0x000a
        /*0012*/ 	.short	0x0034
        /*0014*/ 	.byte	0x00, 0xf0, 0x11, 0x00


	//----- nvinfo : EIATTR_KPARAM_INFO
	.align		4
.L_8500:
        /*0018*/ 	.byte	0x04, 0x17
        /*001a*/ 	.short	(.L_8502 - .L_8501)
.L_8501:
        /*001c*/ 	.word	0x00000000
        /*0020*/ 	.short	0x0009
        /*0022*/ 	.short	0x0030
        /*0024*/ 	.byte	0x00, 0xf0, 0x11, 0x00


	//----- nvinfo : EIATTR_KPARAM_INFO
	.align		4
.L_8502:
        /*0028*/ 	.byte	0x04, 0x17
        /*002a*/ 	.short	(.L_8504 - .L_8503)
.L_8503:
        /*002c*/ 	.word	0x00000000
        /*0030*/ 	.short	0x0008
        /*0032*/ 	.short	0x002c
        /*0034*/ 	.byte	0x00, 0xf0, 0x11, 0x00


	//----- nvinfo : EIATTR_KPARAM_INFO
	.align		4
.L_8504:
        /*0038*/ 	.byte	0x04, 0x17
        /*003a*/ 	.short	(.L_8506 - .L_8505)
.L_8505:
        /*003c*/ 	.word	0x00000000
        /*0040*/ 	.short	0x0007
        /*0042*/ 	.short	0x0028
        /*0044*/ 	.byte	0x00, 0xf0, 0x11, 0x00


	//----- nvinfo : EIATTR_KPARAM_INFO
	.align		4
.L_8506:
        /*0048*/ 	.byte	0x04, 0x17
        /*004a*/ 	.short	(.L_8508 - .L_8507)
.L_8507:
        /*004c*/ 	.word	0x00000000
        /*0050*/ 	.short	0x0006
        /*0052*/ 	.short	0x0020
        /*0054*/ 	.byte	0x00, 0xf5, 0x21, 0x00


	//----- nvinfo : EIATTR_KPARAM_INFO
	.align		4
.L_8508:
        /*0058*/ 	.byte	0x04, 0x17
        /*005a*/ 	.short	(.L_8510 - .L_8509)
.L_8509:
        /*005c*/ 	.word	0x00000000
        /*0060*/ 	.short	0x0005
        /*0062*/ 	.short	0x0018
        /*0064*/ 	.byte	0x00, 0xf0, 0x11, 0x00


	//----- nvinfo : EIATTR_KPARAM_INFO
	.align		4
.L_8510:
        /*0068*/ 	.byte	0x04, 0x17
        /*006a*/ 	.short	(.L_8512 - .L_8511)
.L_8511:
        /*006c*/ 	.word	0x00000000
        /*0070*/ 	.short	0x0004
        /*0072*/ 	.short	0x0014
        /*0074*/ 	.byte	0x00, 0xf0, 0x11, 0x00


	//----- nvinfo : EIATTR_KPARAM_INFO
	.align		4
.L_8512:
        /*0078*/ 	.byte	0x04, 0x17
        /*007a*/ 	.short	(.L_8514 - .L_8513)
.L_8513:
        /*007c*/ 	.word	0x00000000
        /*0080*/ 	.short	0x0003
        /*0082*/ 	.short	0x0010
        /*0084*/ 	.byte	0x00, 0xf0, 0x11, 0x00


	//----- nvinfo : EIATTR_KPARAM_INFO
	.align		4
.L_8514:
        /*0088*/ 	.byte	0x04, 0x17
        /*008a*/ 	.short	(.L_8516 - .L_8515)
.L_8515:
        /*008c*/ 	.word	0x00000000
        /*0090*/ 	.short	0x0002
        /*0092*/ 	.short	0x000c
        /*0094*/ 	.byte	0x00, 0xf0, 0x11, 0x00


	//----- nvinfo : EIATTR_KPARAM_INFO
	.align		4
.L_8516:
        /*0098*/ 	.byte	0x04, 0x17
        /*009a*/ 	.short	(.L_8518 - .L_8517)
.L_8517:
        /*009c*/ 	.word	0x00000000
        /*00a0*/ 	.short	0x0001
        /*00a2*/ 	.short	0x0008
        /*00a4*/ 	.byte	0x00, 0xf0, 0x11, 0x00


	//----- nvinfo : EIATTR_KPARAM_INFO
	.align		4
.L_8518:
        /*00a8*/ 	.byte	0x04, 0x17
        /*00aa*/ 	.short	(.L_8520 - .L_8519)
.L_8519:
        /*00ac*/ 	.word	0x00000000
        /*00b0*/ 	.short	0x0000
        /*00b2*/ 	.short	0x0000
        /*00b4*/ 	.byte	0x00, 0xf5, 0x21, 0x00


	//----- nvinfo : EIATTR_SPARSE_MMA_MASK
	.align		4
.L_8520:
        /*00b8*/ 	.byte	0x03, 0x50
        /*00ba*/ 	.short	0x0000


	//----- nvinfo : EIATTR_MAXREG_COUNT
	.align		4
        /*00bc*/ 	.byte	0x03, 0x1b
        /*00be*/ 	.short	0x00ff


	//----- nvinfo : EIATTR_MERCURY_ISA_VERSION
	.align		4
        /*00c0*/ 	.byte	0x03, 0x5f
        /*00c2*/ 	.short	0x0101


	//----- nvinfo : EIATTR_VRC_CTA_INIT_COUNT
	.align		4
        /*00c4*/ 	.byte	0x02, 0x4a
	.zero		1
	.zero		1


	//----- nvinfo : EIATTR_EXIT_INSTR_OFFSETS
	.align		4
        /*00c8*/ 	.byte	0x04, 0x1c
        /*00ca*/ 	.short	(.L_8522 - .L_8521)


	//   ....[0]....
.L_8521:
        /*00cc*/ 	.word	0x000000d0


	//   ....[1]....
        /*00d0*/ 	.word	0x00000d80


	//----- nvinfo : EIATTR_CRS_STACK_SIZE
	.align		4
.L_8522:
        /*00d4*/ 	.byte	0x04, 0x1e
        /*00d6*/ 	.short	(.L_8524 - .L_8523)
.L_8523:
        /*00d8*/ 	.word	0x00000000


	//----- nvinfo : EIATTR_CBANK_PARAM_SIZE
	.align		4
.L_8524:
        /*00dc*/ 	.byte	0x03, 0x19
        /*00de*/ 	.short	0x0038


	//----- nvinfo : EIATTR_PARAM_CBANK
	.align		4
        /*00e0*/ 	.byte	0x04, 0x0a
        /*00e2*/ 	.short	(.L_8526 - .L_8525)
	.align		4
.L_8525:
        /*00e4*/ 	.word	index@(.nv.constant0._Z28_permutedims_5D_2_4_1_3_5_32PfiiiiiS_iiii)
        /*00e8*/ 	.short	0x0380
        /*00ea*/ 	.short	0x0038


	//----- nvinfo : EIATTR_SW_WAR
	.align		4
.L_8526:
        /*00ec*/ 	.byte	0x04, 0x36
        /*00ee*/ 	.short	(.L_8528 - .L_8527)
.L_8527:
        /*00f0*/ 	.word	0x00000008
.L_8528:


//--------------------- .nv.info._Z28_permutedims_5D_2_3_5_4_1_64PdiiiiiS_iiii --------------------------
	.section	.nv.info._Z28_permutedims_5D_2_3_5_4_1_64PdiiiiiS_iiii,"",@"SHT_CUDA_INFO"
	.sectionflags	@""
	.align	4


	//----- nvinfo : EIATTR_CUDA_API_VERSION
	.align		4
        /*0000*/ 	.byte	0x04, 0x37
        /*0002*/ 	.short	(.L_8530 - .L_8529)
.L_8529:
        /*0004*/ 	.word	0x00000082


	//----- nvinfo : EIATTR_KPARAM_INFO
	.align		4
.L_8530:
        /*0008*/ 	.byte	0x04, 0x17
        /*000a*/ 	.short	(.L_8532 - .L_8531)
.L_8531:
        /*000c*/ 	.word	0x00000000
        /*0010*/ 	.short	0x000a
        /*0012*/ 	.short	0x0034
        /*0014*/ 	.byte	0x00, 0xf0, 0x11, 0x00


	//----- nvinfo : EIATTR_KPARAM_INFO
	.align		4
.L_8532:
        /*0018*/ 	.byte	0x04, 0x17
        /*001a*/ 	.short	(.L_8534 - .L_8533)
.L_8533:
        /*001c*/ 	.word	0x00000000
        /*0020*/ 	.short	0x0009
        /*0022*/ 	.short	0x0030
        /*0024*/ 	.byte	0x00, 0xf0, 0x11, 0x00


	//----- nvinfo : EIATTR_KPARAM_INFO
	.align		4
.L_8534:
        /*0028*/ 	.byte	0x04, 0x17
        /*002a*/ 	.short	(.L_8536 - .L_8535)
.L_8535:
        /*002c*/ 	.word	0x00000000
        /*0030*/ 	.short	0x0008
        /*0032*/ 	.short	0x002c
        /*0034*/ 	.byte	0x00, 0xf0, 0x11, 0x00


	//----- nvinfo : EIATTR_KPARAM_INFO
	.align		4
.L_8536:
        /*0038*/ 	.byte	0x04, 0x17
        /*003a*/ 	.short	(.L_8538 - .L_8537)
.L_8537:
        /*003c*/ 	.word	0x00000000
        /*0040*/ 	.short	0x0007
        /*0042*/ 	.short	0x0028
        /*0044*/ 	.byte	0x00, 0xf0, 0x11, 0x00


	//----- nvinfo : EIATTR_KPARAM_INFO
	.align		4
.L_8538:
        /*0048*/ 	.byte	0x04, 0x17
        /*004a*/ 	.short	(.L_8540 - .L_8539)
.L_8539:
        /*004c*/ 	.word	0x00000000
        /*0050*/ 	.short	0x0006
        /*0052*/ 	.short	0x0020
        /*0054*/ 	.byte	0x00, 0xf5, 0x21, 0x00


	//----- nvinfo : EIATTR_KPARAM_INFO
	.align		4
.L_8540:
        /*0058*/ 	.byte	0x04, 0x17
        /*005a*/ 	.short	(.L_8542 - .L_8541)
.L_8541:
        /*005c*/ 	.word	0x00000000
        /*0060*/ 	.short	0x0005
        /*0062*/ 	.short	0x0018
        /*0064*/ 	.byte	0x00, 0xf0, 0x11, 0x00


	//----- nvinfo : EIATTR_KPARAM_INFO
	.align		4
.L_8542:
        /*0068*/ 	.byte	0x04, 0x17
        /*006a*/ 	.short	(.L_8544 - .L_8543)
.L_8543:
        /*006c*/ 	.word	0x00000000
        /*0070*/ 	.short	0x0004
        /*0072*/ 	.short	0x0014
        /*0074*/ 	.byte	0x00, 0xf0, 0x11, 0x00


	//----- nvinfo : EIATTR_KPARAM_INFO
	.align		4
.L_8544:
        /*0078*/ 	.byte	0x04, 0x17
        /*007a*/ 	.short	(.L_8546 - .L_8545)
.L_8545:
        /*007c*/ 	.word	0x00000000
        /*0080*/ 	.short	0x0003
        /*0082*/ 	.short	0x0010
        /*0084*/ 	.byte	0x00, 0xf0, 0x11, 0x00


	//----- nvinfo : EIATTR_KPARAM_INFO
	.align		4
.L_8546:
        /*0088*/ 	.byte	0x04, 0x17
        /*008a*/ 	.short	(.L_8548 - .L_8547)
.L_8547:
        /*008c*/ 	.word	0x00000000
        /*0090*/ 	.short	0x0002
        /*0092*/ 	.short	0x000c
        /*0094*/ 	.byte	0x00, 0xf0, 0x11, 0x00


	//----- nvinfo : EIATTR_KPARAM_INFO
	.align		4
.L_8548:
        /*0098*/ 	.byte	0x04, 0x17
        /*009a*/ 	.short	(.L_8550 - .L_8549)
.L_8549:
        /*009c*/ 	.word	0x00000000
        /*00a0*/ 	.short	0x0001
        /*00a2*/ 	.short	0x0008
        /*00a4*/ 	.byte	0x00, 0xf0, 0x11, 0x00


	//----- nvinfo : EIATTR_KPARAM_INFO
	.align		4
.L_8550:
        /*00a8*/ 	.byte	0x04, 0x17
        /*00aa*/ 	.short	(.L_8552 - .L_8551)
.L_8551:
        /*00ac*/ 	.word	0x00000000
        /*00b0*/ 	.short	0x0000
        /*00b2*/ 	.short	0x0000
        /*00b4*/ 	.byte	0x00, 0xf5, 0x21, 0x00


	//----- nvinfo : EIATTR_SPARSE_MMA_MASK
	.align		4
.L_8552:
        /*00b8*/ 	.byte	0x03, 0x50
        /*00ba*/ 	.short	0x0000


	//----- nvinfo : EIATTR_MAXREG_COUNT
	.align		4
        /*00bc*/ 	.byte	0x03, 0x1b
        /*00be*/ 	.short	0x00ff


	//----- nvinfo : EIATTR_MERCURY_ISA_VERSION
	.align		4
        /*00c0*/ 	.byte	0x03, 0x5f
        /*00c2*/ 	.short	0x0101


	//----- nvinfo : EIATTR_VRC_CTA_INIT_COUNT
	.align		4
        /*00c4*/ 	.byte	0x02, 0x4a
	.zero		1
	.zero		1


	//----- nvinfo : EIATTR_EXIT_INSTR_OFFSETS
	.align		4
        /*00c8*/ 	.byte	0x04, 0x1c
        /*00ca*/ 	.short	(.L_8554 - .L_8553)


	//   ....[0]....
.L_8553:
        /*00cc*/ 	.word	0x000000d0


	//   ....[1]....
        /*00d0*/ 	.word	0x00000d60


	//----- nvinfo : EIATTR_CRS_STACK_SIZE
	.align		4
.L_8554:
        /*00d4*/ 	.byte	0x04, 0x1e
        /*00d6*/ 	.short	(.L_8556 - .L_8555)
.L_8555:
        /*00d8*/ 	.word	0x00000000


	//----- nvinfo : EIATTR_CBANK_PARAM_SIZE
	.align		4
.L_8556:
        /*00dc*/ 	.byte	0x03, 0x19
        /*00de*/ 	.short	0x0038


	//----- nvinfo : EIATTR_PARAM_CBANK
	.align		4
        /*00e0*/ 	.byte	0x04, 0x0a
        /*00e2*/ 	.short	(.L_8558 - .L_8557)
	.align		4
.L_8557:
        /*00e4*/ 	.word	index@(.nv.constant0._Z28_permutedims_5D_2_3_5_4_1_64PdiiiiiS_iiii)
        /*00e8*/ 	.short	0x0380
        /*00ea*/ 	.short	0x0038


	//----- nvinfo : EIATTR_SW_WAR
	.align		4
.L_8558:
        /*00ec*/ 	.byte	0x04, 0x36
        /*00ee*/ 	.short	(.L_8560 - .L_8559)
.L_8559:
        /*00f0*/ 	.word	0x00000008
.L_8560:


//--------------------- .nv.info._Z28_permutedims_5D_2_3_5_4_1_32PfiiiiiS_iiii --------------------------
	.section	.nv.info._Z28_permutedims_5D_2_3_5_4_1_32PfiiiiiS_iiii,"",@"SHT_CUDA_INFO"
	.sectionflags	@""
	.align	4


	//----- nvinfo : EIATTR_CUDA_API_VERSION
	.align		4
        /*0000*/ 	.byte	0x04, 0x37
        /*0002*/ 	.short	(.L_8562 - .L_8561)
.L_8561:
        /*0004*/ 	.word	0x00000082


	//----- nvinfo : EIATTR_KPARAM_INFO
	.align		4
.L_8562:
        /*0008*/ 	.byte	0x04, 0x17
        /*000a*/ 	.short	(.L_8564 - .L_8563)
.L_8563:
        /*000c*/ 	.word	0x00000000
        /*0010*/ 	.short	0x000a
        /*0012*/ 	.short	0x0034
        /*0014*/ 	.byte	0x00, 0xf0, 0x11, 0x00


	//----- nvinfo : EIATTR_KPARAM_INFO
	.align		4
.L_8564:
        /*0018*/ 	.byte	0x04, 0x17
        /*001a*/ 	.short	(.L_8566 - .L_8565)
.L_8565:
        /*001c*/ 	.word	0x00000000
        /*0020*/ 	.short	0x0009
        /*0022*/ 	.short	0x0030
        /*0024*/ 	.byte	0x00, 0xf0, 0x11, 0x00


	//----- nvinfo : EIATTR_KPARAM_INFO
	.align		4
.L_8566:
        /*0028*/ 	.byte	0x04, 0x17
        /*002a*/ 	.short	(.L_8568 - .L_8567)
.L_8567:
        /*002c*/ 	.word	0x00000000
        /*0030*/ 	.short	0x0008
        /*0032*/ 	.short	0x002c
        /*0034*/ 	.byte	0x00, 0xf0, 0x11, 0x00


	//----- nvinfo : EIATTR_KPARAM_INFO
	.align		4
.L_8568:
        /*0038*/ 	.byte	0x04, 0x17
        /*003a*/ 	.short	(.L_8570 - .L_8569)
.L_8569:
        /*003c*/ 	.word	0x00000000
        /*0040*/ 	.short	0x0007
        /*0042*/ 	.short	0x0028
        /*0044*/ 	.byte	0x00, 0xf0, 0x11, 0x00


	//----- nvinfo : EIATTR_KPARAM_INFO
	.align		4
.L_8570:
        /*0048*/ 	.byte	0x04, 0x17
        /*004a*/ 	.short	(.L_8572 - .L_8571)
.L_8571:
        /*004c*/ 	.word	0x00000000
        /*0050*/ 	.short	0x0006
        /*0052*/ 	.short	0x0020
        /*0054*/ 	.byte	0x00, 0xf5, 0x21, 0x00


	//----- nvinfo : EIATTR_KPARAM_INFO
	.align		4
.L_8572:
        /*0058*/ 	.byte	0x04, 0x17
        /*005a*/ 	.short	(.L_8574 - .L_8573)
.L_8573:
        /*005c*/ 	.word	0x00000000
        /*0060*/ 	.short	0x0005
        /*0062*/ 	.short	0x0018
        /*0064*/ 	.byte	0x00, 0xf0, 0x11, 0x00


	//----- nvinfo : EIATTR_KPARAM_INFO
	.align		4
.L_8574:
        /*0068*/ 	.byte	0x04, 0x17
        /*006a*/ 	.short	(.L_8576 - .L_8575)
.L_8575:
        /*006c*/ 	.word	0x00000000
        /*0070*/ 	.short	0x0004
        /*0072*/ 	.short	0x0014
        /*0074*/ 	.byte	0x00, 0xf0, 0x11, 0x00


	//----- nvinfo : EIATTR_KPARAM_INFO
	.align		4
.L_8576:
        /*0078*/ 	.byte	0x04, 0x17
        /*007a*/ 	.short	(.L_8578 - .L_8577)
.L_8577:
        /*007c*/ 	.word	0x00000000
        /*0080*/ 	.short	0x0003
        /*0082*/ 	.short	0x0010
        /*0084*/ 	.byte	0x00, 0xf0, 0x11, 0x00


	//----- nvinfo : EIATTR_KPARAM_INFO
	.align		4
.L_8578:
        /*0088*/ 	.byte	0x04, 0x17
        /*008a*/ 	.short	(.L_8580 - .L_8579)
.L_8579:
        /*008c*/ 	.word	0x00000000
        /*0090*/ 	.short	0x0002
        /*0092*/ 	.short	0x000c
        /*0094*/ 	.byte	0x00, 0xf0, 0x11, 0x00


	//----- nvinfo : EIATTR_KPARAM_INFO
	.align		4
.L_8580:
        /*0098*/ 	.byte	0x04, 0x17
        /*009a*/ 	.short	(.L_8582 - .L_8581)
.L_8581:
        /*009c*/ 	.word	0x00000000
        /*00a0*/ 	.short	0x0001
        /*00a2*/ 	.short	0x0008
        /*00a4*/ 	.byte	0x00, 0xf0, 0x11, 0x00


	//----- nvinfo : EIATTR_KPARAM_INFO
	.align		4
.L_8582:
        /*00a8*/ 	.byte	0x04, 0x17
        /*00aa*/ 	.short	(.L_8584 - .L_8583)
.L_8583:
        /*00ac*/ 	.word	0x00000000
        /*00b0*/ 	.short	0x0000
        /*00b2*/ 	.short	0x0000
        /*00b4*/ 	.byte	0x00, 0xf5, 0x21, 0x00


	//----- nvinfo : EIATTR_SPARSE_MMA_MASK
	.align		4
.L_8584:
        /*00b8*/ 	.byte	0x03, 0x50
        /*00ba*/ 	.short	0x0000


	//----- nvinfo : EIATTR_MAXREG_COUNT
	.align		4
        /*00bc*/ 	.byte	0x03, 0x1b
        /*00be*/ 	.short	0x00ff


	//----- nvinfo : EIATTR_MERCURY_ISA_VERSION
	.align		4
        /*00c0*/ 	.byte	0x03, 0x5f
        /*00c2*/ 	.short	0x0101


	//----- nvinfo : EIATTR_VRC_CTA_INIT_COUNT
	.align		4
        /*00c4*/ 	.byte	0x02, 0x4a
	.zero		1
	.zero		1


	//----- nvinfo : EIATTR_EXIT_INSTR_OFFSETS
	.align		4
        /*00c8*/ 	.byte	0x04, 0x1c
        /*00ca*/ 	.short	(.L_8586 - .L_8585)


	//   ....[0]....
.L_8585:
        /*00cc*/ 	.word	0x000000d0


	//   ....[1]....
        /*00d0*/ 	.word	0x00000d40


	//----- nvinfo : EIATTR_CRS_STACK_SIZE
	.align		4
.L_8586:
        /*00d4*/ 	.byte	0x04, 0x1e
        /*00d6*/ 	.short	(.L_8588 - .L_8587)
.L_8587:
        /*00d8*/ 	.word	0x00000000


	//----- nvinfo : EIATTR_CBANK_PARAM_SIZE
	.align		4
.L_8588:
        /*00dc*/ 	.byte	0x03, 0x19
        /*00de*/ 	.short	0x0038


	//----- nvinfo : EIATTR_PARAM_CBANK
	.align		4
        /*00e0*/ 	.byte	0x04, 0x0a
        /*00e2*/ 	.short	(.L_8590 - .L_8589)
	.align		4
.L_8589:
        /*00e4*/ 	.word	index@(.nv.constant0._Z28_permutedims_5D_2_3_5_4_1_32PfiiiiiS_iiii)
        /*00e8*/ 	.short	0x0380
        /*00ea*/ 	.short	0x0038


	//----- nvinfo : EIATTR_SW_WAR
	.align		4
.L_8590:
        /*00ec*/ 	.byte	0x04, 0x36
        /*00ee*/ 	.short	(.L_8592 - .L_8591)
.L_8591:
        /*00f0*/ 	.word	0x00000008
.L_8592:


//--------------------- .nv.info._Z28_permutedims_5D_2_3_5_1_4_64PdiiiiiS_iiii --------------------------
	.section	.nv.info._Z28_permutedims_5D_2_3_5_1_4_64PdiiiiiS_iiii,"",@"SHT_CUDA_INFO"
	.sectionflags	@""
	.align	4


	//----- nvinfo : EIATTR_CUDA_API_VERSION
	.align		4
        /*0000*/ 	.byte	0x04, 0x37
        /*0002*/ 	.short	(.L_8594 - .L_8593)
.L_8593:
        /*0004*/ 	.word	0x00000082


	//----- nvinfo : EIATTR_KPARAM_INFO
	.align		4
.L_8594:
        /*0008*/ 	.byte	0x04, 0x17
        /*000a*/ 	.short	(.L_8596 - .L_8595)
.L_8595:
        /*000c*/ 	.word	0x00000000
        /*0010*/ 	.short	0x000a
        /*0012*/ 	.short	0x0034
        /*0014*/ 	.byte	0x00, 0xf0, 0x11, 0x00


	//----- nvinfo : EIATTR_KPARAM_INFO
	.align		4
.L_8596:
        /*0018*/ 	.byte	0x04, 0x17
        /*001a*/ 	.short	(.L_8598 - .L_8597)
.L_8597:
        /*001c*/ 	.word	0x00000000
        /*0020*/ 	.short	0x0009
        /*0022*/ 	.short	0x0030
        /*0024*/ 	.byte	0x00, 0xf0, 0x11, 0x00


	//----- nvinfo : EIATTR_KPARAM_INFO
	.align		4
.L_8598:
        /*0028*/ 	.byte	0x04, 0x17
        /*002a*/ 	.short	(.L_8600 - .L_8599)
.L_8599:
        /*002c*/ 	.word	0x00000000
        /*0030*/ 	.short	0x0008
        /*0032*/ 	.short	0x002c
        /*0034*/ 	.byte	0x00, 0xf0, 0x11, 0x00


	//----- nvinfo : EIATTR_KPARAM_INFO
	.align		4
.L_8600:
        /*0038*/ 	.byte	0x04, 0x17
        /*003a*/ 	.short	(.L_8602 - .L_8601)
.L_8601:
        /*003c*/ 	.word	0x00000000
        /*0040*/ 	.short	0x0007
        /*0042*/ 	.short	0x0028
        /*0044*/ 	.byte	0x00, 0xf0, 0x11, 0x00


	//----- nvinfo : EIATTR_KPARAM_INFO
	.align		4
.L_8602:
        /*0048*/ 	.byte	0x04, 0x17
        /*004a*/ 	.short	(.L_8604 - .L_8603)
.L_8603:
        /*004c*/ 	.word	0x00000000
        /*0050*/ 	.short	0x0006
        /*0052*/ 	.short	0x0020
        /*0054*/ 	.byte	0x00, 0xf5, 0x21, 0x00


	//----- nvinfo : EIATTR_KPARAM_INFO
	.align		4
.L_8604:
        /*0058*/ 	.byte	0x04, 0x17
        /*005a*/ 	.short	(.L_8606 - .L_8605)
.L_8605:
        /*005c*/ 	.word	0x00000000
        /*0060*/ 	.short	0x0005
        /*0062*/ 	.short	0x0018
        /*0064*/ 	.byte	0x00, 0xf0, 0x11, 0x00


	//----- nvinfo : EIATTR_KPARAM_INFO
	.align		4
.L_8606:
        /*0068*/ 	.byte	0x04, 0x17
        /*006a*/ 	.short	(.L_8608 - .L_8607)
.L_8607:
        /*006c*/ 	.word	0x00000000
        /*0070*/ 	.short	0x0004
        /*0072*/ 	.short	0x0014
        /*0074*/ 	.byte	0x00, 0xf0, 0x11, 0x00


	//----- nvinfo : EIATTR_KPARAM_INFO
	.align		4
.L_8608:
        /*0078*/ 	.byte	0x04, 0x17
        /*007a*/ 	.short	(.L_8610 - .L_8609)
.L_8609:
        /*007c*/ 	.word	0x00000000
        /*0080*/ 	.short	0x0003
        /*0082*/ 	.short	0x0010
        /*0084*/ 	.byte	0x00, 0xf0, 0x11, 0x00


	//----- nvinfo : EIATTR_KPARAM_INFO
	.align		4
.L_8610:
        /*0088*/ 	.byte	0x04, 0x17
        /*008a*/ 	.short	(.L_8612 - .L_8611)
.L_8611:
        /*008c*/ 	.word	0x00000000
        /*0090*/ 	.short	0x0002
        /*0092*/ 	.short	0x000c
        /*0094*/ 	.byte	0x00, 0xf0, 0x11, 0x00


	//----- nvinfo : EIATTR_KPARAM_INFO
	.align		4
.L_8612:
        /*0098*/ 	.byte	0x04, 0x17
        /*009a*/ 	.short	(.L_8614 - .L_8613)
.L_8613:
        /*009c*/ 	.word	0x00000000
        /*00a0*/ 	.short	0x0001
        /*00a2*/ 	.short	0x0008
        /*00a4*/ 	.byte	0x00, 0xf0, 0x11, 0x00


	//----- nvinfo : EIATTR_KPARAM_INFO
	.align		4
.L_8614:
        /*00a8*/ 	.byte	0x04, 0x17
        /*00aa*/ 	.short	(.L_8616 - .L_8615)
.L_8615:
        /*00ac*/ 	.word	0x00000000
        /*00b0*/ 	.short	0x0000
        /*00b2*/ 	.short	0x0000
        /*00b4*/ 	.byte	0x00, 0xf5, 0x21, 0x00


	//----- nvinfo : EIATTR_SPARSE_MMA_MASK
	.align		4
.L_8616:
        /*00b8*/ 	.byte	0x03, 0x50
        /*00ba*/ 	.short	0x0000


	//----- nvinfo : EIATTR_MAXREG_COUNT
	.align		4
        /*00bc*/ 	.byte	0x03, 0x1b
        /*00be*/ 	.short	0x00ff


	//----- nvinfo : EIATTR_MERCURY_ISA_VERSION
	.align		4
        /*00c0*/ 	.byte	0x03, 0x5f
        /*00c2*/ 	.short	0x0101


	//----- nvinfo : EIATTR_VRC_CTA_INIT_COUNT
	.align		4
        /*00c4*/ 	.byte	0x02, 0x4a
	.zero		1
	.zero		1


	//----- nvinfo : EIATTR_EXIT_INSTR_OFFSETS
	.align		4
        /*00c8*/ 	.byte	0x04, 0x1c
        /*00ca*/ 	.short	(.L_8618 - .L_8617)


	//   ....[0]....
.L_8617:
        /*00cc*/ 	.word	0x000000d0


	//   ....[1]....
        /*00d0*/ 	.word	0x00000d60


	//----- nvinfo : EIATTR_CRS_STACK_SIZE
	.align		4
.L_8618:
        /*00d4*/ 	.byte	0x04, 0x1e
        /*00d6*/ 	.short	(.L_8620 - .L_8619)
.L_8619:
        /*00d8*/ 	.word	0x00000000


	//----- nvinfo : EIATTR_CBANK_PARAM_SIZE
	.align		4
.L_8620:
        /*00dc*/ 	.byte	0x03, 0x19
        /*00de*/ 	.short	0x0038


	//----- nvinfo : EIATTR_PARAM_CBANK
	.align		4
        /*00e0*/ 	.byte	0x04, 0x0a
        /*00e2*/ 	.short	(.L_8622 - .L_8621)
	.align		4
.L_8621:
        /*00e4*/ 	.word	index@(.nv.constant0._Z28_permutedims_5D_2_3_5_1_4_64PdiiiiiS_iiii)
        /*00e8*/ 	.short	0x0380
        /*00ea*/ 	.short	0x0038


	//----- nvinfo : EIATTR_SW_WAR
	.align		4
.L_8622:
        /*00ec*/ 	.byte	0x04, 0x36
        /*00ee*/ 	.short	(.L_8624 - .L_8623)
.L_8623:
        /*00f0*/ 	.word	0x00000008
.L_8624:


//--------------------- .nv.info._Z28_permutedims_5D_2_3_5_1_4_32PfiiiiiS_iiii --------------------------
	.section	.nv.info._Z28_permutedims_5D_2_3_5_1_4_32PfiiiiiS_iiii,"",@"SHT_CUDA_INFO"
	.sectionflags	@""
	.align	4


	//----- nvinfo : EIATTR_CUDA_API_VERSION
	.align		4
        /*0000*/ 	.byte	0x04, 0x37
        /*0002*/ 	.short	(.L_8626 - .L_8625)
.L_8625:
        /*0004*/ 	.word	0x00000082


	//----- nvinfo : EIATTR_KPARAM_INFO
	.align		4
.L_8626:
        /*0008*/ 	.byte	0x04, 0x17
        /*000a*/ 	.short	(.L_8628 - .L_8627)
.L_8627:
        /*000c*/ 	.word	0x00000000
        /*0010*/ 	.short	0x000a
        /*0012*/ 	.short	0x0034
        /*0014*/ 	.byte	0x00, 0xf0, 0x11, 0x00


	//----- nvinfo : EIATTR_KPARAM_INFO
	.align		4
.L_8628:
        /*0018*/ 	.byte	0x04, 0x17
        /*001a*/ 	.short	(.L_8630 - .L_8629)
.L_8629:
        /*001c*/ 	.word	0x00000000
        /*0020*/ 	.short	0x0009
        /*0022*/ 	.short	0x0030
        /*0024*/ 	.byte	0x00, 0xf0, 0x11, 0x00


	//----- nvinfo : EIATTR_KPARAM_INFO
	.align		4
.L_8630:
        /*0028*/ 	.byte	0x04, 0x17
        /*002a*/ 	.short	(.L_8632 - .L_8631)
.L_8631:
        /*002c*/ 	.word	0x00000000
        /*0030*/ 	.short	0x0008
        /*0032*/ 	.short	0x002c
        /*0034*/ 	.byte	0x00, 0xf0, 0x11, 0x00


	//----- nvinfo : EIATTR_KPARAM_INFO
	.align		4
.L_8632:
        /*0038*/ 	.byte	0x04, 0x17
        /*003a*/ 	.short	(.L_8634 - .L_8633)
.L_8633:
        /*003c*/ 	.word	0x00000000
        /*0040*/ 	.short	0x0007
        /*0042*/ 	.short	0x0028
        /*0044*/ 	.byte	0x00, 0xf0, 0x11, 0x00


	//----- nvinfo : EIATTR_KPARAM_INFO
	.align		4
.L_8634:
        /*0048*/ 	.byte	0x04, 0x17
        /*004a*/ 	.short	(.L_8636 - .L_8635)
.L_8635:
        /*004c*/ 	.word	0x00000000
        /*0050*/ 	.short	0x0006
        /*0052*/ 	.short	0x0020
        /*0054*/ 	.byte	0x00, 0xf5, 0x21, 0x00


	//----- nvinfo : EIATTR_KPARAM_INFO
	.align		4
.L_8636:
        /*0058*/ 	.byte	0x04, 0x17
        /*005a*/ 	.short	(.L_8638 - .L_8637)
.L_8637:
        /*005c*/ 	.word	0x00000000
        /*0060*/ 	.short	0x0005
        /*0062*/ 	.short	0x0018
        /*0064*/ 	.byte	0x00, 0xf0, 0x11, 0x00


	//----- nvinfo : EIATTR_KPARAM_INFO
	.align		4
.L_8638:
        /*0068*/ 	.byte	0x04, 0x17
        /*006a*/ 	.short	(.L_8640 - .L_8639)
.L_8639:
        /*006c*/ 	.word	0x00000000
        /*0070*/ 	.short	0x0004
        /*0072*/ 	.short	0x0014
        /*0074*/ 	.byte	0x00, 0xf0, 0x11, 0x00


	//----- nvinfo : EIATTR_KPARAM_INFO
	.align		4
.L_8640:
        /*0078*/ 	.byte	0x04, 0x17
        /*007a*/ 	.short	(.L_8642 - .L_8641)
.L_8641:
        /*007c*/ 	.word	0x00000000
        /*0080*/ 	.short	0x0003
        /*0082*/ 	.short	0x0010
        /*0084*/ 	.byte	0x00, 0xf0, 0x11, 0x00


	//----- nvinfo : EIATTR_KPARAM_INFO
	.align		4
.L_8642:
        /*0088*/ 	.byte	0x04, 0x17
        /*008a*/ 	.short	(.L_8644 - .L_8643)
.L_8643:
        /*008c*/ 	.word	0x00000000
        /*0090*/ 	.short	0x0002
        /*0092*/ 	.short	0x000c
        /*0094*/ 	.byte	0x00, 0xf0, 0x11, 0x00


	//----- nvinfo : EIATTR_KPARAM_INFO
	.align		4
.L_8644:
        /*0098*/ 	.byte	0x04, 0x17
        /*009a*/ 	.short	(.L_8646 - .L_8645)
.L_8645:
        /*009c*/ 	.word	0x00000000
        /*00a0*/ 	.short	0x0001
        /*00a2*/ 	.short	0x0008
        /*00a4*/ 	.byte	0x00, 0xf0, 0x11, 0x00


	//----- nvinfo : EIATTR_KPARAM_INFO
	.align		4
.L_8646:
        /*00a8*/ 	.byte	0x04, 0x17
        /*00aa*/ 	.short	(.L_8648 - .L_8647)
.L_8647:
        /*00ac*/ 	.word	0x00000000
        /*00b0*/ 	.short	0x0000
        /*00b2*/ 	.short	0x0000
        /*00b4*/ 	.byte	0x00, 0xf5, 0x21, 0x00


	//----- nvinfo : EIATTR_SPARSE_MMA_MASK
	.align		4
.L_8648:
        /*00b8*/ 	.byte	0x03, 0x50
        /*00ba*/ 	.short	0x0000


	//----- nvinfo : EIATTR_MAXREG_COUNT
	.align		4
        /*00bc*/ 	.byte	0x03, 0x1b
        /*00be*/ 	.short	0x00ff


	//----- nvinfo : EIATTR_MERCURY_ISA_VERSION
	.align		4
        /*00c0*/ 	.byte	0x03, 0x5f
        /*00c2*/ 	.short	0x0101


	//----- nvinfo : EIATTR_VRC_CTA_INIT_COUNT
	.align		4
        /*00c4*/ 	.byte	0x02, 0x4a
	.zero		1
	.zero		1


	//----- nvinfo : EIATTR_EXIT_INSTR_OFFSETS
	.align		4
        /*00c8*/ 	.byte	0x04, 0x1c
        /*00ca*/ 	.short	(.L_8650 - .L_8649)


	//   ....[0]....
.L_8649:
        /*00cc*/ 	.word	0x000000d0


	//   ....[1]....
        /*00d0*/ 	.word	0x00000d40


	//----- nvinfo : EIATTR_CRS_STACK_SIZE
	.align		4
.L_8650:
        /*00d4*/ 	.byte	0x04, 0x1e
        /*00d6*/ 	.short	(.L_8652 - .L_8651)
.L_8651:
        /*00d8*/ 	.word	0x00000000


	//----- nvinfo : EIATTR_CBANK_PARAM_SIZE
	.align		4
.L_8652:
        /*00dc*/ 	.byte	0x03, 0x19
        /*00de*/ 	.short	0x0038


	//----- nvinfo : EIATTR_PARAM_CBANK
	.align		4
        /*00e0*/ 	.byte	0x04, 0x0a
        /*00e2*/ 	.short	(.L_8654 - .L_8653)
	.align		4
.L_8653:
        /*00e4*/ 	.word	index@(.nv.constant0._Z28_permutedims_5D_2_3_5_1_4_32PfiiiiiS_iiii)
        /*00e8*/ 	.short	0x0380
        /*00ea*/ 	.short	0x0038


	//----- nvinfo : EIATTR_SW_WAR
	.align		4
.L_8654:
        /*00ec*/ 	.byte	0x04, 0x36
        /*00ee*/ 	.short	(.L_8656 - .L_8655)
.L_8655:
        /*00f0*/ 	.word	0x00000008
.L_8656:


//--------------------- .nv.info._Z28_permutedims_5D_2_3_4_5_1_64PdiiiiiS_iiii --------------------------
	.section	.nv.info._Z28_permutedims_5D_2_3_4_5_1_64PdiiiiiS_iiii,"",@"SHT_CUDA_INFO"
	.sectionflags	@""
	.align	4


	//----- nvinfo : EIATTR_CUDA_API_VERSION
	.align		4
        /*0000*/ 	.byte	0x04, 0x37
        /*0002*/ 	.short	(.L_8658 - .L_8657)
.L_8657:
        /*0004*/ 	.word	0x00000082


	//----- nvinfo : EIATTR_KPARAM_INFO
	.align		4
.L_8658:
        /*0008*/ 	.byte	0x04, 0x17
        /*000a*/ 	.short	(.L_8660 - .L_8659)
.L_8659:
        /*000c*/ 	.word	0x00000000
        /*0010*/ 	.short	0x000a
        /*0012*/ 	.short	0x0034
        /*0014*/ 	.byte	0x00, 0xf0, 0x11, 0x00


	//----- nvinfo : EIATTR_KPARAM_INFO
	.align		4
.L_8660:
        /*0018*/ 	.byte	0x04, 0x17
        /*001a*/ 	.short	(.L_8662 - .L_8661)
.L_8661:
        /*001c*/ 	.word	0x00000000
        /*0020*/ 	.short	0x0009
        /*0022*/ 	.short	0x0030
        /*0024*/ 	.byte	0x00, 0xf0, 0x11, 0x00


	//----- nvinfo : EIATTR_KPARAM_INFO
	.align		4
.L_8662:
        /*0028*/ 	.byte	0x04, 0x17
        /*002a*/ 	.short	(.L_8664 - .L_8663)
.L_8663:
        /*002c*/ 	.word	0x00000000
        /*0030*/ 	.short	0x0008
        /*0032*/ 	.short	0x002c
        /*0034*/ 	.byte	0x00, 0xf0, 0x11, 0x00


	//----- nvinfo : EIATTR_KPARAM_INFO
	.align		4
.L_8664:
        /*0038*/ 	.byte	0x04, 0x17
        /*003a*/ 	.short	(.L_8666 - .L_8665)
.L_8665:
        /*003c*/ 	.word	0x00000000
        /*0040*/ 	.short	0x0007
        /*0042*/ 	.short	0x0028
        /*0044*/ 	.byte	0x00, 0xf0, 0x11, 0x00


	//----- nvinfo : EIATTR_KPARAM_INFO
	.align		4
.L_8666:
        /*0048*/ 	.byte	0x04, 0x17
        /*004a*/ 	.short	(.L_8668 - .L_8667)
.L_8667:
        /*004c*/ 	.word	0x00000000
        /*0050*/ 	.short	0x0006
        /*0052*/ 	.short	0x0020
        /*0054*/ 	.byte	0x00, 0xf5, 0x21, 0x00


	//----- nvinfo : EIATTR_KPARAM_INFO
	.align		4
.L_8668:
        /*0058*/ 	.byte	0x04, 0x17
        /*005a*/ 	.short	(.L_8670 - .L_8669)
.L_8669:
        /*005c*/ 	.word	0x00000000
        /*0060*/ 	.short	0x0005
        /*0062*/ 	.short	0x0018
        /*0064*/ 	.byte	0x00, 0xf0, 0x11, 0x00


	//----- nvinfo : EIATTR_KPARAM_INFO
	.align		4
.L_8670:
        /*0068*/ 	.byte	0x04, 0x17
        /*006a*/ 	.short	(.L_8672 - .L_8671)
.L_8671:
        /*006c*/ 	.word	0x00000000
        /*0070*/ 	.short	0x0004
        /*0072*/ 	.short	0x0014
        /*0074*/ 	.byte	0x00, 0xf0, 0x11, 0x00


	//----- nvinfo : EIATTR_KPARAM_INFO
	.align		4
.L_8672:
        /*0078*/ 	.byte	0x04, 0x17
        /*007a*/ 	.short	(.L_8674 - .L_8673)
.L_8673:
        /*007c*/ 	.word	0x00000000
        /*0080*/ 	.short	0x0003
        /*0082*/ 	.short	0x0010
        /*0084*/ 	.byte	0x00, 0xf0, 0x11, 0x00


	//----- nvinfo : EIATTR_KPARAM_INFO
	.align		4
.L_8674:
        /*0088*/ 	.byte	0x04, 0x17
        /*008a*/ 	.short	(.L_8676 - .L_8675)
.L_8675:
        /*008c*/ 	.word	0x00000000
        /*0090*/ 	.short	0x0002
        /*0092*/ 	.short	0x000c
        /*0094*/ 	.byte	0x00, 0xf0, 0x11, 0x00


	//----- nvinfo : EIATTR_KPARAM_INFO
	.align		4
.L_8676:
        /*0098*/ 	.byte	0x04, 0x17
        /*009a*/ 	.short	(.L_8678 - .L_8677)
.L_8677:
        /*009c*/ 	.word	0x00000000
        /*00a0*/ 	.short	0x0001
        /*00a2*/ 	.short	0x0008
        /*00a4*/ 	.byte	0x00, 0xf0, 0x11, 0x00


	//----- nvinfo : EIATTR_KPARAM_INFO
	.align		4
.L_8678:
        /*00a8*/ 	.byte	0x04, 0x17
        /*00aa*/ 	.short	(.L_8680 - .L_8679)
.L_8679:
        /*00ac*/ 	.word	0x00000000
        /*00b0*/ 	.short	0x0000
        /*00b2*/ 	.short	0x0000
        /*00b4*/ 	.byte	0x00, 0xf5, 0x21, 0x00


	//----- nvinfo : EIATTR_SPARSE_MMA_MASK
	.align		4
.L_8680:
        /*00b8*/ 	.byte	0x03, 0x50
        /*00ba*/ 	.short	0x0000


	//----- nvinfo : EIATTR_MAXREG_COUNT
	.align		4
        /*00bc*/ 	.byte	0x03, 0x1b
        /*00be*/ 	.short	0x00ff


	//----- nvinfo : EIATTR_MERCURY_ISA_VERSION
	.align		4
        /*00c0*/ 	.byte	0x03, 0x5f
        /*00c2*/ 	.short	0x0101


	//----- nvinfo : EIATTR_VRC_CTA_INIT_COUNT
	.align		4
        /*00c4*/ 	.byte	0x02, 0x4a
	.zero		1
	.zero		1


	//----- nvinfo : EIATTR_EXIT_INSTR_OFFSETS
	.align		4
        /*00c8*/ 	.byte	0x04, 0x1c
        /*00ca*/ 	.short	(.L_8682 - .L_8681)


	//   ....[0]....
.L_8681:
        /*00cc*/ 	.word	0x000000d0


	//   ....[1]....
        /*00d0*/ 	.word	0x00000d80


	//----- nvinfo : EIATTR_CRS_STACK_SIZE
	.align		4
.L_8682:
        /*00d4*/ 	.byte	0x04, 0x1e
        /*00d6*/ 	.short	(.L_8684 - .L_8683)
.L_8683:
        /*00d8*/ 	.word	0x00000000


	//----- nvinfo : EIATTR_CBANK_PARAM_SIZE
	.align		4
.L_8684:
        /*00dc*/ 	.byte	0x03, 0x19
        /*00de*/ 	.short	0x0038


	//----- nvinfo : EIATTR_PARAM_CBANK
	.align		4
        /*00e0*/ 	.byte	0x04, 0x0a
        /*00e2*/ 	.short	(.L_8686 - .L_8685)
	.align		4
.L_8685:
        /*00e4*/ 	.word	index@(.nv.constant0._Z28_permutedims_5D_2_3_4_5_1_64PdiiiiiS_iiii)
        /*00e8*/ 	.short	0x0380
        /*00ea*/ 	.short	0x0038


	//----- nvinfo : EIATTR_SW_WAR
	.align		4
.L_8686:
        /*00ec*/ 	.byte	0x04, 0x36
        /*00ee*/ 	.short	(.L_8688 - .L_8687)
.L_8687:
        /*00f0*/ 	.word	0x00000008
.L_8688:


//--------------------- .nv.info._Z28_permutedims_5D_2_3_4_5_1_32PfiiiiiS_iiii --------------------------
	.section	.nv.info._Z28_permutedims_5D_2_3_4_5_1_32PfiiiiiS_iiii,"",@"SHT_CUDA_INFO"
	.sectionflags	@""
	.align	4


	//----- nvinfo : EIATTR_CUDA_API_VERSION
	.align		4
        /*0000*/ 	.byte	0x04, 0x37
        /*0002*/ 	.short	(.L_8690 - .L_8689)
.L_8689:
        /*0004*/ 	.word	0x00000082


	//----- nvinfo : EIATTR_KPARAM_INFO
	.align		4
.L_8690:
        /*0008*/ 	.byte	0x04, 0x17
        /*000a*/ 	.short	(.L_8692 - .L_8691)
.L_8691:
        /*000c*/ 	.word	0x00000000
        /*0010*/ 	.short	0x000a
        /*0012*/ 	.short	0x0034
        /*0014*/ 	.byte	0x00, 0xf0, 0x11, 0x00


	//----- nvinfo : EIATTR_KPARAM_INFO
	.align		4
.L_8692:
        /*0018*/ 	.byte	0x04, 0x17
        /*001a*/ 	.short	(.L_8694 - .L_8693)
.L_8693:
        /*001c*/ 	.word	0x00000000
        /*0020*/ 	.short	0x0009
        /*0022*/ 	.short	0x0030
        /*0024*/ 	.byte	0x00, 0xf0, 0x11, 0x00


	//----- nvinfo : EIATTR_KPARAM_INFO
	.align		4
.L_8694:
        /*0028*/ 	.byte	0x04, 0x17
        /*002a*/ 	.short	(.L_8696 - .L_8695)
.L_8695:
        /*002c*/ 	.word	0x00000000
        /*0030*/ 	.short	0x0008
        /*0032*/ 	.short	0x002c
        /*0034*/ 	.byte	0x00, 0xf0, 0x11, 0x00


	//----- nvinfo : EIATTR_KPARAM_INFO
	.align		4
.L_8696:
        /*0038*/ 	.byte	0x04, 0x17
        /*003a*/ 	.short	(.L_8698 - .L_8697)
.L_8697:
        /*003c*/ 	.word	0x00000000
        /*0040*/ 	.short	0x0007
        /*0042*/ 	.short	0x0028
        /*0044*/ 	.byte	0x00, 0xf0, 0x11, 0x00


	//----- nvinfo : EIATTR_KPARAM_INFO
	.align		4
.L_8698:
        /*0048*/ 	.byte	0x04, 0x17
        /*004a*/ 	.short	(.L_8700 - .L_8699)
.L_8699:
        /*004c*/ 	.word	0x00000000
        /*0050*/ 	.short	0x0006
        /*0052*/ 	.short	0x0020
        /*0054*/ 	.byte	0x00, 0xf5, 0x21, 0x00


	//----- nvinfo : EIATTR_KPARAM_INFO
	.align		4
.L_8700:
        /*0058*/ 	.byte	0x04, 0x17
        /*005a*/ 	.short	(.L_8702 - .L_8701)
.L_8701:
        /*005c*/ 	.word	0x00000000
        /*0060*/ 	.short	0x0005
        /*0062*/ 	.short	0x0018
        /*0064*/ 	.byte	0x00, 0xf0, 0x11, 0x00


	//----- nvinfo : EIATTR_KPARAM_INFO
	.align		4
.L_8702:
        /*0068*/ 	.byte	0x04, 0x17
        /*006a*/ 	.short	(.L_8704 - .L_8703)
.L_8703:
        /*006c*/ 	.word	0x00000000
        /*0070*/ 	.short	0x0004
        /*0072*/ 	.short	0x0014
        /*0074*/ 	.byte	0x00, 0xf0, 0x11, 0x00


	//----- nvinfo : EIATTR_KPARAM_INFO
	.align		4
.L_8704:
        /*0078*/ 	.byte	0x04, 0x17
        /*007a*/ 	.short	(.L_8706 - .L_8705)
.L_8705:
        /*007c*/ 	.word	0x00000000
        /*0080*/ 	.short	0x0003
        /*0082*/ 	.short	0x0010
        /*0084*/ 	.byte	0x00, 0xf0, 0x11, 0x00


	//----- nvinfo : EIATTR_KPARAM_INFO
	.align		4
.L_8706:
        /*0088*/ 	.byte	0x04, 0x17
        /*008a*/ 	.short	(.L_8708 - .L_8707)
.L_8707:
        /*008c*/ 	.word	0x00000000
        /*0090*/ 	.short	0x0002
        /*0092*/ 	.short	0x000c
        /*0094*/ 	.byte	0x00, 0xf0, 0x11, 0x00


	//----- nvinfo : EIATTR_KPARAM_INFO
	.align		4
.L_8708:
        /*0098*/ 	.byte	0x04, 0x17
        /*009a*/ 	.short	(.L_8710 - .L_8709)
.L_8709:
        /*009c*/ 	.word	0x00000000
        /*00a0*/ 	.short	0x0001
        /*00a2*/ 	.short	0x0008
        /*00a4*/ 	.byte	0x00, 0xf0, 0x11, 0x00


	//----- nvinfo : EIATTR_KPARAM_INFO
	.align		4
.L_8710:
        /*00a8*/ 	.byte	0x04, 0x17
        /*00aa*/ 	.short	(.L_8712 - .L_8711)
.L_8711:
        /*00ac*/ 	.word	0x00000000
        /*00b0*/ 	.short	0x0000
        /*00b2*/ 	.short	0x0000
        /*00b4*/ 	.byte	0x00, 0xf5, 0x21, 0x00


	//----- nvinfo : EIATTR_SPARSE_MMA_MASK
	.align		4
.L_8712:
        /*00b8*/ 	.byte	0x03, 0x50
        /*00ba*/ 	.short	0x0000


	//----- nvinfo : EIATTR_MAXREG_COUNT
	.align		4
        /*00bc*/ 	.byte	0x03, 0x1b
        /*00be*/ 	.short	0x00ff


	//----- nvinfo : EIATTR_MERCURY_ISA_VERSION
	.align		4
        /*00c0*/ 	.byte	0x03, 0x5f
        /*00c2*/ 	.short	0x0101


	//----- nvinfo : EIATTR_VRC_CTA_INIT_COUNT
	.align		4
        /*00c4*/ 	.byte	0x02, 0x4a
	.zero		1
	.zero		1


	//----- nvinfo : EIATTR_EXIT_INSTR_OFFSETS
	.align		4
        /*00c8*/ 	.byte	0x04, 0x1c
        /*00ca*/ 	.short	(.L_8714 - .L_8713)


	//   ....[0]....
.L_8713:
        /*00cc*/ 	.word	0x000000d0


	//   ....[1]....
        /*00d0*/ 	.word	0x00000d80


	//----- nvinfo : EIATTR_CRS_STACK_SIZE
	.align		4
.L_8714:
        /*00d4*/ 	.byte	0x04, 0x1e
        /*00d6*/ 	.short	(.L_8716 - .L_8715)
.L_8715:
        /*00d8*/ 	.word	0x00000000


	//----- nvinfo : EIATTR_CBANK_PARAM_SIZE
	.align		4
.L_8716:
        /*00dc*/ 	.byte	0x03, 0x19
        /*00de*/ 	.short	0x0038


	//----- nvinfo : EIATTR_PARAM_CBANK
	.align		4
        /*00e0*/ 	.byte	0x04, 0x0a
        /*00e2*/ 	.short	(.L_8718 - .L_8717)
	.align		4
.L_8717:
        /*00e4*/ 	.word	index@(.nv.constant0._Z28_permutedims_5D_2_3_4_5_1_32PfiiiiiS_iiii)
        /*00e8*/ 	.short	0x0380
        /*00ea*/ 	.short	0x0038


	//----- nvinfo : EIATTR_SW_WAR
	.align		4
.L_8718:
        /*00ec*/ 	.byte	0x04, 0x36
        /*00ee*/ 	.short	(.L_8720 - .L_8719)
.L_8719:
        /*00f0*/ 	.word	0x00000008
.L_8720:


//--------------------- .nv.info._Z28_permutedims_5D_2_3_4_1_5_64PdiiiiiS_iiii --------------------------
	.section	.nv.info._Z28_permutedims_5D_2_3_4_1_5_64PdiiiiiS_iiii,"",@"SHT_CUDA_INFO"
	.sectionflags	@""
	.align	4


	//----- nvinfo : EIATTR_CUDA_API_VERSION
	.align		4
        /*0000*/ 	.byte	0x04, 0x37
        /*0002*/ 	.short	(.L_8722 - .L_8721)
.L_8721:
        /*0004*/ 	.word	0x00000082


	//----- nvinfo : EIATTR_KPARAM_INFO
	.align		4
.L_8722:
        /*0008*/ 	.byte	0x04, 0x17
        /*000a*/ 	.short	(.L_8724 - .L_8723)
.L_8723:
        /*000c*/ 	.word	0x00000000
        /*0010*/ 	.short	0x000a
        /*0012*/ 	.short	0x0034
        /*0014*/ 	.byte	0x00, 0xf0, 0x11, 0x00


	//----- nvinfo : EIATTR_KPARAM_INFO
	.align		4
.L_8724:
        /*0018*/ 	.byte	0x04, 0x17
        /*001a*/ 	.short	(.L_8726 - .L_8725)
.L_8725:
        /*001c*/ 	.word	0x00000000
        /*0020*/ 	.short	0x0009
        /*0022*/ 	.short	0x0030
        /*0024*/ 	.byte	0x00, 0xf0, 0x11, 0x00


	//----- nvinfo : EIATTR_KPARAM_INFO
	.align		4
.L_8726:
        /*0028*/ 	.byte	0x04, 0x17
        /*002a*/ 	.short	(.L_8728 - .L_8727)
.L_8727:
        /*002c*/ 	.word	0x00000000
        /*0030*/ 	.short	0x0008
        /*0032*/ 	.short	0x002c
        /*0034*/ 	.byte	0x00, 0xf0, 0x11, 0x00


	//----- nvinfo : EIATTR_KPARAM_INFO
	.align		4
.L_8728:
        /*0038*/ 	.byte	0x04, 0x17
        /*003a*/ 	.short	(.L_8730 - .L_8729)
.L_8729:
        /*003c*/ 	.word	0x00000000
        /*0040*/ 	.short	0x0007
        /*0042*/ 	.short	0x0028
        /*0044*/ 	.byte	0x00, 0xf0, 0x11, 0x00


	//----- nvinfo : EIATTR_KPARAM_INFO
	.align		4
.L_8730:
        /*0048*/ 	.byte	0x04, 0x17
        /*004a*/ 	.short	(.L_8732 - .L_8731)
.L_8731:
        /*004c*/ 	.word	0x00000000
        /*0050*/ 	.short	0x0006
        /*0052*/ 	.short	0x0020
        /*0054*/ 	.byte	0x00, 0xf5, 0x21, 0x00


	//----- nvinfo : EIATTR_KPARAM_INFO
	.align		4
.L_8732:
        /*0058*/ 	.byte	0x04, 0x17
        /*005a*/ 	.short	(.L_8734 - .L_8733)
.L_8733:
        /*005c*/ 	.word	0x00000000
        /*0060*/ 	.short	0x0005
        /*0062*/ 	.short	0x0018
        /*0064*/ 	.byte	0x00, 0xf0, 0x11, 0x00


	//----- nvinfo : EIATTR_KPARAM_INFO
	.align		4
.L_8734:
        /*0068*/ 	.byte	0x04, 0x17
        /*006a*/ 	.short	(.L_8736 - .L_8735)
.L_8735:
        /*006c*/ 	.word	0x00000000
        /*0070*/ 	.short	0x0004
        /*0072*/ 	.short	0x0014
        /*0074*/ 	.byte	0x00, 0xf0, 0x11, 0x00


	//----- nvinfo : EIATTR_KPARAM_INFO
	.align		4
.L_8736:
        /*0078*/ 	.byte	0x04, 0x17
        /*007a*/ 	.short	(.L_8738 - .L_8737)
.L_8737:
        /*007c*/ 	.word	0x00000000
        /*0080*/ 	.short	0x0003
        /*0082*/ 	.short	0x0010
        /*0084*/ 	.byte	0x00, 0xf0, 0x11, 0x00


	//----- nvinfo : EIATTR_KPARAM_INFO
	.align		4
.L_8738:
        /*0088*/ 	.byte	0x04, 0x17
        /*008a*/ 	.short	(.L_8740 - .L_8739)
.L_8739:
        /*008c*/ 	.word	0x00000000
        /*0090*/ 	.short	0x0002
        /*0092*/ 	.short	0x000c
        /*0094*/ 	.byte	0x00, 0xf0, 0x11, 0x00


	//----- nvinfo : EIATTR_KPARAM_INFO
	.align		4
.L_8740:
        /*0098*/ 	.byte	0x04, 0x17
        /*009a*/ 	.short	(.L_8742 - .L_8741)
.L_8741:
        /*009c*/ 	.word	0x00000000
        /*00a0*/ 	.short	0x0001
        /*00a2*/ 	.short	0x0008
        /*00a4*/ 	.byte	0x00, 0xf0, 0x11, 0x00


	//----- nvinfo : EIATTR_KPARAM_INFO
	.align		4
.L_8742:
        /*00a8*/ 	.byte	0x04, 0x17
        /*00aa*/ 	.short	(.L_8744 - .L_8743)
.L_8743:
        /*00ac*/ 	.word	0x00000000
        /*00b0*/ 	.short	0x0000
        /*00b2*/ 	.short	0x0000
        /*00b4*/ 	.byte	0x00, 0xf5, 0x21, 0x00


	//----- nvinfo : EIATTR_SPARSE_MMA_MASK
	.align		4
.L_8744:
        /*00b8*/ 	.byte	0x03, 0x50
        /*00ba*/ 	.short	0x0000


	//----- nvinfo : EIATTR_MAXREG_COUNT
	.align		4
        /*00bc*/ 	.byte	0x03, 0x1b
        /*00be*/ 	.short	0x00ff


	//----- nvinfo : EIATTR_MERCURY_ISA_VERSION
	.align		4
        /*00c0*/ 	.byte	0x03, 0x5f
        /*00c2*/ 	.short	0x0101


	//----- nvinfo : EIATTR_VRC_CTA_INIT_COUNT
	.align		4
        /*00c4*/ 	.byte	0x02, 0x4a
	.zero		1
	.zero		1


	//----- nvinfo : EIATTR_EXIT_INSTR_OFFSETS
	.align		4
        /*00c8*/ 	.byte	0x04, 0x1c
        /*00ca*/ 	.short	(.L_8746 - .L_8745)


	//   ....[0]....
.L_8745:
        /*00cc*/ 	.word	0x000000d0


	//   ....[1]....
        /*00d0*/ 	.word	0x00000d80


	//----- nvinfo : EIATTR_CRS_STACK_SIZE
	.align		4
.L_8746:
        /*00d4*/ 	.byte	0x04, 0x1e
        /*00d6*/ 	.short	(.L_8748 - .L_8747)
.L_8747:
        /*00d8*/ 	.word	0x00000000


	//----- nvinfo : EIATTR_CBANK_PARAM_SIZE
	.align		4
.L_8748:
        /*00dc*/ 	.byte	0x03, 0x19
        /*00de*/ 	.short	0x0038


	//----- nvinfo : EIATTR_PARAM_CBANK
	.align		4
        /*00e0*/ 	.byte	0x04, 0x0a
        /*00e2*/ 	.short	(.L_8750 - .L_8749)
	.align		4
.L_8749:
        /*00e4*/ 	.word	index@(.nv.constant0._Z28_permutedims_5D_2_3_4_1_5_64PdiiiiiS_iiii)
        /*00e8*/ 	.short	0x0380
        /*00ea*/ 	.short	0x0038


	//----- nvinfo : EIATTR_SW_WAR
	.align		4
.L_8750:
        /*00ec*/ 	.byte	0x04, 0x36
        /*00ee*/ 	.short	(.L_8752 - .L_8751)
.L_8751:
        /*00f0*/ 	.word	0x00000008
.L_8752:


//--------------------- .nv.info._Z28_permutedims_5D_2_3_4_1_5_32PfiiiiiS_iiii --------------------------
	.section	.nv.info._Z28_permutedims_5D_2_3_4_1_5_32PfiiiiiS_iiii,"",@"SHT_CUDA_INFO"
	.sectionflags	@""
	.align	4


	//----- nvinfo : EIATTR_CUDA_API_VERSION
	.align		4
        /*0000*/ 	.byte	0x04, 0x37
        /*0002*/ 	.short	(.L_8754 - .L_8753)
.L_8753:
        /*0004*/ 	.word	0x00000082


	//----- nvinfo : EIATTR_KPARAM_INFO
	.align		4
.L_8754:
        /*0008*/ 	.byte	0x04, 0x17
        /*000a*/ 	.short	(.L_8756 - .L_8755)
.L_8755:
        /*000c*/ 	.word	0x00000000
        /*0010*/ 	.short	0x000a
        /*0012*/ 	.short	0x0034
        /*0014*/ 	.byte	0x00, 0xf0, 0x11, 0x00


	//----- nvinfo : EIATTR_KPARAM_INFO
	.align		4
.L_8756:
        /*0018*/ 	.byte	0x04, 0x17
        /*001a*/ 	.short	(.L_8758 - .L_8757)
.L_8757:
        /*001c*/ 	.word	0x00000000
        /*0020*/ 	.short	0x0009
        /*0022*/ 	.short	0x0030
        /*0024*/ 	.byte	0x00, 0xf0, 0x11, 0x00


	//----- nvinfo : EIATTR_KPARAM_INFO
	.align		4
.L_8758:
        /*0028*/ 	.byte	0x04, 0x17
        /*002a*/ 	.short	(.L_8760 - .L_8759)
.L_8759:
        /*002c*/ 	.word	0x00000000
        /*0030*/ 	.short	0x0008
        /*0032*/ 	.short	0x002c
        /*0034*/ 	.byte	0x00, 0xf0, 0x11, 0x00


	//----- nvinfo : EIATTR_KPARAM_INFO
	.align		4
.L_8760:
        /*0038*/ 	.byte	0x04, 0x17
        /*003a*/ 	.short	(.L_8762 - .L_8761)
.L_8761:
        /*003c*/ 	.word	0x00000000
        /*0040*/ 	.short	0x0007
        /*0042*/ 	.short	0x0028
        /*0044*/ 	.byte	0x00, 0xf0, 0x11, 0x00


	//----- nvinfo : EIATTR_KPARAM_INFO
	.align		4
.L_8762:
        /*0048*/ 	.byte	0x04, 0x17
        /*004a*/ 	.short	(.L_8764 - .L_8763)
.L_8763:
        /*004c*/ 	.word	0x00000000
        /*0050*/ 	.short	0x0006
        /*0052*/ 	.short	0x0020
        /*0054*/ 	.byte	0x00, 0xf5, 0x21, 0x00


	//----- nvinfo : EIATTR_KPARAM_INFO
	.align		4
.L_8764:
        /*0058*/ 	.byte	0x04, 0x17
        /*005a*/ 	.short	(.L_8766 - .L_8765)
.L_8765:
        /*005c*/ 	.word	0x00000000
        /*0060*/ 	.short	0x0005
        /*0062*/ 	.short	0x0018
        /*0064*/ 	.byte	0x00, 0xf0, 0x11, 0x00


	//----- nvinfo : EIATTR_KPARAM_INFO
	.align		4
.L_8766:
        /*0068*/ 	.byte	0x04, 0x17
        /*006a*/ 	.short	(.L_8768 - .L_8767)
.L_8767:
        /*006c*/ 	.word	0x00000000
        /*0070*/ 	.short	0x0004
        /*0072*/ 	.short	0x0014
        /*0074*/ 	.byte	0x00, 0xf0, 0x11, 0x00


	//----- nvinfo : EIATTR_KPARAM_INFO
	.align		4
.L_8768:
        /*0078*/ 	.byte	0x04, 0x17
        /*007a*/ 	.short	(.L_8770 - .L_8769)
.L_8769:
        /*007c*/ 	.word	0x00000000
        /*0080*/ 	.short	0x0003
        /*0082*/ 	.short	0x0010
        /*0084*/ 	.byte	0x00, 0xf0, 0x11, 0x00


	//----- nvinfo : EIATTR_KPARAM_INFO
	.align		4
.L_8770:
        /*0088*/ 	.byte	0x04, 0x17
        /*008a*/ 	.short	(.L_8772 - .L_8771)
.L_8771:
        /*008c*/ 	.word	0x00000000
        /*0090*/ 	.short	0x0002
        /*0092*/ 	.short	0x000c
        /*0094*/ 	.byte	0x00, 0xf0, 0x11, 0x00


	//----- nvinfo : EIATTR_KPARAM_INFO
	.align		4
.L_8772:
        /*0098*/ 	.byte	0x04, 0x17
        /*009a*/ 	.short	(.L_8774 - .L_8773)
.L_8773:
        /*009c*/ 	.word	0x00000000
        /*00a0*/ 	.short	0x0001
        /*00a2*/ 	.short	0x0008
        /*00a4*/ 	.byte	0x00, 0xf0, 0x11, 0x00


	//----- nvinfo : EIATTR_KPARAM_INFO
	.align		4
.L_8774:
        /*00a8*/ 	.byte	0x04, 0x17
        /*00aa*/ 	.short	(.L_8776 - .L_8775)
.L_8775:
        /*00ac*/ 	.word	0x00000000
        /*00b0*/ 	.short	0x0000
        /*00b2*/ 	.short	0x0000
        /*00b4*/ 	.byte	0x00, 0xf5, 0x21, 0x00


	//----- nvinfo : EIATTR_SPARSE_MMA_MASK
	.align		4
.L_8776:
        /*00b8*/ 	.byte	0x03, 0x50
        /*00ba*/ 	.short	0x0000


	//----- nvinfo : EIATTR_MAXREG_COUNT
	.align		4
        /*00bc*/ 	.byte	0x03, 0x1b
        /*00be*/ 	.short	0x00ff


	//----- nvinfo : EIATTR_MERCURY_ISA_VERSION
	.align		4
        /*00c0*/ 	.byte	0x03, 0x5f
        /*00c2*/ 	.short	0x0101


	//----- nvinfo : EIATTR_VRC_CTA_INIT_COUNT
	.align		4
        /*00c4*/ 	.byte	0x02, 0x4a
	.zero		1
	.zero		1


	//----- nvinfo : EIATTR_EXIT_INSTR_OFFSETS
	.align		4
        /*00c8*/ 	.byte	0x04, 0x1c
        /*00ca*/ 	.short	(.L_8778 - .L_8777)


	//   ....[0]....
.L_8777:
        /*00cc*/ 	.word	0x000000d0


	//   ....[1]....
        /*00d0*/ 	.word	0x00000d80


	//----- nvinfo : EIATTR_CRS_STACK_SIZE
	.align		4
.L_8778:
        /*00d4*/ 	.byte	0x04, 0x1e
        /*00d6*/ 	.short	(.L_8780 - .L_8779)
.L_8779:
        /*00d8*/ 	.word	0x00000000


	//----- nvinfo : EIATTR_CBANK_PARAM_SIZE
	.align		4
.L_8780:
        /*00dc*/ 	.byte	0x03, 0x19
        /*00de*/ 	.short	0x0038


	//----- nvinfo : EIATTR_PARAM_CBANK
	.align		4
        /*00e0*/ 	.byte	0x04, 0x0a
        /*00e2*/ 	.short	(.L_8782 - .L_8781)
	.align		4
.L_8781:
        /*00e4*/ 	.word	index@(.nv.constant0._Z28_permutedims_5D_2_3_4_1_5_32PfiiiiiS_iiii)
        /*00e8*/ 	.short	0x0380
        /*00ea*/ 	.short	0x0038


	//----- nvinfo : EIATTR_SW_WAR
	.align		4
.L_8782:
        /*00ec*/ 	.byte	0x04, 0x36
        /*00ee*/ 	.short	(.L_8784 - .L_8783)
.L_8783:
        /*00f0*/ 	.word	0x00000008
.L_8784:


//--------------------- .nv.info._Z28_permutedims_5D_2_3_1_5_4_64PdiiiiiS_iiii --------------------------
	.section	.nv.info._Z28_permutedims_5D_2_3_1_5_4_64PdiiiiiS_iiii,"",@"SHT_CUDA_INFO"
	.sectionflags	@""
	.align	4


	//----- nvinfo : EIATTR_CUDA_API_VERSION
	.align		4
        /*0000*/ 	.byte	0x04, 0x37
        /*0002*/ 	.short	(.L_8786 - .L_8785)
.L_8785:
        /*0004*/ 	.word	0x00000082


	//----- nvinfo : EIATTR_KPARAM_INFO
	.align		4
.L_8786:
        /*0008*/ 	.byte	0x04, 0x17
        /*000a*/ 	.short	(.L_8788 - .L_8787)
.L_8787:
        /*000c*/ 	.word	0x00000000
        /*0010*/ 	.short	0x000a
        /*0012*/ 	.short	0x0034
        /*0014*/ 	.byte	0x00, 0xf0, 0x11, 0x00


	//----- nvinfo : EIATTR_KPARAM_INFO
	.align		4
.L_8788:
        /*0018*/ 	.byte	0x04, 0x17
        /*001a*/ 	.short	(.L_8790 - .L_8789)
.L_8789:
        /*001c*/ 	.word	0x00000000
        /*0020*/ 	.short	0x0009
        /*0022*/ 	.short	0x0030
        /*0024*/ 	.byte	0x00, 0xf0, 0x11, 0x00


	//----- nvinfo : EIATTR_KPARAM_INFO
	.align		4
.L_8790:
        /*0028*/ 	.byte	0x04, 0x17
        /*002a*/ 	.short	(.L_8792 - .L_8791)
.L_8791:
        /*002c*/ 	.word	0x00000000
        /*0030*/ 	.short	0x0008
        /*0032*/ 	.short	0x002c
        /*0034*/ 	.byte	0x00, 0xf0, 0x11, 0x00


	//----- nvinfo : EIATTR_KPARAM_INFO
	.align		4
.L_8792:
        /*0038*/ 	.byte	0x04, 0x17
        /*003a*/ 	.short	(.L_8794 - .L_8793)
.L_8793:
        /*003c*/ 	.word	0x00000000
        /*0040*/ 	.short	0x0007
        /*0042*/ 	.short	0x0028
        /*0044*/ 	.byte	0x00, 0xf0, 0x11, 0x00


	//----- nvinfo : EIATTR_KPARAM_INFO
	.align		4
.L_8794:
        /*0048*/ 	.byte	0x04, 0x17
        /*004a*/ 	.short	(.L_8796 - .L_8795)
.L_8795:
        /*004c*/ 	.word	0x00000000
        /*0050*/ 	.short	0x0006
        /*0052*/ 	.short	0x0020
        /*0054*/ 	.byte	0x00, 0xf5, 0x21, 0x00


	//----- nvinfo : EIATTR_KPARAM_INFO
	.align		4
.L_8796:
        /*0058*/ 	.byte	0x04, 0x17
        /*005a*/ 	.short	(.L_8798 - .L_8797)
.L_8797:
        /*005c*/ 	.word	0x00000000
        /*0060*/ 	.short	0x0005
        /*0062*/ 	.short	0x0018
        /*0064*/ 	.byte	0x00, 0xf0, 0x11, 0x00


	//----- nvinfo : EIATTR_KPARAM_INFO
	.align		4
.L_8798:
        /*0068*/ 	.byte	0x04, 0x17
        /*006a*/ 	.short	(.L_8800 - .L_8799)
.L_8799:
        /*006c*/ 	.word	0x00000000
        /*0070*/ 	.short	0x0004
        /*0072*/ 	.short	0x0014
        /*0074*/ 	.byte	0x00, 0xf0, 0x11, 0x00


	//----- nvinfo : EIATTR_KPARAM_INFO
	.align		4
.L_8800:
        /*0078*/ 	.byte	0x04, 0x17
        /*007a*/ 	.short	(.L_8802 - .L_8801)
.L_8801:
        /*007c*/ 	.word	0x00000000
        /*0080*/ 	.short	0x0003
        /*0082*/ 	.short	0x0010
        /*0084*/ 	.byte	0x00, 0xf0, 0x11, 0x00


	//----- nvinfo : EIATTR_KPARAM_INFO
	.align		4
.L_8802:
        /*0088*/ 	.byte	0x04, 0x17
        /*008a*/ 	.short	(.L_8804 - .L_8803)
.L_8803:
        /*008c*/ 	.word	0x00000000
        /*0090*/ 	.short	0x0002
        /*0092*/ 	.short	0x000c
        /*0094*/ 	.byte	0x00, 0xf0, 0x11, 0x00


	//----- nvinfo : EIATTR_KPARAM_INFO
	.align		4
.L_8804:
        /*0098*/ 	.byte	0x04, 0x17
        /*009a*/ 	.short	(.L_8806 - .L_8805)
.L_8805:
        /*009c*/ 	.word	0x00000000
        /*00a0*/ 	.short	0x0001
        /*00a2*/ 	.short	0x0008
        /*00a4*/ 	.byte	0x00, 0xf0, 0x11, 0x00


	//----- nvinfo : EIATTR_KPARAM_INFO
	.align		4
.L_8806:
        /*00a8*/ 	.byte	0x04, 0x17
        /*00aa*/ 	.short	(.L_8808 - .L_8807)
.L_8807:
        /*00ac*/ 	.word	0x00000000
        /*00b0*/ 	.short	0x0000
        /*00b2*/ 	.short	0x0000
        /*00b4*/ 	.byte	0x00, 0xf5, 0x21, 0x00


	//----- nvinfo : EIATTR_SPARSE_MMA_MASK
	.align		4
.L_8808:
        /*00b8*/ 	.byte	0x03, 0x50
        /*00ba*/ 	.short	0x0000


	//----- nvinfo : EIATTR_MAXREG_COUNT
	.align		4
        /*00bc*/ 	.byte	0x03, 0x1b
        /*00be*/ 	.short	0x00ff


	//----- nvinfo : EIATTR_MERCURY_ISA_VERSION
	.align		4
        /*00c0*/ 	.byte	0x03, 0x5f
        /*00c2*/ 	.short	0x0101


	//----- nvinfo : EIATTR_VRC_CTA_INIT_COUNT
	.align		4
        /*00c4*/ 	.byte	0x02, 0x4a
	.zero		1
	.zero		1


	//----- nvinfo : EIATTR_EXIT_INSTR_OFFSETS
	.align		4
        /*00c8*/ 	.byte	0x04, 0x1c
        /*00ca*/ 	.short	(.L_8810 - .L_8809)


	//   ....[0]....
.L_8809:
        /*00cc*/ 	.word	0x000000d0


	//   ....[1]....
        /*00d0*/ 	.word	0x00000d60


	//----- nvinfo : EIATTR_CRS_STACK_SIZE
	.align		4
.L_8810:
        /*00d4*/ 	.byte	0x04, 0x1e
        /*00d6*/ 	.short	(.L_8812 - .L_8811)
.L_8811:
        /*00d8*/ 	.word	0x00000000


	//----- nvinfo : EIATTR_CBANK_PARAM_SIZE
	.align		4
.L_8812:
        /*00dc*/ 	.byte	0x03, 0x19
        /*00de*/ 	.short	0x0038


	//----- nvinfo : EIATTR_PARAM_CBANK
	.align		4
        /*00e0*/ 	.byte	0x04, 0x0a
        /*00e2*/ 	.short	(.L_8814 - .L_8813)
	.align		4
.L_8813:
        /*00e4*/ 	.word	index@(.nv.constant0._Z28_permutedims_5D_2_3_1_5_4_64PdiiiiiS_iiii)
        /*00e8*/ 	.short	0x0380
        /*00ea*/ 	.short	0x0038


	//----- nvinfo : EIATTR_SW_WAR
	.align		4
.L_8814:
        /*00ec*/ 	.byte	0x04, 0x36
        /*00ee*/ 	.short	(.L_8816 - .L_8815)
.L_8815:
        /*00f0*/ 	.word	0x00000008
.L_8816:


//--------------------- .nv.info._Z28_permutedims_5D_2_3_1_5_4_32PfiiiiiS_iiii --------------------------
	.section	.nv.info._Z28_permutedims_5D_2_3_1_5_4_32PfiiiiiS_iiii,"",@"SHT_CUDA_INFO"
	.sectionflags	@""
	.align	4


	//----- nvinfo : EIATTR_CUDA_API_VERSION
	.align		4
        /*0000*/ 	.byte	0x04, 0x37
        /*0002*/ 	.short	(.L_8818 - .L_8817)
.L_8817:
        /*0004*/ 	.word	0x00000082


	//----- nvinfo : EIATTR_KPARAM_INFO
	.align		4
.L_8818:
        /*0008*/ 	.byte	0x04, 0x17
        /*000a*/ 	.short	(.L_8820 - .L_8819)
.L_8819:
        /*000c*/ 	.word	0x00000000
        /*0010*/ 	.short	0x000a
        /*0012*/ 	.short	0x0034
        /*0014*/ 	.byte	0x00, 0xf0, 0x11, 0x00


	//----- nvinfo : EIATTR_KPARAM_INFO
	.align		4
.L_8820:
        /*0018*/ 	.byte	0x04, 0x17
        /*001a*/ 	.short	(.L_8822 - .L_8821)
.L_8821:
        /*001c*/ 	.word	0x00000000
        /*0020*/ 	.short	0x0009
        /*0022*/ 	.short	0x0030
        /*0024*/ 	.byte	0x00, 0xf0, 0x11, 0x00


	//----- nvinfo : EIATTR_KPARAM_INFO
	.align		4
.L_8822:
        /*0028*/ 	.byte	0x04, 0x17
        /*002a*/ 	.short	(.L_8824 - .L_8823)
.L_8823:
        /*002c*/ 	.word	0x00000000
        /*0030*/ 	.short	0x0008
        /*0032*/ 	.short	0x002c
        /*0034*/ 	.byte	0x00, 0xf0, 0x11, 0x00


	//----- nvinfo : EIATTR_KPARAM_INFO
	.align		4
.L_8824:
        /*0038*/ 	.byte	0x04, 0x17
        /*003a*/ 	.short	(.L_8826 - .L_8825)
.L_8825:
        /*003c*/ 	.word	0x00000000
        /*0040*/ 	.short	0x0007
        /*0042*/ 	.short	0x0028
        /*0044*/ 	.byte	0x00, 0xf0, 0x11, 0x00


	//----- nvinfo : EIATTR_KPARAM_INFO
	.align		4
.L_8826:
        /*0048*/ 	.byte	0x04, 0x17
        /*004a*/ 	.short	(.L_8828 - .L_8827)
.L_8827:
        /*004c*/ 	.word	0x00000000
        /*0050*/ 	.short	0x0006
        /*0052*/ 	.short	0x0020
        /*0054*/ 	.byte	0x00, 0xf5, 0x21, 0x00


	//----- nvinfo : EIATTR_KPARAM_INFO
	.align		4
.L_8828:
        /*0058*/ 	.byte	0x04, 0x17
        /*005a*/ 	.short	(.L_8830 - .L_8829)
.L_8829:
        /*005c*/ 	.word	0x00000000
        /*0060*/ 	.short	0x0005
        /*0062*/ 	.short	0x0018
        /*0064*/ 	.byte	0x00, 0xf0, 0x11, 0x00


	//----- nvinfo : EIATTR_KPARAM_INFO
	.align		4
.L_8830:
        /*0068*/ 	.byte	0x04, 0x17
        /*006a*/ 	.short	(.L_8832 - .L_8831)
.L_8831:
        /*006c*/ 	.word	0x00000000
        /*0070*/ 	.short	0x0004
        /*0072*/ 	.short	0x0014
        /*0074*/ 	.byte	0x00, 0xf0, 0x11, 0x00


	//----- nvinfo : EIATTR_KPARAM_INFO
	.align		4
.L_8832:
        /*0078*/ 	.byte	0x04, 0x17
        /*007a*/ 	.short	(.L_8834 - .L_8833)
.L_8833:
        /*007c*/ 	.word	0x00000000
        /*0080*/ 	.short	0x0003
        /*0082*/ 	.short	0x0010
        /*0084*/ 	.byte	0x00, 0xf0, 0x11, 0x00


	//----- nvinfo : EIATTR_KPARAM_INFO
	.align		4
.L_8834:
        /*0088*/ 	.byte	0x04, 0x17
        /*008a*/ 	.short	(.L_8836 - .L_8835)
.L_8835:
        /*008c*/ 	.word	0x00000000
        /*0090*/ 	.short	0x0002
        /*0092*/ 	.short	0x000c
        /*0094*/ 	.byte	0x00, 0xf0, 0x11, 0x00


	//----- nvinfo : EIATTR_KPARAM_INFO
	.align		4
.L_8836:
        /*0098*/ 	.byte	0x04, 0x17
        /*009a*/ 	.short	(.L_8838 - .L_8837)
.L_8837:
        /*009c*/ 	.word	0x00000000
        /*00a0*/ 	.short	0x0001
        /*00a2*/ 	.short	0x0008
        /*00a4*/ 	.byte	0x00, 0xf0, 0x11, 0x00


	//----- nvinfo : EIATTR_KPARAM_INFO
	.align		4
.L_8838:
        /*00a8*/ 	.byte	0x04, 0x17
        /*00aa*/ 	.short	(.L_8840 - .L_8839)
.L_8839:
        /*00ac*/ 	.word	0x00000000
        /*00b0*/ 	.short	0x0000
        /*00b2*/ 	.short	0x0000
        /*00b4*/ 	.byte	0x00, 0xf5, 0x21, 0x00


	//----- nvinfo : EIATTR_SPARSE_MMA_MASK
	.align		4
.L_8840:
        /*00b8*/ 	.byte	0x03, 0x50
        /*00ba*/ 	.short	0x0000


	//----- nvinfo : EIATTR_MAXREG_COUNT
	.align		4
        /*00bc*/ 	.byte	0x03, 0x1b
        /*00be*/ 	.short	0x00ff


	//----- nvinfo : EIATTR_MERCURY_ISA_VERSION
	.align		4
        /*00c0*/ 	.byte	0x03, 0x5f
        /*00c2*/ 	.short	0x0101


	//----- nvinfo : EIATTR_VRC_CTA_INIT_COUNT
	.align		4
        /*00c4*/ 	.byte	0x02, 0x4a
	.zero		1
	.zero		1


	//----- nvinfo : EIATTR_EXIT_INSTR_OFFSETS
	.align		4
        /*00c8*/ 	.byte	0x04, 0x1c
        /*00ca*/ 	.short	(.L_8842 - .L_8841)


	//   ....[0]....
.L_8841:
        /*00cc*/ 	.word	0x000000d0


	//   ....[1]....
        /*00d0*/ 	.word	0x00000d40


	//----- nvinfo : EIATTR_CRS_STACK_SIZE
	.align		4
.L_8842:
        /*00d4*/ 	.byte	0x04, 0x1e
        /*00d6*/ 	.short	(.L_8844 - .L_8843)
.L_8843:
        /*00d8*/ 	.word	0x00000000


	//----- nvinfo : EIATTR_CBANK_PARAM_SIZE
	.align		4
.L_8844:
        /*00dc*/ 	.byte	0x03, 0x19
        /*00de*/ 	.short	0x0038


	//----- nvinfo : EIATTR_PARAM_CBANK
	.align		4
        /*00e0*/ 	.byte	0x04, 0x0a
        /*00e2*/ 	.short	(.L_8846 - .L_8845)
	.align		4
.L_8845:
        /*00e4*/ 	.word	index@(.nv.constant0._Z28_permutedims_5D_2_3_1_5_4_32PfiiiiiS_iiii)
        /*00e8*/ 	.short	0x0380
        /*00ea*/ 	.short	0x0038


	//----- nvinfo : EIATTR_SW_WAR
	.align		4
.L_8846:
        /*00ec*/ 	.byte	0x04, 0x36
        /*00ee*/ 	.short	(.L_8848 - .L_8847)
.L_8847:
        /*00f0*/ 	.word	0x00000008
.L_8848:


//--------------------- .nv.info._Z28_permutedims_5D_2_3_1_4_5_64PdiiiiiS_iiii --------------------------
	.section	.nv.info._Z28_permutedims_5D_2_3_1_4_5_64PdiiiiiS_iiii,"",@"SHT_CUDA_INFO"
	.sectionflags	@""
	.align	4


	//----- nvinfo : EIATTR_CUDA_API_VERSION
	.align		4
        /*0000*/ 	.byte	0x04, 0x37
        /*0002*/ 	.short	(.L_8850 - .L_8849)
.L_8849:
        /*0004*/ 	.word	0x00000082


	//----- nvinfo : EIATTR_KPARAM_INFO
	.align		4
.L_8850:
        /*0008*/ 	.byte	0x04, 0x17
        /*000a*/ 	.short	(.L_8852 - .L_8851)
.L_8851:
        /*000c*/ 	.word	0x00000000
        /*0010*/ 	.short	0x000a
        /*0012*/ 	.short	0x0034
        /*0014*/ 	.byte	0x00, 0xf0, 0x11, 0x00


	//----- nvinfo : EIATTR_KPARAM_INFO
	.align		4
.L_8852:
        /*0018*/ 	.byte	0x04, 0x17
        /*001a*/ 	.short	(.L_8854 - .L_8853)
.L_8853:
        /*001c*/ 	.word	0x00000000
        /*0020*/ 	.short	0x0009
        /*0022*/ 	.short	0x0030
        /*0024*/ 	.byte	0x00, 0xf0, 0x11, 0x00


	//----- nvinfo : EIATTR_KPARAM_INFO
	.align		4
.L_8854:
        /*0028*/ 	.byte	0x04, 0x17
        /*002a*/ 	.short	(.L_8856 - .L_8855)
.L_8855:
        /*002c*/ 	.word	0x00000000
        /*0030*/ 	.short	0x0008
        /*0032*/ 	.short	0x002c
        /*0034*/ 	.byte	0x00, 0xf0, 0x11, 0x00


	//----- nvinfo : EIATTR_KPARAM_INFO
	.align		4
.L_8856:
        /*0038*/ 	.byte	0x04, 0x17
        /*003a*/ 	.short	(.L_8858 - .L_8857)
.L_8857:
        /*003c*/ 	.word	0x00000000
        /*0040*/ 	.short	0x0007
        /*0042*/ 	.short	0x0028
        /*0044*/ 	.byte	0x00, 0xf0, 0x11, 0x00


	//----- nvinfo : EIATTR_KPARAM_INFO
	.align		4
.L_8858:
        /*0048*/ 	.byte	0x04, 0x17
        /*004a*/ 	.short	(.L_8860 - .L_8859)
.L_8859:
        /*004c*/ 	.word	0x00000000
        /*0050*/ 	.short	0x0006
        /*0052*/ 	.short	0x0020
        /*0054*/ 	.byte	0x00, 0xf5, 0x21, 0x00


	//----- nvinfo : EIATTR_KPARAM_INFO
	.align		4
.L_8860:
        /*0058*/ 	.byte	0x04, 0x17
        /*005a*/ 	.short	(.L_8862 - .L_8861)
.L_8861:
        /*005c*/ 	.word	0x00000000
        /*0060*/ 	.short	0x0005
        /*0062*/ 	.short	0x0018
        /*0064*/ 	.byte	0x00, 0xf0, 0x11, 0x00


	//----- nvinfo : EIATTR_KPARAM_INFO
	.align		4
.L_8862:
        /*0068*/ 	.byte	0x04, 0x17
        /*006a*/ 	.short	(.L_8864 - .L_8863)
.L_8863:
        /*006c*/ 	.word	0x00000000
        /*0070*/ 	.short	0x0004
        /*0072*/ 	.short	0x0014
        /*0074*/ 	.byte	0x00, 0xf0, 0x11, 0x00


	//----- nvinfo : EIATTR_KPARAM_INFO
	.align		4
.L_8864:
        /*0078*/ 	.byte	0x04, 0x17
        /*007a*/ 	.short	(.L_8866 - .L_8865)
.L_8865:
        /*007c*/ 	.word	0x00000000
        /*0080*/ 	.short	0x0003
        /*0082*/ 	.short	0x0010
        /*0084*/ 	.byte	0x00, 0xf0, 0x11, 0x00


	//----- nvinfo : EIATTR_KPARAM_INFO
	.align		4
.L_8866:
        /*0088*/ 	.byte	0x04, 0x17
        /*008a*/ 	.short	(.L_8868 - .L_8867)
.L_8867:
        /*008c*/ 	.word	0x00000000
        /*0090*/ 	.short	0x0002
        /*0092*/ 	.short	0x000c
        /*0094*/ 	.byte	0x00, 0xf0, 0x11, 0x00


	//----- nvinfo : EIATTR_KPARAM_INFO
	.align		4
.L_8868:
        /*0098*/ 	.byte	0x04, 0x17
        /*009a*/ 	.short	(.L_8870 - .L_8869)
.L_8869:
        /*009c*/ 	.word	0x00000000
        /*00a0*/ 	.short	0x0001
        /*00a2*/ 	.short	0x0008
        /*00a4*/ 	.byte	0x00, 0xf0, 0x11, 0x00


	//----- nvinfo : EIATTR_KPARAM_INFO
	.align		4
.L_8870:
        /*00a8*/ 	.byte	0x04, 0x17
        /*00aa*/ 	.short	(.L_8872 - .L_8871)
.L_8871:
        /*00ac*/ 	.word	0x00000000
        /*00b0*/ 	.short	0x0000
        /*00b2*/ 	.short	0x0000
        /*00b4*/ 	.byte	0x00, 0xf5, 0x21, 0x00


	//----- nvinfo : EIATTR_SPARSE_MMA_MASK
	.align		4
.L_8872:
        /*00b8*/ 	.byte	0x03, 0x50
        /*00ba*/ 	.short	0x0000


	//----- nvinfo : EIATTR_MAXREG_COUNT
	.align		4
        /*00bc*/ 	.byte	0x03, 0x1b
        /*00be*/ 	.short	0x00ff


	//----- nvinfo : EIATTR_MERCURY_ISA_VERSION
	.align		4
        /*00c0*/ 	.byte	0x03, 0x5f
        /*00c2*/ 	.short	0x0101


	//----- nvinfo : EIATTR_VRC_CTA_INIT_COUNT
	.align		4
        /*00c4*/ 	.byte	0x02, 0x4a
	.zero		1
	.zero		1


	//----- nvinfo : EIATTR_EXIT_INSTR_OFFSETS
	.align		4
        /*00c8*/ 	.byte	0x04, 0x1c
        /*00ca*/ 	.short	(.L_8874 - .L_8873)


	//   ....[0]....
.L_8873:
        /*00cc*/ 	.word	0x000000d0


	//   ....[1]....
        /*00d0*/ 	.word	0x00000d80


	//----- nvinfo : EIATTR_CRS_STACK_SIZE
	.align		4
.L_8874:
        /*00d4*/ 	.byte	0x04, 0x1e
        /*00d6*/ 	.short	(.L_8876 - .L_8875)
.L_8875:
        /*00d8*/ 	.word	0x00000000


	//----- nvinfo : EIATTR_CBANK_PARAM_SIZE
	.align		4
.L_8876:
        /*00dc*/ 	.byte	0x03, 0x19
        /*00de*/ 	.short	0x0038


	//----- nvinfo : EIATTR_PARAM_CBANK
	.align		4
        /*00e0*/ 	.byte	0x04, 0x0a
        /*00e2*/ 	.short	(.L_8878 - .L_8877)
	.align		4
.L_8877:
        /*00e4*/ 	.word	index@(.nv.constant0._Z28_permutedims_5D_2_3_1_4_5_64PdiiiiiS_iiii)
        /*00e8*/ 	.short	0x0380
        /*00ea*/ 	.short	0x0038


	//----- nvinfo : EIATTR_SW_WAR
	.align		4
.L_8878:
        /*00ec*/ 	.byte	0x04, 0x36
        /*00ee*/ 	.short	(.L_8880 - .L_8879)
.L_8879:
        /*00f0*/ 	.word	0x00000008
.L_8880:


//--------------------- .nv.info._Z28_permutedims_5D_2_3_1_4_5_32PfiiiiiS_iiii --------------------------
	.section	.nv.info._Z28_permutedims_5D_2_3_1_4_5_32PfiiiiiS_iiii,"",@"SHT_CUDA_INFO"
	.sectionflags	@""
	.align	4


	//----- nvinfo : EIATTR_CUDA_API_VERSION
	.align		4
        /*0000*/ 	.byte	0x04, 0x37
        /*0002*/ 	.short	(.L_8882 - .L_8881)
.L_8881:
        /*0004*/ 	.word	0x00000082


	//----- nvinfo : EIATTR_KPARAM_INFO
	.align		4
.L_8882:
        /*0008*/ 	.byte	0x04, 0x17
        /*000a*/ 	.short	(.L_8884 - .L_8883)
.L_8883:
        /*000c*/ 	.word	0x00000000
        /*0010*/ 	.short	0x000a
        /*0012*/ 	.short	0x0034
        /*0014*/ 	.byte	0x00, 0xf0, 0x11, 0x00


	//----- nvinfo : EIATTR_KPARAM_INFO
	.align		4
.L_8884:
        /*0018*/ 	.byte	0x04, 0x17
        /*001a*/ 	.short	(.L_8886 - .L_8885)
.L_8885:
        /*001c*/ 	.word	0x00000000
        /*0020*/ 	.short	0x0009
        /*0022*/ 	.short	0x0030
        /*0024*/ 	.byte	0x00, 0xf0, 0x11, 0x00


	//----- nvinfo : EIATTR_KPARAM_INFO
	.align		4
.L_8886:
        /*0028*/ 	.byte	0x04, 0x17
        /*002a*/ 	.short	(.L_8888 - .L_8887)
.L_8887:
        /*002c*/ 	.word	0x00000000
        /*0030*/ 	.short	0x0008
        /*0032*/ 	.short	0x002c
        /*0034*/ 	.byte	0x00, 0xf0, 0x11, 0x00


	//----- nvinfo : EIATTR_KPARAM_INFO
	.align		4
.L_8888:
        /*0038*/ 	.byte	0x04, 0x17
        /*003a*/ 	.short	(.L_8890 - .L_8889)
.L_8889:
        /*003c*/ 	.word	0x00000000
        /*0040*/ 	.short	0x0007
        /*0042*/ 	.short	0x0028
        /*0044*/ 	.byte	0x00, 0xf0, 0x11, 0x00


	//----- nvinfo : EIATTR_KPARAM_INFO
	.align		4
.L_8890:
        /*0048*/ 	.byte	0x04, 0x17
        /*004a*/ 	.short	(.L_8892 - .L_8891)
.L_8891:
        /*004c*/ 	.word	0x00000000
        /*0050*/ 	.short	0x0006
        /*0052*/ 	.short	0x0020
        /*0054*/ 	.byte	0x00, 0xf5, 0x21, 0x00


	//----- nvinfo : EIATTR_KPARAM_INFO
	.align		4
.L_8892:
        /*0058*/ 	.byte	0x04, 0x17
        /*005a*/ 	.short	(.L_8894 - .L_8893)
.L_8893:
        /*005c*/ 	.word	0x00000000
        /*0060*/ 	.short	0x0005
        /*0062*/ 	.short	0x0018
        /*0064*/ 	.byte	0x00, 0xf0, 0x11, 0x00


	//----- nvinfo : EIATTR_KPARAM_INFO
	.align		4
.L_8894:
        /*0068*/ 	.byte	0x04, 0x17
        /*006a*/ 	.short	(.L_8896 - .L_8895)
.L_8895:
        /*006c*/ 	.word	0x00000000
        /*0070*/ 	.short	0x0004
        /*0072*/ 	.short	0x0014
        /*0074*/ 	.byte	0x00, 0xf0, 0x11, 0x00


	//----- nvinfo : EIATTR_KPARAM_INFO
	.align		4
.L_8896:
        /*0078*/ 	.byte	0x04, 0x17
        /*007a*/ 	.short	(.L_8898 - .L_8897)
.L_8897:
        /*007c*/ 	.word	0x00000000
        /*0080*/ 	.short	0x0003
        /*0082*/ 	.short	0x0010
        /*0084*/ 	.byte	0x00, 0xf0, 0x11, 0x00


	//----- nvinfo : EIATTR_KPARAM_INFO
	.align		4
.L_8898:
        /*0088*/ 	.byte	0x04, 0x17
        /*008a*/ 	.short	(.L_8900 - .L_8899)
.L_8899:
        /*008c*/ 	.word	0x00000000
        /*0090*/ 	.short	0x0002
        /*0092*/ 	.short	0x000c
        /*0094*/ 	.byte	0x00, 0xf0, 0x11, 0x00


	//----- nvinfo : EIATTR_KPARAM_INFO
	.align		4
.L_8900:
        /*0098*/ 	.byte	0x04, 0x17
        /*009a*/ 	.short	(.L_8902 - .L_8901)
.L_8901:
        /*009c*/ 	.word	0x00000000
        /*00a0*/ 	.short	0x0001
        /*00a2*/ 	.short	0x0008
        /*00a4*/ 	.byte	0x00, 0xf0, 0x11, 0x00


	//----- nvinfo : EIATTR_KPARAM_INFO
	.align		4
.L_8902:
        /*00a8*/ 	.byte	0x04, 0x17
        /*00aa*/ 	.short	(.L_8904 - .L_8903)
.L_8903:
        /*00ac*/ 	.word	0x00000000
        /*00b0*/ 	.short	0x0000
        /*00b2*/ 	.short	0x0000
        /*00b4*/ 	.byte	0x00, 0xf5, 0x21, 0x00


	//----- nvinfo : EIATTR_SPARSE_MMA_MASK
	.align		4
.L_8904:
        /*00b8*/ 	.byte	0x03, 0x50
        /*00ba*/ 	.short	0x0000


	//----- nvinfo : EIATTR_MAXREG_COUNT
	.align		4
        /*00bc*/ 	.byte	0x03, 0x1b
        /*00be*/ 	.short	0x00ff


	//----- nvinfo : EIATTR_MERCURY_ISA_VERSION
	.align		4
        /*00c0*/ 	.byte	0x03, 0x5f
        /*00c2*/ 	.short	0x0101


	//----- nvinfo : EIATTR_VRC_CTA_INIT_COUNT
	.align		4
        /*00c4*/ 	.byte	0x02, 0x4a
	.zero		1
	.zero		1


	//----- nvinfo : EIATTR_EXIT_INSTR_OFFSETS
	.align		4
        /*00c8*/ 	.byte	0x04, 0x1c
        /*00ca*/ 	.short	(.L_8906 - .L_8905)


	//   ....[0]....
.L_8905:
        /*00cc*/ 	.word	0x000000d0


	//   ....[1]....
        /*00d0*/ 	.word	0x00000d80


	//----- nvinfo : EIATTR_CRS_STACK_SIZE
	.align		4
.L_8906:
        /*00d4*/ 	.byte	0x04, 0x1e
        /*00d6*/ 	.short	(.L_8908 - .L_8907)
.L_8907:
        /*00d8*/ 	.word	0x00000000


	//----- nvinfo : EIATTR_CBANK_PARAM_SIZE
	.align		4
.L_8908:
        /*00dc*/ 	.byte	0x03, 0x19
        /*00de*/ 	.short	0x0038


	//----- nvinfo : EIATTR_PARAM_CBANK
	.align		4
        /*00e0*/ 	.byte	0x04, 0x0a
        /*00e2*/ 	.short	(.L_8910 - .L_8909)
	.align		4
.L_8909:
        /*00e4*/ 	.word	index@(.nv.constant0._Z28_permutedims_5D_2_3_1_4_5_32PfiiiiiS_iiii)
        /*00e8*/ 	.short	0x0380
        /*00ea*/ 	.short	0x0038


	//----- nvinfo : EIATTR_SW_WAR
	.align		4
.L_8910:
        /*00ec*/ 	.byte	0x04, 0x36
        /*00ee*/ 	.short	(.L_8912 - .L_8911)
.L_8911:
        /*00f0*/ 	.word	0x00000008
.L_8912:


//--------------------- .nv.info._Z28_permutedims_5D_2_1_5_4_3_64PdiiiiiS_iiii --------------------------
	.section	.nv.info._Z28_permutedims_5D_2_1_5_4_3_64PdiiiiiS_iiii,"",@"SHT_CUDA_INFO"
	.sectionflags	@""
	.align	4


	//----- nvinfo : EIATTR_CUDA_API_VERSION
	.align		4
        /*0000*/ 	.byte	0x04, 0x37
        /*0002*/ 	.short	(.L_8914 - .L_8913)
.L_8913:
        /*0004*/ 	.word	0x00000082


	//----- nvinfo : EIATTR_KPARAM_INFO
	.align		4
.L_8914:
        /*0008*/ 	.byte	0x04, 0x17
        /*000a*/ 	.short	(.L_8916 - .L_8915)
.L_8915:
        /*000c*/ 	.word	0x00000000
        /*0010*/ 	.short	0x000a
        /*0012*/ 	.short	0x0034
        /*0014*/ 	.byte	0x00, 0xf0, 0x11, 0x00


	//----- nvinfo : EIATTR_KPARAM_INFO
	.align		4
.L_8916:
        /*0018*/ 	.byte	0x04, 0x17
        /*001a*/ 	.short	(.L_8918 - .L_8917)
.L_8917:
        /*001c*/ 	.word	0x00000000
        /*0020*/ 	.short	0x0009
        /*0022*/ 	.short	0x0030
        /*0024*/ 	.byte	0x00, 0xf0, 0x11, 0x00


	//----- nvinfo : EIATTR_KPARAM_INFO
	.align		4
.L_8918:
        /*0028*/ 	.byte	0x04, 0x17
        /*002a*/ 	.short	(.L_8920 - .L_8919)
.L_8919:
        /*002c*/ 	.word	0x00000000
        /*0030*/ 	.short	0x0008
        /*0032*/ 	.short	0x002c
        /*0034*/ 	.byte	0x00, 0xf0, 0x11, 0x00


	//----- nvinfo : EIATTR_KPARAM_INFO
	.align		4
.L_8920:
        /*0038*/ 	.byte	0x04, 0x17
        /*003a*/ 	.short	(.L_8922 - .L_8921)
.L_8921:
        /*003c*/ 	.word	0x00000000
        /*0040*/ 	.short	0x0007
        /*0042*/ 	.short	0x0028
        /*0044*/ 	.byte	0x00, 0xf0, 0x11, 0x00


	//----- nvinfo : EIATTR_KPARAM_INFO
	.align		4
.L_8922:
        /*0048*/ 	.byte	0x04, 0x17
        /*004a*/ 	.short	(.L_8924 - .L_8923)
.L_8923:
        /*004c*/ 	.word	0x00000000
        /*0050*/ 	.short	0x0006
        /*0052*/ 	.short	0x0020
        /*0054*/ 	.byte	0x00, 0xf5, 0x21, 0x00


	//----- nvinfo : EIATTR_KPARAM_INFO
	.align		4
.L_8924:
        /*0058*/ 	.byte	0x04, 0x17
        /*005a*/ 	.short	(.L_8926 - .L_8925)
.L_8925:
        /*005c*/ 	.word	0x00000000
        /*0060*/ 	.short	0x0005
        /*0062*/ 	.short	0x0018
        /*0064*/ 	.byte	0x00, 0xf0, 0x11, 0x00


	//----- nvinfo : EIATTR_KPARAM_INFO
	.align		4
.L_8926:
        /*0068*/ 	.byte	0x04, 0x17
        /*006a*/ 	.short	(.L_8928 - .L_8927)
.L_8927:
        /*006c*/ 	.word	0x00000000
        /*0070*/ 	.short	0x0004
        /*0072*/ 	.short	0x0014
        /*0074*/ 	.byte	0x00, 0xf0, 0x11, 0x00


	//----- nvinfo : EIATTR_KPARAM_INFO
	.align		4
.L_8928:
        /*0078*/ 	.byte	0x04, 0x17
        /*007a*/ 	.short	(.L_8930 - .L_8929)
.L_8929:
        /*007c*/ 	.word	0x00000000
        /*0080*/ 	.short	0x0003
        /*0082*/ 	.short	0x0010
        /*0084*/ 	.byte	0x00, 0xf0, 0x11, 0x00


	//----- nvinfo : EIATTR_KPARAM_INFO
	.align		4
.L_8930:
        /*0088*/ 	.byte	0x04, 0x17
        /*008a*/ 	.short	(.L_8932 - .L_8931)
.L_8931:
        /*008c*/ 	.word	0x00000000
        /*0090*/ 	.short	0x0002
        /*0092*/ 	.short	0x000c
        /*0094*/ 	.byte	0x00, 0xf0, 0x11, 0x00


	//----- nvinfo : EIATTR_KPARAM_INFO
	.align		4
.L_8932:
        /*0098*/ 	.byte	0x04, 0x17
        /*009a*/ 	.short	(.L_8934 - .L_8933)
.L_8933:
        /*009c*/ 	.word	0x00000000
        /*00a0*/ 	.short	0x0001
        /*00a2*/ 	.short	0x0008
        /*00a4*/ 	.byte	0x00, 0xf0, 0x11, 0x00


	//----- nvinfo : EIATTR_KPARAM_INFO
	.align		4
.L_8934:
        /*00a8*/ 	.byte	0x04, 0x17
        /*00aa*/ 	.short	(.L_8936 - .L_8935)
.L_8935:
        /*00ac*/ 	.word	0x00000000
        /*00b0*/ 	.short	0x0000
        /*00b2*/ 	.short	0x0000
        /*00b4*/ 	.byte	0x00, 0xf5, 0x21, 0x00


	//----- nvinfo : EIATTR_SPARSE_MMA_MASK
	.align		4
.L_8936:
        /*00b8*/ 	.byte	0x03, 0x50
        /*00ba*/ 	.short	0x0000


	//----- nvinfo : EIATTR_MAXREG_COUNT
	.align		4
        /*00bc*/ 	.byte	0x03, 0x1b
        /*00be*/ 	.short	0x00ff


	//----- nvinfo : EIATTR_MERCURY_ISA_VERSION
	.align		4
        /*00c0*/ 	.byte	0x03, 0x5f
        /*00c2*/ 	.short	0x0101


	//----- nvinfo : EIATTR_VRC_CTA_INIT_COUNT
	.align		4
        /*00c4*/ 	.byte	0x02, 0x4a
	.zero		1
	.zero		1


	//----- nvinfo : EIATTR_EXIT_INSTR_OFFSETS
	.align		4
        /*00c8*/ 	.byte	0x04, 0x1c
        /*00ca*/ 	.short	(.L_8938 - .L_8937)


	//   ....[0]....
.L_8937:
        /*00cc*/ 	.word	0x000000d0


	//   ....[1]....
        /*00d0*/ 	.word	0x00000d60


	//----- nvinfo : EIATTR_CRS_STACK_SIZE
	.align		4
.L_8938:
        /*00d4*/ 	.byte	0x04, 0x1e
        /*00d6*/ 	.short	(.L_8940 - .L_8939)
.L_8939:
        /*00d8*/ 	.word	0x00000000


	//----- nvinfo : EIATTR_CBANK_PARAM_SIZE
	.align		4
.L_8940:
        /*00dc*/ 	.byte	0x03, 0x19
        /*00de*/ 	.short	0x0038


	//----- nvinfo : EIATTR_PARAM_CBANK
	.align		4
        /*00e0*/ 	.byte	0x04, 0x0a
        /*00e2*/ 	.short	(.L_8942 - .L_8941)
	.align		4
.L_8941:
        /*00e4*/ 	.word	index@(.nv.constant0._Z28_permutedims_5D_2_1_5_4_3_64PdiiiiiS_iiii)
        /*00e8*/ 	.short	0x0380
        /*00ea*/ 	.short	0x0038


	//----- nvinfo : EIATTR_SW_WAR
	.align		4
.L_8942:
        /*00ec*/ 	.byte	0x04, 0x36
        /*00ee*/ 	.short	(.L_8944 - .L_8943)
.L_8943:
        /*00f0*/ 	.word	0x00000008
.L_8944:


//--------------------- .nv.info._Z28_permutedims_5D_2_1_5_4_3_32PfiiiiiS_iiii --------------------------
	.section	.nv.info._Z28_permutedims_5D_2_1_5_4_3_32PfiiiiiS_iiii,"",@"SHT_CUDA_INFO"
	.sectionflags	@""
	.align	4


	//----- nvinfo : EIATTR_CUDA_API_VERSION
	.align		4
        /*0000*/ 	.byte	0x04, 0x37
        /*0002*/ 	.short	(.L_8946 - .L_8945)
.L_8945:
        /*0004*/ 	.word	0x00000082


	//----- nvinfo : EIATTR_KPARAM_INFO
	.align		4
.L_8946:
        /*0008*/ 	.byte	0x04, 0x17
        /*000a*/ 	.short	(.L_8948 - .L_8947)
.L_8947:
        /*000c*/ 	.word	0x00000000
        /*0010*/ 	.short	0x000a
        /*0012*/ 	.short	0x0034
        /*0014*/ 	.byte	0x00, 0xf0, 0x11, 0x00


	//----- nvinfo : EIATTR_KPARAM_INFO
	.align		4
.L_8948:
        /*0018*/ 	.byte	0x04, 0x17
        /*001a*/ 	.short	(.L_8950 - .L_8949)
.L_8949:
        /*001c*/ 	.word	0x00000000
        /*0020*/ 	.short	0x0009
        /*0022*/ 	.short	0x0030
        /*0024*/ 	.byte	0x00, 0xf0, 0x11, 0x00


	//----- nvinfo : EIATTR_KPARAM_INFO
	.align		4
.L_8950:
        /*0028*/ 	.byte	0x04, 0x17
        /*002a*/ 	.short	(.L_8952 - .L_8951)
.L_8951:
        /*002c*/ 	.word	0x00000000
        /*0030*/ 	.short	0x0008
        /*0032*/ 	.short	0x002c
        /*0034*/ 	.byte	0x00, 0xf0, 0x11, 0x00


	//----- nvinfo : EIATTR_KPARAM_INFO
	.align		4
.L_8952:
        /*0038*/ 	.byte	0x04, 0x17
        /*003a*/ 	.short	(.L_8954 - .L_8953)
.L_8953:
        /*003c*/ 	.word	0x00000000
        /*0040*/ 	.short	0x0007
        /*0042*/ 	.short	0x0028
        /*0044*/ 	.byte	0x00, 0xf0, 0x11, 0x00


	//----- nvinfo : EIATTR_KPARAM_INFO
	.align		4
.L_8954:
        /*0048*/ 	.byte	0x04, 0x17
        /*004a*/ 	.short	(.L_8956 - .L_8955)
.L_8955:
        /*004c*/ 	.word	0x00000000
        /*0050*/ 	.short	0x0006
        /*0052*/ 	.short	0x0020
        /*0054*/ 	.byte	0x00, 0xf5, 0x21, 0x00


	//----- nvinfo : EIATTR_KPARAM_INFO
	.align		4
.L_8956:
        /*0058*/ 	.byte	0x04, 0x17
        /*005a*/ 	.short	(.L_8958 - .L_8957)
.L_8957:
        /*005c*/ 	.word	0x00000000
        /*0060*/ 	.short	0x0005
        /*0062*/ 	.short	0x0018
        /*0064*/ 	.byte	0x00, 0xf0, 0x11, 0x00


	//----- nvinfo : EIATTR_KPARAM_INFO
	.align		4
.L_8958:
        /*0068*/ 	.byte	0x04, 0x17
        /*006a*/ 	.short	(.L_8960 - .L_8959)
.L_8959:
        /*006c*/ 	.word	0x00000000
        /*0070*/ 	.short	0x0004
        /*0072*/ 	.short	0x0014
        /*0074*/ 	.byte	0x00, 0xf0, 0x11, 0x00


	//----- nvinfo : EIATTR_KPARAM_INFO
	.align		4
.L_8960:
        /*0078*/ 	.byte	0x04, 0x17
        /*007a*/ 	.short	(.L_8962 - .L_8961)
.L_8961:
        /*007c*/ 	.word	0x00000000
        /*0080*/ 	.short	0x0003
        /*0082*/ 	.short	0x0010
        /*0084*/ 	.byte	0x00, 0xf0, 0x11, 0x00


	//----- nvinfo : EIATTR_KPARAM_INFO
	.align		4
.L_8962:
        /*0088*/ 	.byte	0x04, 0x17
        /*008a*/ 	.short	(.L_8964 - .L_8963)
.L_8963:
        /*008c*/ 	.word	0x00000000
        /*0090*/ 	.short	0x0002
        /*0092*/ 	.short	0x000c
        /*0094*/ 	.byte	0x00, 0xf0, 0x11, 0x00


	//----- nvinfo : EIATTR_KPARAM_INFO
	.align		4
.L_8964:
        /*0098*/ 	.byte	0x04, 0x17
        /*009a*/ 	.short	(.L_8966 - .L_8965)
.L_8965:
        /*009c*/ 	.word	0x00000000
        /*00a0*/ 	.short	0x0001
        /*00a2*/ 	.short	0x0008
        /*00a4*/ 	.byte	0x00, 0xf0, 0x11, 0x00


	//----- nvinfo : EIATTR_KPARAM_INFO
	.align		4
.L_8966:
        /*00a8*/ 	.byte	0x04, 0x17
        /*00aa*/ 	.short	(.L_8968 - .L_8967)
.L_8967:
        /*00ac*/ 	.word	0x00000000
        /*00b0*/ 	.short	0x0000
        /*00b2*/ 	.short	0x0000
        /*00b4*/ 	.byte	0x00, 0xf5, 0x21, 0x00


	//----- nvinfo : EIATTR_SPARSE_MMA_MASK
	.align		4
.L_8968:
        /*00b8*/ 	.byte	0x03, 0x50
        /*00ba*/ 	.short	0x0000


	//----- nvinfo : EIATTR_MAXREG_COUNT
	.align		4
        /*00bc*/ 	.byte	0x03, 0x1b
        /*00be*/ 	.short	0x00ff


	//----- nvinfo : EIATTR_MERCURY_ISA_VERSION
	.align		4
        /*00c0*/ 	.byte	0x03, 0x5f
        /*00c2*/ 	.short	0x0101


	//----- nvinfo : EIATTR_VRC_CTA_INIT_COUNT
	.align		4
        /*00c4*/ 	.byte	0x02, 0x4a
	.zero		1
	.zero		1


	//----- nvinfo : EIATTR_EXIT_INSTR_OFFSETS
	.align		4
        /*00c8*/ 	.byte	0x04, 0x1c
        /*00ca*/ 	.short	(.L_8970 - .L_8969)


	//   ....[0]....
.L_8969:
        /*00cc*/ 	.word	0x000000d0


	//   ....[1]....
        /*00d0*/ 	.word	0x00000d60


	//----- nvinfo : EIATTR_CRS_STACK_SIZE
	.align		4
.L_8970:
        /*00d4*/ 	.byte	0x04, 0x1e
        /*00d6*/ 	.short	(.L_8972 - .L_8971)
.L_8971:
        /*00d8*/ 	.word	0x00000000


	//----- nvinfo : EIATTR_CBANK_PARAM_SIZE
	.align		4
.L_8972:
        /*00dc*/ 	.byte	0x03, 0x19
        /*00de*/ 	.short	0x0038


	//----- nvinfo : EIATTR_PARAM_CBANK
	.align		4
        /*00e0*/ 	.byte	0x04, 0x0a
        /*00e2*/ 	.short	(.L_8974 - .L_8973)
	.align		4
.L_8973:
        /*00e4*/ 	.word	index@(.nv.constant0._Z28_permutedims_5D_2_1_5_4_3_32PfiiiiiS_iiii)
        /*00e8*/ 	.short	0x0380
        /*00ea*/ 	.short	0x0038


	//----- nvinfo : EIATTR_SW_WAR
	.align		4
.L_8974:
        /*00ec*/ 	.byte	0x04, 0x36
        /*00ee*/ 	.short	(.L_8976 - .L_8975)
.L_8975:
        /*00f0*/ 	.word	0x00000008
.L_8976:


//--------------------- .nv.info._Z28_permutedims_5D_2_1_5_3_4_64PdiiiiiS_iiii --------------------------
	.section	.nv.info._Z28_permutedims_5D_2_1_5_3_4_64PdiiiiiS_iiii,"",@"SHT_CUDA_INFO"
	.sectionflags	@""
	.align	4


	//----- nvinfo : EIATTR_CUDA_API_VERSION
	.align		4
        /*0000*/ 	.byte	0x04, 0x37
        /*0002*/ 	.short	(.L_8978 - .L_8977)
.L_8977:
        /*0004*/ 	.word	0x00000082


	//----- nvinfo : EIATTR_KPARAM_INFO
	.align		4
.L_8978:
        /*0008*/ 	.byte	0x04, 0x17
        /*000a*/ 	.short	(.L_8980 - .L_8979)
.L_8979:
        /*000c*/ 	.word	0x00000000
        /*0010*/ 	.short	0x000a
        /*0012*/ 	.short	0x0034
        /*0014*/ 	.byte	0x00, 0xf0, 0x11, 0x00


	//----- nvinfo : EIATTR_KPARAM_INFO
	.align		4
.L_8980:
        /*0018*/ 	.byte	0x04, 0x17
        /*001a*/ 	.short	(.L_8982 - .L_8981)
.L_8981:
        /*001c*/ 	.word	0x00000000
        /*0020*/ 	.short	0x0009
        /*0022*/ 	.short	0x0030
        /*0024*/ 	.byte	0x00, 0xf0, 0x11, 0x00


	//----- nvinfo : EIATTR_KPARAM_INFO
	.align		4
.L_8982:
        /*0028*/ 	.byte	0x04, 0x17
        /*002a*/ 	.short	(.L_8984 - .L_8983)
.L_8983:
        /*002c*/ 	.word	0x00000000
        /*0030*/ 	.short	0x0008
        /*0032*/ 	.short	0x002c
        /*0034*/ 	.byte	0x00, 0xf0, 0x11, 0x00


	//----- nvinfo : EIATTR_KPARAM_INFO
	.align		4
.L_8984:
        /*0038*/ 	.byte	0x04, 0x17
        /*003a*/ 	.short	(.L_8986 - .L_8985)
.L_8985:
        /*003c*/ 	.word	0x00000000
        /*0040*/ 	.short	0x0007
        /*0042*/ 	.short	0x0028
        /*0044*/ 	.byte	0x00, 0xf0, 0x11, 0x00


	//----- nvinfo : EIATTR_KPARAM_INFO
	.align		4
.L_8986:
        /*0048*/ 	.byte	0x04, 0x17
        /*004a*/ 	.short	(.L_8988 - .L_8987)
.L_8987:
        /*004c*/ 	.word	0x00000000
        /*0050*/ 	.short	0x0006
        /*0052*/ 	.short	0x0020
        /*0054*/ 	.byte	0x00, 0xf5, 0x21, 0x00


	//----- nvinfo : EIATTR_KPARAM_INFO
	.align		4
.L_8988:
        /*0058*/ 	.byte	0x04, 0x17
        /*005a*/ 	.short	(.L_8990 - .L_8989)
.L_8989:
        /*005c*/ 	.word	0x00000000
        /*0060*/ 	.short	0x0005
        /*0062*/ 	.short	0x0018
        /*0064*/ 	.byte	0x00, 0xf0, 0x11, 0x00


	//----- nvinfo : EIATTR_KPARAM_INFO
	.align		4
.L_8990:
        /*0068*/ 	.byte	0x04, 0x17
        /*006a*/ 	.short	(.L_8992 - .L_8991)
.L_8991:
        /*006c*/ 	.word	0x00000000
        /*0070*/ 	.short	0x0004
        /*0072*/ 	.short	0x0014
        /*0074*/ 	.byte	0x00, 0xf0, 0x11, 0x00


	//----- nvinfo : EIATTR_KPARAM_INFO
	.align		4
.L_8992:
        /*0078*/ 	.byte	0x04, 0x17
        /*007a*/ 	.short	(.L_8994 - .L_8993)
.L_8993:
        /*007c*/ 	.word	0x00000000
        /*0080*/ 	.short	0x0003
        /*0082*/ 	.short	0x0010
        /*0084*/ 	.byte	0x00, 0xf0, 0x11, 0x00


	//----- nvinfo : EIATTR_KPARAM_INFO
	.align		4
.L_8994:
        /*0088*/ 	.byte	0x04, 0x17
        /*008a*/ 	.short	(.L_8996 - .L_8995)
.L_8995:
        /*008c*/ 	.word	0x00000000
        /*0090*/ 	.short	0x0002
        /*0092*/ 	.short	0x000c
        /*0094*/ 	.byte	0x00, 0xf0, 0x11, 0x00


	//----- nvinfo : EIATTR_KPARAM_INFO
	.align		4
.L_8996:
        /*0098*/ 	.byte	0x04, 0x17
        /*009a*/ 	.short	(.L_8998 - .L_8997)
.L_8997:
        /*009c*/ 	.word	0x00000000
        /*00a0*/ 	.short	0x0001
        /*00a2*/ 	.short	0x0008
        /*00a4*/ 	.byte	0x00, 0xf0, 0x11, 0x00


	//----- nvinfo : EIATTR_KPARAM_INFO
	.align		4
.L_8998:
        /*00a8*/ 	.byte	0x04, 0x17
        /*00aa*/ 	.short	(.L_9000 - .L_8999)
.L_8999:
        /*00ac*/ 	.word	0x00000000
        /*00b0*/ 	.short	0x0000
        /*00b2*/ 	.short	0x0000
        /*00b4*/ 	.byte	0x00, 0xf5, 0x21, 0x00


	//----- nvinfo : EIATTR_SPARSE_MMA_MASK
	.align		4
.L_9000:
        /*00b8*/ 	.byte	0x03, 0x50
        /*00ba*/ 	.short	0x0000


	//----- nvinfo : EIATTR_MAXREG_COUNT
	.align		4
        /*00bc*/ 	.byte	0x03, 0x1b
        /*00be*/ 	.short	0x00ff


	//----- nvinfo : EIATTR_MERCURY_ISA_VERSION
	.align		4
        /*00c0*/ 	.byte	0x03, 0x5f
        /*00c2*/ 	.short	0x0101


	//----- nvinfo : EIATTR_VRC_CTA_INIT_COUNT
	.align		4
        /*00c4*/ 	.byte	0x02, 0x4a
	.zero		1
	.zero		1


	//----- nvinfo : EIATTR_EXIT_INSTR_OFFSETS
	.align		4
        /*00c8*/ 	.byte	0x04, 0x1c
        /*00ca*/ 	.short	(.L_9002 - .L_9001)


	//   ....[0]....
.L_9001:
        /*00cc*/ 	.word	0x000000d0


	//   ....[1]....
        /*00d0*/ 	.word	0x00000d60


	//----- nvinfo : EIATTR_CRS_STACK_SIZE
	.align		4
.L_9002:
        /*00d4*/ 	.byte	0x04, 0x1e
        /*00d6*/ 	.short	(.L_9004 - .L_9003)
.L_9003:
        /*00d8*/ 	.word	0x00000000


	//----- nvinfo : EIATTR_CBANK_PARAM_SIZE
	.align		4
.L_9004:
        /*00dc*/ 	.byte	0x03, 0x19
        /*00de*/ 	.short	0x0038


	//----- nvinfo : EIATTR_PARAM_CBANK
	.align		4
        /*00e0*/ 	.byte	0x04, 0x0a
        /*00e2*/ 	.short	(.L_9006 - .L_9005)
	.align		4
.L_9005:
        /*00e4*/ 	.word	index@(.nv.constant0._Z28_permutedims_5D_2_1_5_3_4_64PdiiiiiS_iiii)
        /*00e8*/ 	.short	0x0380
        /*00ea*/ 	.short	0x0038


	//----- nvinfo : EIATTR_SW_WAR
	.align		4
.L_9006:
        /*00ec*/ 	.byte	0x04, 0x36
        /*00ee*/ 	.short	(.L_9008 - .L_9007)
.L_9007:
        /*00f0*/ 	.word	0x00000008
.L_9008:


//--------------------- .nv.info._Z28_permutedims_5D_2_1_5_3_4_32PfiiiiiS_iiii --------------------------
	.section	.nv.info._Z28_permutedims_5D_2_1_5_3_4_32PfiiiiiS_iiii,"",@"SHT_CUDA_INFO"
	.sectionflags	@""
	.align	4


	//----- nvinfo : EIATTR_CUDA_API_VERSION
	.align		4
        /*0000*/ 	.byte	0x04, 0x37
        /*0002*/ 	.short	(.L_9010 - .L_9009)
.L_9009:
        /*0004*/ 	.word	0x00000082


	//----- nvinfo : EIATTR_KPARAM_INFO
	.align		4
.L_9010:
        /*0008*/ 	.byte	0x04, 0x17
        /*000a*/ 	.short	(.L_9012 - .L_9011)
.L_9011:
        /*000c*/ 	.word	0x00000000
        /*0010*/ 	.short	0x000a
        /*0012*/ 	.short	0x0034
        /*0014*/ 	.byte	0x00, 0xf0, 0x11, 0x00


	//----- nvinfo : EIATTR_KPARAM_INFO
	.align		4
.L_9012:
        /*0018*/ 	.byte	0x04, 0x17
        /*001a*/ 	.short	(.L_9014 - .L_9013)
.L_9013:
        /*001c*/ 	.word	0x00000000
        /*0020*/ 	.short	0x0009
        /*0022*/ 	.short	0x0030
        /*0024*/ 	.byte	0x00, 0xf0, 0x11, 0x00


	//----- nvinfo : EIATTR_KPARAM_INFO
	.align		4
.L_9014:
        /*0028*/ 	.byte	0x04, 0x17
        /*002a*/ 	.short	(.L_9016 - .L_9015)
.L_9015:
        /*002c*/ 	.word	0x00000000
        /*0030*/ 	.short	0x0008
        /*0032*/ 	.short	0x002c
        /*0034*/ 	.byte	0x00, 0xf0, 0x11, 0x00


	//----- nvinfo : EIATTR_KPARAM_INFO
	.align		4
.L_9016:
        /*0038*/ 	.byte	0x04, 0x17
        /*003a*/ 	.short	(.L_9018 - .L_9017)
.L_9017:
        /*003c*/ 	.word	0x00000000
        /*0040*/ 	.short	0x0007
        /*0042*/ 	.short	0x0028
        /*0044*/ 	.byte	0x00, 0xf0, 0x11, 0x00


	//----- nvinfo : EIATTR_KPARAM_INFO
	.align		4
.L_9018:
        /*0048*/ 	.byte	0x04, 0x17
        /*004a*/ 	.short	(.L_9020 - .L_9019)
.L_9019:
        /*004c*/ 	.word	0x00000000
        /*0050*/ 	.short	0x0006
        /*0052*/ 	.short	0x0020
        /*0054*/ 	.byte	0x00, 0xf5, 0x21, 0x00


	//----- nvinfo : EIATTR_KPARAM_INFO
	.align		4
.L_9020:
        /*0058*/ 	.byte	0x04, 0x17
        /*005a*/ 	.short	(.L_9022 - .L_9021)
.L_9021:
        /*005c*/ 	.word	0x00000000
        /*0060*/ 	.short	0x0005
        /*0062*/ 	.short	0x0018
        /*0064*/ 	.byte	0x00, 0xf0, 0x11, 0x00


	//----- nvinfo : EIATTR_KPARAM_INFO
	.align		4
.L_9022:
        /*0068*/ 	.byte	0x04, 0x17
        /*006a*/ 	.short	(.L_9024 - .L_9023)
.L_9023:
        /*006c*/ 	.word	0x00000000
        /*0070*/ 	.short	0x0004
        /*0072*/ 	.short	0x0014
        /*0074*/ 	.byte	0x00, 0xf0, 0x11, 0x00


	//----- nvinfo : EIATTR_KPARAM_INFO
	.align		4
.L_9024:
        /*0078*/ 	.byte	0x04, 0x17
        /*007a*/ 	.short	(.L_9026 - .L_9025)
.L_9025:
        /*007c*/ 	.word	0x00000000
        /*0080*/ 	.short	0x0003
        /*0082*/ 	.short	0x0010
        /*0084*/ 	.byte	0x00, 0xf0, 0x11, 0x00


	//----- nvinfo : EIATTR_KPARAM_INFO
	.align		4
.L_9026:
        /*0088*/ 	.byte	0x04, 0x17
        /*008a*/ 	.short	(.L_9028 - .L_9027)
.L_9027:
        /*008c*/ 	.word	0x00000000
        /*0090*/ 	.short	0x0002
        /*0092*/ 	.short	0x000c
        /*0094*/ 	.byte	0x00, 0xf0, 0x11, 0x00


	//----- nvinfo : EIATTR_KPARAM_INFO
	.align		4
.L_9028:
        /*0098*/ 	.byte	0x04, 0x17
        /*009a*/ 	.short	(.L_9030 - .L_9029)
.L_9029:
        /*009c*/ 	.word	0x00000000
        /*00a0*/ 	.short	0x0001
        /*00a2*/ 	.short	0x0008
        /*00a4*/ 	.byte	0x00, 0xf0, 0x11, 0x00


	//----- nvinfo : EIATTR_KPARAM_INFO
	.align		4
.L_9030:
        /*00a8*/ 	.byte	0x04, 0x17
        /*00aa*/ 	.short	(.L_9032 - .L_9031)
.L_9031:
        /*00ac*/ 	.word	0x00000000
        /*00b0*/ 	.short	0x0000
        /*00b2*/ 	.short	0x0000
        /*00b4*/ 	.byte	0x00, 0xf5, 0x21, 0x00


	//----- nvinfo : EIATTR_SPARSE_MMA_MASK
	.align		4
.L_9032:
        /*00b8*/ 	.byte	0x03, 0x50
        /*00ba*/ 	.short	0x0000


	//----- nvinfo : EIATTR_MAXREG_COUNT
	.align		4
        /*00bc*/ 	.byte	0x03, 0x1b
        /*00be*/ 	.short	0x00ff


	//----- nvinfo : EIATTR_MERCURY_ISA_VERSION
	.align		4
        /*00c0*/ 	.byte	0x03, 0x5f
        /*00c2*/ 	.short	0x0101


	//----- nvinfo : EIATTR_VRC_CTA_INIT_COUNT
	.align		4
        /*00c4*/ 	.byte	0x02, 0x4a
	.zero		1
	.zero		1


	//----- nvinfo : EIATTR_EXIT_INSTR_OFFSETS
	.align		4
        /*00c8*/ 	.byte	0x04, 0x1c
        /*00ca*/ 	.short	(.L_9034 - .L_9033)


	//   ....[0]....
.L_9033:
        /*00cc*/ 	.word	0x000000d0


	//   ....[1]....
        /*00d0*/ 	.word	0x00000d60


	//----- nvinfo : EIATTR_CRS_STACK_SIZE
	.align		4
.L_9034:
        /*00d4*/ 	.byte	0x04, 0x1e
        /*00d6*/ 	.short	(.L_9036 - .L_9035)
.L_9035:
        /*00d8*/ 	.word	0x00000000


	//----- nvinfo : EIATTR_CBANK_PARAM_SIZE
	.align		4
.L_9036:
        /*00dc*/ 	.byte	0x03, 0x19
        /*00de*/ 	.short	0x0038


	//----- nvinfo : EIATTR_PARAM_CBANK
	.align		4
        /*00e0*/ 	.byte	0x04, 0x0a
        /*00e2*/ 	.short	(.L_9038 - .L_9037)
	.align		4
.L_9037:
        /*00e4*/ 	.word	index@(.nv.constant0._Z28_permutedims_5D_2_1_5_3_4_32PfiiiiiS_iiii)
        /*00e8*/ 	.short	0x0380
        /*00ea*/ 	.short	0x0038


	//----- nvinfo : EIATTR_SW_WAR
	.align		4
.L_9038:
        /*00ec*/ 	.byte	0x04, 0x36
        /*00ee*/ 	.short	(.L_9040 - .L_9039)
.L_9039:
        /*00f0*/ 	.word	0x00000008
.L_9040:


//--------------------- .nv.info._Z28_permutedims_5D_2_1_4_5_3_64PdiiiiiS_iiii --------------------------
	.section	.nv.info._Z28_permutedims_5D_2_1_4_5_3_64PdiiiiiS_iiii,"",@"SHT_CUDA_INFO"
	.sectionflags	@""
	.align	4


	//----- nvinfo : EIATTR_CUDA_API_VERSION
	.align		4
        /*0000*/ 	.byte	0x04, 0x37
        /*0002*/ 	.short	(.L_9042 - .L_9041)
.L_9041:
        /*0004*/ 	.word	0x00000082


	//----- nvinfo : EIATTR_KPARAM_INFO
	.align		4
.L_9042:
        /*0008*/ 	.byte	0x04, 0x17
        /*000a*/ 	.short	(.L_9044 - .L_9043)
.L_9043:
        /*000c*/ 	.word	0x00000000
        /*0010*/ 	.short	0x000a
        /*0012*/ 	.short	0x0034
        /*0014*/ 	.byte	0x00, 0xf0, 0x11, 0x00


	//----- nvinfo : EIATTR_KPARAM_INFO
	.align		4
.L_9044:
        /*0018*/ 	.byte	0x04, 0x17
        /*001a*/ 	.short	(.L_9046 - .L_9045)
.L_9045:
        /*001c*/ 	.word	0x00000000
        /*0020*/ 	.short	0x0009
        /*0022*/ 	.short	0x0030
        /*0024*/ 	.byte	0x00, 0xf0, 0x11, 0x00


	//----- nvinfo : EIATTR_KPARAM_INFO
	.align		4
.L_9046:
        /*0028*/ 	.byte	0x04, 0x17
        /*002a*/ 	.short	(.L_9048 - .L_9047)
.L_9047:
        /*002c*/ 	.word	0x00000000
        /*0030*/ 	.short	0x0008
        /*0032*/ 	.short	0x002c
        /*0034*/ 	.byte	0x00, 0xf0, 0x11, 0x00


	//----- nvinfo : EIATTR_KPARAM_INFO
	.align		4
.L_9048:
        /*0038*/ 	.byte	0x04, 0x17
        /*003a*/ 	.short	(.L_9050 - .L_9049)
.L_9049:
        /*003c*/ 	.word	0x00000000
        /*0040*/ 	.short	0x0007
        /*0042*/ 	.short	0x0028
        /*0044*/ 	.byte	0x00, 0xf0, 0x11, 0x00


	//----- nvinfo : EIATTR_KPARAM_INFO
	.align		4
.L_9050:
        /*0048*/ 	.byte	0x04, 0x17
        /*004a*/ 	.short	(.L_9052 - .L_9051)
.L_9051:
        /*004c*/ 	.word	0x00000000
        /*0050*/ 	.short	0x0006
        /*0052*/ 	.short	0x0020
        /*0054*/ 	.byte	0x00, 0xf5, 0x21, 0x00


	//----- nvinfo : EIATTR_KPARAM_INFO
	.align		4
.L_9052:
        /*0058*/ 	.byte	0x04, 0x17
        /*005a*/ 	.short	(.L_9054 - .L_9053)
.L_9053:
        /*005c*/ 	.word	0x00000000
        /*0060*/ 	.short	0x0005
        /*0062*/ 	.short	0x0018
        /*0064*/ 	.byte	0x00, 0xf0, 0x11, 0x00


	//----- nvinfo : EIATTR_KPARAM_INFO
	.align		4
.L_9054:
        /*0068*/ 	.byte	0x04, 0x17
        /*006a*/ 	.short	(.L_9056 - .L_9055)
.L_9055:
        /*006c*/ 	.word	0x00000000
        /*0070*/ 	.short	0x0004
        /*0072*/ 	.short	0x0014
        /*0074*/ 	.byte	0x00, 0xf0, 0x11, 0x00


	//----- nvinfo : EIATTR_KPARAM_INFO
	.align		4
.L_9056:
        /*0078*/ 	.byte	0x04, 0x17
        /*007a*/ 	.short	(.L_9058 - .L_9057)
.L_9057:
        /*007c*/ 	.word	0x00000000
        /*0080*/ 	.short	0x0003
        /*0082*/ 	.short	0x0010
        /*0084*/ 	.byte	0x00, 0xf0, 0x11, 0x00


	//----- nvinfo : EIATTR_KPARAM_INFO
	.align		4
.L_9058:
        /*0088*/ 	.byte	0x04, 0x17
        /*008a*/ 	.short	(.L_9060 - .L_9059)
.L_9059:
        /*008c*/ 	.word	0x00000000
        /*0090*/ 	.short	0x0002
        /*0092*/ 	.short	0x000c
        /*0094*/ 	.byte	0x00, 0xf0, 0x11, 0x00


	//----- nvinfo : EIATTR_KPARAM_INFO
	.align		4
.L_9060:
        /*0098*/ 	.byte	0x04, 0x17
        /*009a*/ 	.short	(.L_9062 - .L_9061)
.L_9061:
        /*009c*/ 	.word	0x00000000
        /*00a0*/ 	.short	0x0001
        /*00a2*/ 	.short	0x0008
        /*00a4*/ 	.byte	0x00, 0xf0, 0x11, 0x00


	//----- nvinfo : EIATTR_KPARAM_INFO
	.align		4
.L_9062:
        /*00a8*/ 	.byte	0x04, 0x17
        /*00aa*/ 	.short	(.L_9064 - .L_9063)
.L_9063:
        /*00ac*/ 	.word	0x00000000
        /*00b0*/ 	.short	0x0000
        /*00b2*/ 	.short	0x0000
        /*00b4*/ 	.byte	0x00, 0xf5, 0x21, 0x00


	//----- nvinfo : EIATTR_SPARSE_MMA_MASK
	.align		4
.L_9064:
        /*00b8*/ 	.byte	0x03, 0x50
        /*00ba*/ 	.short	0x0000


	//----- nvinfo : EIATTR_MAXREG_COUNT
	.align		4
        /*00bc*/ 	.byte	0x03, 0x1b
        /*00be*/ 	.short	0x00ff


	//----- nvinfo : EIATTR_MERCURY_ISA_VERSION
	.align		4
        /*00c0*/ 	.byte	0x03, 0x5f
        /*00c2*/ 	.short	0x0101


	//----- nvinfo : EIATTR_VRC_CTA_INIT_COUNT
	.align		4
        /*00c4*/ 	.byte	0x02, 0x4a
	.zero		1
	.zero		1


	//----- nvinfo : EIATTR_EXIT_INSTR_OFFSETS
	.align		4
        /*00c8*/ 	.byte	0x04, 0x1c
        /*00ca*/ 	.short	(.L_9066 - .L_9065)


	//   ....[0]....
.L_9065:
        /*00cc*/ 	.word	0x000000d0


	//   ....[1]....
        /*00d0*/ 	.word	0x00000d80


	//----- nvinfo : EIATTR_CRS_STACK_SIZE
	.align		4
.L_9066:
        /*00d4*/ 	.byte	0x04, 0x1e
        /*00d6*/ 	.short	(.L_9068 - .L_9067)
.L_9067:
        /*00d8*/ 	.word	0x00000000


	//----- nvinfo : EIATTR_CBANK_PARAM_SIZE
	.align		4
.L_9068:
        /*00dc*/ 	.byte	0x03, 0x19
        /*00de*/ 	.short	0x0038


	//----- nvinfo : EIATTR_PARAM_CBANK
	.align		4
        /*00e0*/ 	.byte	0x04, 0x0a
        /*00e2*/ 	.short	(.L_9070 - .L_9069)
	.align		4
.L_9069:
        /*00e4*/ 	.word	index@(.nv.constant0._Z28_permutedims_5D_2_1_4_5_3_64PdiiiiiS_iiii)
        /*00e8*/ 	.short	0x0380
        /*00ea*/ 	.short	0x0038


	//----- nvinfo : EIATTR_SW_WAR
	.align		4
.L_9070:
        /*00ec*/ 	.byte	0x04, 0x36
        /*00ee*/ 	.short	(.L_9072 - .L_9071)
.L_9071:
        /*00f0*/ 	.word	0x00000008
.L_9072:


//--------------------- .nv.info._Z28_permutedims_5D_2_1_4_5_3_32PfiiiiiS_iiii --------------------------
	.section	.nv.info._Z28_permutedims_5D_2_1_4_5_3_32PfiiiiiS_iiii,"",@"SHT_CUDA_INFO"
	.sectionflags	@""
	.align	4


	//----- nvinfo : EIATTR_CUDA_API_VERSION
	.align		4
        /*0000*/ 	.byte	0x04, 0x37
        /*0002*/ 	.short	(.L_9074 - .L_9073)
.L_9073:
        /*0004*/ 	.word	0x00000082


	//----- nvinfo : EIATTR_KPARAM_INFO
	.align		4
.L_9074:
        /*0008*/ 	.byte	0x04, 0x17
        /*000a*/ 	.short	(.L_9076 - .L_9075)
.L_9075:
        /*000c*/ 	.word	0x00000000
        /*0010*/ 	.short	0x000a
        /*0012*/ 	.short	0x0034
        /*0014*/ 	.byte	0x00, 0xf0, 0x11, 0x00


	//----- nvinfo : EIATTR_KPARAM_INFO
	.align		4
.L_9076:
        /*0018*/ 	.byte	0x04, 0x17
        /*001a*/ 	.short	(.L_9078 - .L_9077)
.L_9077:
        /*001c*/ 	.word	0x00000000
        /*0020*/ 	.short	0x0009
        /*0022*/ 	.short	0x0030
        /*0024*/ 	.byte	0x00, 0xf0, 0x11, 0x00


	//----- nvinfo : EIATTR_KPARAM_INFO
	.align		4
.L_9078:
        /*0028*/ 	.byte	0x04, 0x17
        /*002a*/ 	.short	(.L_9080 - .L_9079)
.L_9079:
        /*002c*/ 	.word	0x00000000
        /*0030*/ 	.short	0x0008
        /*0032*/ 	.short	0x002c
        /*0034*/ 	.byte	0x00, 0xf0, 0x11, 0x00


	//----- nvinfo : EIATTR_KPARAM_INFO
	.align		4
.L_9080:
        /*0038*/ 	.byte	0x04, 0x17
        /*003a*/ 	.short	(.L_9082 - .L_9081)
.L_9081:
        /*003c*/ 	.word	0x00000000
        /*0040*/ 	.short	0x0007
        /*0042*/ 	.short	0x0028
        /*0044*/ 	.byte	0x00, 0xf0, 0x11, 0x00


	//----- nvinfo : EIATTR_KPARAM_INFO
	.align		4
.L_9082:
        /*0048*/ 	.byte	0x04, 0x17
        /*004a*/ 	.short	(.L_9084 - .L_9083)
.L_9083:
        /*004c*/ 	.word	0x00000000
        /*0050*/ 	.short	0x0006
        /*0052*/ 	.short	0x0020
        /*0054*/ 	.byte	0x00, 0xf5, 0x21, 0x00


	//----- nvinfo : EIATTR_KPARAM_INFO
	.align		4
.L_9084:
        /*0058*/ 	.byte	0x04, 0x17
        /*005a*/ 	.short	(.L_9086 - .L_9085)
.L_9085:
        /*005c*/ 	.word	0x00000000
        /*0060*/ 	.short	0x0005
        /*0062*/ 	.short	0x0018
        /*0064*/ 	.byte	0x00, 0xf0, 0x11, 0x00


	//----- nvinfo : EIATTR_KPARAM_INFO
	.align		4
.L_9086:
        /*0068*/ 	.byte	0x04, 0x17
        /*006a*/ 	.short	(.L_9088 - .L_9087)
.L_9087:
        /*006c*/ 	.word	0x00000000
        /*0070*/ 	.short	0x0004
        /*0072*/ 	.short	0x0014
        /*0074*/ 	.byte	0x00, 0xf0, 0x11, 0x00


	//----- nvinfo : EIATTR_KPARAM_INFO
	.align		4
.L_9088:
        /*0078*/ 	.byte	0x04, 0x17
        /*007a*/ 	.short	(.L_9090 - .L_9089)
.L_9089:
        /*007c*/ 	.word	0x00000000
        /*0080*/ 	.short	0x0003
        /*0082*/ 	.short	0x0010
        /*0084*/ 	.byte	0x00, 0xf0, 0x11, 0x00


	//----- nvinfo : EIATTR_KPARAM_INFO
	.align		4
.L_9090:
        /*0088*/ 	.byte	0x04, 0x17
        /*008a*/ 	.short	(.L_9092 - .L_9091)
.L_9091:
        /*008c*/ 	.word	0x00000000
        /*0090*/ 	.short	0x0002
        /*0092*/ 	.short	0x000c
        /*0094*/ 	.byte	0x00, 0xf0, 0x11, 0x00


	//----- nvinfo : EIATTR_KPARAM_INFO
	.align		4
.L_9092:
        /*0098*/ 	.byte	0x04, 0x17
        /*009a*/ 	.short	(.L_9094 - .L_9093)
.L_9093:
        /*009c*/ 	.word	0x00000000
        /*00a0*/ 	.short	0x0001
        /*00a2*/ 	.short	0x0008
        /*00a4*/ 	.byte	0x00, 0xf0, 0x11, 0x00


	//----- nvinfo : EIATTR_KPARAM_INFO
	.align		4
.L_9094:
        /*00a8*/ 	.byte	0x04, 0x17
        /*00aa*/ 	.short	(.L_9096 - .L_9095)
.L_9095:
        /*00ac*/ 	.word	0x00000000
        /*00b0*/ 	.short	0x0000
        /*00b2*/ 	.short	0x0000
        /*00b4*/ 	.byte	0x00, 0xf5, 0x21, 0x00


	//----- nvinfo : EIATTR_SPARSE_MMA_MASK
	.align		4
.L_9096:
        /*00b8*/ 	.byte	0x03, 0x50
        /*00ba*/ 	.short	0x0000


	//----- nvinfo : EIATTR_MAXREG_COUNT
	.align		4
        /*00bc*/ 	.byte	0x03, 0x1b
        /*00be*/ 	.short	0x00ff


	//----- nvinfo : EIATTR_MERCURY_ISA_VERSION
	.align		4
        /*00c0*/ 	.byte	0x03, 0x5f
        /*00c2*/ 	.short	0x0101


	//----- nvinfo : EIATTR_VRC_CTA_INIT_COUNT
	.align		4
        /*00c4*/ 	.byte	0x02, 0x4a
	.zero		1
	.zero		1


	//----- nvinfo : EIATTR_EXIT_INSTR_OFFSETS
	.align		4
        /*00c8*/ 	.byte	0x04, 0x1c
        /*00ca*/ 	.short	(.L_9098 - .L_9097)


	//   ....[0]....
.L_9097:
        /*00cc*/ 	.word	0x000000d0


	//   ....[1]....
        /*00d0*/ 	.word	0x00000d80


	//----- nvinfo : EIATTR_CRS_STACK_SIZE
	.align		4
.L_9098:
        /*00d4*/ 	.byte	0x04, 0x1e
        /*00d6*/ 	.short	(.L_9100 - .L_9099)
.L_9099:
        /*00d8*/ 	.word	0x00000000


	//----- nvinfo : EIATTR_CBANK_PARAM_SIZE
	.align		4
.L_9100:
        /*00dc*/ 	.byte	0x03, 0x19
        /*00de*/ 	.short	0x0038


	//----- nvinfo : EIATTR_PARAM_CBANK
	.align		4
        /*00e0*/ 	.byte	0x04, 0x0a
        /*00e2*/ 	.short	(.L_9102 - .L_9101)
	.align		4
.L_9101:
        /*00e4*/ 	.word	index@(.nv.constant0._Z28_permutedims_5D_2_1_4_5_3_32PfiiiiiS_iiii)
        /*00e8*/ 	.short	0x0380
        /*00ea*/ 	.short	0x0038


	//----- nvinfo : EIATTR_SW_WAR
	.align		4
.L_9102:
        /*00ec*/ 	.byte	0x04, 0x36
        /*00ee*/ 	.short	(.L_9104 - .L_9103)
.L_9103:
        /*00f0*/ 	.word	0x00000008
.L_9104:


//--------------------- .nv.info._Z28_permutedims_5D_2_1_4_3_5_64PdiiiiiS_iiii --------------------------
	.section	.nv.info._Z28_permutedims_5D_2_1_4_3_5_64PdiiiiiS_iiii,"",@"SHT_CUDA_INFO"
	.sectionflags	@""
	.align	4


	//----- nvinfo : EIATTR_CUDA_API_VERSION
	.align		4
        /*0000*/ 	.byte	0x04, 0x37
        /*0002*/ 	.short	(.L_9106 - .L_9105)
.L_9105:
        /*0004*/ 	.word	0x00000082


	//----- nvinfo : EIATTR_KPARAM_INFO
	.align		4
.L_9106:
        /*0008*/ 	.byte	0x04, 0x17
        /*000a*/ 	.short	(.L_9108 - .L_9107)
.L_9107:
        /*000c*/ 	.word	0x00000000
        /*0010*/ 	.short	0x000a
        /*0012*/ 	.short	0x0034
        /*0014*/ 	.byte	0x00, 0xf0, 0x11, 0x00


	//----- nvinfo : EIATTR_KPARAM_INFO
	.align		4
.L_9108:
        /*0018*/ 	.byte	0x04, 0x17
        /*001a*/ 	.short	(.L_9110 - .L_9109)
.L_9109:
        /*001c*/ 	.word	0x00000000
        /*0020*/ 	.short	0x0009
        /*0022*/ 	.short	0x0030
        /*0024*/ 	.byte	0x00, 0xf0, 0x11, 0x00


	//----- nvinfo : EIATTR_KPARAM_INFO
	.align		4
.L_9110:
        /*0028*/ 	.byte	0x04, 0x17
        /*002a*/ 	.short	(.L_9112 - .L_9111)
.L_9111:
        /*002c*/ 	.word	0x00000000
        /*0030*/ 	.short	0x0008
        /*0032*/ 	.short	0x002c
        /*0034*/ 	.byte	0x00, 0xf0, 0x11, 0x00


	//----- nvinfo : EIATTR_KPARAM_INFO
	.align		4
.L_9112:
        /*0038*/ 	.byte	0x04, 0x17
        /*003a*/ 	.short	(.L_9114 - .L_9113)
.L_9113:
        /*003c*/ 	.word	0x00000000
        /*0040*/ 	.short	0x0007
        /*0042*/ 	.short	0x0028
        /*0044*/ 	.byte	0x00, 0xf0, 0x11, 0x00


	//----- nvinfo : EIATTR_KPARAM_INFO
	.align		4
.L_9114:
        /*0048*/ 	.byte	0x04, 0x17
        /*004a*/ 	.short	(.L_9116 - .L_9115)
.L_9115:
        /*004c*/ 	.word	0x00000000
        /*0050*/ 	.short	0x0006
        /*0052*/ 	.short	0x0020
        /*0054*/ 	.byte	0x00, 0xf5, 0x21, 0x00


	//----- nvinfo : EIATTR_KPARAM_INFO
	.align		4
.L_9116:
        /*0058*/ 	.byte	0x04, 0x17
        /*005a*/ 	.short	(.L_9118 - .L_9117)
.L_9117:
        /*005c*/ 	.word	0x00000000
        /*0060*/ 	.short	0x0005
        /*0062*/ 	.short	0x0018
        /*0064*/ 	.byte	0x00, 0xf0, 0x11, 0x00


	//----- nvinfo : EIATTR_KPARAM_INFO
	.align		4
.L_9118:
        /*0068*/ 	.byte	0x04, 0x17
        /*006a*/ 	.short	(.L_9120 - .L_9119)
.L_9119:
        /*006c*/ 	.word	0x00000000
        /*0070*/ 	.short	0x0004
        /*0072*/ 	.short	0x0014
        /*0074*/ 	.byte	0x00, 0xf0, 0x11, 0x00


	//----- nvinfo : EIATTR_KPARAM_INFO
	.align		4
.L_9120:
        /*0078*/ 	.byte	0x04, 0x17
        /*007a*/ 	.short	(.L_9122 - .L_9121)
.L_9121:
        /*007c*/ 	.word	0x00000000
        /*0080*/ 	.short	0x0003
        /*0082*/ 	.short	0x0010
        /*0084*/ 	.byte	0x00, 0xf0, 0x11, 0x00


	//----- nvinfo : EIATTR_KPARAM_INFO
	.align		4
.L_9122:
        /*0088*/ 	.byte	0x04, 0x17
        /*008a*/ 	.short	(.L_9124 - .L_9123)
.L_9123:
        /*008c*/ 	.word	0x00000000
        /*0090*/ 	.short	0x0002
        /*0092*/ 	.short	0x000c
        /*0094*/ 	.byte	0x00, 0xf0, 0x11, 0x00


	//----- nvinfo : EIATTR_KPARAM_INFO
	.align		4
.L_9124:
        /*0098*/ 	.byte	0x04, 0x17
        /*009a*/ 	.short	(.L_9126 - .L_9125)
.L_9125:
        /*009c*/ 	.word	0x00000000
        /*00a0*/ 	.short	0x0001
        /*00a2*/ 	.short	0x0008
        /*00a4*/ 	.byte	0x00, 0xf0, 0x11, 0x00


	//----- nvinfo : EIATTR_KPARAM_INFO
	.align		4
.L_9126:
        /*00a8*/ 	.byte	0x04, 0x17
        /*00aa*/ 	.short	(.L_9128 - .L_9127)
.L_9127:
        /*00ac*/ 	.word	0x00000000
        /*00b0*/ 	.short	0x0000
        /*00b2*/ 	.short	0x0000
        /*00b4*/ 	.byte	0x00, 0xf5, 0x21, 0x00


	//----- nvinfo : EIATTR_SPARSE_MMA_MASK
	.align		4
.L_9128:
        /*00b8*/ 	.byte	0x03, 0x50
        /*00ba*/ 	.short	0x0000


	//----- nvinfo : EIATTR_MAXREG_COUNT
	.align		4
        /*00bc*/ 	.byte	0x03, 0x1b
        /*00be*/ 	.short	0x00ff


	//----- nvinfo : EIATTR_MERCURY_ISA_VERSION
	.align		4
        /*00c0*/ 	.byte	0x03, 0x5f
        /*00c2*/ 	.short	0x0101


	//----- nvinfo : EIATTR_VRC_CTA_INIT_COUNT
	.align		4
        /*00c4*/ 	.byte	0x02, 0x4a
	.zero		1
	.zero		1


	//----- nvinfo : EIATTR_EXIT_INSTR_OFFSETS
	.align		4
        /*00c8*/ 	.byte	0x04, 0x1c
        /*00ca*/ 	.short	(.L_9130 - .L_9129)


	//   ....[0]....
.L_9129:
        /*00cc*/ 	.word	0x000000d0


	//   ....[1]....
        /*00d0*/ 	.word	0x00000d80


	//----- nvinfo : EIATTR_CRS_STACK_SIZE
	.align		4
.L_9130:
        /*00d4*/ 	.byte	0x04, 0x1e
        /*00d6*/ 	.short	(.L_9132 - .L_9131)
.L_9131:
        /*00d8*/ 	.word	0x00000000


	//----- nvinfo : EIATTR_CBANK_PARAM_SIZE
	.align		4
.L_9132:
        /*00dc*/ 	.byte	0x03, 0x19
        /*00de*/ 	.short	0x0038


	//----- nvinfo : EIATTR_PARAM_CBANK
	.align		4
        /*00e0*/ 	.byte	0x04, 0x0a
        /*00e2*/ 	.short	(.L_9134 - .L_9133)
	.align		4
.L_9133:
        /*00e4*/ 	.word	index@(.nv.constant0._Z28_permutedims_5D_2_1_4_3_5_64PdiiiiiS_iiii)
        /*00e8*/ 	.short	0x0380
        /*00ea*/ 	.short	0x0038


	//----- nvinfo : EIATTR_SW_WAR
	.align		4
.L_9134:
        /*00ec*/ 	.byte	0x04, 0x36
        /*00ee*/ 	.short	(.L_9136 - .L_9135)
.L_9135:
        /*00f0*/ 	.word	0x00000008
.L_9136:


//--------------------- .nv.info._Z28_permutedims_5D_2_1_4_3_5_32PfiiiiiS_iiii --------------------------
	.section	.nv.info._Z28_permutedims_5D_2_1_4_3_5_32PfiiiiiS_iiii,"",@"SHT_CUDA_INFO"
	.sectionflags	@""
	.align	4


	//----- nvinfo : EIATTR_CUDA_API_VERSION
	.align		4
        /*0000*/ 	.byte	0x04, 0x37
        /*0002*/ 	.short	(.L_9138 - .L_9137)
.L_9137:
        /*0004*/ 	.word	0x00000082


	//----- nvinfo : EIATTR_KPARAM_INFO
	.align		4
.L_9138:
        /*0008*/ 	.byte	0x04, 0x17
        /*000a*/ 	.short	(.L_9140 - .L_9139)
.L_9139:
        /*000c*/ 	.word	0x00000000
        /*0010*/ 	.short	0x000a
        /*0012*/ 	.short	0x0034
        /*0014*/ 	.byte	0x00, 0xf0, 0x11, 0x00


	//----- nvinfo : EIATTR_KPARAM_INFO
	.align		4
.L_9140:
        /*0018*/ 	.byte	0x04, 0x17
        /*001a*/ 	.short	(.L_9142 - .L_9141)
.L_9141:
        /*001c*/ 	.word	0x00000000
        /*0020*/ 	.short	0x0009
        /*0022*/ 	.short	0x0030
        /*0024*/ 	.byte	0x00, 0xf0, 0x11, 0x00


	//----- nvinfo : EIATTR_KPARAM_INFO
	.align		4
.L_9142:
        /*0028*/ 	.byte	0x04, 0x17
        /*002a*/ 	.short	(.L_9144 - .L_9143)
.L_9143:
        /*002c*/ 	.word	0x00000000
        /*0030*/ 	.short	0x0008
        /*0032*/ 	.short	0x002c
        /*0034*/ 	.byte	0x00, 0xf0, 0x11, 0x00


	//----- nvinfo : EIATTR_KPARAM_INFO
	.align		4
.L_9144:
        /*0038*/ 	.byte	0x04, 0x17
        /*003a*/ 	.short	(.L_9146 - .L_9145)
.L_9145:
        /*003c*/ 	.word	0x00000000
        /*0040*/ 	.short	0x0007
        /*0042*/ 	.short	0x0028
        /*0044*/ 	.byte	0x00, 0xf0, 0x11, 0x00


	//----- nvinfo : EIATTR_KPARAM_INFO
	.align		4
.L_9146:
        /*0048*/ 	.byte	0x04, 0x17
        /*004a*/ 	.short	(.L_9148 - .L_9147)
.L_9147:
        /*004c*/ 	.word	0x00000000
        /*0050*/ 	.short	0x0006
        /*0052*/ 	.short	0x0020
        /*0054*/ 	.byte	0x00, 0xf5, 0x21, 0x00


	//----- nvinfo : EIATTR_KPARAM_INFO
	.align		4
.L_9148:
        /*0058*/ 	.byte	0x04, 0x17
        /*005a*/ 	.short	(.L_9150 - .L_9149)
.L_9149:
        /*005c*/ 	.word	0x00000000
        /*0060*/ 	.short	0x0005
        /*0062*/ 	.short	0x0018
        /*0064*/ 	.byte	0x00, 0xf0, 0x11, 0x00


	//----- nvinfo : EIATTR_KPARAM_INFO
	.align		4
.L_9150:
        /*0068*/ 	.byte	0x04, 0x17
        /*006a*/ 	.short	(.L_9152 - .L_9151)
.L_9151:
        /*006c*/ 	.word	0x00000000
        /*0070*/ 	.short	0x0004
        /*0072*/ 	.short	0x0014
        /*0074*/ 	.byte	0x00, 0xf0, 0x11, 0x00


	//----- nvinfo : EIATTR_KPARAM_INFO
	.align		4
.L_9152:
        /*0078*/ 	.byte	0x04, 0x17
        /*007a*/ 	.short	(.L_9154 - .L_9153)
.L_9153:
        /*007c*/ 	.word	0x00000000
        /*0080*/ 	.short	0x0003
        /*0082*/ 	.short	0x0010
        /*0084*/ 	.byte	0x00, 0xf0, 0x11, 0x00


	//----- nvinfo : EIATTR_KPARAM_INFO
	.align		4
.L_9154:
        /*0088*/ 	.byte	0x04, 0x17
        /*008a*/ 	.short	(.L_9156 - .L_9155)
.L_9155:
        /*008c*/ 	.word	0x00000000
        /*0090*/ 	.short	0x0002
        /*0092*/ 	.short	0x000c
        /*0094*/ 	.byte	0x00, 0xf0, 0x11, 0x00


	//----- nvinfo : EIATTR_KPARAM_INFO
	.align		4
.L_9156:
        /*0098*/ 	.byte	0x04, 0x17
        /*009a*/ 	.short	(.L_9158 - .L_9157)
.L_9157:
        /*009c*/ 	.word	0x00000000
        /*00a0*/ 	.short	0x0001
        /*00a2*/ 	.short	0x0008
        /*00a4*/ 	.byte	0x00, 0xf0, 0x11, 0x00


	//----- nvinfo : EIATTR_KPARAM_INFO
	.align		4
.L_9158:
        /*00a8*/ 	.byte	0x04, 0x17
        /*00aa*/ 	.short	(.L_9160 - .L_9159)
.L_9159:
        /*00ac*/ 	.word	0x00000000
        /*00b0*/ 	.short	0x0000
        /*00b2*/ 	.short	0x0000
        /*00b4*/ 	.byte	0x00, 0xf5, 0x21, 0x00


	//----- nvinfo : EIATTR_SPARSE_MMA_MASK
	.align		4
.L_9160:
        /*00b8*/ 	.byte	0x03, 0x50
        /*00ba*/ 	.short	0x0000


	//----- nvinfo : EIATTR_MAXREG_COUNT
	.align		4
        /*00bc*/ 	.byte	0x03, 0x1b
        /*00be*/ 	.short	0x00ff


	//----- nvinfo : EIATTR_MERCURY_ISA_VERSION
	.align		4
        /*00c0*/ 	.byte	0x03, 0x5f
        /*00c2*/ 	.short	0x0101


	//----- nvinfo : EIATTR_VRC_CTA_INIT_COUNT
	.align		4
        /*00c4*/ 	.byte	0x02, 0x4a
	.zero		1
	.zero		1


	//----- nvinfo : EIATTR_EXIT_INSTR_OFFSETS
	.align		4
        /*00c8*/ 	.byte	0x04, 0x1c
        /*00ca*/ 	.short	(.L_9162 - .L_9161)


	//   ....[0]....
.L_9161:
        /*00cc*/ 	.word	0x000000d0


	//   ....[1]....
        /*00d0*/ 	.word	0x00000d80


	//----- nvinfo : EIATTR_CRS_STACK_SIZE
	.align		4
.L_9162:
        /*00d4*/ 	.byte	0x04, 0x1e
        /*00d6*/ 	.short	(.L_9164 - .L_9163)
.L_9163:
        /*00d8*/ 	.word	0x00000000


	//----- nvinfo : EIATTR_CBANK_PARAM_SIZE
	.align		4
.L_9164:
        /*00dc*/ 	.byte	0x03, 0x19
        /*00de*/ 	.short	0x0038


	//----- nvinfo : EIATTR_PARAM_CBANK
	.align		4
        /*00e0*/ 	.byte	0x04, 0x0a
        /*00e2*/ 	.short	(.L_9166 - .L_9165)
	.align		4
.L_9165:
        /*00e4*/ 	.word	index@(.nv.constant0._Z28_permutedims_5D_2_1_4_3_5_32PfiiiiiS_iiii)
        /*00e8*/ 	.short	0x0380
        /*00ea*/ 	.short	0x0038


	//----- nvinfo : EIATTR_SW_WAR
	.align		4
.L_9166:
        /*00ec*/ 	.byte	0x04, 0x36
        /*00ee*/ 	.short	(.L_9168 - .L_9167)
.L_9167:
        /*00f0*/ 	.word	0x00000008
.L_9168:


//--------------------- .nv.info._Z28_permutedims_5D_2_1_3_5_4_64PdiiiiiS_iiii --------------------------
	.section	.nv.info._Z28_permutedims_5D_2_1_3_5_4_64PdiiiiiS_iiii,"",@"SHT_CUDA_INFO"
	.sectionflags	@""
	.align	4


	//----- nvinfo : EIATTR_CUDA_API_VERSION
	.align		4
        /*0000*/ 	.byte	0x04, 0x37
        /*0002*/ 	.short	(.L_9170 - .L_9169)
.L_9169:
        /*0004*/ 	.word	0x00000082


	//----- nvinfo : EIATTR_KPARAM_INFO
	.align		4
.L_9170:
        /*0008*/ 	.byte	0x04, 0x17
        /*000a*/ 	.short	(.L_9172 - .L_9171)
.L_9171:
        /*000c*/ 	.word	0x00000000
        /*0010*/ 	.short	0x000a
        /*0012*/ 	.short	0x0034
        /*0014*/ 	.byte	0x00, 0xf0, 0x11, 0x00


	//----- nvinfo : EIATTR_KPARAM_INFO
	.align		4
.L_9172:
        /*0018*/ 	.byte	0x04, 0x17
        /*001a*/ 	.short	(.L_9174 - .L_9173)
.L_9173:
        /*001c*/ 	.word	0x00000000
        /*0020*/ 	.short	0x0009
        /*0022*/ 	.short	0x0030
        /*0024*/ 	.byte	0x00, 0xf0, 0x11, 0x00


	//----- nvinfo : EIATTR_KPARAM_INFO
	.align		4
.L_9174:
        /*0028*/ 	.byte	0x04, 0x17
        /*002a*/ 	.short	(.L_9176 - .L_9175)
.L_9175:
        /*002c*/ 	.word	0x00000000
        /*0030*/ 	.short	0x0008
        /*0032*/ 	.short	0x002c
        /*0034*/ 	.byte	0x00, 0xf0, 0x11, 0x00


	//----- nvinfo : EIATTR_KPARAM_INFO
	.align		4
.L_9176:
        /*0038*/ 	.byte	0x04, 0x17
        /*003a*/ 	.short	(.L_9178 - .L_9177)
.L_9177:
        /*003c*/ 	.word	0x00000000
        /*0040*/ 	.short	0x0007
        /*0042*/ 	.short	0x0028
        /*0044*/ 	.byte	0x00, 0xf0, 0x11, 0x00


	//----- nvinfo : EIATTR_KPARAM_INFO
	.align		4
.L_9178:
        /*0048*/ 	.byte	0x04, 0x17
        /*004a*/ 	.short	(.L_9180 - .L_9179)
.L_9179:
        /*004c*/ 	.word	0x00000000
        /*0050*/ 	.short	0x0006
        /*0052*/ 	.short	0x0020
        /*0054*/ 	.byte	0x00, 0xf5, 0x21, 0x00


	//----- nvinfo : EIATTR_KPARAM_INFO
	.align		4
.L_9180:
        /*0058*/ 	.byte	0x04, 0x17
        /*005a*/ 	.short	(.L_9182 - .L_9181)
.L_9181:
        /*005c*/ 	.word	0x00000000
        /*0060*/ 	.short	0x0005
        /*0062*/ 	.short	0x0018
        /*0064*/ 	.byte	0x00, 0xf0, 0x11, 0x00


	//----- nvinfo : EIATTR_KPARAM_INFO
	.align		4
.L_9182:
        /*0068*/ 	.byte	0x04, 0x17
        /*006a*/ 	.short	(.L_9184 - .L_9183)
.L_9183:
        /*006c*/ 	.word	0x00000000
        /*0070*/ 	.short	0x0004
        /*0072*/ 	.short	0x0014
        /*0074*/ 	.byte	0x00, 0xf0, 0x11, 0x00


	//----- nvinfo : EIATTR_KPARAM_INFO
	.align		4
.L_9184:
        /*0078*/ 	.byte	0x04, 0x17
        /*007a*/ 	.short	(.L_9186 - .L_9185)
.L_9185:
        /*007c*/ 	.word	0x00000000
        /*0080*/ 	.short	0x0003
        /*0082*/ 	.short	0x0010
        /*0084*/ 	.byte	0x00, 0xf0, 0x11, 0x00


	//----- nvinfo : EIATTR_KPARAM_INFO
	.align		4
.L_9186:
        /*0088*/ 	.byte	0x04, 0x17
        /*008a*/ 	.short	(.L_9188 - .L_9187)
.L_9187:
        /*008c*/ 	.word	0x00000000
        /*0090*/ 	.short	0x0002
        /*0092*/ 	.short	0x000c
        /*0094*/ 	.byte	0x00, 0xf0, 0x11, 0x00


	//----- nvinfo : EIATTR_KPARAM_INFO
	.align		4
.L_9188:
        /*0098*/ 	.byte	0x04, 0x17
        /*009a*/ 	.short	(.L_9190 - .L_9189)
.L_9189:
        /*009c*/ 	.word	0x00000000
        /*00a0*/ 	.short	0x0001
        /*00a2*/ 	.short	0x0008
        /*00a4*/ 	.byte	0x00, 0xf0, 0x11, 0x00


	//----- nvinfo : EIATTR_KPARAM_INFO
	.align		4
.L_9190:
        /*00a8*/ 	.byte	0x04, 0x17
        /*00aa*/ 	.short	(.L_9192 - .L_9191)
.L_9191:
        /*00ac*/ 	.word	0x00000000
        /*00b0*/ 	.short	0x0000
        /*00b2*/ 	.short	0x0000
        /*00b4*/ 	.byte	0x00, 0xf5, 0x21, 0x00


	//----- nvinfo : EIATTR_SPARSE_MMA_MASK
	.align		4
.L_9192:
        /*00b8*/ 	.byte	0x03, 0x50
        /*00ba*/ 	.short	0x0000


	//----- nvinfo : EIATTR_MAXREG_COUNT
	.align		4
        /*00bc*/ 	.byte	0x03, 0x1b
        /*00be*/ 	.short	0x00ff


	//----- nvinfo : EIATTR_MERCURY_ISA_VERSION
	.align		4
        /*00c0*/ 	.byte	0x03, 0x5f
        /*00c2*/ 	.short	0x0101


	//----- nvinfo : EIATTR_VRC_CTA_INIT_COUNT
	.align		4
        /*00c4*/ 	.byte	0x02, 0x4a
	.zero		1
	.zero		1


	//----- nvinfo : EIATTR_EXIT_INSTR_OFFSETS
	.align		4
        /*00c8*/ 	.byte	0x04, 0x1c
        /*00ca*/ 	.short	(.L_9194 - .L_9193)


	//   ....[0]....
.L_9193:
        /*00cc*/ 	.word	0x000000d0


	//   ....[1]....
        /*00d0*/ 	.word	0x00000d60


	//----- nvinfo : EIATTR_CRS_STACK_SIZE
	.align		4
.L_9194:
        /*00d4*/ 	.byte	0x04, 0x1e
        /*00d6*/ 	.short	(.L_9196 - .L_9195)
.L_9195:
        /*00d8*/ 	.word	0x00000000


	//----- nvinfo : EIATTR_CBANK_PARAM_SIZE
	.align		4
.L_9196:
        /*00dc*/ 	.byte	0x03, 0x19
        /*00de*/ 	.short	0x0038


	//----- nvinfo : EIATTR_PARAM_CBANK
	.align		4
        /*00e0*/ 	.byte	0x04, 0x0a
        /*00e2*/ 	.short	(.L_9198 - .L_9197)
	.align		4
.L_9197:
        /*00e4*/ 	.word	index@(.nv.constant0._Z28_permutedims_5D_2_1_3_5_4_64PdiiiiiS_iiii)
        /*00e8*/ 	.short	0x0380
        /*00ea*/ 	.short	0x0038


	//----- nvinfo : EIATTR_SW_WAR
	.align		4
.L_9198:
        /*00ec*/ 	.byte	0x04, 0x36
        /*00ee*/ 	.short	(.L_9200 - .L_9199)
.L_9199:
        /*00f0*/ 	.word	0x00000008
.L_9200:


//--------------------- .nv.info._Z28_permutedims_5D_2_1_3_5_4_32PfiiiiiS_iiii --------------------------
	.section	.nv.info._Z28_permutedims_5D_2_1_3_5_4_32PfiiiiiS_iiii,"",@"SHT_CUDA_INFO"
	.sectionflags	@""
	.align	4


	//----- nvinfo : EIATTR_CUDA_API_VERSION
	.align		4
        /*0000*/ 	.byte	0x04, 0x37
        /*0002*/ 	.short	(.L_9202 - .L_9201)
.L_9201:
        /*0004*/ 	.word	0x00000082


	//----- nvinfo : EIATTR_KPARAM_INFO
	.align		4
.L_9202:
        /*0008*/ 	.byte	0x04, 0x17
        /*000a*/ 	.short	(.L_9204 - .L_9203)
.L_9203:
        /*000c*/ 	.word	0x00000000
        /*0010*/ 	.short	0x000a
        /*0012*/ 	.short	0x0034
        /*0014*/ 	.byte	0x00, 0xf0, 0x11, 0x00


	//----- nvinfo : EIATTR_KPARAM_INFO
	.align		4
.L_9204:
        /*0018*/ 	.byte	0x04, 0x17
        /*001a*/ 	.short	(.L_9206 - .L_9205)
.L_9205:
        /*001c*/ 	.word	0x00000000
        /*0020*/ 	.short	0x0009
        /*0022*/ 	.short	0x0030
        /*0024*/ 	.byte	0x00, 0xf0, 0x11, 0x00


	//----- nvinfo : EIATTR_KPARAM_INFO
	.align		4
.L_9206:
        /*0028*/ 	.byte	0x04, 0x17
        /*002a*/ 	.short	(.L_9208 - .L_9207)
.L_9207:
        /*002c*/ 	.word	0x00000000
        /*0030*/ 	.short	0x0008
        /*0032*/ 	.short	0x002c
        /*0034*/ 	.byte	0x00, 0xf0, 0x11, 0x00


	//----- nvinfo : EIATTR_KPARAM_INFO
	.align		4
.L_9208:
        /*0038*/ 	.byte	0x04, 0x17
        /*003a*/ 	.short	(.L_9210 - .L_9209)
.L_9209:
        /*003c*/ 	.word	0x00000000
        /*0040*/ 	.short	0x0007
        /*0042*/ 	.short	0x0028
        /*0044*/ 	.byte	0x00, 0xf0, 0x11, 0x00


	//----- nvinfo : EIATTR_KPARAM_INFO
	.align		4
.L_9210:
        /*0048*/ 	.byte	0x04, 0x17
        /*004a*/ 	.short	(.L_9212 - .L_9211)
.L_9211:
        /*004c*/ 	.word	0x00000000
        /*0050*/ 	.short	0x0006
        /*0052*/ 	.short	0x0020
        /*0054*/ 	.byte	0x00, 0xf5, 0x21, 0x00


	//----- nvinfo : EIATTR_KPARAM_INFO
	.align		4
.L_9212:
        /*0058*/ 	.byte	0x04, 0x17
        /*005a*/ 	.short	(.L_9214 - .L_9213)
.L_9213:
        /*005c*/ 	.word	0x00000000
        /*0060*/ 	.short	0x0005
        /*0062*/ 	.short	0x0018
        /*0064*/ 	.byte	0x00, 0xf0, 0x11, 0x00


	//----- nvinfo : EIATTR_KPARAM_INFO
	.align		4
.L_9214:
        /*0068*/ 	.byte	0x04, 0x17
        /*006a*/ 	.short	(.L_9216 - .L_9215)
.L_9215:
        /*006c*/ 	.word	0x00000000
        /*0070*/ 	.short	0x0004
        /*0072*/ 	.short	0x0014
        /*0074*/ 	.byte	0x00, 0xf0, 0x11, 0x00


	//----- nvinfo : EIATTR_KPARAM_INFO
	.align		4
.L_9216:
        /*0078*/ 	.byte	0x04, 0x17
        /*007a*/ 	.short	(.L_9218 - .L_9217)
.L_9217:
        /*007c*/ 	.word	0x00000000
        /*0080*/ 	.short	0x0003
        /*0082*/ 	.short	0x0010
        /*0084*/ 	.byte	0x00, 0xf0, 0x11, 0x00


	//----- nvinfo : EIATTR_KPARAM_INFO
	.align		4
.L_9218:
        /*0088*/ 	.byte	0x04, 0x17
        /*008a*/ 	.short	(.L_9220 - .L_9219)
.L_9219:
        /*008c*/ 	.word	0x00000000
        /*0090*/ 	.short	0x0002
        /*0092*/ 	.short	0x000c
        /*0094*/ 	.byte	0x00, 0xf0, 0x11, 0x00


	//----- nvinfo : EIATTR_KPARAM_INFO
	.align		4
.L_9220:
        /*0098*/ 	.byte	0x04, 0x17
        /*009a*/ 	.short	(.L_9222 - .L_9221)
.L_9221:
        /*009c*/ 	.word	0x00000000
        /*00a0*/ 	.short	0x0001
        /*00a2*/ 	.short	0x0008
        /*00a4*/ 	.byte	0x00, 0xf0, 0x11, 0x00


	//----- nvinfo : EIATTR_KPARAM_INFO
	.align		4
.L_9222:
        /*00a8*/ 	.byte	0x04, 0x17
        /*00aa*/ 	.short	(.L_9224 - .L_9223)
.L_9223:
        /*00ac*/ 	.word	0x00000000
        /*00b0*/ 	.short	0x0000
        /*00b2*/ 	.short	0x0000
        /*00b4*/ 	.byte	0x00, 0xf5, 0x21, 0x00


	//----- nvinfo : EIATTR_SPARSE_MMA_MASK
	.align		4
.L_9224:
        /*00b8*/ 	.byte	0x03, 0x50
        /*00ba*/ 	.short	0x0000


	//----- nvinfo : EIATTR_MAXREG_COUNT
	.align		4
        /*00bc*/ 	.byte	0x03, 0x1b
        /*00be*/ 	.short	0x00ff


	//----- nvinfo : EIATTR_MERCURY_ISA_VERSION
	.align		4
        /*00c0*/ 	.byte	0x03, 0x5f
        /*00c2*/ 	.short	0x0101


	//----- nvinfo : EIATTR_VRC_CTA_INIT_COUNT
	.align		4
        /*00c4*/ 	.byte	0x02, 0x4a
	.zero		1
	.zero		1


	//----- nvinfo : EIATTR_EXIT_INSTR_OFFSETS
	.align		4
        /*00c8*/ 	.byte	0x04, 0x1c
        /*00ca*/ 	.short	(.L_9226 - .L_9225)


	//   ....[0]....
.L_9225:
        /*00cc*/ 	.word	0x000000d0


	//   ....[1]....
        /*00d0*/ 	.word	0x00000d60


	//----- nvinfo : EIATTR_CRS_STACK_SIZE
	.align		4
.L_9226:
        /*00d4*/ 	.byte	0x04, 0x1e
        /*00d6*/ 	.short	(.L_9228 - .L_9227)
.L_9227:
        /*00d8*/ 	.word	0x00000000


	//----- nvinfo : EIATTR_CBANK_PARAM_SIZE
	.align		4
.L_9228:
        /*00dc*/ 	.byte	0x03, 0x19
        /*00de*/ 	.short	0x0038


	//----- nvinfo : EIATTR_PARAM_CBANK
	.align		4
        /*00e0*/ 	.byte	0x04, 0x0a
        /*00e2*/ 	.short	(.L_9230 - .L_9229)
	.align		4
.L_9229:
        /*00e4*/ 	.word	index@(.nv.constant0._Z28_permutedims_5D_2_1_3_5_4_32PfiiiiiS_iiii)
        /*00e8*/ 	.short	0x0380
        /*00ea*/ 	.short	0x0038


	//----- nvinfo : EIATTR_SW_WAR
	.align		4
.L_9230:
        /*00ec*/ 	.byte	0x04, 0x36
        /*00ee*/ 	.short	(.L_9232 - .L_9231)
.L_9231:
        /*00f0*/ 	.word	0x00000008
.L_9232:


//--------------------- .nv.info._Z28_permutedims_5D_2_1_3_4_5_64PdiiiiiS_iiii --------------------------
	.section	.nv.info._Z28_permutedims_5D_2_1_3_4_5_64PdiiiiiS_iiii,"",@"SHT_CUDA_INFO"
	.sectionflags	@""
	.align	4


	//----- nvinfo : EIATTR_CUDA_API_VERSION
	.align		4
        /*0000*/ 	.byte	0x04, 0x37
        /*0002*/ 	.short	(.L_9234 - .L_9233)
.L_9233:
        /*0004*/ 	.word	0x00000082


	//----- nvinfo : EIATTR_KPARAM_INFO
	.align		4
.L_9234:
        /*0008*/ 	.byte	0x04, 0x17
        /*000a*/ 	.short	(.L_9236 - .L_9235)
.L_9235:
        /*000c*/ 	.word	0x00000000
        /*0010*/ 	.short	0x000a
        /*0012*/ 	.short	0x0034
        /*0014*/ 	.byte	0x00, 0xf0, 0x11, 0x00


	//----- nvinfo : EIATTR_KPARAM_INFO
	.align		4
.L_9236:
        /*0018*/ 	.byte	0x04, 0x17
        /*001a*/ 	.short	(.L_9238 - .L_9237)
.L_9237:
        /*001c*/ 	.word	0x00000000
        /*0020*/ 	.short	0x0009
        /*0022*/ 	.short	0x0030
        /*0024*/ 	.byte	0x00, 0xf0, 0x11, 0x00


	//----- nvinfo : EIATTR_KPARAM_INFO
	.align		4
.L_9238:
        /*0028*/ 	.byte	0x04, 0x17
        /*002a*/ 	.short	(.L_9240 - .L_9239)
.L_9239:
        /*002c*/ 	.word	0x00000000
        /*0030*/ 	.short	0x0008
        /*0032*/ 	.short	0x002c
        /*0034*/ 	.byte	0x00, 0xf0, 0x11, 0x00


	//----- nvinfo : EIATTR_KPARAM_INFO
	.align		4
.L_9240:
        /*0038*/ 	.byte	0x04, 0x17
        /*003a*/ 	.short	(.L_9242 - .L_9241)
.L_9241:
        /*003c*/ 	.word	0x00000000
        /*0040*/ 	.short	0x0007
        /*0042*/ 	.short	0x0028
        /*0044*/ 	.byte	0x00, 0xf0, 0x11, 0x00


	//----- nvinfo : EIATTR_KPARAM_INFO
	.align		4
.L_9242:
        /*0048*/ 	.byte	0x04, 0x17
        /*004a*/ 	.short	(.L_9244 - .L_9243)
.L_9243:
        /*004c*/ 	.word	0x00000000
        /*0050*/ 	.short	0x0006
        /*0052*/ 	.short	0x0020
        /*0054*/ 	.byte	0x00, 0xf5, 0x21, 0x00


	//----- nvinfo : EIATTR_KPARAM_INFO
	.align		4
.L_9244:
        /*0058*/ 	.byte	0x04, 0x17
        /*005a*/ 	.short	(.L_9246 - .L_9245)
.L_9245:
        /*005c*/ 	.word	0x00000000
        /*0060*/ 	.short	0x0005
        /*0062*/ 	.short	0x0018
        /*0064*/ 	.byte	0x00, 0xf0, 0x11, 0x00


	//----- nvinfo : EIATTR_KPARAM_INFO
	.align		4
.L_9246:
        /*0068*/ 	.byte	0x04, 0x17
        /*006a*/ 	.short	(.L_9248 - .L_9247)
.L_9247:
        /*006c*/ 	.word	0x00000000
        /*0070*/ 	.short	0x0004
        /*0072*/ 	.short	0x0014
        /*0074*/ 	.byte	0x00, 0xf0, 0x11, 0x00


	//----- nvinfo : EIATTR_KPARAM_INFO
	.align		4
.L_9248:
        /*0078*/ 	.byte	0x04, 0x17
        /*007a*/ 	.short	(.L_9250 - .L_9249)
.L_9249:
        /*007c*/ 	.word	0x00000000
        /*0080*/ 	.short	0x0003
        /*0082*/ 	.short	0x0010
        /*0084*/ 	.byte	0x00, 0xf0, 0x11, 0x00


	//----- nvinfo : EIATTR_KPARAM_INFO
	.align		4
.L_9250:
        /*0088*/ 	.byte	0x04, 0x17
        /*008a*/ 	.short	(.L_9252 - .L_9251)
.L_9251:
        /*008c*/ 	.word	0x00000000
        /*0090*/ 	.short	0x0002
        /*0092*/ 	.short	0x000c
        /*0094*/ 	.byte	0x00, 0xf0, 0x11, 0x00


	//----- nvinfo : EIATTR_KPARAM_INFO
	.align		4
.L_9252:
        /*0098*/ 	.byte	0x04, 0x17
        /*009a*/ 	.short	(.L_9254 - .L_9253)
.L_9253:
        /*009c*/ 	.word	0x00000000
        /*00a0*/ 	.short	0x0001
        /*00a2*/ 	.short	0x0008
        /*00a4*/ 	.byte	0x00, 0xf0, 0x11, 0x00


	//----- nvinfo : EIATTR_KPARAM_INFO
	.align		4
.L_9254:
        /*00a8*/ 	.byte	0x04, 0x17
        /*00aa*/ 	.short	(.L_9256 - .L_9255)
.L_9255:
        /*00ac*/ 	.word	0x00000000
        /*00b0*/ 	.short	0x0000
        /*00b2*/ 	.short	0x0000
        /*00b4*/ 	.byte	0x00, 0xf5, 0x21, 0x00


	//----- nvinfo : EIATTR_SPARSE_MMA_MASK
	.align		4
.L_9256:
        /*00b8*/ 	.byte	0x03, 0x50
        /*00ba*/ 	.short	0x0000


	//----- nvinfo : EIATTR_MAXREG_COUNT
	.align		4
        /*00bc*/ 	.byte	0x03, 0x1b
        /*00be*/ 	.short	0x00ff


	//----- nvinfo : EIATTR_MERCURY_ISA_VERSION
	.align		4
        /*00c0*/ 	.byte	0x03, 0x5f
        /*00c2*/ 	.short	0x0101


	//----- nvinfo : EIATTR_VRC_CTA_INIT_COUNT
	.align		4
        /*00c4*/ 	.byte	0x02, 0x4a
	.zero		1
	.zero		1


	//----- nvinfo : EIATTR_EXIT_INSTR_OFFSETS
	.align		4
        /*00c8*/ 	.byte	0x04, 0x1c
        /*00ca*/ 	.short	(.L_9258 - .L_9257)


	//   ....[0]....
.L_9257:
        /*00cc*/ 	.word	0x000000d0


	//   ....[1]....
        /*00d0*/ 	.word	0x00000d80


	//----- nvinfo : EIATTR_CRS_STACK_SIZE
	.align		4
.L_9258:
        /*00d4*/ 	.byte	0x04, 0x1e
        /*00d6*/ 	.short	(.L_9260 - .L_9259)
.L_9259:
        /*00d8*/ 	.word	0x00000000


	//----- nvinfo : EIATTR_CBANK_PARAM_SIZE
	.align		4
.L_9260:
        /*00dc*/ 	.byte	0x03, 0x19
        /*00de*/ 	.short	0x0038


	//----- nvinfo : EIATTR_PARAM_CBANK
	.align		4
        /*00e0*/ 	.byte	0x04, 0x0a
        /*00e2*/ 	.short	(.L_9262 - .L_9261)
	.align		4
.L_9261:
        /*00e4*/ 	.word	index@(.nv.constant0._Z28_permutedims_5D_2_1_3_4_5_64PdiiiiiS_iiii)
        /*00e8*/ 	.short	0x0380
        /*00ea*/ 	.short	0x0038


	//----- nvinfo : EIATTR_SW_WAR
	.align		4
.L_9262:
        /*00ec*/ 	.byte	0x04, 0x36
        /*00ee*/ 	.short	(.L_9264 - .L_9263)
.L_9263:
        /*00f0*/ 	.word	0x00000008
.L_9264:


//--------------------- .nv.info._Z28_permutedims_5D_2_1_3_4_5_32PfiiiiiS_iiii --------------------------
	.section	.nv.info._Z28_permutedims_5D_2_1_3_4_5_32PfiiiiiS_iiii,"",@"SHT_CUDA_INFO"
	.sectionflags	@""
	.align	4


	//----- nvinfo : EIATTR_CUDA_API_VERSION
	.align		4
        /*0000*/ 	.byte	0x04, 0x37
        /*0002*/ 	.short	(.L_9266 - .L_9265)
.L_9265:
        /*0004*/ 	.word	0x00000082


	//----- nvinfo : EIATTR_KPARAM_INFO
	.align		4
.L_9266:
        /*0008*/ 	.byte	0x04, 0x17
        /*000a*/ 	.short	(.L_9268 - .L_9267)
.L_9267:
        /*000c*/ 	.word	0x00000000
        /*0010*/ 	.short	0x000a
        /*0012*/ 	.short	0x0034
        /*0014*/ 	.byte	0x00, 0xf0, 0x11, 0x00


	//----- nvinfo : EIATTR_KPARAM_INFO
	.align		4
.L_9268:
        /*0018*/ 	.byte	0x04, 0x17
        /*001a*/ 	.short	(.L_9270 - .L_9269)
.L_9269:
        /*001c*/ 	.word	0x00000000
        /*0020*/ 	.short	0x0009
        /*0022*/ 	.short	0x0030
        /*0024*/ 	.byte	0x00, 0xf0, 0x11, 0x00


	//----- nvinfo : EIATTR_KPARAM_INFO
	.align		4
.L_9270:
        /*0028*/ 	.byte	0x04, 0x17
        /*002a*/ 	.short	(.L_9272 - .L_9271)
.L_9271:
        /*002c*/ 	.word	0x00000000
        /*0030*/ 	.short	0x0008
        /*0032*/ 	.short	0x002c
        /*0034*/ 	.byte	0x00, 0xf0, 0x11, 0x00


	//----- nvinfo : EIATTR_KPARAM_INFO
	.align		4
.L_9272:
        /*0038*/ 	.byte	0x04, 0x17
        /*003a*/ 	.short	(.L_9274 - .L_9273)
.L_9273:
        /*003c*/ 	.word	0x00000000
        /*0040*/ 	.short	0x0007
        /*0042*/ 	.short	0x0028
        /*0044*/ 	.byte	0x00, 0xf0, 0x11, 0x00


	//----- nvinfo : EIATTR_KPARAM_INFO
	.align		4
.L_9274:
        /*0048*/ 	.byte	0x04, 0x17
        /*004a*/ 	.short	(.L_9276 - .L_9275)
.L_9275:
        /*004c*/ 	.word	0x00000000
        /*0050*/ 	.short	0x0006
        /*0052*/ 	.short	0x0020
        /*0054*/ 	.byte	0x00, 0xf5, 0x21, 0x00


	//----- nvinfo : EIATTR_KPARAM_INFO
	.align		4
.L_9276:
        /*0058*/ 	.byte	0x04, 0x17
        /*005a*/ 	.short	(.L_9278 - .L_9277)
.L_9277:
        /*005c*/ 	.word	0x00000000
        /*0060*/ 	.short	0x0005
        /*0062*/ 	.short	0x0018
        /*0064*/ 	.byte	0x00, 0xf0, 0x11, 0x00


	//----- nvinfo : EIATTR_KPARAM_INFO
	.align		4
.L_9278:
        /*0068*/ 	.byte	0x04, 0x17
        /*006a*/ 	.short	(.L_9280 - .L_9279)
.L_9279:
        /*006c*/ 	.word	0x00000000
        /*0070*/ 	.short	0x0004
        /*0072*/ 	.short	0x0014
        /*0074*/ 	.byte	0x00, 0xf0, 0x11, 0x00


	//----- nvinfo : EIATTR_KPARAM_INFO
	.align		4
.L_9280:
        /*0078*/ 	.byte	0x04, 0x17
        /*007a*/ 	.short	(.L_9282 - .L_9281)
.L_9281:
        /*007c*/ 	.word	0x00000000
        /*0080*/ 	.short	0x0003
        /*0082*/ 	.short	0x0010
        /*0084*/ 	.byte	0x00, 0xf0, 0x11, 0x00


	//----- nvinfo : EIATTR_KPARAM_INFO
	.align		4
.L_9282:
        /*0088*/ 	.byte	0x04, 0x17
        /*008a*/ 	.short	(.L_9284 - .L_9283)
.L_9283:
        /*008c*/ 	.word	0x00000000
        /*0090*/ 	.short	0x0002
        /*0092*/ 	.short	0x000c
        /*0094*/ 	.byte	0x00, 0xf0, 0x11, 0x00


	//----- nvinfo : EIATTR_KPARAM_INFO
	.align		4
.L_9284:
        /*0098*/ 	.byte	0x04, 0x17
        /*009a*/ 	.short	(.L_9286 - .L_9285)
.L_9285:
        /*009c*/ 	.word	0x00000000
        /*00a0*/ 	.short	0x0001
        /*00a2*/ 	.short	0x0008
        /*00a4*/ 	.byte	0x00, 0xf0, 0x11, 0x00


	//----- nvinfo : EIATTR_KPARAM_INFO
	.align		4
.L_9286:
        /*00a8*/ 	.byte	0x04, 0x17
        /*00aa*/ 	.short	(.L_9288 - .L_9287)
.L_9287:
        /*00ac*/ 	.word	0x00000000
        /*00b0*/ 	.short	0x0000
        /*00b2*/ 	.short	0x0000
        /*00b4*/ 	.byte	0x00, 0xf5, 0x21, 0x00


	//----- nvinfo : EIATTR_SPARSE_MMA_MASK
	.align		4
.L_9288:
        /*00b8*/ 	.byte	0x03, 0x50
        /*00ba*/ 	.short	0x0000


	//----- nvinfo : EIATTR_MAXREG_COUNT
	.align		4
        /*00bc*/ 	.byte	0x03, 0x1b
        /*00be*/ 	.short	0x00ff


	//----- nvinfo : EIATTR_MERCURY_ISA_VERSION
	.align		4
        /*00c0*/ 	.byte	0x03, 0x5f
        /*00c2*/ 	.short	0x0101


	//----- nvinfo : EIATTR_VRC_CTA_INIT_COUNT
	.align		4
        /*00c4*/ 	.byte	0x02, 0x4a
	.zero		1
	.zero		1


	//----- nvinfo : EIATTR_EXIT_INSTR_OFFSETS
	.align		4
        /*00c8*/ 	.byte	0x04, 0x1c
        /*00ca*/ 	.short	(.L_9290 - .L_9289)


	//   ....[0]....
.L_9289:
        /*00cc*/ 	.word	0x000000d0


	//   ....[1]....
        /*00d0*/ 	.word	0x00000d80


	//----- nvinfo : EIATTR_CRS_STACK_SIZE
	.align		4
.L_9290:
        /*00d4*/ 	.byte	0x04, 0x1e
        /*00d6*/ 	.short	(.L_9292 - .L_9291)
.L_9291:
        /*00d8*/ 	.word	0x00000000


	//----- nvinfo : EIATTR_CBANK_PARAM_SIZE
	.align		4
.L_9292:
        /*00dc*/ 	.byte	0x03, 0x19
        /*00de*/ 	.short	0x0038


	//----- nvinfo : EIATTR_PARAM_CBANK
	.align		4
        /*00e0*/ 	.byte	0x04, 0x0a
        /*00e2*/ 	.short	(.L_9294 - .L_9293)
	.align		4
.L_9293:
        /*00e4*/ 	.word	index@(.nv.constant0._Z28_permutedims_5D_2_1_3_4_5_32PfiiiiiS_iiii)
        /*00e8*/ 	.short	0x0380
        /*00ea*/ 	.short	0x0038


	//----- nvinfo : EIATTR_SW_WAR
	.align		4
.L_9294:
        /*00ec*/ 	.byte	0x04, 0x36
        /*00ee*/ 	.short	(.L_9296 - .L_9295)
.L_9295:
        /*00f0*/ 	.word	0x00000008
.L_9296:


//--------------------- .nv.info._Z28_permutedims_5D_1_5_4_3_2_64PdiiiiiS_iiii --------------------------
	.section	.nv.info._Z28_permutedims_5D_1_5_4_3_2_64PdiiiiiS_iiii,"",@"SHT_CUDA_INFO"
	.sectionflags	@""
	.align	4


	//----- nvinfo : EIATTR_CUDA_API_VERSION
	.align		4
        /*0000*/ 	.byte	0x04, 0x37
        /*0002*/ 	.short	(.L_9298 - .L_9297)
.L_9297:
        /*0004*/ 	.word	0x00000082


	//----- nvinfo : EIATTR_KPARAM_INFO
	.align		4
.L_9298:
        /*0008*/ 	.byte	0x04, 0x17
        /*000a*/ 	.short	(.L_9300 - .L_9299)
.L_9299:
        /*000c*/ 	.word	0x00000000
        /*0010*/ 	.short	0x000a
        /*0012*/ 	.short	0x0034
        /*0014*/ 	.byte	0x00, 0xf0, 0x11, 0x00


	//----- nvinfo : EIATTR_KPARAM_INFO
	.align		4
.L_9300:
        /*0018*/ 	.byte	0x04, 0x17
        /*001a*/ 	.short	(.L_9302 - .L_9301)
.L_9301:
        /*001c*/ 	.word	0x00000000
        /*0020*/ 	.short	0x0009
        /*0022*/ 	.short	0x0030
        /*0024*/ 	.byte	0x00, 0xf0, 0x11, 0x00


	//----- nvinfo : EIATTR_KPARAM_INFO
	.align		4
.L_9302:
        /*0028*/ 	.byte	0x04, 0x17
        /*002a*/ 	.short	(.L_9304 - .L_9303)
.L_9303:
        /*002c*/ 	.word	0x00000000
        /*0030*/ 	.short	0x0008
        /*0032*/ 	.short	0x002c
        /*0034*/ 	.byte	0x00, 0xf0, 0x11, 0x00


	//----- nvinfo : EIATTR_KPARAM_INFO
	.align		4
.L_9304:
        /*0038*/ 	.byte	0x04, 0x17
        /*003a*/ 	.short	(.L_9306 - .L_9305)
.L_9305:
        /*003c*/ 	.word	0x00000000
        /*0040*/ 	.short	0x0007
        /*0042*/ 	.short	0x0028
        /*0044*/ 	.byte	0x00, 0xf0, 0x11, 0x00


	//----- nvinfo : EIATTR_KPARAM_INFO
	.align		4
.L_9306:
        /*0048*/ 	.byte	0x04, 0x17
        /*004a*/ 	.short	(.L_9308 - .L_9307)
.L_9307:
        /*004c*/ 	.word	0x00000000
        /*0050*/ 	.short	0x0006
        /*0052*/ 	.short	0x0020
        /*0054*/ 	.byte	0x00, 0xf5, 0x21, 0x00


	//----- nvinfo : EIATTR_KPARAM_INFO
	.align		4
.L_9308:
        /*0058*/ 	.byte	0x04, 0x17
        /*005a*/ 	.short	(.L_9310 - .L_9309)
.L_9309:
        /*005c*/ 	.word	0x00000000
        /*0060*/ 	.short	0x0005
        /*0062*/ 	.short	0x0018
        /*0064*/ 	.byte	0x00, 0xf0, 0x11, 0x00


	//----- nvinfo : EIATTR_KPARAM_INFO
	.align		4
.L_9310:
        /*0068*/ 	.byte	0x04, 0x17
        /*006a*/ 	.short	(.L_9312 - .L_9311)
.L_9311:
        /*006c*/ 	.word	0x00000000
        /*0070*/ 	.short	0x0004
        /*0072*/ 	.short	0x0014
        /*0074*/ 	.byte	0x00, 0xf0, 0x11, 0x00


	//----- nvinfo : EIATTR_KPARAM_INFO
	.align		4
.L_9312:
        /*0078*/ 	.byte	0x04, 0x17
        /*007a*/ 	.short	(.L_9314 - .L_9313)
.L_9313:
        /*007c*/ 	.word	0x00000000
        /*0080*/ 	.short	0x0003
        /*0082*/ 	.short	0x0010
        /*0084*/ 	.byte	0x00, 0xf0, 0x11, 0x00


	//----- nvinfo : EIATTR_KPARAM_INFO
	.align		4
.L_9314:
        /*0088*/ 	.byte	0x04, 0x17
        /*008a*/ 	.short	(.L_9316 - .L_9315)
.L_9315:
        /*008c*/ 	.word	0x00000000
        /*0090*/ 	.short	0x0002
        /*0092*/ 	.short	0x000c
        /*0094*/ 	.byte	0x00, 0xf0, 0x11, 0x00


	//----- nvinfo : EIATTR_KPARAM_INFO
	.align		4
.L_9316:
        /*0098*/ 	.byte	0x04, 0x17
        /*009a*/ 	.short	(.L_9318 - .L_9317)
.L_9317:
        /*009c*/ 	.word	0x00000000
        /*00a0*/ 	.short	0x0001
        /*00a2*/ 	.short	0x0008
        /*00a4*/ 	.byte	0x00, 0xf0, 0x11, 0x00


	//----- nvinfo : EIATTR_KPARAM_INFO
	.align		4
.L_9318:
        /*00a8*/ 	.byte	0x04, 0x17
        /*00aa*/ 	.short	(.L_9320 - .L_9319)
.L_9319:
        /*00ac*/ 	.word	0x00000000
        /*00b0*/ 	.short	0x0000
        /*00b2*/ 	.short	0x0000
        /*00b4*/ 	.byte	0x00, 0xf5, 0x21, 0x00


	//----- nvinfo : EIATTR_SPARSE_MMA_MASK
	.align		4
.L_9320:
        /*00b8*/ 	.byte	0x03, 0x50
        /*00ba*/ 	.short	0x0000


	//----- nvinfo : EIATTR_MAXREG_COUNT
	.align		4
        /*00bc*/ 	.byte	0x03, 0x1b
        /*00be*/ 	.short	0x00ff


	//----- nvinfo : EIATTR_MERCURY_ISA_VERSION
	.align		4
        /*00c0*/ 	.byte	0x03, 0x5f
        /*00c2*/ 	.short	0x0101


	//----- nvinfo : EIATTR_VRC_CTA_INIT_COUNT
	.align		4
        /*00c4*/ 	.byte	0x02, 0x4a
	.zero		1
	.zero		1


	//----- nvinfo : EIATTR_EXIT_INSTR_OFFSETS
	.align		4
        /*00c8*/ 	.byte	0x04, 0x1c
        /*00ca*/ 	.short	(.L_9322 - .L_9321)


	//   ....[0]....
.L_9321:
        /*00cc*/ 	.word	0x000000d0


	//   ....[1]....
        /*00d0*/ 	.word	0x00000d10


	//----- nvinfo : EIATTR_CRS_STACK_SIZE
	.align		4
.L_9322:
        /*00d4*/ 	.byte	0x04, 0x1e
        /*00d6*/ 	.short	(.L_9324 - .L_9323)
.L_9323:
        /*00d8*/ 	.word	0x00000000


	//----- nvinfo : EIATTR_CBANK_PARAM_SIZE
	.align		4
.L_9324:
        /*00dc*/ 	.byte	0x03, 0x19
        /*00de*/ 	.short	0x0038


	//----- nvinfo : EIATTR_PARAM_CBANK
	.align		4
        /*00e0*/ 	.byte	0x04, 0x0a
        /*00e2*/ 	.short	(.L_9326 - .L_9325)
	.align		4
.L_9325:
        /*00e4*/ 	.word	index@(.nv.constant0._Z28_permutedims_5D_1_5_4_3_2_64PdiiiiiS_iiii)
        /*00e8*/ 	.short	0x0380
        /*00ea*/ 	.short	0x0038


	//----- nvinfo : EIATTR_SW_WAR
	.align		4
.L_9326:
        /*00ec*/ 	.byte	0x04, 0x36
        /*00ee*/ 	.short	(.L_9328 - .L_9327)
.L_9327:
        /*00f0*/ 	.word	0x00000008
.L_9328:


//--------------------- .nv.info._Z28_permutedims_5D_1_5_4_3_2_32PfiiiiiS_iiii --------------------------
	.section	.nv.info._Z28_permutedims_5D_1_5_4_3_2_32PfiiiiiS_iiii,"",@"SHT_CUDA_INFO"
	.sectionflags	@""
	.align	4


	//----- nvinfo : EIATTR_CUDA_API_VERSION
	.align		4
        /*0000*/ 	.byte	0x04, 0x37
        /*0002*/ 	.short	(.L_9330 - .L_9329)
.L_9329:
        /*0004*/ 	.word	0x00000082


	//----- nvinfo : EIATTR_KPARAM_INFO
	.align		4
.L_9330:
        /*0008*/ 	.byte	0x04, 0x17
        /*000a*/ 	.short	(.L_9332 - .L_9331)
.L_9331:
        /*000c*/ 	.word	0x00000000
        /*0010*/ 	.short	0x000a
        /*0012*/ 	.short	0x0034
        /*0014*/ 	.byte	0x00, 0xf0, 0x11, 0x00


	//----- nvinfo : EIATTR_KPARAM_INFO
	.align		4
.L_9332:
        /*0018*/ 	.byte	0x04, 0x17
        /*001a*/ 	.short	(.L_9334 - .L_9333)
.L_9333:
        /*001c*/ 	.word	0x00000000
        /*0020*/ 	.short	0x0009
        /*0022*/ 	.short	0x0030
        /*0024*/ 	.byte	0x00, 0xf0, 0x11, 0x00


	//----- nvinfo : EIATTR_KPARAM_INFO
	.align		4
.L_9334:
        /*0028*/ 	.byte	0x04, 0x17
        /*002a*/ 	.short	(.L_9336 - .L_9335)
.L_9335:
        /*002c*/ 	.word	0x00000000
        /*0030*/ 	.short	0x0008
        /*0032*/ 	.short	0x002c
        /*0034*/ 	.byte	0x00, 0xf0, 0x11, 0x00


	//----- nvinfo : EIATTR_KPARAM_INFO
	.align		4
.L_9336:
        /*0038*/ 	.byte	0x04, 0x17
        /*003a*/ 	.short	(.L_9338 - .L_9337)
.L_9337:
        /*003c*/ 	.word	0x00000000
        /*0040*/ 	.short	0x0007
        /*0042*/ 	.short	0x0028
        /*0044*/ 	.byte	0x00, 0xf0, 0x11, 0x00


	//----- nvinfo : EIATTR_KPARAM_INFO
	.align		4
.L_9338:
        /*0048*/ 	.byte	0x04, 0x17
        /*004a*/ 	.short	(.L_9340 - .L_9339)
.L_9339:
        /*004c*/ 	.word	0x00000000
        /*0050*/ 	.short	0x0006
        /*0052*/ 	.short	0x0020
        /*0054*/ 	.byte	0x00, 0xf5, 0x21, 0x00


	//----- nvinfo : EIATTR_KPARAM_INFO
	.align		4
.L_9340:
        /*0058*/ 	.byte	0x04, 0x17
        /*005a*/ 	.short	(.L_9342 - .L_9341)
.L_9341:
        /*005c*/ 	.word	0x00000000
        /*0060*/ 	.short	0x0005
        /*0062*/ 	.short	0x0018
        /*0064*/ 	.byte	0x00, 0xf0, 0x11, 0x00


	//----- nvinfo : EIATTR_KPARAM_INFO
	.align		4
.L_9342:
        /*0068*/ 	.byte	0x04, 0x17
        /*006a*/ 	.short	(.L_9344 - .L_9343)
.L_9343:
        /*006c*/ 	.word	0x00000000
        /*0070*/ 	.short	0x0004
        /*0072*/ 	.short	0x0014
        /*0074*/ 	.byte	0x00, 0xf0, 0x11, 0x00


	//----- nvinfo : EIATTR_KPARAM_INFO
	.align		4
.L_9344:
        /*0078*/ 	.byte	0x04, 0x17
        /*007a*/ 	.short	(.L_9346 - .L_9345)
.L_9345:
        /*007c*/ 	.word	0x00000000
        /*0080*/ 	.short	0x0003
        /*0082*/ 	.short	0x0010
        /*0084*/ 	.byte	0x00, 0xf0, 0x11, 0x00


	//----- nvinfo : EIATTR_KPARAM_INFO
	.align		4
.L_9346:
        /*0088*/ 	.byte	0x04, 0x17
        /*008a*/ 	.short	(.L_9348 - .L_9347)
.L_9347:
        /*008c*/ 	.word	0x00000000
        /*0090*/ 	.short	0x0002
        /*0092*/ 	.short	0x000c
        /*0094*/ 	.byte	0x00, 0xf0, 0x11, 0x00


	//----- nvinfo : EIATTR_KPARAM_INFO
	.align		4
.L_9348:
        /*0098*/ 	.byte	0x04, 0x17
        /*009a*/ 	.short	(.L_9350 - .L_9349)
.L_9349:
        /*009c*/ 	.word	0x00000000
        /*00a0*/ 	.short	0x0001
        /*00a2*/ 	.short	0x0008
        /*00a4*/ 	.byte	0x00, 0xf0, 0x11, 0x00


	//----- nvinfo : EIATTR_KPARAM_INFO
	.align		4
.L_9350:
        /*00a8*/ 	.byte	0x04, 0x17
        /*00aa*/ 	.short	(.L_9352 - .L_9351)
.L_9351:
        /*00ac*/ 	.word	0x00000000
        /*00b0*/ 	.short	0x0000
        /*00b2*/ 	.short	0x0000
        /*00b4*/ 	.byte	0x00, 0xf5, 0x21, 0x00


	//----- nvinfo : EIATTR_SPARSE_MMA_MASK
	.align		4
.L_9352:
        /*00b8*/ 	.byte	0x03, 0x50
        /*00ba*/ 	.short	0x0000


	//----- nvinfo : EIATTR_MAXREG_COUNT
	.align		4
        /*00bc*/ 	.byte	0x03, 0x1b
        /*00be*/ 	.short	0x00ff


	//----- nvinfo : EIATTR_MERCURY_ISA_VERSION
	.align		4
        /*00c0*/ 	.byte	0x03, 0x5f
        /*00c2*/ 	.short	0x0101


	//----- nvinfo : EIATTR_VRC_CTA_INIT_COUNT
	.align		4
        /*00c4*/ 	.byte	0x02, 0x4a
	.zero		1
	.zero		1


	//----- nvinfo : EIATTR_EXIT_INSTR_OFFSETS
	.align		4
        /*00c8*/ 	.byte	0x04, 0x1c
        /*00ca*/ 	.short	(.L_9354 - .L_9353)


	//   ....[0]....
.L_9353:
        /*00cc*/ 	.word	0x000000d0


	//   ....[1]....
        /*00d0*/ 	.word	0x00000d80


	//----- nvinfo : EIATTR_CRS_STACK_SIZE
	.align		4
.L_9354:
        /*00d4*/ 	.byte	0x04, 0x1e
        /*00d6*/ 	.short	(.L_9356 - .L_9355)
.L_9355:
        /*00d8*/ 	.word	0x00000000


	//----- nvinfo : EIATTR_CBANK_PARAM_SIZE
	.align		4
.L_9356:
        /*00dc*/ 	.byte	0x03, 0x19
        /*00de*/ 	.short	0x0038


	//----- nvinfo : EIATTR_PARAM_CBANK
	.align		4
        /*00e0*/ 	.byte	0x04, 0x0a
        /*00e2*/ 	.short	(.L_9358 - .L_9357)
	.align		4
.L_9357:
        /*00e4*/ 	.word	index@(.nv.constant0._Z28_permutedims_5D_1_5_4_3_2_32PfiiiiiS_iiii)
        /*00e8*/ 	.short	0x0380
        /*00ea*/ 	.short	0x0038


	//----- nvinfo : EIATTR_SW_WAR
	.align		4
.L_9358:
        /*00ec*/ 	.byte	0x04, 0x36
        /*00ee*/ 	.short	(.L_9360 - .L_9359)
.L_9359:
        /*00f0*/ 	.word	0x00000008
.L_9360:


//--------------------- .nv.info._Z28_permutedims_5D_1_5_4_2_3_64PdiiiiiS_iiii --------------------------
	.section	.nv.info._Z28_permutedims_5D_1_5_4_2_3_64PdiiiiiS_iiii,"",@"SHT_CUDA_INFO"
	.sectionflags	@""
	.align	4


	//----- nvinfo : EIATTR_CUDA_API_VERSION
	.align		4
        /*0000*/ 	.byte	0x04, 0x37
        /*0002*/ 	.short	(.L_9362 - .L_9361)
.L_9361:
        /*0004*/ 	.word	0x00000082


	//----- nvinfo : EIATTR_KPARAM_INFO
	.align		4
.L_9362:
        /*0008*/ 	.byte	0x04, 0x17
        /*000a*/ 	.short	(.L_9364 - .L_9363)
.L_9363:
        /*000c*/ 	.word	0x00000000
        /*0010*/ 	.short	0x000a
        /*0012*/ 	.short	0x0034
        /*0014*/ 	.byte	0x00, 0xf0, 0x11, 0x00


	//----- nvinfo : EIATTR_KPARAM_INFO
	.align		4
.L_9364:
        /*0018*/ 	.byte	0x04, 0x17
        /*001a*/ 	.short	(.L_9366 - .L_9365)
.L_9365:
        /*001c*/ 	.word	0x00000000
        /*0020*/ 	.short	0x0009
        /*0022*/ 	.short	0x0030
        /*0024*/ 	.byte	0x00, 0xf0, 0x11, 0x00


	//----- nvinfo : EIATTR_KPARAM_INFO
	.align		4
.L_9366:
        /*0028*/ 	.byte	0x04, 0x17
        /*002a*/ 	.short	(.L_9368 - .L_9367)
.L_9367:
        /*002c*/ 	.word	0x00000000
        /*0030*/ 	.short	0x0008
        /*0032*/ 	.short	0x002c
        /*0034*/ 	.byte	0x00, 0xf0, 0x11, 0x00


	//----- nvinfo : EIATTR_KPARAM_INFO
	.align		4
.L_9368:
        /*0038*/ 	.byte	0x04, 0x17
        /*003a*/ 	.short	(.L_9370 - .L_9369)
.L_9369:
        /*003c*/ 	.word	0x00000000
        /*0040*/ 	.short	0x0007
        /*0042*/ 	.short	0x0028
        /*0044*/ 	.byte	0x00, 0xf0, 0x11, 0x00


	//----- nvinfo : EIATTR_KPARAM_INFO
	.align		4
.L_9370:
        /*0048*/ 	.byte	0x04, 0x17
        /*004a*/ 	.short	(.L_9372 - .L_9371)
.L_9371:
        /*004c*/ 	.word	0x00000000
        /*0050*/ 	.short	0x0006
        /*0052*/ 	.short	0x0020
        /*0054*/ 	.byte	0x00, 0xf5, 0x21, 0x00


	//----- nvinfo : EIATTR_KPARAM_INFO
	.align		4
.L_9372:
        /*0058*/ 	.byte	0x04, 0x17
        /*005a*/ 	.short	(.L_9374 - .L_9373)
.L_9373:
        /*005c*/ 	.word	0x00000000
        /*0060*/ 	.short	0x0005
        /*0062*/ 	.short	0x0018
        /*0064*/ 	.byte	0x00, 0xf0, 0x11, 0x00


	//----- nvinfo : EIATTR_KPARAM_INFO
	.align		4
.L_9374:
        /*0068*/ 	.byte	0x04, 0x17
        /*006a*/ 	.short	(.L_9376 - .L_9375)
.L_9375:
        /*006c*/ 	.word	0x00000000
        /*0070*/ 	.short	0x0004
        /*0072*/ 	.short	0x0014
        /*0074*/ 	.byte	0x00, 0xf0, 0x11, 0x00


	//----- nvinfo : EIATTR_KPARAM_INFO
	.align		4
.L_9376:
        /*0078*/ 	.byte	0x04, 0x17
        /*007a*/ 	.short	(.L_9378 - .L_9377)
.L_9377:
        /*007c*/ 	.word	0x00000000
        /*0080*/ 	.short	0x0003
        /*0082*/ 	.short	0x0010
        /*0084*/ 	.byte	0x00, 0xf0, 0x11, 0x00


	//----- nvinfo : EIATTR_KPARAM_INFO
	.align		4
.L_9378:
        /*0088*/ 	.byte	0x04, 0x17
        /*008a*/ 	.short	(.L_9380 - .L_9379)
.L_9379:
        /*008c*/ 	.word	0x00000000
        /*0090*/ 	.short	0x0002
        /*0092*/ 	.short	0x000c
        /*0094*/ 	.byte	0x00, 0xf0, 0x11, 0x00


	//----- nvinfo : EIATTR_KPARAM_INFO
	.align		4
.L_9380:
        /*0098*/ 	.byte	0x04, 0x17
        /*009a*/ 	.short	(.L_9382 - .L_9381)
.L_9381:
        /*009c*/ 	.word	0x00000000
        /*00a0*/ 	.short	0x0001
        /*00a2*/ 	.short	0x0008
        /*00a4*/ 	.byte	0x00, 0xf0, 0x11, 0x00


	//----- nvinfo : EIATTR_KPARAM_INFO
	.align		4
.L_9382:
        /*00a8*/ 	.byte	0x04, 0x17
        /*00aa*/ 	.short	(.L_9384 - .L_9383)
.L_9383:
        /*00ac*/ 	.word	0x00000000
        /*00b0*/ 	.short	0x0000
        /*00b2*/ 	.short	0x0000
        /*00b4*/ 	.byte	0x00, 0xf5, 0x21, 0x00


	//----- nvinfo : EIATTR_SPARSE_MMA_MASK
	.align		4
.L_9384:
        /*00b8*/ 	.byte	0x03, 0x50
        /*00ba*/ 	.short	0x0000


	//----- nvinfo : EIATTR_MAXREG_COUNT
	.align		4
        /*00bc*/ 	.byte	0x03, 0x1b
        /*00be*/ 	.short	0x00ff


	//----- nvinfo : EIATTR_MERCURY_ISA_VERSION
	.align		4
        /*00c0*/ 	.byte	0x03, 0x5f
        /*00c2*/ 	.short	0x0101


	//----- nvinfo : EIATTR_VRC_CTA_INIT_COUNT
	.align		4
        /*00c4*/ 	.byte	0x02, 0x4a
	.zero		1
	.zero		1


	//----- nvinfo : EIATTR_EXIT_INSTR_OFFSETS
	.align		4
        /*00c8*/ 	.byte	0x04, 0x1c
        /*00ca*/ 	.short	(.L_9386 - .L_9385)


	//   ....[0]....
.L_9385:
        /*00cc*/ 	.word	0x000000d0


	//   ....[1]....
        /*00d0*/ 	.word	0x00000d10


	//----- nvinfo : EIATTR_CRS_STACK_SIZE
	.align		4
.L_9386:
        /*00d4*/ 	.byte	0x04, 0x1e
        /*00d6*/ 	.short	(.L_9388 - .L_9387)
.L_9387:
        /*00d8*/ 	.word	0x00000000


	//----- nvinfo : EIATTR_CBANK_PARAM_SIZE
	.align		4
.L_9388:
        /*00dc*/ 	.byte	0x03, 0x19
        /*00de*/ 	.short	0x0038


	//----- nvinfo : EIATTR_PARAM_CBANK
	.align		4
        /*00e0*/ 	.byte	0x04, 0x0a
        /*00e2*/ 	.short	(.L_9390 - .L_9389)
	.align		4
.L_9389:
        /*00e4*/ 	.word	index@(.nv.constant0._Z28_permutedims_5D_1_5_4_2_3_64PdiiiiiS_iiii)
        /*00e8*/ 	.short	0x0380
        /*00ea*/ 	.short	0x0038


	//----- nvinfo : EIATTR_SW_WAR
	.align		4
.L_9390:
        /*00ec*/ 	.byte	0x04, 0x36
        /*00ee*/ 	.short	(.L_9392 - .L_9391)
.L_9391:
        /*00f0*/ 	.word	0x00000008
.L_9392:


//--------------------- .nv.info._Z28_permutedims_5D_1_5_4_2_3_32PfiiiiiS_iiii --------------------------
	.section	.nv.info._Z28_permutedims_5D_1_5_4_2_3_32PfiiiiiS_iiii,"",@"SHT_CUDA_INFO"
	.sectionflags	@""
	.align	4


	//----- nvinfo : EIATTR_CUDA_API_VERSION
	.align		4
        /*0000*/ 	.byte	0x04, 0x37
        /*0002*/ 	.short	(.L_9394 - .L_9393)
.L_9393:
        /*0004*/ 	.word	0x00000082


	//----- nvinfo : EIATTR_KPARAM_INFO
	.align		4
.L_9394:
        /*0008*/ 	.byte	0x04, 0x17
        /*000a*/ 	.short	(.L_9396 - .L_9395)
.L_9395:
        /*000c*/ 	.word	0x00000000
        /*0010*/ 	.short	0x000a
        /*0012*/ 	.short	0x0034
        /*0014*/ 	.byte	0x00, 0xf0, 0x11, 0x00


	//----- nvinfo : EIATTR_KPARAM_INFO
	.align		4
.L_9396:
        /*0018*/ 	.byte	0x04, 0x17
        /*001a*/ 	.short	(.L_9398 - .L_9397)
.L_9397:
        /*001c*/ 	.word	0x00000000
        /*0020*/ 	.short	0x0009
        /*0022*/ 	.short	0x0030
        /*0024*/ 	.byte	0x00, 0xf0, 0x11, 0x00


	//----- nvinfo : EIATTR_KPARAM_INFO
	.align		4
.L_9398:
        /*0028*/ 	.byte	0x04, 0x17
        /*002a*/ 	.short	(.L_9400 - .L_9399)
.L_9399:
        /*002c*/ 	.word	0x00000000
        /*0030*/ 	.short	0x0008
        /*0032*/ 	.short	0x002c
        /*0034*/ 	.byte	0x00, 0xf0, 0x11, 0x00


	//----- nvinfo : EIATTR_KPARAM_INFO
	.align		4
.L_9400:
        /*0038*/ 	.byte	0x04, 0x17
        /*003a*/ 	.short	(.L_9402 - .L_9401)
.L_9401:
        /*003c*/ 	.word	0x00000000
        /*0040*/ 	.short	0x0007
        /*0042*/ 	.short	0x0028
        /*0044*/ 	.byte	0x00, 0xf0, 0x11, 0x00


	//----- nvinfo : EIATTR_KPARAM_INFO
	.align		4
.L_9402:
        /*0048*/ 	.byte	0x04, 0x17
        /*004a*/ 	.short	(.L_9404 - .L_9403)
.L_9403:
        /*004c*/ 	.word	0x00000000
        /*0050*/ 	.short	0x0006
        /*0052*/ 	.short	0x0020
        /*0054*/ 	.byte	0x00, 0xf5, 0x21, 0x00


	//----- nvinfo : EIATTR_KPARAM_INFO
	.align		4
.L_9404:
        /*0058*/ 	.byte	0x04, 0x17
        /*005a*/ 	.short	(.L_9406 - .L_9405)
.L_9405:
        /*005c*/ 	.word	0x00000000
        /*0060*/ 	.short	0x0005
        /*0062*/ 	.short	0x0018
        /*0064*/ 	.byte	0x00, 0xf0, 0x11, 0x00


	//----- nvinfo : EIATTR_KPARAM_INFO
	.align		4
.L_9406:
        /*0068*/ 	.byte	0x04, 0x17
        /*006a*/ 	.short	(.L_9408 - .L_9407)
.L_9407:
        /*006c*/ 	.word	0x00000000
        /*0070*/ 	.short	0x0004
        /*0072*/ 	.short	0x0014
        /*0074*/ 	.byte	0x00, 0xf0, 0x11, 0x00


	//----- nvinfo : EIATTR_KPARAM_INFO
	.align		4
.L_9408:
        /*0078*/ 	.byte	0x04, 0x17
        /*007a*/ 	.short	(.L_9410 - .L_9409)
.L_9409:
        /*007c*/ 	.word	0x00000000
        /*0080*/ 	.short	0x0003
        /*0082*/ 	.short	0x0010
        /*0084*/ 	.byte	0x00, 0xf0, 0x11, 0x00


	//----- nvinfo : EIATTR_KPARAM_INFO
	.align		4
.L_9410:
        /*0088*/ 	.byte	0x04, 0x17
        /*008a*/ 	.short	(.L_9412 - .L_9411)
.L_9411:
        /*008c*/ 	.word	0x00000000
        /*0090*/ 	.short	0x0002
        /*0092*/ 	.short	0x000c
        /*0094*/ 	.byte	0x00, 0xf0, 0x11, 0x00


	//----- nvinfo : EIATTR_KPARAM_INFO
	.align		4
.L_9412:
        /*0098*/ 	.byte	0x04, 0x17
        /*009a*/ 	.short	(.L_9414 - .L_9413)
.L_9413:
        /*009c*/ 	.word	0x00000000
        /*00a0*/ 	.short	0x0001
        /*00a2*/ 	.short	0x0008
        /*00a4*/ 	.byte	0x00, 0xf0, 0x11, 0x00


	//----- nvinfo : EIATTR_KPARAM_INFO
	.align		4
.L_9414:
        /*00a8*/ 	.byte	0x04, 0x17
        /*00aa*/ 	.short	(.L_9416 - .L_9415)
.L_9415:
        /*00ac*/ 	.word	0x00000000
        /*00b0*/ 	.short	0x0000
        /*00b2*/ 	.short	0x0000
        /*00b4*/ 	.byte	0x00, 0xf5, 0x21, 0x00


	//----- nvinfo : EIATTR_SPARSE_MMA_MASK
	.align		4
.L_9416:
        /*00b8*/ 	.byte	0x03, 0x50
        /*00ba*/ 	.short	0x0000


	//----- nvinfo : EIATTR_MAXREG_COUNT
	.align		4
        /*00bc*/ 	.byte	0x03, 0x1b
        /*00be*/ 	.short	0x00ff


	//----- nvinfo : EIATTR_MERCURY_ISA_VERSION
	.align		4
        /*00c0*/ 	.byte	0x03, 0x5f
        /*00c2*/ 	.short	0x0101


	//----- nvinfo : EIATTR_VRC_CTA_INIT_COUNT
	.align		4
        /*00c4*/ 	.byte	0x02, 0x4a
	.zero		1
	.zero		1


	//----- nvinfo : EIATTR_EXIT_INSTR_OFFSETS
	.align		4
        /*00c8*/ 	.byte	0x04, 0x1c
        /*00ca*/ 	.short	(.L_9418 - .L_9417)


	//   ....[0]....
.L_9417:
        /*00cc*/ 	.word	0x000000d0


	//   ....[1]....
        /*00d0*/ 	.word	0x00000d80


	//----- nvinfo : EIATTR_CRS_STACK_SIZE
	.align		4
.L_9418:
        /*00d4*/ 	.byte	0x04, 0x1e
        /*00d6*/ 	.short	(.L_9420 - .L_9419)
.L_9419:
        /*00d8*/ 	.word	0x00000000


	//----- nvinfo : EIATTR_CBANK_PARAM_SIZE
	.align		4
.L_9420:
        /*00dc*/ 	.byte	0x03, 0x19
        /*00de*/ 	.short	0x0038


	//----- nvinfo : EIATTR_PARAM_CBANK
	.align		4
        /*00e0*/ 	.byte	0x04, 0x0a
        /*00e2*/ 	.short	(.L_9422 - .L_9421)
	.align		4
.L_9421:
        /*00e4*/ 	.word	index@(.nv.constant0._Z28_permutedims_5D_1_5_4_2_3_32PfiiiiiS_iiii)
        /*00e8*/ 	.short	0x0380
        /*00ea*/ 	.short	0x0038


	//----- nvinfo : EIATTR_SW_WAR
	.align		4
.L_9422:
        /*00ec*/ 	.byte	0x04, 0x36
        /*00ee*/ 	.short	(.L_9424 - .L_9423)
.L_9423:
        /*00f0*/ 	.word	0x00000008
.L_9424:


//--------------------- .nv.info._Z28_permutedims_5D_1_5_3_4_2_64PdiiiiiS_iiii --------------------------
	.section	.nv.info._Z28_permutedims_5D_1_5_3_4_2_64PdiiiiiS_iiii,"",@"SHT_CUDA_INFO"
	.sectionflags	@""
	.align	4


	//----- nvinfo : EIATTR_CUDA_API_VERSION
	.align		4
        /*0000*/ 	.byte	0x04, 0x37
        /*0002*/ 	.short	(.L_9426 - .L_9425)
.L_9425:
        /*0004*/ 	.word	0x00000082


	//----- nvinfo : EIATTR_KPARAM_INFO
	.align		4
.L_9426:
        /*0008*/ 	.byte	0x04, 0x17
        /*000a*/ 	.short	(.L_9428 - .L_9427)
.L_9427:
        /*000c*/ 	.word	0x00000000
        /*0010*/ 	.short	0x000a
        /*0012*/ 	.short	0x0034
        /*0014*/ 	.byte	0x00, 0xf0, 0x11, 0x00


	//----- nvinfo : EIATTR_KPARAM_INFO
	.align		4
.L_9428:
        /*0018*/ 	.byte	0x04, 0x17
        /*001a*/ 	.short	(.L_9430 - .L_9429)
.L_9429:
        /*001c*/ 	.word	0x00000000
        /*0020*/ 	.short	0x0009
        /*0022*/ 	.short	0x0030
        /*0024*/ 	.byte	0x00, 0xf0, 0x11, 0x00


	//----- nvinfo : EIATTR_KPARAM_INFO
	.align		4
.L_9430:
        /*0028*/ 	.byte	0x04, 0x17
        /*002a*/ 	.short	(.L_9432 - .L_9431)
.L_9431:
        /*002c*/ 	.word	0x00000000
        /*0030*/ 	.short	0x0008
        /*0032*/ 	.short	0x002c
        /*0034*/ 	.byte	0x00, 0xf0, 0x11, 0x00


	//----- nvinfo : EIATTR_KPARAM_INFO
	.align		4
.L_9432:
        /*0038*/ 	.byte	0x04, 0x17
        /*003a*/ 	.short	(.L_9434 - .L_9433)
.L_9433:
        /*003c*/ 	.word	0x00000000
        /*0040*/ 	.short	0x0007
        /*0042*/ 	.short	0x0028
        /*0044*/ 	.byte	0x00, 0xf0, 0x11, 0x00


	//----- nvinfo : EIATTR_KPARAM_INFO
	.align		4
.L_9434:
        /*0048*/ 	.byte	0x04, 0x17
        /*004a*/ 	.short	(.L_9436 - .L_9435)
.L_9435:
        /*004c*/ 	.word	0x00000000
        /*0050*/ 	.short	0x0006
        /*0052*/ 	.short	0x0020
        /*0054*/ 	.byte	0x00, 0xf5, 0x21, 0x00


	//----- nvinfo : EIATTR_KPARAM_INFO
	.align		4
.L_9436:
        /*0058*/ 	.byte	0x04, 0x17
        /*005a*/ 	.short	(.L_9438 - .L_9437)
.L_9437:
        /*005c*/ 	.word	0x00000000
        /*0060*/ 	.short	0x0005
        /*0062*/ 	.short	0x0018
        /*0064*/ 	.byte	0x00, 0xf0, 0x11, 0x00


	//----- nvinfo : EIATTR_KPARAM_INFO
	.align		4
.L_9438:
        /*0068*/ 	.byte	0x04, 0x17
        /*006a*/ 	.short	(.L_9440 - .L_9439)
.L_9439:
        /*006c*/ 	.word	0x00000000
        /*0070*/ 	.short	0x0004
        /*0072*/ 	.short	0x0014
        /*0074*/ 	.byte	0x00, 0xf0, 0x11, 0x00


	//----- nvinfo : EIATTR_KPARAM_INFO
	.align		4
.L_9440:
        /*0078*/ 	.byte	0x04, 0x17
        /*007a*/ 	.short	(.L_9442 - .L_9441)
.L_9441:
        /*007c*/ 	.word	0x00000000
        /*0080*/ 	.short	0x0003
        /*0082*/ 	.short	0x0010
        /*0084*/ 	.byte	0x00, 0xf0, 0x11, 0x00


	//----- nvinfo : EIATTR_KPARAM_INFO
	.align		4
.L_9442:
        /*0088*/ 	.byte	0x04, 0x17
        /*008a*/ 	.short	(.L_9444 - .L_9443)
.L_9443:
        /*008c*/ 	.word	0x00000000
        /*0090*/ 	.short	0x0002
        /*0092*/ 	.short	0x000c
        /*0094*/ 	.byte	0x00, 0xf0, 0x11, 0x00


	//----- nvinfo : EIATTR_KPARAM_INFO
	.align		4
.L_9444:
        /*0098*/ 	.byte	0x04, 0x17
        /*009a*/ 	.short	(.L_9446 - .L_9445)
.L_9445:
        /*009c*/ 	.word	0x00000000
        /*00a0*/ 	.short	0x0001
        /*00a2*/ 	.short	0x0008
        /*00a4*/ 	.byte	0x00, 0xf0, 0x11, 0x00


	//----- nvinfo : EIATTR_KPARAM_INFO
	.align		4
.L_9446:
        /*00a8*/ 	.byte	0x04, 0x17
        /*00aa*/ 	.short	(.L_9448 - .L_9447)
.L_9447:
        /*00ac*/ 	.word	0x00000000
        /*00b0*/ 	.short	0x0000
        /*00b2*/ 	.short	0x0000
        /*00b4*/ 	.byte	0x00, 0xf5, 0x21, 0x00


	//----- nvinfo : EIATTR_SPARSE_MMA_MASK
	.align		4
.L_9448:
        /*00b8*/ 	.byte	0x03, 0x50
        /*00ba*/ 	.short	0x0000


	//----- nvinfo : EIATTR_MAXREG_COUNT
	.align		4
        /*00bc*/ 	.byte	0x03, 0x1b
        /*00be*/ 	.short	0x00ff


	//----- nvinfo : EIATTR_MERCURY_ISA_VERSION
	.align		4
        /*00c0*/ 	.byte	0x03, 0x5f
        /*00c2*/ 	.short	0x0101


	//----- nvinfo : EIATTR_VRC_CTA_INIT_COUNT
	.align		4
        /*00c4*/ 	.byte	0x02, 0x4a
	.zero		1
	.zero		1


	//----- nvinfo : EIATTR_EXIT_INSTR_OFFSETS
	.align		4
        /*00c8*/ 	.byte	0x04, 0x1c
        /*00ca*/ 	.short	(.L_9450 - .L_9449)


	//   ....[0]....
.L_9449:
        /*00cc*/ 	.word	0x000000d0


	//   ....[1]....
        /*00d0*/ 	.word	0x00000d10


	//----- nvinfo : EIATTR_CRS_STACK_SIZE
	.align		4
.L_9450:
        /*00d4*/ 	.byte	0x04, 0x1e
        /*00d6*/ 	.short	(.L_9452 - .L_9451)
.L_9451:
        /*00d8*/ 	.word	0x00000000


	//----- nvinfo : EIATTR_CBANK_PARAM_SIZE
	.align		4
.L_9452:
        /*00dc*/ 	.byte	0x03, 0x19
        /*00de*/ 	.short	0x0038


	//----- nvinfo : EIATTR_PARAM_CBANK
	.align		4
        /*00e0*/ 	.byte	0x04, 0x0a
        /*00e2*/ 	.short	(.L_9454 - .L_9453)
	.align		4
.L_9453:
        /*00e4*/ 	.word	index@(.nv.constant0._Z28_permutedims_5D_1_5_3_4_2_64PdiiiiiS_iiii)
        /*00e8*/ 	.short	0x0380
        /*00ea*/ 	.short	0x0038


	//----- nvinfo : EIATTR_SW_WAR
	.align		4
.L_9454:
        /*00ec*/ 	.byte	0x04, 0x36
        /*00ee*/ 	.short	(.L_9456 - .L_9455)
.L_9455:
        /*00f0*/ 	.word	0x00000008
.L_9456:


//--------------------- .nv.info._Z28_permutedims_5D_1_5_3_4_2_32PfiiiiiS_iiii --------------------------
	.section	.nv.info._Z28_permutedims_5D_1_5_3_4_2_32PfiiiiiS_iiii,"",@"SHT_CUDA_INFO"
	.sectionflags	@""
	.align	4


	//----- nvinfo : EIATTR_CUDA_API_VERSION
	.align		4
        /*0000*/ 	.byte	0x04, 0x37
        /*0002*/ 	.short	(.L_9458 - .L_9457)
.L_9457:
        /*0004*/ 	.word	0x00000082


	//----- nvinfo : EIATTR_KPARAM_INFO
	.align		4
.L_9458:
        /*0008*/ 	.byte	0x04, 0x17
        /*000a*/ 	.short	(.L_9460 - .L_9459)
.L_9459:
        /*000c*/ 	.word	0x00000000
        /*0010*/ 	.short	0x000a
        /*0012*/ 	.short	0x0034
        /*0014*/ 	.byte	0x00, 0xf0, 0x11, 0x00


	//----- nvinfo : EIATTR_KPARAM_INFO
	.align		4
.L_9460:
        /*0018*/ 	.byte	0x04, 0x17
        /*001a*/ 	.short	(.L_9462 - .L_9461)
.L_9461:
        /*001c*/ 	.word	0x00000000
        /*0020*/ 	.short	0x0009
        /*0022*/ 	.short	0x0030
        /*0024*/ 	.byte	0x00, 0xf0, 0x11, 0x00


	//----- nvinfo : EIATTR_KPARAM_INFO
	.align		4
.L_9462:
        /*0028*/ 	.byte	0x04, 0x17
        /*002a*/ 	.short	(.L_9464 - .L_9463)
.L_9463:
        /*002c*/ 	.word	0x00000000
        /*0030*/ 	.short	0x0008
        /*0032*/ 	.short	0x002c
        /*0034*/ 	.byte	0x00, 0xf0, 0x11, 0x00


	//----- nvinfo : EIATTR_KPARAM_INFO
	.align		4
.L_9464:
        /*0038*/ 	.byte	0x04, 0x17
        /*003a*/ 	.short	(.L_9466 - .L_9465)
.L_9465:
        /*003c*/ 	.word	0x00000000
        /*0040*/ 	.short	0x0007
        /*0042*/ 	.short	0x0028
        /*0044*/ 	.byte	0x00, 0xf0, 0x11, 0x00


	//----- nvinfo : EIATTR_KPARAM_INFO
	.align		4
.L_9466:
        /*0048*/ 	.byte	0x04, 0x17
        /*004a*/ 	.short	(.L_9468 - .L_9467)
.L_9467:
        /*004c*/ 	.word	0x00000000
        /*0050*/ 	.short	0x0006
        /*0052*/ 	.short	0x0020
        /*0054*/ 	.byte	0x00, 0xf5, 0x21, 0x00


	//----- nvinfo : EIATTR_KPARAM_INFO
	.align		4
.L_9468:
        /*0058*/ 	.byte	0x04, 0x17
        /*005a*/ 	.short	(.L_9470 - .L_9469)
.L_9469:
        /*005c*/ 	.word	0x00000000
        /*0060*/ 	.short	0x0005
        /*0062*/ 	.short	0x0018
        /*0064*/ 	.byte	0x00, 0xf0, 0x11, 0x00


	//----- nvinfo : EIATTR_KPARAM_INFO
	.align		4
.L_9470:
        /*0068*/ 	.byte	0x04, 0x17
        /*006a*/ 	.short	(.L_9472 - .L_9471)
.L_9471:
        /*006c*/ 	.word	0x00000000
        /*0070*/ 	.short	0x0004
        /*0072*/ 	.short	0x0014
        /*0074*/ 	.byte	0x00, 0xf0, 0x11, 0x00


	//----- nvinfo : EIATTR_KPARAM_INFO
	.align		4
.L_9472:
        /*0078*/ 	.byte	0x04, 0x17
        /*007a*/ 	.short	(.L_9474 - .L_9473)
.L_9473:
        /*007c*/ 	.word	0x00000000
        /*0080*/ 	.short	0x0003
        /*0082*/ 	.short	0x0010
        /*0084*/ 	.byte	0x00, 0xf0, 0x11, 0x00


	//----- nvinfo : EIATTR_KPARAM_INFO
	.align		4
.L_9474:
        /*0088*/ 	.byte	0x04, 0x17
        /*008a*/ 	.short	(.L_9476 - .L_9475)
.L_9475:
        /*008c*/ 	.word	0x00000000
        /*0090*/ 	.short	0x0002
        /*0092*/ 	.short	0x000c
        /*0094*/ 	.byte	0x00, 0xf0, 0x11, 0x00


	//----- nvinfo : EIATTR_KPARAM_INFO
	.align		4
.L_9476:
        /*0098*/ 	.byte	0x04, 0x17
        /*009a*/ 	.short	(.L_9478 - .L_9477)
.L_9477:
        /*009c*/ 	.word	0x00000000
        /*00a0*/ 	.short	0x0001
        /*00a2*/ 	.short	0x0008
        /*00a4*/ 	.byte	0x00, 0xf0, 0x11, 0x00


	//----- nvinfo : EIATTR_KPARAM_INFO
	.align		4
.L_9478:
        /*00a8*/ 	.byte	0x04, 0x17
        /*00aa*/ 	.short	(.L_9480 - .L_9479)
.L_9479:
        /*00ac*/ 	.word	0x00000000
        /*00b0*/ 	.short	0x0000
        /*00b2*/ 	.short	0x0000
        /*00b4*/ 	.byte	0x00, 0xf5, 0x21, 0x00


	//----- nvinfo : EIATTR_SPARSE_MMA_MASK
	.align		4
.L_9480:
        /*00b8*/ 	.byte	0x03, 0x50
        /*00ba*/ 	.short	0x0000


	//----- nvinfo : EIATTR_MAXREG_COUNT
	.align		4
        /*00bc*/ 	.byte	0x03, 0x1b
        /*00be*/ 	.short	0x00ff


	//----- nvinfo : EIATTR_MERCURY_ISA_VERSION
	.align		4
        /*00c0*/ 	.byte	0x03, 0x5f
        /*00c2*/ 	.short	0x0101


	//----- nvinfo : EIATTR_VRC_CTA_INIT_COUNT
	.align		4
        /*00c4*/ 	.byte	0x02, 0x4a
	.zero		1
	.zero		1


	//----- nvinfo : EIATTR_EXIT_INSTR_OFFSETS
	.align		4
        /*00c8*/ 	.byte	0x04, 0x1c
        /*00ca*/ 	.short	(.L_9482 - .L_9481)


	//   ....[0]....
.L_9481:
        /*00cc*/ 	.word	0x000000d0


	//   ....[1]....
        /*00d0*/ 	.word	0x00000d80


	//----- nvinfo : EIATTR_CRS_STACK_SIZE
	.align		4
.L_9482:
        /*00d4*/ 	.byte	0x04, 0x1e
        /*00d6*/ 	.short	(.L_9484 - .L_9483)
.L_9483:
        /*00d8*/ 	.word	0x00000000


	//----- nvinfo : EIATTR_CBANK_PARAM_SIZE
	.align		4
.L_9484:
        /*00dc*/ 	.byte	0x03, 0x19
        /*00de*/ 	.short	0x0038


	//----- nvinfo : EIATTR_PARAM_CBANK
	.align		4
        /*00e0*/ 	.byte	0x04, 0x0a
        /*00e2*/ 	.short	(.L_9486 - .L_9485)
	.align		4
.L_9485:
        /*00e4*/ 	.word	index@(.nv.constant0._Z28_permutedims_5D_1_5_3_4_2_32PfiiiiiS_iiii)
        /*00e8*/ 	.short	0x0380
        /*00ea*/ 	.short	0x0038


	//----- nvinfo : EIATTR_SW_WAR
	.align		4
.L_9486:
        /*00ec*/ 	.byte	0x04, 0x36
        /*00ee*/ 	.short	(.L_9488 - .L_9487)
.L_9487:
        /*00f0*/ 	.word	0x00000008
.L_9488:


//--------------------- .nv.info._Z28_permutedims_5D_1_5_3_2_4_64PdiiiiiS_iiii --------------------------
	.section	.nv.info._Z28_permutedims_5D_1_5_3_2_4_64PdiiiiiS_iiii,"",@"SHT_CUDA_INFO"
	.sectionflags	@""
	.align	4


	//----- nvinfo : EIATTR_CUDA_API_VERSION
	.align		4
        /*0000*/ 	.byte	0x04, 0x37
        /*0002*/ 	.short	(.L_9490 - .L_9489)
.L_9489:
        /*0004*/ 	.word	0x00000082


	//----- nvinfo : EIATTR_KPARAM_INFO
	.align		4
.L_9490:
        /*0008*/ 	.byte	0x04, 0x17
        /*000a*/ 	.short	(.L_9492 - .L_9491)
.L_9491:
        /*000c*/ 	.word	0x00000000
        /*0010*/ 	.short	0x000a
        /*0012*/ 	.short	0x0034
        /*0014*/ 	.byte	0x00, 0xf0, 0x11, 0x00


	//----- nvinfo : EIATTR_KPARAM_INFO
	.align		4
.L_9492:
        /*0018*/ 	.byte	0x04, 0x17
        /*001a*/ 	.short	(.L_9494 - .L_9493)
.L_9493:
        /*001c*/ 	.word	0x00000000
        /*0020*/ 	.short	0x0009
        /*0022*/ 	.short	0x0030
        /*0024*/ 	.byte	0x00, 0xf0, 0x11, 0x00


	//----- nvinfo : EIATTR_KPARAM_INFO
	.align		4
.L_9494:
        /*0028*/ 	.byte	0x04, 0x17
        /*002a*/ 	.short	(.L_9496 - .L_9495)
.L_9495:
        /*002c*/ 	.word	0x00000000
        /*0030*/ 	.short	0x0008
        /*0032*/ 	.short	0x002c
        /*0034*/ 	.byte	0x00, 0xf0, 0x11, 0x00


	//----- nvinfo : EIATTR_KPARAM_INFO
	.align		4
.L_9496:
        /*0038*/ 	.byte	0x04, 0x17
        /*003a*/ 	.short	(.L_9498 - .L_9497)
.L_9497:
        /*003c*/ 	.word	0x00000000
        /*0040*/ 	.short	0x0007
        /*0042*/ 	.short	0x0028
        /*0044*/ 	.byte	0x00, 0xf0, 0x11, 0x00


	//----- nvinfo : EIATTR_KPARAM_INFO
	.align		4
.L_9498:
        /*0048*/ 	.byte	0x04, 0x17
        /*004a*/ 	.short	(.L_9500 - .L_9499)
.L_9499:
        /*004c*/ 	.word	0x00000000
        /*0050*/ 	.short	0x0006
        /*0052*/ 	.short	0x0020
        /*0054*/ 	.byte	0x00, 0xf5, 0x21, 0x00


	//----- nvinfo : EIATTR_KPARAM_INFO
	.align		4
.L_9500:
        /*0058*/ 	.byte	0x04, 0x17
        /*005a*/ 	.short	(.L_9502 - .L_9501)
.L_9501:
        /*005c*/ 	.word	0x00000000
        /*0060*/ 	.short	0x0005
        /*0062*/ 	.short	0x0018
        /*0064*/ 	.byte	0x00, 0xf0, 0x11, 0x00


	//----- nvinfo : EIATTR_KPARAM_INFO
	.align		4
.L_9502:
        /*0068*/ 	.byte	0x04, 0x17
        /*006a*/ 	.short	(.L_9504 - .L_9503)
.L_9503:
        /*006c*/ 	.word	0x00000000
        /*0070*/ 	.short	0x0004
        /*0072*/ 	.short	0x0014
        /*0074*/ 	.byte	0x00, 0xf0, 0x11, 0x00


	//----- nvinfo : EIATTR_KPARAM_INFO
	.align		4
.L_9504:
        /*0078*/ 	.byte	0x04, 0x17
        /*007a*/ 	.short	(.L_9506 - .L_9505)
.L_9505:
        /*007c*/ 	.word	0x00000000
        /*0080*/ 	.short	0x0003
        /*0082*/ 	.short	0x0010
        /*0084*/ 	.byte	0x00, 0xf0, 0x11, 0x00


	//----- nvinfo : EIATTR_KPARAM_INFO
	.align		4
.L_9506:
        /*0088*/ 	.byte	0x04, 0x17
        /*008a*/ 	.short	(.L_9508 - .L_9507)
.L_9507:
        /*008c*/ 	.word	0x00000000
        /*0090*/ 	.short	0x0002
        /*0092*/ 	.short	0x000c
        /*0094*/ 	.byte	0x00, 0xf0, 0x11, 0x00


	//----- nvinfo : EIATTR_KPARAM_INFO
	.align		4
.L_9508:
        /*0098*/ 	.byte	0x04, 0x17
        /*009a*/ 	.short	(.L_9510 - .L_9509)
.L_9509:
        /*009c*/ 	.word	0x00000000
        /*00a0*/ 	.short	0x0001
        /*00a2*/ 	.short	0x0008
        /*00a4*/ 	.byte	0x00, 0xf0, 0x11, 0x00


	//----- nvinfo : EIATTR_KPARAM_INFO
	.align		4
.L_9510:
        /*00a8*/ 	.byte	0x04, 0x17
        /*00aa*/ 	.short	(.L_9512 - .L_9511)
.L_9511:
        /*00ac*/ 	.word	0x00000000
        /*00b0*/ 	.short	0x0000
        /*00b2*/ 	.short	0x0000
        /*00b4*/ 	.byte	0x00, 0xf5, 0x21, 0x00


	//----- nvinfo : EIATTR_SPARSE_MMA_MASK
	.align		4
.L_9512:
        /*00b8*/ 	.byte	0x03, 0x50
        /*00ba*/ 	.short	0x0000


	//----- nvinfo : EIATTR_MAXREG_COUNT
	.align		4
        /*00bc*/ 	.byte	0x03, 0x1b
        /*00be*/ 	.short	0x00ff


	//----- nvinfo : EIATTR_MERCURY_ISA_VERSION
	.align		4
        /*00c0*/ 	.byte	0x03, 0x5f
        /*00c2*/ 	.short	0x0101


	//----- nvinfo : EIATTR_VRC_CTA_INIT_COUNT
	.align		4
        /*00c4*/ 	.byte	0x02, 0x4a
	.zero		1
	.zero		1


	//----- nvinfo : EIATTR_EXIT_INSTR_OFFSETS
	.align		4
        /*00c8*/ 	.byte	0x04, 0x1c
        /*00ca*/ 	.short	(.L_9514 - .L_9513)


	//   ....[0]....
.L_9513:
        /*00cc*/ 	.word	0x000000d0


	//   ....[1]....
        /*00d0*/ 	.word	0x00000d10


	//----- nvinfo : EIATTR_CRS_STACK_SIZE
	.align		4
.L_9514:
        /*00d4*/ 	.byte	0x04, 0x1e
        /*00d6*/ 	.short	(.L_9516 - .L_9515)
.L_9515:
        /*00d8*/ 	.word	0x00000000


	//----- nvinfo : EIATTR_CBANK_PARAM_SIZE
	.align		4
.L_9516:
        /*00dc*/ 	.byte	0x03, 0x19
        /*00de*/ 	.short	0x0038


	//----- nvinfo : EIATTR_PARAM_CBANK
	.align		4
        /*00e0*/ 	.byte	0x04, 0x0a
        /*00e2*/ 	.short	(.L_9518 - .L_9517)
	.align		4
.L_9517:
        /*00e4*/ 	.word	index@(.nv.constant0._Z28_permutedims_5D_1_5_3_2_4_64PdiiiiiS_iiii)
        /*00e8*/ 	.short	0x0380
        /*00ea*/ 	.short	0x0038


	//----- nvinfo : EIATTR_SW_WAR
	.align		4
.L_9518:
        /*00ec*/ 	.byte	0x04, 0x36
        /*00ee*/ 	.short	(.L_9520 - .L_9519)
.L_9519:
        /*00f0*/ 	.word	0x00000008
.L_9520:


//--------------------- .nv.info._Z28_permutedims_5D_1_5_3_2_4_32PfiiiiiS_iiii --------------------------
	.section	.nv.info._Z28_permutedims_5D_1_5_3_2_4_32PfiiiiiS_iiii,"",@"SHT_CUDA_INFO"
	.sectionflags	@""
	.align	4


	//----- nvinfo : EIATTR_CUDA_API_VERSION
	.align		4
        /*0000*/ 	.byte	0x04, 0x37
        /*0002*/ 	.short	(.L_9522 - .L_9521)
.L_9521:
        /*0004*/ 	.word	0x00000082


	//----- nvinfo : EIATTR_KPARAM_INFO
	.align		4
.L_9522:
        /*0008*/ 	.byte	0x04, 0x17
        /*000a*/ 	.short	(.L_9524 - .L_9523)
.L_9523:
        /*000c*/ 	.word	0x00000000
        /*0010*/ 	.short	0x000a
        /*0012*/ 	.short	0x0034
        /*0014*/ 	.byte	0x00, 0xf0, 0x11, 0x00


	//----- nvinfo : EIATTR_KPARAM_INFO
	.align		4
.L_9524:
        /*0018*/ 	.byte	0x04, 0x17
        /*001a*/ 	.short	(.L_9526 - .L_9525)
.L_9525:
        /*001c*/ 	.word	0x00000000
        /*0020*/ 	.short	0x0009
        /*0022*/ 	.short	0x0030
        /*0024*/ 	.byte	0x00, 0xf0, 0x11, 0x00


	//----- nvinfo : EIATTR_KPARAM_INFO
	.align		4
.L_9526:
        /*0028*/ 	.byte	0x04, 0x17
        /*002a*/ 	.short	(.L_9528 - .L_9527)
.L_9527:
        /*002c*/ 	.word	0x00000000
        /*0030*/ 	.short	0x0008
        /*0032*/ 	.short	0x002c
        /*0034*/ 	.byte	0x00, 0xf0, 0x11, 0x00


	//----- nvinfo : EIATTR_KPARAM_INFO
	.align		4
.L_9528:
        /*0038*/ 	.byte	0x04, 0x17
        /*003a*/ 	.short	(.L_9530 - .L_9529)
.L_9529:
        /*003c*/ 	.word	0x00000000
        /*0040*/ 	.short	0x0007
        /*0042*/ 	.short	0x0028
        /*0044*/ 	.byte	0x00, 0xf0, 0x11, 0x00


	//----- nvinfo : EIATTR_KPARAM_INFO
	.align		4
.L_9530:
        /*0048*/ 	.byte	0x04, 0x17
        /*004a*/ 	.short	(.L_9532 - .L_9531)
.L_9531:
        /*004c*/ 	.word	0x00000000
        /*0050*/ 	.short	0x0006
        /*0052*/ 	.short	0x0020
        /*0054*/ 	.byte	0x00, 0xf5, 0x21, 0x00


	//----- nvinfo : EIATTR_KPARAM_INFO
	.align		4
.L_9532:
        /*0058*/ 	.byte	0x04, 0x17
        /*005a*/ 	.short	(.L_9534 - .L_9533)
.L_9533:
        /*005c*/ 	.word	0x00000000
        /*0060*/ 	.short	0x0005
        /*0062*/ 	.short	0x0018
        /*0064*/ 	.byte	0x00, 0xf0, 0x11, 0x00


	//----- nvinfo : EIATTR_KPARAM_INFO
	.align		4
.L_9534:
        /*0068*/ 	.byte	0x04, 0x17
        /*006a*/ 	.short	(.L_9536 - .L_9535)
.L_9535:
        /*006c*/ 	.word	0x00000000
        /*0070*/ 	.short	0x0004
        /*0072*/ 	.short	0x0014
        /*0074*/ 	.byte	0x00, 0xf0, 0x11, 0x00


	//----- nvinfo : EIATTR_KPARAM_INFO
	.align		4
.L_9536:
        /*0078*/ 	.byte	0x04, 0x17
        /*007a*/ 	.short	(.L_9538 - .L_9537)
.L_9537:
        /*007c*/ 	.word	0x00000000
        /*0080*/ 	.short	0x0003
        /*0082*/ 	.short	0x0010
        /*0084*/ 	.byte	0x00, 0xf0, 0x11, 0x00


	//----- nvinfo : EIATTR_KPARAM_INFO
	.align		4
.L_9538:
        /*0088*/ 	.byte	0x04, 0x17
        /*008a*/ 	.short	(.L_9540 - .L_9539)
.L_9539:
        /*008c*/ 	.word	0x00000000
        /*0090*/ 	.short	0x0002
        /*0092*/ 	.short	0x000c
        /*0094*/ 	.byte	0x00, 0xf0, 0x11, 0x00


	//----- nvinfo : EIATTR_KPARAM_INFO
	.align		4
.L_9540:
        /*0098*/ 	.byte	0x04, 0x17
        /*009a*/ 	.short	(.L_9542 - .L_9541)
.L_9541:
        /*009c*/ 	.word	0x00000000
        /*00a0*/ 	.short	0x0001
        /*00a2*/ 	.short	0x0008
        /*00a4*/ 	.byte	0x00, 0xf0, 0x11, 0x00


	//----- nvinfo : EIATTR_KPARAM_INFO
	.align		4
.L_9542:
        /*00a8*/ 	.byte	0x04, 0x17
        /*00aa*/ 	.short	(.L_9544 - .L_9543)
.L_9543:
        /*00ac*/ 	.word	0x00000000
        /*00b0*/ 	.short	0x0000
        /*00b2*/ 	.short	0x0000
        /*00b4*/ 	.byte	0x00, 0xf5, 0x21, 0x00


	//----- nvinfo : EIATTR_SPARSE_MMA_MASK
	.align		4
.L_9544:
        /*00b8*/ 	.byte	0x03, 0x50
        /*00ba*/ 	.short	0x0000


	//----- nvinfo : EIATTR_MAXREG_COUNT
	.align		4
        /*00bc*/ 	.byte	0x03, 0x1b
        /*00be*/ 	.short	0x00ff


	//----- nvinfo : EIATTR_MERCURY_ISA_VERSION
	.align		4
        /*00c0*/ 	.byte	0x03, 0x5f
        /*00c2*/ 	.short	0x0101


	//----- nvinfo : EIATTR_VRC_CTA_INIT_COUNT
	.align		4
        /*00c4*/ 	.byte	0x02, 0x4a
	.zero		1
	.zero		1


	//----- nvinfo : EIATTR_EXIT_INSTR_OFFSETS
	.align		4
        /*00c8*/ 	.byte	0x04, 0x1c
        /*00ca*/ 	.short	(.L_9546 - .L_9545)


	//   ....[0]....
.L_9545:
        /*00cc*/ 	.word	0x000000d0


	//   ....[1]....
        /*00d0*/ 	.word	0x00000d80


	//----- nvinfo : EIATTR_CRS_STACK_SIZE
	.align		4
.L_9546:
        /*00d4*/ 	.byte	0x04, 0x1e
        /*00d6*/ 	.short	(.L_9548 - .L_9547)
.L_9547:
        /*00d8*/ 	.word	0x00000000


	//----- nvinfo : EIATTR_CBANK_PARAM_SIZE
	.align		4
.L_9548:
        /*00dc*/ 	.byte	0x03, 0x19
        /*00de*/ 	.short	0x0038


	//----- nvinfo : EIATTR_PARAM_CBANK
	.align		4
        /*00e0*/ 	.byte	0x04, 0x0a
        /*00e2*/ 	.short	(.L_9550 - .L_9549)
	.align		4
.L_9549:
        /*00e4*/ 	.word	index@(.nv.constant0._Z28_permutedims_5D_1_5_3_2_4_32PfiiiiiS_iiii)
        /*00e8*/ 	.short	0x0380
        /*00ea*/ 	.short	0x0038


	//----- nvinfo : EIATTR_SW_WAR
	.align		4
.L_9550:
        /*00ec*/ 	.byte	0x04, 0x36
        /*00ee*/ 	.short	(.L_9552 - .L_9551)
.L_9551:
        /*00f0*/ 	.word	0x00000008
.L_9552:


//--------------------- .nv.info._Z28_permutedims_5D_1_5_2_4_3_64PdiiiiiS_iiii --------------------------
	.section	.nv.info._Z28_permutedims_5D_1_5_2_4_3_64PdiiiiiS_iiii,"",@"SHT_CUDA_INFO"
	.sectionflags	@""
	.align	4


	//----- nvinfo : EIATTR_CUDA_API_VERSION
	.align		4
        /*0000*/ 	.byte	0x04, 0x37
        /*0002*/ 	.short	(.L_9554 - .L_9553)
.L_9553:
        /*0004*/ 	.word	0x00000082


	//----- nvinfo : EIATTR_KPARAM_INFO
	.align		4
.L_9554:
        /*0008*/ 	.byte	0x04, 0x17
        /*000a*/ 	.short	(.L_9556 - .L_9555)
.L_9555:
        /*000c*/ 	.word	0x00000000
        /*0010*/ 	.short	0x000a
        /*0012*/ 	.short	0x0034
        /*0014*/ 	.byte	0x00, 0xf0, 0x11, 0x00


	//----- nvinfo : EIATTR_KPARAM_INFO
	.align		4
.L_9556:
        /*0018*/ 	.byte	0x04, 0x17
        /*001a*/ 	.short	(.L_9558 - .L_9557)
.L_9557:
        /*001c*/ 	.word	0x00000000
        /*0020*/ 	.short	0x0009
        /*0022*/ 	.short	0x0030
        /*0024*/ 	.byte	0x00, 0xf0, 0x11, 0x00


	//----- nvinfo : EIATTR_KPARAM_INFO
	.align		4
.L_9558:
        /*0028*/ 	.byte	0x04, 0x17
        /*002a*/ 	.short	(.L_9560 - .L_9559)
.L_9559:
        /*002c*/ 	.word	0x00000000
        /*0030*/ 	.short	0x0008
        /*0032*/ 	.short	0x002c
        /*0034*/ 	.byte	0x00, 0xf0, 0x11, 0x00


	//----- nvinfo : EIATTR_KPARAM_INFO
	.align		4
.L_9560:
        /*0038*/ 	.byte	0x04, 0x17
        /*003a*/ 	.short	(.L_9562 - .L_9561)
.L_9561:
        /*003c*/ 	.word	0x00000000
        /*0040*/ 	.short	0x0007
        /*0042*/ 	.short	0x0028
        /*0044*/ 	.byte	0x00, 0xf0, 0x11, 0x00


	//----- nvinfo : EIATTR_KPARAM_INFO
	.align		4
.L_9562:
        /*0048*/ 	.byte	0x04, 0x17
        /*004a*/ 	.short	(.L_9564 - .L_9563)
.L_9563:
        /*004c*/ 	.word	0x00000000
        /*0050*/ 	.short	0x0006
        /*0052*/ 	.short	0x0020
        /*0054*/ 	.byte	0x00, 0xf5, 0x21, 0x00


	//----- nvinfo : EIATTR_KPARAM_INFO
	.align		4
.L_9564:
        /*0058*/ 	.byte	0x04, 0x17
        /*005a*/ 	.short	(.L_9566 - .L_9565)
.L_9565:
        /*005c*/ 	.word	0x00000000
        /*0060*/ 	.short	0x0005
        /*0062*/ 	.short	0x0018
        /*0064*/ 	.byte	0x00, 0xf0, 0x11, 0x00


	//----- nvinfo : EIATTR_KPARAM_INFO
	.align		4
.L_9566:
        /*0068*/ 	.byte	0x04, 0x17
        /*006a*/ 	.short	(.L_9568 - .L_9567)
.L_9567:
        /*006c*/ 	.word	0x00000000
        /*0070*/ 	.short	0x0004
        /*0072*/ 	.short	0x0014
        /*0074*/ 	.byte	0x00, 0xf0, 0x11, 0x00


	//----- nvinfo : EIATTR_KPARAM_INFO
	.align		4
.L_9568:
        /*0078*/ 	.byte	0x04, 0x17
        /*007a*/ 	.short	(.L_9570 - .L_9569)
.L_9569:
        /*007c*/ 	.word	0x00000000
        /*0080*/ 	.short	0x0003
        /*0082*/ 	.short	0x0010
        /*0084*/ 	.byte	0x00, 0xf0, 0x11, 0x00


	//----- nvinfo : EIATTR_KPARAM_INFO
	.align		4
.L_9570:
        /*0088*/ 	.byte	0x04, 0x17
        /*008a*/ 	.short	(.L_9572 - .L_9571)
.L_9571:
        /*008c*/ 	.word	0x00000000
        /*0090*/ 	.short	0x0002
        /*0092*/ 	.short	0x000c
        /*0094*/ 	.byte	0x00, 0xf0, 0x11, 0x00


	//----- nvinfo : EIATTR_KPARAM_INFO
	.align		4
.L_9572:
        /*0098*/ 	.byte	0x04, 0x17
        /*009a*/ 	.short	(.L_9574 - .L_9573)
.L_9573:
        /*009c*/ 	.word	0x00000000
        /*00a0*/ 	.short	0x0001
        /*00a2*/ 	.short	0x0008
        /*00a4*/ 	.byte	0x00, 0xf0, 0x11, 0x00


	//----- nvinfo : EIATTR_KPARAM_INFO
	.align		4
.L_9574:
        /*00a8*/ 	.byte	0x04, 0x17
        /*00aa*/ 	.short	(.L_9576 - .L_9575)
.L_9575:
        /*00ac*/ 	.word	0x00000000
        /*00b0*/ 	.short	0x0000
        /*00b2*/ 	.short	0x0000
        /*00b4*/ 	.byte	0x00, 0xf5, 0x21, 0x00


	//----- nvinfo : EIATTR_SPARSE_MMA_MASK
	.align		4
.L_9576:
        /*00b8*/ 	.byte	0x03, 0x50
        /*00ba*/ 	.short	0x0000


	//----- nvinfo : EIATTR_MAXREG_COUNT
	.align		4
        /*00bc*/ 	.byte	0x03, 0x1b
        /*00be*/ 	.short	0x00ff


	//----- nvinfo : EIATTR_MERCURY_ISA_VERSION
	.align		4
        /*00c0*/ 	.byte	0x03, 0x5f
        /*00c2*/ 	.short	0x0101


	//----- nvinfo : EIATTR_VRC_CTA_INIT_COUNT
	.align		4
        /*00c4*/ 	.byte	0x02, 0x4a
	.zero		1
	.zero		1


	//----- nvinfo : EIATTR_EXIT_INSTR_OFFSETS
	.align		4
        /*00c8*/ 	.byte	0x04, 0x1c
        /*00ca*/ 	.short	(.L_9578 - .L_9577)


	//   ....[0]....
.L_9577:
        /*00cc*/ 	.word	0x000000d0


	//   ....[1]....
        /*00d0*/ 	.word	0x00000d10


	//----- nvinfo : EIATTR_CRS_STACK_SIZE
	.align		4
.L_9578:
        /*00d4*/ 	.byte	0x04, 0x1e
        /*00d6*/ 	.short	(.L_9580 - .L_9579)
.L_9579:
        /*00d8*/ 	.word	0x00000000


	//----- nvinfo : EIATTR_CBANK_PARAM_SIZE
	.align		4
.L_9580:
        /*00dc*/ 	.byte	0x03, 0x19
        /*00de*/ 	.short	0x0038


	//----- nvinfo : EIATTR_PARAM_CBANK
	.align		4
        /*00e0*/ 	.byte	0x04, 0x0a
        /*00e2*/ 	.short	(.L_9582 - .L_9581)
	.align		4
.L_9581:
        /*00e4*/ 	.word	index@(.nv.constant0._Z28_permutedims_5D_1_5_2_4_3_64PdiiiiiS_iiii)
        /*00e8*/ 	.short	0x0380
        /*00ea*/ 	.short	0x0038


	//----- nvinfo : EIATTR_SW_WAR
	.align		4
.L_9582:
        /*00ec*/ 	.byte	0x04, 0x36
        /*00ee*/ 	.short	(.L_9584 - .L_9583)
.L_9583:
        /*00f0*/ 	.word	0x00000008
.L_9584:


//--------------------- .nv.info._Z28_permutedims_5D_1_5_2_4_3_32PfiiiiiS_iiii --------------------------
	.section	.nv.info._Z28_permutedims_5D_1_5_2_4_3_32PfiiiiiS_iiii,"",@"SHT_CUDA_INFO"
	.sectionflags	@""
	.align	4


	//----- nvinfo : EIATTR_CUDA_API_VERSION
	.align		4
        /*0000*/ 	.byte	0x04, 0x37
        /*0002*/ 	.short	(.L_9586 - .L_9585)
.L_9585:
        /*0004*/ 	.word	0x00000082


	//----- nvinfo : EIATTR_KPARAM_INFO
	.align		4
.L_9586:
        /*0008*/ 	.byte	0x04, 0x17
        /*000a*/ 	.short	(.L_9588 - .L_9587)
.L_9587:
        /*000c*/ 	.word	0x00000000
        /*0010*/ 	.short	0x000a
        /*0012*/ 	.short	0x0034
        /*0014*/ 	.byte	0x00, 0xf0, 0x11, 0x00


	//----- nvinfo : EIATTR_KPARAM_INFO
	.align		4
.L_9588:
        /*0018*/ 	.byte	0x04, 0x17
        /*001a*/ 	.short	(.L_9590 - .L_9589)
.L_9589:
        /*001c*/ 	.word	0x00000000
        /*0020*/ 	.short	0x0009
        /*0022*/ 	.short	0x0030
        /*0024*/ 	.byte	0x00, 0xf0, 0x11, 0x00


	//----- nvinfo : EIATTR_KPARAM_INFO
	.align		4
.L_9590:
        /*0028*/ 	.byte	0x04, 0x17
        /*002a*/ 	.short	(.L_9592 - .L_9591)
.L_9591:
        /*002c*/ 	.word	0x00000000
        /*0030*/ 	.short	0x0008
        /*0032*/ 	.short	0x002c
        /*0034*/ 	.byte	0x00, 0xf0, 0x11, 0x00


	//----- nvinfo : EIATTR_KPARAM_INFO
	.align		4
.L_9592:
        /*0038*/ 	.byte	0x04, 0x17
        /*003a*/ 	.short	(.L_9594 - .L_9593)
.L_9593:
        /*003c*/ 	.word	0x00000000
        /*0040*/ 	.short	0x0007
        /*0042*/ 	.short	0x0028
        /*0044*/ 	.byte	0x00, 0xf0, 0x11, 0x00


	//----- nvinfo : EIATTR_KPARAM_INFO
	.align		4
.L_9594:
        /*0048*/ 	.byte	0x04, 0x17
        /*004a*/ 	.short	(.L_9596 - .L_9595)
.L_9595:
        /*004c*/ 	.word	0x00000000
        /*0050*/ 	.short	0x0006
        /*0052*/ 	.short	0x0020
        /*0054*/ 	.byte	0x00, 0xf5, 0x21, 0x00


	//----- nvinfo : EIATTR_KPARAM_INFO
	.align		4
.L_9596:
        /*0058*/ 	.byte	0x04, 0x17
        /*005a*/ 	.short	(.L_9598 - .L_9597)
.L_9597:
        /*005c*/ 	.word	0x00000000
        /*0060*/ 	.short	0x0005
        /*0062*/ 	.short	0x0018
        /*0064*/ 	.byte	0x00, 0xf0, 0x11, 0x00


	//----- nvinfo : EIATTR_KPARAM_INFO
	.align		4
.L_9598:
        /*0068*/ 	.byte	0x04, 0x17
        /*006a*/ 	.short	(.L_9600 - .L_9599)
.L_9599:
        /*006c*/ 	.word	0x00000000
        /*0070*/ 	.short	0x0004
        /*0072*/ 	.short	0x0014
        /*0074*/ 	.byte	0x00, 0xf0, 0x11, 0x00


	//----- nvinfo : EIATTR_KPARAM_INFO
	.align		4
.L_9600:
        /*0078*/ 	.byte	0x04, 0x17
        /*007a*/ 	.short	(.L_9602 - .L_9601)
.L_9601:
        /*007c*/ 	.word	0x00000000
        /*0080*/ 	.short	0x0003
        /*0082*/ 	.short	0x0010
        /*0084*/ 	.byte	0x00, 0xf0, 0x11, 0x00


	//----- nvinfo : EIATTR_KPARAM_INFO
	.align		4
.L_9602:
        /*0088*/ 	.byte	0x04, 0x17
        /*008a*/ 	.short	(.L_9604 - .L_9603)
.L_9603:
        /*008c*/ 	.word	0x00000000
        /*0090*/ 	.short	0x0002
        /*0092*/ 	.short	0x000c
        /*0094*/ 	.byte	0x00, 0xf0, 0x11, 0x00


	//----- nvinfo : EIATTR_KPARAM_INFO
	.align		4
.L_9604:
        /*0098*/ 	.byte	0x04, 0x17
        /*009a*/ 	.short	(.L_9606 - .L_9605)
.L_9605:
        /*009c*/ 	.word	0x00000000
        /*00a0*/ 	.short	0x0001
        /*00a2*/ 	.short	0x0008
        /*00a4*/ 	.byte	0x00, 0xf0, 0x11, 0x00


	//----- nvinfo : EIATTR_KPARAM_INFO
	.align		4
.L_9606:
        /*00a8*/ 	.byte	0x04, 0x17
        /*00aa*/ 	.short	(.L_9608 - .L_9607)
.L_9607:
        /*00ac*/ 	.word	0x00000000
        /*00b0*/ 	.short	0x0000
        /*00b2*/ 	.short	0x0000
        /*00b4*/ 	.byte	0x00, 0xf5, 0x21, 0x00


	//----- nvinfo : EIATTR_SPARSE_MMA_MASK
	.align		4
.L_9608:
        /*00b8*/ 	.byte	0x03, 0x50
        /*00ba*/ 	.short	0x0000


	//----- nvinfo : EIATTR_MAXREG_COUNT
	.align		4
        /*00bc*/ 	.byte	0x03, 0x1b
        /*00be*/ 	.short	0x00ff


	//----- nvinfo : EIATTR_MERCURY_ISA_VERSION
	.align		4
        /*00c0*/ 	.byte	0x03, 0x5f
        /*00c2*/ 	.short	0x0101


	//----- nvinfo : EIATTR_VRC_CTA_INIT_COUNT
	.align		4
        /*00c4*/ 	.byte	0x02, 0x4a
	.zero		1
	.zero		1


	//----- nvinfo : EIATTR_EXIT_INSTR_OFFSETS
	.align		4
        /*00c8*/ 	.byte	0x04, 0x1c
        /*00ca*/ 	.short	(.L_9610 - .L_9609)


	//   ....[0]....
.L_9609:
        /*00cc*/ 	.word	0x000000d0


	//   ....[1]....
        /*00d0*/ 	.word	0x00000d80


	//----- nvinfo : EIATTR_CRS_STACK_SIZE
	.align		4
.L_9610:
        /*00d4*/ 	.byte	0x04, 0x1e
        /*00d6*/ 	.short	(.L_9612 - .L_9611)
.L_9611:
        /*00d8*/ 	.word	0x00000000


	//----- nvinfo : EIATTR_CBANK_PARAM_SIZE
	.align		4
.L_9612:
        /*00dc*/ 	.byte	0x03, 0x19
        /*00de*/ 	.short	0x0038


	//----- nvinfo : EIATTR_PARAM_CBANK
	.align		4
        /*00e0*/ 	.byte	0x04, 0x0a
        /*00e2*/ 	.short	(.L_9614 - .L_9613)
	.align		4
.L_9613:
        /*00e4*/ 	.word	index@(.nv.constant0._Z28_permutedims_5D_1_5_2_4_3_32PfiiiiiS_iiii)
        /*00e8*/ 	.short	0x0380
        /*00ea*/ 	.short	0x0038


	//----- nvinfo : EIATTR_SW_WAR
	.align		4
.L_9614:
        /*00ec*/ 	.byte	0x04, 0x36
        /*00ee*/ 	.short	(.L_9616 - .L_9615)
.L_9615:
        /*00f0*/ 	.word	0x00000008
.L_9616:


//--------------------- .nv.info._Z28_permutedims_5D_1_5_2_3_4_64PdiiiiiS_iiii --------------------------
	.section	.nv.info._Z28_permutedims_5D_1_5_2_3_4_64PdiiiiiS_iiii,"",@"SHT_CUDA_INFO"
	.sectionflags	@""
	.align	4


	//----- nvinfo : EIATTR_CUDA_API_VERSION
	.align		4
        /*0000*/ 	.byte	0x04, 0x37
        /*0002*/ 	.short	(.L_9618 - .L_9617)
.L_9617:
        /*0004*/ 	.word	0x00000082


	//----- nvinfo : EIATTR_KPARAM_INFO
	.align		4
.L_9618:
        /*0008*/ 	.byte	0x04, 0x17
        /*000a*/ 	.short	(.L_9620 - .L_9619)
.L_9619:
        /*000c*/ 	.word	0x00000000
        /*0010*/ 	.short	0x000a
        /*0012*/ 	.short	0x0034
        /*0014*/ 	.byte	0x00, 0xf0, 0x11, 0x00


	//----- nvinfo : EIATTR_KPARAM_INFO
	.align		4
.L_9620:
        /*0018*/ 	.byte	0x04, 0x17
        /*001a*/ 	.short	(.L_9622 - .L_9621)
.L_9621:
        /*001c*/ 	.word	0x00000000
        /*0020*/ 	.short	0x0009
        /*0022*/ 	.short	0x0030
        /*0024*/ 	.byte	0x00, 0xf0, 0x11, 0x00


	//----- nvinfo : EIATTR_KPARAM_INFO
	.align		4
.L_9622:
        /*0028*/ 	.byte	0x04, 0x17
        /*002a*/ 	.short	(.L_9624 - .L_9623)
.L_9623:
        /*002c*/ 	.word	0x00000000
        /*0030*/ 	.short	0x0008
        /*0032*/ 	.short	0x002c
        /*0034*/ 	.byte	0x00, 0xf0, 0x11, 0x00


	//----- nvinfo : EIATTR_KPARAM_INFO
	.align		4
.L_9624:
        /*0038*/ 	.byte	0x04, 0x17
        /*003a*/ 	.short	(.L_9626 - .L_9625)
.L_9625:
        /*003c*/ 	.word	0x00000000
        /*0040*/ 	.short	0x0007
        /*0042*/ 	.short	0x0028
        /*0044*/ 	.byte	0x00, 0xf0, 0x11, 0x00


	//----- nvinfo : EIATTR_KPARAM_INFO
	.align		4
.L_9626:
        /*0048*/ 	.byte	0x04, 0x17
        /*004a*/ 	.short	(.L_9628 - .L_9627)
.L_9627:
        /*004c*/ 	.word	0x00000000
        /*0050*/ 	.short	0x0006
        /*0052*/ 	.short	0x0020
        /*0054*/ 	.byte	0x00, 0xf5, 0x21, 0x00


	//----- nvinfo : EIATTR_KPARAM_INFO
	.align		4
.L_9628:
        /*0058*/ 	.byte	0x04, 0x17
        /*005a*/ 	.short	(.L_9630 - .L_9629)
.L_9629:
        /*005c*/ 	.word	0x00000000
        /*0060*/ 	.short	0x0005
        /*0062*/ 	.short	0x0018
        /*0064*/ 	.byte	0x00, 0xf0, 0x11, 0x00


	//----- nvinfo : EIATTR_KPARAM_INFO
	.align		4
.L_9630:
        /*0068*/ 	.byte	0x04, 0x17
        /*006a*/ 	.short	(.L_9632 - .L_9631)
.L_9631:
        /*006c*/ 	.word	0x00000000
        /*0070*/ 	.short	0x0004
        /*0072*/ 	.short	0x0014
        /*0074*/ 	.byte	0x00, 0xf0, 0x11, 0x00


	//----- nvinfo : EIATTR_KPARAM_INFO
	.align		4
.L_9632:
        /*0078*/ 	.byte	0x04, 0x17
        /*007a*/ 	.short	(.L_9634 - .L_9633)
.L_9633:
        /*007c*/ 	.word	0x00000000
        /*0080*/ 	.short	0x0003
        /*0082*/ 	.short	0x0010
        /*0084*/ 	.byte	0x00, 0xf0, 0x11, 0x00


	//----- nvinfo : EIATTR_KPARAM_INFO
	.align		4
.L_9634:
        /*0088*/ 	.byte	0x04, 0x17
        /*008a*/ 	.short	(.L_9636 - .L_9635)
.L_9635:
        /*008c*/ 	.word	0x00000000
        /*0090*/ 	.short	0x0002
        /*0092*/ 	.short	0x000c
        /*0094*/ 	.byte	0x00, 0xf0, 0x11, 0x00


	//----- nvinfo : EIATTR_KPARAM_INFO
	.align		4
.L_9636:
        /*0098*/ 	.byte	0x04, 0x17
        /*009a*/ 	.short	(.L_9638 - .L_9637)
.L_9637:
        /*009c*/ 	.word	0x00000000
        /*00a0*/ 	.short	0x0001
        /*00a2*/ 	.short	0x0008
        /*00a4*/ 	.byte	0x00, 0xf0, 0x11, 0x00


	//----- nvinfo : EIATTR_KPARAM_INFO
	.align		4
.L_9638:
        /*00a8*/ 	.byte	0x04, 0x17
        /*00aa*/ 	.short	(.L_9640 - .L_9639)
.L_9639:
        /*00ac*/ 	.word	0x00000000
        /*00b0*/ 	.short	0x0000
        /*00b2*/ 	.short	0x0000
        /*00b4*/ 	.byte	0x00, 0xf5, 0x21, 0x00


	//----- nvinfo : EIATTR_SPARSE_MMA_MASK
	.align		4
.L_9640:
        /*00b8*/ 	.byte	0x03, 0x50
        /*00ba*/ 	.short	0x0000


	//----- nvinfo : EIATTR_MAXREG_COUNT
	.align		4
        /*00bc*/ 	.byte	0x03, 0x1b
        /*00be*/ 	.short	0x00ff


	//----- nvinfo : EIATTR_MERCURY_ISA_VERSION
	.align		4
        /*00c0*/ 	.byte	0x03, 0x5f
        /*00c2*/ 	.short	0x0101


	//----- nvinfo : EIATTR_VRC_CTA_INIT_COUNT
	.align		4
        /*00c4*/ 	.byte	0x02, 0x4a
	.zero		1
	.zero		1


	//----- nvinfo : EIATTR_EXIT_INSTR_OFFSETS
	.align		4
        /*00c8*/ 	.byte	0x04, 0x1c
        /*00ca*/ 	.short	(.L_9642 - .L_9641)


	//   ....[0]....
.L_9641:
        /*00cc*/ 	.word	0x000000d0


	//   ....[1]....
        /*00d0*/ 	.word	0x00000d10


	//----- nvinfo : EIATTR_CRS_STACK_SIZE
	.align		4
.L_9642:
        /*00d4*/ 	.byte	0x04, 0x1e
        /*00d6*/ 	.short	(.L_9644 - .L_9643)
.L_9643:
        /*00d8*/ 	.word	0x00000000


	//----- nvinfo : EIATTR_CBANK_PARAM_SIZE
	.align		4
.L_9644:
        /*00dc*/ 	.byte	0x03, 0x19
        /*00de*/ 	.short	0x0038


	//----- nvinfo : EIATTR_PARAM_CBANK
	.align		4
        /*00e0*/ 	.byte	0x04, 0x0a
        /*00e2*/ 	.short	(.L_9646 - .L_9645)
	.align		4
.L_9645:
        /*00e4*/ 	.word	index@(.nv.constant0._Z28_permutedims_5D_1_5_2_3_4_64PdiiiiiS_iiii)
        /*00e8*/ 	.short	0x0380
        /*00ea*/ 	.short	0x0038


	//----- nvinfo : EIATTR_SW_WAR
	.align		4
.L_9646:
        /*00ec*/ 	.byte	0x04, 0x36
        /*00ee*/ 	.short	(.L_9648 - .L_9647)
.L_9647:
        /*00f0*/ 	.word	0x00000008
.L_9648:


//--------------------- .nv.info._Z28_permutedims_5D_1_5_2_3_4_32PfiiiiiS_iiii --------------------------
	.section	.nv.info._Z28_permutedims_5D_1_5_2_3_4_32PfiiiiiS_iiii,"",@"SHT_CUDA_INFO"
	.sectionflags	@""
	.align	4


	//----- nvinfo : EIATTR_CUDA_API_VERSION
	.align		4
        /*0000*/ 	.byte	0x04, 0x37
        /*0002*/ 	.short	(.L_9650 - .L_9649)
.L_9649:
        /*0004*/ 	.word	0x00000082


	//----- nvinfo : EIATTR_KPARAM_INFO
	.align		4
.L_9650:
        /*0008*/ 	.byte	0x04, 0x17
        /*000a*/ 	.short	(.L_9652 - .L_9651)
.L_9651:
        /*000c*/ 	.word	0x00000000
        /*0010*/ 	.short	0x000a
        /*0012*/ 	.short	0x0034
        /*0014*/ 	.byte	0x00, 0xf0, 0x11, 0x00


	//----- nvinfo : EIATTR_KPARAM_INFO
	.align		4
.L_9652:
        /*0018*/ 	.byte	0x04, 0x17
        /*001a*/ 	.short	(.L_9654 - .L_9653)
.L_9653:
        /*001c*/ 	.word	0x00000000
        /*0020*/ 	.short	0x0009
        /*0022*/ 	.short	0x0030
        /*0024*/ 	.byte	0x00, 0xf0, 0x11, 0x00


	//----- nvinfo : EIATTR_KPARAM_INFO
	.align		4
.L_9654:
        /*0028*/ 	.byte	0x04, 0x17
        /*002a*/ 	.short	(.L_9656 - .L_9655)
.L_9655:
        /*002c*/ 	.word	0x00000000
        /*0030*/ 	.short	0x0008
        /*0032*/ 	.short	0x002c
        /*0034*/ 	.byte	0x00, 0xf0, 0x11, 0x00


	//----- nvinfo : EIATTR_KPARAM_INFO
	.align		4
.L_9656:
        /*0038*/ 	.byte	0x04, 0x17
        /*003a*/ 	.short	(.L_9658 - .L_9657)
.L_9657:
        /*003c*/ 	.word	0x00000000
        /*0040*/ 	.short	0x0007
        /*0042*/ 	.short	0x0028
        /*0044*/ 	.byte	0x00, 0xf0, 0x11, 0x00


	//----- nvinfo : EIATTR_KPARAM_INFO
	.align		4
.L_9658:
        /*0048*/ 	.byte	0x04, 0x17
        /*004a*/ 	.short	(.L_9660 - .L_9659)
.L_9659:
        /*004c*/ 	.word	0x00000000
        /*0050*/ 	.short	0x0006
        /*0052*/ 	.short	0x0020
        /*0054*/ 	.byte	0x00, 0xf5, 0x21, 0x00


	//----- nvinfo : EIATTR_KPARAM_INFO
	.align		4
.L_9660:
        /*0058*/ 	.byte	0x04, 0x17
        /*005a*/ 	.short	(.L_9662 - .L_9661)
.L_9661:
        /*005c*/ 	.word	0x00000000
        /*0060*/ 	.short	0x0005
        /*0062*/ 	.short	0x0018
        /*0064*/ 	.byte	0x00, 0xf0, 0x11, 0x00


	//----- nvinfo : EIATTR_KPARAM_INFO
	.align		4
.L_9662:
        /*0068*/ 	.byte	0x04, 0x17
        /*006a*/ 	.short	(.L_9664 - .L_9663)
.L_9663:
        /*006c*/ 	.word	0x00000000
        /*0070*/ 	.short	0x0004
        /*0072*/ 	.short	0x0014
        /*0074*/ 	.byte	0x00, 0xf0, 0x11, 0x00


	//----- nvinfo : EIATTR_KPARAM_INFO
	.align		4
.L_9664:
        /*0078*/ 	.byte	0x04, 0x17
        /*007a*/ 	.short	(.L_9666 - .L_9665)
.L_9665:
        /*007c*/ 	.word	0x00000000
        /*0080*/ 	.short	0x0003
        /*0082*/ 	.short	0x0010
        /*0084*/ 	.byte	0x00, 0xf0, 0x11, 0x00


	//----- nvinfo : EIATTR_KPARAM_INFO
	.align		4
.L_9666:
        /*0088*/ 	.byte	0x04, 0x17
        /*008a*/ 	.short	(.L_9668 - .L_9667)
.L_9667:
        /*008c*/ 	.word	0x00000000
        /*0090*/ 	.short	0x0002
        /*0092*/ 	.short	0x000c
        /*0094*/ 	.byte	0x00, 0xf0, 0x11, 0x00


	//----- nvinfo : EIATTR_KPARAM_INFO
	.align		4
.L_9668:
        /*0098*/ 	.byte	0x04, 0x17
        /*009a*/ 	.short	(.L_9670 - .L_9669)
.L_9669:
        /*009c*/ 	.word	0x00000000
        /*00a0*/ 	.short	0x0001
        /*00a2*/ 	.short	0x0008
        /*00a4*/ 	.byte	0x00, 0xf0, 0x11, 0x00


	//----- nvinfo : EIATTR_KPARAM_INFO
	.align		4
.L_9670:
        /*00a8*/ 	.byte	0x04, 0x17
        /*00aa*/ 	.short	(.L_9672 - .L_9671)
.L_9671:
        /*00ac*/ 	.word	0x00000000
        /*00b0*/ 	.short	0x0000
        /*00b2*/ 	.short	0x0000
        /*00b4*/ 	.byte	0x00, 0xf5, 0x21, 0x00


	//----- nvinfo : EIATTR_SPARSE_MMA_MASK
	.align		4
.L_9672:
        /*00b8*/ 	.byte	0x03, 0x50
        /*00ba*/ 	.short	0x0000


	//----- nvinfo : EIATTR_MAXREG_COUNT
	.align		4
        /*00bc*/ 	.byte	0x03, 0x1b
        /*00be*/ 	.short	0x00ff


	//----- nvinfo : EIATTR_MERCURY_ISA_VERSION
	.align		4
        /*00c0*/ 	.byte	0x03, 0x5f
        /*00c2*/ 	.short	0x0101


	//----- nvinfo : EIATTR_VRC_CTA_INIT_COUNT
	.align		4
        /*00c4*/ 	.byte	0x02, 0x4a
	.zero		1
	.zero		1


	//----- nvinfo : EIATTR_EXIT_INSTR_OFFSETS
	.align		4
        /*00c8*/ 	.byte	0x04, 0x1c
        /*00ca*/ 	.short	(.L_9674 - .L_9673)


	//   ....[0]....
.L_9673:
        /*00cc*/ 	.word	0x000000d0


	//   ....[1]....
        /*00d0*/ 	.word	0x00000d80


	//----- nvinfo : EIATTR_CRS_STACK_SIZE
	.align		4
.L_9674:
        /*00d4*/ 	.byte	0x04, 0x1e
        /*00d6*/ 	.short	(.L_9676 - .L_9675)
.L_9675:
        /*00d8*/ 	.word	0x00000000


	//----- nvinfo : EIATTR_CBANK_PARAM_SIZE
	.align		4
.L_9676:
        /*00dc*/ 	.byte	0x03, 0x19
        /*00de*/ 	.short	0x0038


	//----- nvinfo : EIATTR_PARAM_CBANK
	.align		4
        /*00e0*/ 	.byte	0x04, 0x0a
        /*00e2*/ 	.short	(.L_9678 - .L_9677)
	.align		4
.L_9677:
        /*00e4*/ 	.word	index@(.nv.constant0._Z28_permutedims_5D_1_5_2_3_4_32PfiiiiiS_iiii)
        /*00e8*/ 	.short	0x0380
        /*00ea*/ 	.short	0x0038


	//----- nvinfo : EIATTR_SW_WAR
	.align		4
.L_9678:
        /*00ec*/ 	.byte	0x04, 0x36
        /*00ee*/ 	.short	(.L_9680 - .L_9679)
.L_9679:
        /*00f0*/ 	.word	0x00000008
.L_9680:


//--------------------- .nv.info._Z28_permutedims_5D_1_4_5_3_2_64PdiiiiiS_iiii --------------------------
	.section	.nv.info._Z28_permutedims_5D_1_4_5_3_2_64PdiiiiiS_iiii,"",@"SHT_CUDA_INFO"
	.sectionflags	@""
	.align	4


	//----- nvinfo : EIATTR_CUDA_API_VERSION
	.align		4
        /*0000*/ 	.byte	0x04, 0x37
        /*0002*/ 	.short	(.L_9682 - .L_9681)
.L_9681:
        /*0004*/ 	.word	0x00000082


	//----- nvinfo : EIATTR_KPARAM_INFO
	.align		4
.L_9682:
        /*0008*/ 	.byte	0x04, 0x17
        /*000a*/ 	.short	(.L_9684 - .L_9683)
.L_9683:
        /*000c*/ 	.word	0x00000000
        /*0010*/ 	.short	0x000a
        /*0012*/ 	.short	0x0034
        /*0014*/ 	.byte	0x00, 0xf0, 0x11, 0x00


	//----- nvinfo : EIATTR_KPARAM_INFO
	.align		4
.L_9684:
        /*0018*/ 	.byte	0x04, 0x17
        /*001a*/ 	.short	(.L_9686 - .L_9685)
.L_9685:
        /*001c*/ 	.word	0x00000000
        /*0020*/ 	.short	0x0009
        /*0022*/ 	.short	0x0030
        /*0024*/ 	.byte	0x00, 0xf0, 0x11, 0x00


	//----- nvinfo : EIATTR_KPARAM_INFO
	.align		4
.L_9686:
        /*0028*/ 	.byte	0x04, 0x17
        /*002a*/ 	.short	(.L_9688 - .L_9687)
.L_9687:
        /*002c*/ 	.word	0x00000000
        /*0030*/ 	.short	0x0008
        /*0032*/ 	.short	0x002c
        /*0034*/ 	.byte	0x00, 0xf0, 0x11, 0x00


	//----- nvinfo : EIATTR_KPARAM_INFO
	.align		4
.L_9688:
        /*0038*/ 	.byte	0x04, 0x17
        /*003a*/ 	.short	(.L_9690 - .L_9689)
.L_9689:
        /*003c*/ 	.word	0x00000000
        /*0040*/ 	.short	0x0007
        /*0042*/ 	.short	0x0028
        /*0044*/ 	.byte	0x00, 0xf0, 0x11, 0x00


	//----- nvinfo : EIATTR_KPARAM_INFO
	.align		4
.L_9690:
        /*0048*/ 	.byte	0x04, 0x17
        /*004a*/ 	.short	(.L_9692 - .L_9691)
.L_9691:
        /*004c*/ 	.word	0x00000000
        /*0050*/ 	.short	0x0006
        /*0052*/ 	.short	0x0020
        /*0054*/ 	.byte	0x00, 0xf5, 0x21, 0x00


	//----- nvinfo : EIATTR_KPARAM_INFO
	.align		4
.L_9692:
        /*0058*/ 	.byte	0x04, 0x17
        /*005a*/ 	.short	(.L_9694 - .L_9693)
.L_9693:
        /*005c*/ 	.word	0x00000000
        /*0060*/ 	.short	0x0005
        /*0062*/ 	.short	0x0018
        /*0064*/ 	.byte	0x00, 0xf0, 0x11, 0x00


	//----- nvinfo : EIATTR_KPARAM_INFO
	.align		4
.L_9694:
        /*0068*/ 	.byte	0x04, 0x17
        /*006a*/ 	.short	(.L_9696 - .L_9695)
.L_9695:
        /*006c*/ 	.word	0x00000000
        /*0070*/ 	.short	0x0004
        /*0072*/ 	.short	0x0014
        /*0074*/ 	.byte	0x00, 0xf0, 0x11, 0x00


	//----- nvinfo : EIATTR_KPARAM_INFO
	.align		4
.L_9696:
        /*0078*/ 	.byte	0x04, 0x17
        /*007a*/ 	.short	(.L_9698 - .L_9697)
.L_9697:
        /*007c*/ 	.word	0x00000000
        /*0080*/ 	.short	0x0003
        /*0082*/ 	.short	0x0010
        /*0084*/ 	.byte	0x00, 0xf0, 0x11, 0x00


	//----- nvinfo : EIATTR_KPARAM_INFO
	.align		4
.L_9698:
        /*0088*/ 	.byte	0x04, 0x17
        /*008a*/ 	.short	(.L_9700 - .L_9699)
.L_9699:
        /*008c*/ 	.word	0x00000000
        /*0090*/ 	.short	0x0002
        /*0092*/ 	.short	0x000c
        /*0094*/ 	.byte	0x00, 0xf0, 0x11, 0x00


	//----- nvinfo : EIATTR_KPARAM_INFO
	.align		4
.L_9700:
        /*0098*/ 	.byte	0x04, 0x17
        /*009a*/ 	.short	(.L_9702 - .L_9701)
.L_9701:
        /*009c*/ 	.word	0x00000000
        /*00a0*/ 	.short	0x0001
        /*00a2*/ 	.short	0x0008
        /*00a4*/ 	.byte	0x00, 0xf0, 0x11, 0x00


	//----- nvinfo : EIATTR_KPARAM_INFO
	.align		4
.L_9702:
        /*00a8*/ 	.byte	0x04, 0x17
        /*00aa*/ 	.short	(.L_9704 - .L_9703)
.L_9703:
        /*00ac*/ 	.word	0x00000000
        /*00b0*/ 	.short	0x0000
        /*00b2*/ 	.short	0x0000
        /*00b4*/ 	.byte	0x00, 0xf5, 0x21, 0x00


	//----- nvinfo : EIATTR_SPARSE_MMA_MASK
	.align		4
.L_9704:
        /*00b8*/ 	.byte	0x03, 0x50
        /*00ba*/ 	.short	0x0000


	//----- nvinfo : EIATTR_MAXREG_COUNT
	.align		4
        /*00bc*/ 	.byte	0x03, 0x1b
        /*00be*/ 	.short	0x00ff


	//----- nvinfo : EIATTR_MERCURY_ISA_VERSION
	.align		4
        /*00c0*/ 	.byte	0x03, 0x5f
        /*00c2*/ 	.short	0x0101


	//----- nvinfo : EIATTR_VRC_CTA_INIT_COUNT
	.align		4
        /*00c4*/ 	.byte	0x02, 0x4a
	.zero		1
	.zero		1


	//----- nvinfo : EIATTR_EXIT_INSTR_OFFSETS
	.align		4
        /*00c8*/ 	.byte	0x04, 0x1c
        /*00ca*/ 	.short	(.L_9706 - .L_9705)


	//   ....[0]....
.L_9705:
        /*00cc*/ 	.word	0x000000d0


	//   ....[1]....
        /*00d0*/ 	.word	0x00000d90


	//----- nvinfo : EIATTR_CRS_STACK_SIZE
	.align		4
.L_9706:
        /*00d4*/ 	.byte	0x04, 0x1e
        /*00d6*/ 	.short	(.L_9708 - .L_9707)
.L_9707:
        /*00d8*/ 	.word	0x00000000


	//----- nvinfo : EIATTR_CBANK_PARAM_SIZE
	.align		4
.L_9708:
        /*00dc*/ 	.byte	0x03, 0x19
        /*00de*/ 	.short	0x0038


	//----- nvinfo : EIATTR_PARAM_CBANK
	.align		4
        /*00e0*/ 	.byte	0x04, 0x0a
        /*00e2*/ 	.short	(.L_9710 - .L_9709)
	.align		4
.L_9709:
        /*00e4*/ 	.word	index@(.nv.constant0._Z28_permutedims_5D_1_4_5_3_2_64PdiiiiiS_iiii)
        /*00e8*/ 	.short	0x0380
        /*00ea*/ 	.short	0x0038


	//----- nvinfo : EIATTR_SW_WAR
	.align		4
.L_9710:
        /*00ec*/ 	.byte	0x04, 0x36
        /*00ee*/ 	.short	(.L_9712 - .L_9711)
.L_9711:
        /*00f0*/ 	.word	0x00000008
.L_9712:


//--------------------- .nv.info._Z28_permutedims_5D_1_4_5_3_2_32PfiiiiiS_iiii --------------------------
	.section	.nv.info._Z28_permutedims_5D_1_4_5_3_2_32PfiiiiiS_iiii,"",@"SHT_CUDA_INFO"
	.sectionflags	@""
	.align	4


	//----- nvinfo : EIATTR_CUDA_API_VERSION
	.align		4
        /*0000*/ 	.byte	0x04, 0x37
        /*0002*/ 	.short	(.L_9714 - .L_9713)
.L_9713:
        /*0004*/ 	.word	0x00000082


	//----- nvinfo : EIATTR_KPARAM_INFO
	.align		4
.L_9714:
        /*0008*/ 	.byte	0x04, 0x17
        /*000a*/ 	.short	(.L_9716 - .L_9715)
.L_9715:
        /*000c*/ 	.word	0x00000000
        /*0010*/ 	.short	0x000a
        /*0012*/ 	.short	0x0034
        /*0014*/ 	.byte	0x00, 0xf0, 0x11, 0x00


	//----- nvinfo : EIATTR_KPARAM_INFO
	.align		4
.L_9716:
        /*0018*/ 	.byte	0x04, 0x17
        /*001a*/ 	.short	(.L_9718 - .L_9717)
.L_9717:
        /*001c*/ 	.word	0x00000000
        /*0020*/ 	.short	0x0009
        /*0022*/ 	.short	0x0030
        /*0024*/ 	.byte	0x00, 0xf0, 0x11, 0x00


	//----- nvinfo : EIATTR_KPARAM_INFO
	.align		4
.L_9718:
        /*0028*/ 	.byte	0x04, 0x17
        /*002a*/ 	.short	(.L_9720 - .L_9719)
.L_9719:
        /*002c*/ 	.word	0x00000000
        /*0030*/ 	.short	0x0008
        /*0032*/ 	.short	0x002c
        /*0034*/ 	.byte	0x00, 0xf0, 0x11, 0x00


	//----- nvinfo : EIATTR_KPARAM_INFO
	.align		4
.L_9720:
        /*0038*/ 	.byte	0x04, 0x17
        /*003a*/ 	.short	(.L_9722 - .L_9721)
.L_9721:
        /*003c*/ 	.word	0x00000000
        /*0040*/ 	.short	0x0007
        /*0042*/ 	.short	0x0028
        /*0044*/ 	.byte	0x00, 0xf0, 0x11, 0x00


	//----- nvinfo : EIATTR_KPARAM_INFO
	.align		4
.L_9722:
        /*0048*/ 	.byte	0x04, 0x17
        /*004a*/ 	.short	(.L_9724 - .L_9723)
.L_9723:
        /*004c*/ 	.word	0x00000000
        /*0050*/ 	.short	0x0006
        /*0052*/ 	.short	0x0020
        /*0054*/ 	.byte	0x00, 0xf5, 0x21, 0x00


	//----- nvinfo : EIATTR_KPARAM_INFO
	.align		4
.L_9724:
        /*0058*/ 	.byte	0x04, 0x17
        /*005a*/ 	.short	(.L_9726 - .L_9725)
.L_9725:
        /*005c*/ 	.word	0x00000000
        /*0060*/ 	.short	0x0005
        /*0062*/ 	.short	0x0018
        /*0064*/ 	.byte	0x00, 0xf0, 0x11, 0x00


	//----- nvinfo : EIATTR_KPARAM_INFO
	.align		4
.L_9726:
        /*0068*/ 	.byte	0x04, 0x17
        /*006a*/ 	.short	(.L_9728 - .L_9727)
.L_9727:
        /*006c*/ 	.word	0x00000000
        /*0070*/ 	.short	0x0004
        /*0072*/ 	.short	0x0014
        /*0074*/ 	.byte	0x00, 0xf0, 0x11, 0x00


	//----- nvinfo : EIATTR_KPARAM_INFO
	.align		4
.L_9728:
        /*0078*/ 	.byte	0x04, 0x17
        /*007a*/ 	.short	(.L_9730 - .L_9729)
.L_9729:
        /*007c*/ 	.word	0x00000000
        /*0080*/ 	.short	0x0003
        /*0082*/ 	.short	0x0010
        /*0084*/ 	.byte	0x00, 0xf0, 0x11, 0x00


	//----- nvinfo : EIATTR_KPARAM_INFO
	.align		4
.L_9730:
        /*0088*/ 	.byte	0x04, 0x17
        /*008a*/ 	.short	(.L_9732 - .L_9731)
.L_9731:
        /*008c*/ 	.word	0x00000000
        /*0090*/ 	.short	0x0002
        /*0092*/ 	.short	0x000c
        /*0094*/ 	.byte	0x00, 0xf0, 0x11, 0x00


	//----- nvinfo : EIATTR_KPARAM_INFO
	.align		4
.L_9732:
        /*0098*/ 	.byte	0x04, 0x17
        /*009a*/ 	.short	(.L_9734 - .L_9733)
.L_9733:
        /*009c*/ 	.word	0x00000000
        /*00a0*/ 	.short	0x0001
        /*00a2*/ 	.short	0x0008
        /*00a4*/ 	.byte	0x00, 0xf0, 0x11, 0x00


	//----- nvinfo : EIATTR_KPARAM_INFO
	.align		4
.L_9734:
        /*00a8*/ 	.byte	0x04, 0x17
        /*00aa*/ 	.short	(.L_9736 - .L_9735)
.L_9735:
        /*00ac*/ 	.word	0x00000000
        /*00b0*/ 	.short	0x0000
        /*00b2*/ 	.short	0x0000
        /*00b4*/ 	.byte	0x00, 0xf5, 0x21, 0x00


	//----- nvinfo : EIATTR_SPARSE_MMA_MASK
	.align		4
.L_9736:
        /*00b8*/ 	.byte	0x03, 0x50
        /*00ba*/ 	.short	0x0000


	//----- nvinfo : EIATTR_MAXREG_COUNT
	.align		4
        /*00bc*/ 	.byte	0x03, 0x1b
        /*00be*/ 	.short	0x00ff


	//----- nvinfo : EIATTR_MERCURY_ISA_VERSION
	.align		4
        /*00c0*/ 	.byte	0x03, 0x5f
        /*00c2*/ 	.short	0x0101


	//----- nvinfo : EIATTR_VRC_CTA_INIT_COUNT
	.align		4
        /*00c4*/ 	.byte	0x02, 0x4a
	.zero		1
	.zero		1


	//----- nvinfo : EIATTR_EXIT_INSTR_OFFSETS
	.align		4
        /*00c8*/ 	.byte	0x04, 0x1c
        /*00ca*/ 	.short	(.L_9738 - .L_9737)


	//   ....[0]....
.L_9737:
        /*00cc*/ 	.word	0x000000d0


	//   ....[1]....
        /*00d0*/ 	.word	0x00000d70


	//----- nvinfo : EIATTR_CRS_STACK_SIZE
	.align		4
.L_9738:
        /*00d4*/ 	.byte	0x04, 0x1e
        /*00d6*/ 	.short	(.L_9740 - .L_9739)
.L_9739:
        /*00d8*/ 	.word	0x00000000


	//----- nvinfo : EIATTR_CBANK_PARAM_SIZE
	.align		4
.L_9740:
        /*00dc*/ 	.byte	0x03, 0x19
        /*00de*/ 	.short	0x0038


	//----- nvinfo : EIATTR_PARAM_CBANK
	.align		4
        /*00e0*/ 	.byte	0x04, 0x0a
        /*00e2*/ 	.short	(.L_9742 - .L_9741)
	.align		4
.L_9741:
        /*00e4*/ 	.word	index@(.nv.constant0._Z28_permutedims_5D_1_4_5_3_2_32PfiiiiiS_iiii)
        /*00e8*/ 	.short	0x0380
        /*00ea*/ 	.short	0x0038


	//----- nvinfo : EIATTR_SW_WAR
	.align		4
.L_9742:
        /*00ec*/ 	.byte	0x04, 0x36
        /*00ee*/ 	.short	(.L_9744 - .L_9743)
.L_9743:
        /*00f0*/ 	.word	0x00000008
.L_9744:


//--------------------- .nv.info._Z28_permutedims_5D_1_4_5_2_3_64PdiiiiiS_iiii --------------------------
	.section	.nv.info._Z28_permutedims_5D_1_4_5_2_3_64PdiiiiiS_iiii,"",@"SHT_CUDA_INFO"
	.sectionflags	@""
	.align	4


	//----- nvinfo : EIATTR_CUDA_API_VERSION
	.align		4
        /*0000*/ 	.byte	0x04, 0x37
        /*0002*/ 	.short	(.L_9746 - .L_9745)
.L_9745:
        /*0004*/ 	.word	0x00000082


	//----- nvinfo : EIATTR_KPARAM_INFO
	.align		4
.L_9746:
        /*0008*/ 	.byte	0x04, 0x17
        /*000a*/ 	.short	(.L_9748 - .L_9747)
.L_9747:
        /*000c*/ 	.word	0x00000000
        /*0010*/ 	.short	0x000a
        /*0012*/ 	.short	0x0034
        /*0014*/ 	.byte	0x00, 0xf0, 0x11, 0x00


	//----- nvinfo : EIATTR_KPARAM_INFO
	.align		4
.L_9748:
        /*0018*/ 	.byte	0x04, 0x17
        /*001a*/ 	.short	(.L_9750 - .L_9749)
.L_9749:
        /*001c*/ 	.word	0x00000000
        /*0020*/ 	.short	0x0009
        /*0022*/ 	.short	0x0030
        /*0024*/ 	.byte	0x00, 0xf0, 0x11, 0x00


	//----- nvinfo : EIATTR_KPARAM_INFO
	.align		4
.L_9750:
        /*0028*/ 	.byte	0x04, 0x17
        /*002a*/ 	.short	(.L_9752 - .L_9751)
.L_9751:
        /*002c*/ 	.word	0x00000000
        /*0030*/ 	.short	0x0008
        /*0032*/ 	.short	0x002c
        /*0034*/ 	.byte	0x00, 0xf0, 0x11, 0x00


	//----- nvinfo : EIATTR_KPARAM_INFO
	.align		4
.L_9752:
        /*0038*/ 	.byte	0x04, 0x17
        /*003a*/ 	.short	(.L_9754 - .L_9753)
.L_9753:
        /*003c*/ 	.word	0x00000000
        /*0040*/ 	.short	0x0007
        /*0042*/ 	.short	0x0028
        /*0044*/ 	.byte	0x00, 0xf0, 0x11, 0x00


	//----- nvinfo : EIATTR_KPARAM_INFO
	.align		4
.L_9754:
        /*0048*/ 	.byte	0x04, 0x17
        /*004a*/ 	.short	(.L_9756 - .L_9755)
.L_9755:
        /*004c*/ 	.word	0x00000000
        /*0050*/ 	.short	0x0006
        /*0052*/ 	.short	0x0020
        /*0054*/ 	.byte	0x00, 0xf5, 0x21, 0x00


	//----- nvinfo : EIATTR_KPARAM_INFO
	.align		4
.L_9756:
        /*0058*/ 	.byte	0x04, 0x17
        /*005a*/ 	.short	(.L_9758 - .L_9757)
.L_9757:
        /*005c*/ 	.word	0x00000000
        /*0060*/ 	.short	0x0005
        /*0062*/ 	.short	0x0018
        /*0064*/ 	.byte	0x00, 0xf0, 0x11, 0x00


	//----- nvinfo : EIATTR_KPARAM_INFO
	.align		4
.L_9758:
        /*0068*/ 	.byte	0x04, 0x17
        /*006a*/ 	.short	(.L_9760 - .L_9759)
.L_9759:
        /*006c*/ 	.word	0x00000000
        /*0070*/ 	.short	0x0004
        /*0072*/ 	.short	0x0014
        /*0074*/ 	.byte	0x00, 0xf0, 0x11, 0x00


	//----- nvinfo : EIATTR_KPARAM_INFO
	.align		4
.L_9760:
        /*0078*/ 	.byte	0x04, 0x17
        /*007a*/ 	.short	(.L_9762 - .L_9761)
.L_9761:
        /*007c*/ 	.word	0x00000000
        /*0080*/ 	.short	0x0003
        /*0082*/ 	.short	0x0010
        /*0084*/ 	.byte	0x00, 0xf0, 0x11, 0x00


	//----- nvinfo : EIATTR_KPARAM_INFO
	.align		4
.L_9762:
        /*0088*/ 	.byte	0x04, 0x17
        /*008a*/ 	.short	(.L_9764 - .L_9763)
.L_9763:
        /*008c*/ 	.word	0x00000000
        /*0090*/ 	.short	0x0002
        /*0092*/ 	.short	0x000c
        /*0094*/ 	.byte	0x00, 0xf0, 0x11, 0x00


	//----- nvinfo : EIATTR_KPARAM_INFO
	.align		4
.L_9764:
        /*0098*/ 	.byte	0x04, 0x17
        /*009a*/ 	.short	(.L_9766 - .L_9765)
.L_9765:
        /*009c*/ 	.word	0x00000000
        /*00a0*/ 	.short	0x0001
        /*00a2*/ 	.short	0x0008
        /*00a4*/ 	.byte	0x00, 0xf0, 0x11, 0x00


	//----- nvinfo : EIATTR_KPARAM_INFO
	.align		4
.L_9766:
        /*00a8*/ 	.byte	0x04, 0x17
        /*00aa*/ 	.short	(.L_9768 - .L_9767)
.L_9767:
        /*00ac*/ 	.word	0x00000000
        /*00b0*/ 	.short	0x0000
        /*00b2*/ 	.short	0x0000
        /*00b4*/ 	.byte	0x00, 0xf5, 0x21, 0x00


	//----- nvinfo : EIATTR_SPARSE_MMA_MASK
	.align		4
.L_9768:
        /*00b8*/ 	.byte	0x03, 0x50
        /*00ba*/ 	.short	0x0000


	//----- nvinfo : EIATTR_MAXREG_COUNT
	.align		4
        /*00bc*/ 	.byte	0x03, 0x1b
        /*00be*/ 	.short	0x00ff


	//----- nvinfo : EIATTR_MERCURY_ISA_VERSION
	.align		4
        /*00c0*/ 	.byte	0x03, 0x5f
        /*00c2*/ 	.short	0x0101


	//----- nvinfo : EIATTR_VRC_CTA_INIT_COUNT
	.align		4
        /*00c4*/ 	.byte	0x02, 0x4a
	.zero		1
	.zero		1


	//----- nvinfo : EIATTR_EXIT_INSTR_OFFSETS
	.align		4
        /*00c8*/ 	.byte	0x04, 0x1c
        /*00ca*/ 	.short	(.L_9770 - .L_9769)


	//   ....[0]....
.L_9769:
        /*00cc*/ 	.word	0x000000d0


	//   ....[1]....
        /*00d0*/ 	.word	0x00000d60


	//----- nvinfo : EIATTR_CRS_STACK_SIZE
	.align		4
.L_9770:
        /*00d4*/ 	.byte	0x04, 0x1e
        /*00d6*/ 	.short	(.L_9772 - .L_9771)
.L_9771:
        /*00d8*/ 	.word	0x00000000


	//----- nvinfo : EIATTR_CBANK_PARAM_SIZE
	.align		4
.L_9772:
        /*00dc*/ 	.byte	0x03, 0x19
        /*00de*/ 	.short	0x0038


	//----- nvinfo : EIATTR_PARAM_CBANK
	.align		4
        /*00e0*/ 	.byte	0x04, 0x0a
        /*00e2*/ 	.short	(.L_9774 - .L_9773)
	.align		4
.L_9773:
        /*00e4*/ 	.word	index@(.nv.constant0._Z28_permutedims_5D_1_4_5_2_3_64PdiiiiiS_iiii)
        /*00e8*/ 	.short	0x0380
        /*00ea*/ 	.short	0x0038


	//----- nvinfo : EIATTR_SW_WAR
	.align		4
.L_9774:
        /*00ec*/ 	.byte	0x04, 0x36
        /*00ee*/ 	.short	(.L_9776 - .L_9775)
.L_9775:
        /*00f0*/ 	.word	0x00000008
.L_9776:


//--------------------- .nv.info._Z28_permutedims_5D_1_4_5_2_3_32PfiiiiiS_iiii --------------------------
	.section	.nv.info._Z28_permutedims_5D_1_4_5_2_3_32PfiiiiiS_iiii,"",@"SHT_CUDA_INFO"
	.sectionflags	@""
	.align	4


	//----- nvinfo : EIATTR_CUDA_API_VERSION
	.align		4
        /*0000*/ 	.byte	0x04, 0x37
        /*0002*/ 	.short	(.L_9778 - .L_9777)
.L_9777:
        /*0004*/ 	.word	0x00000082


	//----- nvinfo : EIATTR_KPARAM_INFO
	.align		4
.L_9778:
        /*0008*/ 	.byte	0x04, 0x17
        /*000a*/ 	.short	(.L_9780 - .L_9779)
.L_9779:
        /*000c*/ 	.word	0x00000000
        /*0010*/ 	.short	0x000a
        /*0012*/ 	.short	0x0034
        /*0014*/ 	.byte	0x00, 0xf0, 0x11, 0x00


	//----- nvinfo : EIATTR_KPARAM_INFO
	.align		4
.L_9780:
        /*0018*/ 	.byte	0x04, 0x17
        /*001a*/ 	.short	(.L_9782 - .L_9781)
.L_9781:
        /*001c*/ 	.word	0x00000000
        /*0020*/ 	.short	0x0009
        /*0022*/ 	.short	0x0030
        /*0024*/ 	.byte	0x00, 0xf0, 0x11, 0x00


	//----- nvinfo : EIATTR_KPARAM_INFO
	.align		4
.L_9782:
        /*0028*/ 	.byte	0x04, 0x17
        /*002a*/ 	.short	(.L_9784 - .L_9783)
.L_9783:
        /*002c*/ 	.word	0x00000000
        /*0030*/ 	.short	0x0008
        /*0032*/ 	.short	0x002c
        /*0034*/ 	.byte	0x00, 0xf0, 0x11, 0x00


	//----- nvinfo : EIATTR_KPARAM_INFO
	.align		4
.L_9784:
        /*0038*/ 	.byte	0x04, 0x17
        /*003a*/ 	.short	(.L_9786 - .L_9785)
.L_9785:
        /*003c*/ 	.word	0x00000000
        /*0040*/ 	.short	0x0007
        /*0042*/ 	.short	0x0028
        /*0044*/ 	.byte	0x00, 0xf0, 0x11, 0x00


	//----- nvinfo : EIATTR_KPARAM_INFO
	.align		4
.L_9786:
        /*0048*/ 	.byte	0x04, 0x17
        /*004a*/ 	.short	(.L_9788 - .L_9787)
.L_9787:
        /*004c*/ 	.word	0x00000000
        /*0050*/ 	.short	0x0006
        /*0052*/ 	.short	0x0020
        /*0054*/ 	.byte	0x00, 0xf5, 0x21, 0x00


	//----- nvinfo : EIATTR_KPARAM_INFO
	.align		4
.L_9788:
        /*0058*/ 	.byte	0x04, 0x17
        /*005a*/ 	.short	(.L_9790 - .L_9789)
.L_9789:
        /*005c*/ 	.word	0x00000000
        /*0060*/ 	.short	0x0005
        /*0062*/ 	.short	0x0018
        /*0064*/ 	.byte	0x00, 0xf0, 0x11, 0x00


	//----- nvinfo : EIATTR_KPARAM_INFO
	.align		4
.L_9790:
        /*0068*/ 	.byte	0x04, 0x17
        /*006a*/ 	.short	(.L_9792 - .L_9791)
.L_9791:
        /*006c*/ 	.word	0x00000000
        /*0070*/ 	.short	0x0004
        /*0072*/ 	.short	0x0014
        /*0074*/ 	.byte	0x00, 0xf0, 0x11, 0x00


	//----- nvinfo : EIATTR_KPARAM_INFO
	.align		4
.L_9792:
        /*0078*/ 	.byte	0x04, 0x17
        /*007a*/ 	.short	(.L_9794 - .L_9793)
.L_9793:
        /*007c*/ 	.word	0x00000000
        /*0080*/ 	.short	0x0003
        /*0082*/ 	.short	0x0010
        /*0084*/ 	.byte	0x00, 0xf0, 0x11, 0x00


	//----- nvinfo : EIATTR_KPARAM_INFO
	.align		4
.L_9794:
        /*0088*/ 	.byte	0x04, 0x17
        /*008a*/ 	.short	(.L_9796 - .L_9795)
.L_9795:
        /*008c*/ 	.word	0x00000000
        /*0090*/ 	.short	0x0002
        /*0092*/ 	.short	0x000c
        /*0094*/ 	.byte	0x00, 0xf0, 0x11, 0x00


	//----- nvinfo : EIATTR_KPARAM_INFO
	.align		4
.L_9796:
        /*0098*/ 	.byte	0x04, 0x17
        /*009a*/ 	.short	(.L_9798 - .L_9797)
.L_9797:
        /*009c*/ 	.word	0x00000000
        /*00a0*/ 	.short	0x0001
        /*00a2*/ 	.short	0x0008
        /*00a4*/ 	.byte	0x00, 0xf0, 0x11, 0x00


	//----- nvinfo : EIATTR_KPARAM_INFO
	.align		4
.L_9798:
        /*00a8*/ 	.byte	0x04, 0x17
        /*00aa*/ 	.short	(.L_9800 - .L_9799)
.L_9799:
        /*00ac*/ 	.word	0x00000000
        /*00b0*/ 	.short	0x0000
        /*00b2*/ 	.short	0x0000
        /*00b4*/ 	.byte	0x00, 0xf5, 0x21, 0x00


	//----- nvinfo : EIATTR_SPARSE_MMA_MASK
	.align		4
.L_9800:
        /*00b8*/ 	.byte	0x03, 0x50
        /*00ba*/ 	.short	0x0000


	//----- nvinfo : EIATTR_MAXREG_COUNT
	.align		4
        /*00bc*/ 	.byte	0x03, 0x1b
        /*00be*/ 	.short	0x00ff


	//----- nvinfo : EIATTR_MERCURY_ISA_VERSION
	.align		4
        /*00c0*/ 	.byte	0x03, 0x5f
        /*00c2*/ 	.short	0x0101


	//----- nvinfo : EIATTR_VRC_CTA_INIT_COUNT
	.align		4
        /*00c4*/ 	.byte	0x02, 0x4a
	.zero		1
	.zero		1


	//----- nvinfo : EIATTR_EXIT_INSTR_OFFSETS
	.align		4
        /*00c8*/ 	.byte	0x04, 0x1c
        /*00ca*/ 	.short	(.L_9802 - .L_9801)


	//   ....[0]....
.L_9801:
        /*00cc*/ 	.word	0x000000d0


	//   ....[1]....
        /*00d0*/ 	.word	0x00000d60


	//----- nvinfo : EIATTR_CRS_STACK_SIZE
	.align		4
.L_9802:
        /*00d4*/ 	.byte	0x04, 0x1e
        /*00d6*/ 	.short	(.L_9804 - .L_9803)
.L_9803:
        /*00d8*/ 	.word	0x00000000


	//----- nvinfo : EIATTR_CBANK_PARAM_SIZE
	.align		4
.L_9804:
        /*00dc*/ 	.byte	0x03, 0x19
        /*00de*/ 	.short	0x0038


	//----- nvinfo : EIATTR_PARAM_CBANK
	.align		4
        /*00e0*/ 	.byte	0x04, 0x0a
        /*00e2*/ 	.short	(.L_9806 - .L_9805)
	.align		4
.L_9805:
        /*00e4*/ 	.word	index@(.nv.constant0._Z28_permutedims_5D_1_4_5_2_3_32PfiiiiiS_iiii)
        /*00e8*/ 	.short	0x0380
        /*00ea*/ 	.short	0x0038


	//----- nvinfo : EIATTR_SW_WAR
	.align		4
.L_9806:
        /*00ec*/ 	.byte	0x04, 0x36
        /*00ee*/ 	.short	(.L_9808 - .L_9807)
.L_9807:
        /*00f0*/ 	.word	0x00000008
.L_9808:


//--------------------- .nv.info._Z28_permutedims_5D_1_4_3_5_2_64PdiiiiiS_iiii --------------------------
	.section	.nv.info._Z28_permutedims_5D_1_4_3_5_2_64PdiiiiiS_iiii,"",@"SHT_CUDA_INFO"
	.sectionflags	@""
	.align	4


	//----- nvinfo : EIATTR_CUDA_API_VERSION
	.align		4
        /*0000*/ 	.byte	0x04, 0x37
        /*0002*/ 	.short	(.L_9810 - .L_9809)
.L_9809:
        /*0004*/ 	.word	0x00000082


	//----- nvinfo : EIATTR_KPARAM_INFO
	.align		4
.L_9810:
        /*0008*/ 	.byte	0x04, 0x17
        /*000a*/ 	.short	(.L_9812 - .L_9811)
.L_9811:
        /*000c*/ 	.word	0x00000000
        /*0010*/ 	.short	0x000a
        /*0012*/ 	.short	0x0034
        /*0014*/ 	.byte	0x00, 0xf0, 0x11, 0x00


	//----- nvinfo : EIATTR_KPARAM_INFO
	.align		4
.L_9812:
        /*0018*/ 	.byte	0x04, 0x17
        /*001a*/ 	.short	(.L_9814 - .L_9813)
.L_9813:
        /*001c*/ 	.word	0x00000000
        /*0020*/ 	.short	0x0009
        /*0022*/ 	.short	0x0030
        /*0024*/ 	.byte	0x00, 0xf0, 0x11, 0x00


	//----- nvinfo : EIATTR_KPARAM_INFO
	.align		4
.L_9814:
        /*0028*/ 	.byte	0x04, 0x17
        /*002a*/ 	.short	(.L_9816 - .L_9815)
.L_9815:
        /*002c*/ 	.word	0x00000000
        /*0030*/ 	.short	0x0008
        /*0032*/ 	.short	0x002c
        /*0034*/ 	.byte	0x00, 0xf0, 0x11, 0x00


	//----- nvinfo : EIATTR_KPARAM_INFO
	.align		4
.L_9816:
        /*0038*/ 	.byte	0x04, 0x17
        /*003a*/ 	.short	(.L_9818 - .L_9817)
.L_9817:
        /*003c*/ 	.word	0x00000000
        /*0040*/ 	.short	0x0007
        /*0042*/ 	.short	0x0028
        /*0044*/ 	.byte	0x00, 0xf0, 0x11, 0x00


	//----- nvinfo : EIATTR_KPARAM_INFO
	.align		4
.L_9818:
        /*0048*/ 	.byte	0x04, 0x17
        /*004a*/ 	.short	(.L_9820 - .L_9819)
.L_9819:
        /*004c*/ 	.word	0x00000000
        /*0050*/ 	.short	0x0006
        /*0052*/ 	.short	0x0020
        /*0054*/ 	.byte	0x00, 0xf5, 0x21, 0x00


	//----- nvinfo : EIATTR_KPARAM_INFO
	.align		4
.L_9820:
        /*0058*/ 	.byte	0x04, 0x17
        /*005a*/ 	.short	(.L_9822 - .L_9821)
.L_9821:
        /*005c*/ 	.word	0x00000000
        /*0060*/ 	.short	0x0005
        /*0062*/ 	.short	0x0018
        /*0064*/ 	.byte	0x00, 0xf0, 0x11, 0x00


	//----- nvinfo : EIATTR_KPARAM_INFO
	.align		4
.L_9822:
        /*0068*/ 	.byte	0x04, 0x17
        /*006a*/ 	.short	(.L_9824 - .L_9823)
.L_9823:
        /*006c*/ 	.word	0x00000000
        /*0070*/ 	.short	0x0004
        /*0072*/ 	.short	0x0014
        /*0074*/ 	.byte	0x00, 0xf0, 0x11, 0x00


	//----- nvinfo : EIATTR_KPARAM_INFO
	.align		4
.L_9824:
        /*0078*/ 	.byte	0x04, 0x17
        /*007a*/ 	.short	(.L_9826 - .L_9825)
.L_9825:
        /*007c*/ 	.word	0x00000000
        /*0080*/ 	.short	0x0003
        /*0082*/ 	.short	0x0010
        /*0084*/ 	.byte	0x00, 0xf0, 0x11, 0x00


	//----- nvinfo : EIATTR_KPARAM_INFO
	.align		4
.L_9826:
        /*0088*/ 	.byte	0x04, 0x17
        /*008a*/ 	.short	(.L_9828 - .L_9827)
.L_9827:
        /*008c*/ 	.word	0x00000000
        /*0090*/ 	.short	0x0002
        /*0092*/ 	.short	0x000c
        /*0094*/ 	.byte	0x00, 0xf0, 0x11, 0x00


	//----- nvinfo : EIATTR_KPARAM_INFO
	.align		4
.L_9828:
        /*0098*/ 	.byte	0x04, 0x17
        /*009a*/ 	.short	(.L_9830 - .L_9829)
.L_9829:
        /*009c*/ 	.word	0x00000000
        /*00a0*/ 	.short	0x0001
        /*00a2*/ 	.short	0x0008
        /*00a4*/ 	.byte	0x00, 0xf0, 0x11, 0x00


	//----- nvinfo : EIATTR_KPARAM_INFO
	.align		4
.L_9830:
        /*00a8*/ 	.byte	0x04, 0x17
        /*00aa*/ 	.short	(.L_9832 - .L_9831)
.L_9831:
        /*00ac*/ 	.word	0x00000000
        /*00b0*/ 	.short	0x0000
        /*00b2*/ 	.short	0x0000
        /*00b4*/ 	.byte	0x00, 0xf5, 0x21, 0x00


	//----- nvinfo : EIATTR_SPARSE_MMA_MASK
	.align		4
.L_9832:
        /*00b8*/ 	.byte	0x03, 0x50
        /*00ba*/ 	.short	0x0000


	//----- nvinfo : EIATTR_MAXREG_COUNT
	.align		4
        /*00bc*/ 	.byte	0x03, 0x1b
        /*00be*/ 	.short	0x00ff


	//----- nvinfo : EIATTR_MERCURY_ISA_VERSION
	.align		4
        /*00c0*/ 	.byte	0x03, 0x5f
        /*00c2*/ 	.short	0x0101


	//----- nvinfo : EIATTR_VRC_CTA_INIT_COUNT
	.align		4
        /*00c4*/ 	.byte	0x02, 0x4a
	.zero		1
	.zero		1


	//----- nvinfo : EIATTR_EXIT_INSTR_OFFSETS
	.align		4
        /*00c8*/ 	.byte	0x04, 0x1c
        /*00ca*/ 	.short	(.L_9834 - .L_9833)


	//   ....[0]....
.L_9833:
        /*00cc*/ 	.word	0x000000d0


	//   ....[1]....
        /*00d0*/ 	.word	0x00000d80


	//----- nvinfo : EIATTR_CRS_STACK_SIZE
	.align		4
.L_9834:
        /*00d4*/ 	.byte	0x04, 0x1e
        /*00d6*/ 	.short	(.L_9836 - .L_9835)
.L_9835:
        /*00d8*/ 	.word	0x00000000


	//----- nvinfo : EIATTR_CBANK_PARAM_SIZE
	.align		4
.L_9836:
        /*00dc*/ 	.byte	0x03, 0x19
        /*00de*/ 	.short	0x0038


	//----- nvinfo : EIATTR_PARAM_CBANK
	.align		4
        /*00e0*/ 	.byte	0x04, 0x0a
        /*00e2*/ 	.short	(.L_9838 - .L_9837)
	.align		4
.L_9837:
        /*00e4*/ 	.word	index@(.nv.constant0._Z28_permutedims_5D_1_4_3_5_2_64PdiiiiiS_iiii)
        /*00e8*/ 	.short	0x0380
        /*00ea*/ 	.short	0x0038


	//----- nvinfo : EIATTR_SW_WAR
	.align		4
.L_9838:
        /*00ec*/ 	.byte	0x04, 0x36
        /*00ee*/ 	.short	(.L_9840 - .L_9839)
.L_9839:
        /*00f0*/ 	.word	0x00000008
.L_9840:


//--------------------- .nv.info._Z28_permutedims_5D_1_4_3_5_2_32PfiiiiiS_iiii --------------------------
	.section	.nv.info._Z28_permutedims_5D_1_4_3_5_2_32PfiiiiiS_iiii,"",@"SHT_CUDA_INFO"
	.sectionflags	@""
	.align	4


	//----- nvinfo : EIATTR_CUDA_API_VERSION
	.align		4
        /*0000*/ 	.byte	0x04, 0x37
        /*0002*/ 	.short	(.L_9842 - .L_9841)
.L_9841:
        /*0004*/ 	.word	0x00000082


	//----- nvinfo : EIATTR_KPARAM_INFO
	.align		4
.L_9842:
        /*0008*/ 	.byte	0x04, 0x17
        /*000a*/ 	.short	(.L_9844 - .L_9843)
.L_9843:
        /*000c*/ 	.word	0x00000000
        /*0010*/ 	.short	0x000a
        /*0012*/ 	.short	0x0034
        /*0014*/ 	.byte	0x00, 0xf0, 0x11, 0x00


	//----- nvinfo : EIATTR_KPARAM_INFO
	.align		4
.L_9844:
        /*0018*/ 	.byte	0x04, 0x17
        /*001a*/ 	.short	(.L_9846 - .L_9845)
.L_9845:
        /*001c*/ 	.word	0x00000000
        /*0020*/ 	.short	0x0009
        /*0022*/ 	.short	0x0030
        /*0024*/ 	.byte	0x00, 0xf0, 0x11, 0x00


	//----- nvinfo : EIATTR_KPARAM_INFO
	.align		4
.L_9846:
        /*0028*/ 	.byte	0x04, 0x17
        /*002a*/ 	.short	(.L_9848 - .L_9847)
.L_9847:
        /*002c*/ 	.word	0x00000000
        /*0030*/ 	.short	0x0008
        /*0032*/ 	.short	0x002c
        /*0034*/ 	.byte	0x00, 0xf0, 0x11, 0x00


	//----- nvinfo : EIATTR_KPARAM_INFO
	.align		4
.L_9848:
        /*0038*/ 	.byte	0x04, 0x17
        /*003a*/ 	.short	(.L_9850 - .L_9849)
.L_9849:
        /*003c*/ 	.word	0x00000000
        /*0040*/ 	.short	0x0007
        /*0042*/ 	.short	0x0028
        /*0044*/ 	.byte	0x00, 0xf0, 0x11, 0x00


	//----- nvinfo : EIATTR_KPARAM_INFO
	.align		4
.L_9850:
        /*0048*/ 	.byte	0x04, 0x17
        /*004a*/ 	.short	(.L_9852 - .L_9851)
.L_9851:
        /*004c*/ 	.word	0x00000000
        /*0050*/ 	.short	0x0006
        /*0052*/ 	.short	0x0020
        /*0054*/ 	.byte	0x00, 0xf5, 0x21, 0x00


	//----- nvinfo : EIATTR_KPARAM_INFO
	.align		4
.L_9852:
        /*0058*/ 	.byte	0x04, 0x17
        /*005a*/ 	.short	(.L_9854 - .L_9853)
.L_9853:
        /*005c*/ 	.word	0x00000000
        /*0060*/ 	.short	0x0005
        /*0062*/ 	.short	0x0018
        /*0064*/ 	.byte	0x00, 0xf0, 0x11, 0x00


	//----- nvinfo : EIATTR_KPARAM_INFO
	.align		4
.L_9854:
        /*0068*/ 	.byte	0x04, 0x17
        /*006a*/ 	.short	(.L_9856 - .L_9855)
.L_9855:
        /*006c*/ 	.word	0x00000000
        /*0070*/ 	.short	0x0004
        /*0072*/ 	.short	0x0014
        /*0074*/ 	.byte	0x00, 0xf0, 0x11, 0x00


	//----- nvinfo : EIATTR_KPARAM_INFO
	.align		4
.L_9856:
        /*0078*/ 	.byte	0x04, 0x17
        /*007a*/ 	.short	(.L_9858 - .L_9857)
.L_9857:
        /*007c*/ 	.word	0x00000000
        /*0080*/ 	.short	0x0003
        /*0082*/ 	.short	0x0010
        /*0084*/ 	.byte	0x00, 0xf0, 0x11, 0x00


	//----- nvinfo : EIATTR_KPARAM_INFO
	.align		4
.L_9858:
        /*0088*/ 	.byte	0x04, 0x17
        /*008a*/ 	.short	(.L_9860 - .L_9859)
.L_9859:
        /*008c*/ 	.word	0x00000000
        /*0090*/ 	.short	0x0002
        /*0092*/ 	.short	0x000c
        /*0094*/ 	.byte	0x00, 0xf0, 0x11, 0x00


	//----- nvinfo : EIATTR_KPARAM_INFO
	.align		4
.L_9860:
        /*0098*/ 	.byte	0x04, 0x17
        /*009a*/ 	.short	(.L_9862 - .L_9861)
.L_9861:
        /*009c*/ 	.word	0x00000000
        /*00a0*/ 	.short	0x0001
        /*00a2*/ 	.short	0x0008
        /*00a4*/ 	.byte	0x00, 0xf0, 0x11, 0x00


	//----- nvinfo : EIATTR_KPARAM_INFO
	.align		4
.L_9862:
        /*00a8*/ 	.byte	0x04, 0x17
        /*00aa*/ 	.short	(.L_9864 - .L_9863)
.L_9863:
        /*00ac*/ 	.word	0x00000000
        /*00b0*/ 	.short	0x0000
        /*00b2*/ 	.short	0x0000
        /*00b4*/ 	.byte	0x00, 0xf5, 0x21, 0x00


	//----- nvinfo : EIATTR_SPARSE_MMA_MASK
	.align		4
.L_9864:
        /*00b8*/ 	.byte	0x03, 0x50
        /*00ba*/ 	.short	0x0000


	//----- nvinfo : EIATTR_MAXREG_COUNT
	.align		4
        /*00bc*/ 	.byte	0x03, 0x1b
        /*00be*/ 	.short	0x00ff


	//----- nvinfo : EIATTR_MERCURY_ISA_VERSION
	.align		4
        /*00c0*/ 	.byte	0x03, 0x5f
        /*00c2*/ 	.short	0x0101


	//----- nvinfo : EIATTR_VRC_CTA_INIT_COUNT
	.align		4
        /*00c4*/ 	.byte	0x02, 0x4a
	.zero		1
	.zero		1


	//----- nvinfo : EIATTR_EXIT_INSTR_OFFSETS
	.align		4
        /*00c8*/ 	.byte	0x04, 0x1c
        /*00ca*/ 	.short	(.L_9866 - .L_9865)


	//   ....[0]....
.L_9865:
        /*00cc*/ 	.word	0x000000d0


	//   ....[1]....
        /*00d0*/ 	.word	0x00000d60


	//----- nvinfo : EIATTR_CRS_STACK_SIZE
	.align		4
.L_9866:
        /*00d4*/ 	.byte	0x04, 0x1e
        /*00d6*/ 	.short	(.L_9868 - .L_9867)
.L_9867:
        /*00d8*/ 	.word	0x00000000


	//----- nvinfo : EIATTR_CBANK_PARAM_SIZE
	.align		4
.L_9868:
        /*00dc*/ 	.byte	0x03, 0x19
        /*00de*/ 	.short	0x0038


	//----- nvinfo : EIATTR_PARAM_CBANK
	.align		4
        /*00e0*/ 	.byte	0x04, 0x0a
        /*00e2*/ 	.short	(.L_9870 - .L_9869)
	.align		4
.L_9869:
        /*00e4*/ 	.word	index@(.nv.constant0._Z28_permutedims_5D_1_4_3_5_2_32PfiiiiiS_iiii)
        /*00e8*/ 	.short	0x0380
        /*00ea*/ 	.short	0x0038


	//----- nvinfo : EIATTR_SW_WAR
	.align		4
.L_9870:
        /*00ec*/ 	.byte	0x04, 0x36
        /*00ee*/ 	.short	(.L_9872 - .L_9871)
.L_9871:
        /*00f0*/ 	.word	0x00000008
.L_9872:


//--------------------- .nv.info._Z28_permutedims_5D_1_4_3_2_5_64PdiiiiiS_iiii --------------------------
	.section	.nv.info._Z28_permutedims_5D_1_4_3_2_5_64PdiiiiiS_iiii,"",@"SHT_CUDA_INFO"
	.sectionflags	@""
	.align	4


	//----- nvinfo : EIATTR_CUDA_API_VERSION
	.align		4
        /*0000*/ 	.byte	0x04, 0x37
        /*0002*/ 	.short	(.L_9874 - .L_9873)
.L_9873:
        /*0004*/ 	.word	0x00000082


	//----- nvinfo : EIATTR_KPARAM_INFO
	.align		4
.L_9874:
        /*0008*/ 	.byte	0x04, 0x17
        /*000a*/ 	.short	(.L_9876 - .L_9875)
.L_9875:
        /*000c*/ 	.word	0x00000000
        /*0010*/ 	.short	0x000a
        /*0012*/ 	.short	0x0034
        /*0014*/ 	.byte	0x00, 0xf0, 0x11, 0x00


	//----- nvinfo : EIATTR_KPARAM_INFO
	.align		4
.L_9876:
        /*0018*/ 	.byte	0x04, 0x17
        /*001a*/ 	.short	(.L_9878 - .L_9877)
.L_9877:
        /*001c*/ 	.word	0x00000000
        /*0020*/ 	.short	0x0009
        /*0022*/ 	.short	0x0030
        /*0024*/ 	.byte	0x00, 0xf0, 0x11, 0x00


	//----- nvinfo : EIATTR_KPARAM_INFO
	.align		4
.L_9878:
        /*0028*/ 	.byte	0x04, 0x17
        /*002a*/ 	.short	(.L_9880 - .L_9879)
.L_9879:
        /*002c*/ 	.word	0x00000000
        /*0030*/ 	.short	0x0008
        /*0032*/ 	.short	0x002c
        /*0034*/ 	.byte	0x00, 0xf0, 0x11, 0x00


	//----- nvinfo : EIATTR_KPARAM_INFO
	.align		4
.L_9880:
        /*0038*/ 	.byte	0x04, 0x17
        /*003a*/ 	.short	(.L_9882 - .L_9881)
.L_9881:
        /*003c*/ 	.word	0x00000000
        /*0040*/ 	.short	0x0007
        /*0042*/ 	.short	0x0028
        /*0044*/ 	.byte	0x00, 0xf0, 0x11, 0x00


	//----- nvinfo : EIATTR_KPARAM_INFO
	.align		4
.L_9882:
        /*0048*/ 	.byte	0x04, 0x17
        /*004a*/ 	.short	(.L_9884 - .L_9883)
.L_9883:
        /*004c*/ 	.word	0x00000000
        /*0050*/ 	.short	0x0006
        /*0052*/ 	.short	0x0020
        /*0054*/ 	.byte	0x00, 0xf5, 0x21, 0x00


	//----- nvinfo : EIATTR_KPARAM_INFO
	.align		4
.L_9884:
        /*0058*/ 	.byte	0x04, 0x17
        /*005a*/ 	.short	(.L_9886 - .L_9885)
.L_9885:
        /*005c*/ 	.word	0x00000000
        /*0060*/ 	.short	0x0005
        /*0062*/ 	.short	0x0018
        /*0064*/ 	.byte	0x00, 0xf0, 0x11, 0x00


	//----- nvinfo : EIATTR_KPARAM_INFO
	.align		4
.L_9886:
        /*0068*/ 	.byte	0x04, 0x17
        /*006a*/ 	.short	(.L_9888 - .L_9887)
.L_9887:
        /*006c*/ 	.word	0x00000000
        /*0070*/ 	.short	0x0004
        /*0072*/ 	.short	0x0014
        /*0074*/ 	.byte	0x00, 0xf0, 0x11, 0x00


	//----- nvinfo : EIATTR_KPARAM_INFO
	.align		4
.L_9888:
        /*0078*/ 	.byte	0x04, 0x17
        /*007a*/ 	.short	(.L_9890 - .L_9889)
.L_9889:
        /*007c*/ 	.word	0x00000000
        /*0080*/ 	.short	0x0003
        /*0082*/ 	.short	0x0010
        /*0084*/ 	.byte	0x00, 0xf0, 0x11, 0x00


	//----- nvinfo : EIATTR_KPARAM_INFO
	.align		4
.L_9890:
        /*0088*/ 	.byte	0x04, 0x17
        /*008a*/ 	.short	(.L_9892 - .L_9891)
.L_9891:
        /*008c*/ 	.word	0x00000000
        /*0090*/ 	.short	0x0002
        /*0092*/ 	.short	0x000c
        /*0094*/ 	.byte	0x00, 0xf0, 0x11, 0x00


	//----- nvinfo : EIATTR_KPARAM_INFO
	.align		4
.L_9892:
        /*0098*/ 	.byte	0x04, 0x17
        /*009a*/ 	.short	(.L_9894 - .L_9893)
.L_9893:
        /*009c*/ 	.word	0x00000000
        /*00a0*/ 	.short	0x0001
        /*00a2*/ 	.short	0x0008
        /*00a4*/ 	.byte	0x00, 0xf0, 0x11, 0x00


	//----- nvinfo : EIATTR_KPARAM_INFO
	.align		4
.L_9894:
        /*00a8*/ 	.byte	0x04, 0x17
        /*00aa*/ 	.short	(.L_9896 - .L_9895)
.L_9895:
        /*00ac*/ 	.word	0x00000000
        /*00b0*/ 	.short	0x0000
        /*00b2*/ 	.short	0x0000
        /*00b4*/ 	.byte	0x00, 0xf5, 0x21, 0x00


	//----- nvinfo : EIATTR_SPARSE_MMA_MASK
	.align		4
.L_9896:
        /*00b8*/ 	.byte	0x03, 0x50
        /*00ba*/ 	.short	0x0000


	//----- nvinfo : EIATTR_MAXREG_COUNT
	.align		4
        /*00bc*/ 	.byte	0x03, 0x1b
        /*00be*/ 	.short	0x00ff


	//----- nvinfo : EIATTR_MERCURY_ISA_VERSION
	.align		4
        /*00c0*/ 	.byte	0x03, 0x5f
        /*00c2*/ 	.short	0x0101


	//----- nvinfo : EIATTR_VRC_CTA_INIT_COUNT
	.align		4
        /*00c4*/ 	.byte	0x02, 0x4a
	.zero		1
	.zero		1


	//----- nvinfo : EIATTR_EXIT_INSTR_OFFSETS
	.align		4
        /*00c8*/ 	.byte	0x04, 0x1c
        /*00ca*/ 	.short	(.L_9898 - .L_9897)


	//   ....[0]....
.L_9897:
        /*00cc*/ 	.word	0x000000d0


	//   ....[1]....
        /*00d0*/ 	.word	0x00000d80


	//----- nvinfo : EIATTR_CRS_STACK_SIZE
	.align		4
.L_9898:
        /*00d4*/ 	.byte	0x04, 0x1e
        /*00d6*/ 	.short	(.L_9900 - .L_9899)
.L_9899:
        /*00d8*/ 	.word	0x00000000


	//----- nvinfo : EIATTR_CBANK_PARAM_SIZE
	.align		4
.L_9900:
        /*00dc*/ 	.byte	0x03, 0x19
        /*00de*/ 	.short	0x0038


	//----- nvinfo : EIATTR_PARAM_CBANK
	.align		4
        /*00e0*/ 	.byte	0x04, 0x0a
        /*00e2*/ 	.short	(.L_9902 - .L_9901)
	.align		4
.L_9901:
        /*00e4*/ 	.word	index@(.nv.constant0._Z28_permutedims_5D_1_4_3_2_5_64PdiiiiiS_iiii)
        /*00e8*/ 	.short	0x0380
        /*00ea*/ 	.short	0x0038


	//----- nvinfo : EIATTR_SW_WAR
	.align		4
.L_9902:
        /*00ec*/ 	.byte	0x04, 0x36
        /*00ee*/ 	.short	(.L_9904 - .L_9903)
.L_9903:
        /*00f0*/ 	.word	0x00000008
.L_9904:


//--------------------- .nv.info._Z28_permutedims_5D_1_4_3_2_5_32PfiiiiiS_iiii --------------------------
	.section	.nv.info._Z28_permutedims_5D_1_4_3_2_5_32PfiiiiiS_iiii,"",@"SHT_CUDA_INFO"
	.sectionflags	@""
	.align	4


	//----- nvinfo : EIATTR_CUDA_API_VERSION
	.align		4
        /*0000*/ 	.byte	0x04, 0x37
        /*0002*/ 	.short	(.L_9906 - .L_9905)
.L_9905:
        /*0004*/ 	.word	0x00000082


	//----- nvinfo : EIATTR_KPARAM_INFO
	.align		4
.L_9906:
        /*0008*/ 	.byte	0x04, 0x17
        /*000a*/ 	.short	(.L_9908 - .L_9907)
.L_9907:
        /*000c*/ 	.word	0x00000000
        /*0010*/ 	.short	0x000a
        /*0012*/ 	.short	0x0034
        /*0014*/ 	.byte	0x00, 0xf0, 0x11, 0x00


	//----- nvinfo : EIATTR_KPARAM_INFO
	.align		4
.L_9908:
        /*0018*/ 	.byte	0x04, 0x17
        /*001a*/ 	.short	(.L_9910 - .L_9909)
.L_9909:
        /*001c*/ 	.word	0x00000000
        /*0020*/ 	.short	0x0009
        /*0022*/ 	.short	0x0030
        /*0024*/ 	.byte	0x00, 0xf0, 0x11, 0x00


	//----- nvinfo : EIATTR_KPARAM_INFO
	.align		4
.L_9910:
        /*0028*/ 	.byte	0x04, 0x17
        /*002a*/ 	.short	(.L_9912 - .L_9911)
.L_9911:
        /*002c*/ 	.word	0x00000000
        /*0030*/ 	.short	0x0008
        /*0032*/ 	.short	0x002c
        /*0034*/ 	.byte	0x00, 0xf0, 0x11, 0x00


	//----- nvinfo : EIATTR_KPARAM_INFO
	.align		4
.L_9912:
        /*0038*/ 	.byte	0x04, 0x17
        /*003a*/ 	.short	(.L_9914 - .L_9913)
.L_9913:
        /*003c*/ 	.word	0x00000000
        /*0040*/ 	.short	0x0007
        /*0042*/ 	.short	0x0028
        /*0044*/ 	.byte	0x00, 0xf0, 0x11, 0x00


	//----- nvinfo : EIATTR_KPARAM_INFO
	.align		4
.L_9914:
        /*0048*/ 	.byte	0x04, 0x17
        /*004a*/ 	.short	(.L_9916 - .L_9915)
.L_9915:
        /*004c*/ 	.word	0x00000000
        /*0050*/ 	.short	0x0006
        /*0052*/ 	.short	0x0020
        /*0054*/ 	.byte	0x00, 0xf5, 0x21, 0x00


	//----- nvinfo : EIATTR_KPARAM_INFO
	.align		4
.L_9916:
        /*0058*/ 	.byte	0x04, 0x17
        /*005a*/ 	.short	(.L_9918 - .L_9917)
.L_9917:
        /*005c*/ 	.word	0x00000000
        /*0060*/ 	.short	0x0005
        /*0062*/ 	.short	0x0018
        /*0064*/ 	.byte	0x00, 0xf0, 0x11, 0x00


	//----- nvinfo : EIATTR_KPARAM_INFO
	.align		4
.L_9918:
        /*0068*/ 	.byte	0x04, 0x17
        /*006a*/ 	.short	(.L_9920 - .L_9919)
.L_9919:
        /*006c*/ 	.word	0x00000000
        /*0070*/ 	.short	0x0004
        /*0072*/ 	.short	0x0014
        /*0074*/ 	.byte	0x00, 0xf0, 0x11, 0x00


	//----- nvinfo : EIATTR_KPARAM_INFO
	.align		4
.L_9920:
        /*0078*/ 	.byte	0x04, 0x17
        /*007a*/ 	.short	(.L_9922 - .L_9921)
.L_9921:
        /*007c*/ 	.word	0x00000000
        /*0080*/ 	.short	0x0003
        /*0082*/ 	.short	0x0010
        /*0084*/ 	.byte	0x00, 0xf0, 0x11, 0x00


	//----- nvinfo : EIATTR_KPARAM_INFO
	.align		4
.L_9922:
        /*0088*/ 	.byte	0x04, 0x17
        /*008a*/ 	.short	(.L_9924 - .L_9923)
.L_9923:
        /*008c*/ 	.word	0x00000000
        /*0090*/ 	.short	0x0002
        /*0092*/ 	.short	0x000c
        /*0094*/ 	.byte	0x00, 0xf0, 0x11, 0x00


	//----- nvinfo : EIATTR_KPARAM_INFO
	.align		4
.L_9924:
        /*0098*/ 	.byte	0x04, 0x17
        /*009a*/ 	.short	(.L_9926 - .L_9925)
.L_9925:
        /*009c*/ 	.word	0x00000000
        /*00a0*/ 	.short	0x0001
        /*00a2*/ 	.short	0x0008
        /*00a4*/ 	.byte	0x00, 0xf0, 0x11, 0x00


	//----- nvinfo : EIATTR_KPARAM_INFO
	.align		4
.L_9926:
        /*00a8*/ 	.byte	0x04, 0x17
        /*00aa*/ 	.short	(.L_9928 - .L_9927)
.L_9927:
        /*00ac*/ 	.word	0x00000000
        /*00b0*/ 	.short	0x0000
        /*00b2*/ 	.short	0x0000
        /*00b4*/ 	.byte	0x00, 0xf5, 0x21, 0x00


	//----- nvinfo : EIATTR_SPARSE_MMA_MASK
	.align		4
.L_9928:
        /*00b8*/ 	.byte	0x03, 0x50
        /*00ba*/ 	.short	0x0000


	//----- nvinfo : EIATTR_MAXREG_COUNT
	.align		4
        /*00bc*/ 	.byte	0x03, 0x1b
        /*00be*/ 	.short	0x00ff


	//----- nvinfo : EIATTR_MERCURY_ISA_VERSION
	.align		4
        /*00c0*/ 	.byte	0x03, 0x5f
        /*00c2*/ 	.short	0x0101


	//----- nvinfo : EIATTR_VRC_CTA_INIT_COUNT
	.align		4
        /*00c4*/ 	.byte	0x02, 0x4a
	.zero		1
	.zero		1


	//----- nvinfo : EIATTR_EXIT_INSTR_OFFSETS
	.align		4
        /*00c8*/ 	.byte	0x04, 0x1c
        /*00ca*/ 	.short	(.L_9930 - .L_9929)


	//   ....[0]....
.L_9929:
        /*00cc*/ 	.word	0x000000d0


	//   ....[1]....
        /*00d0*/ 	.word	0x00000d60


	//----- nvinfo : EIATTR_CRS_STACK_SIZE
	.align		4
.L_9930:
        /*00d4*/ 	.byte	0x04, 0x1e
        /*00d6*/ 	.short	(.L_9932 - .L_9931)
.L_9931:
        /*00d8*/ 	.word	0x00000000


	//----- nvinfo : EIATTR_CBANK_PARAM_SIZE
	.align		4
.L_9932:
        /*00dc*/ 	.byte	0x03, 0x19
        /*00de*/ 	.short	0x0038


	//----- nvinfo : EIATTR_PARAM_CBANK
	.align		4
        /*00e0*/ 	.byte	0x04, 0x0a
        /*00e2*/ 	.short	(.L_9934 - .L_9933)
	.align		4
.L_9933:
        /*00e4*/ 	.word	index@(.nv.constant0._Z28_permutedims_5D_1_4_3_2_5_32PfiiiiiS_iiii)
        /*00e8*/ 	.short	0x0380
        /*00ea*/ 	.short	0x0038


	//----- nvinfo : EIATTR_SW_WAR
	.align		4
.L_9934:
        /*00ec*/ 	.byte	0x04, 0x36
        /*00ee*/ 	.short	(.L_9936 - .L_9935)
.L_9935:
        /*00f0*/ 	.word	0x00000008
.L_9936:


//--------------------- .nv.info._Z28_permutedims_5D_1_4_2_5_3_64PdiiiiiS_iiii --------------------------
	.section	.nv.info._Z28_permutedims_5D_1_4_2_5_3_64PdiiiiiS_iiii,"",@"SHT_CUDA_INFO"
	.sectionflags	@""
	.align	4


	//----- nvinfo : EIATTR_CUDA_API_VERSION
	.align		4
        /*0000*/ 	.byte	0x04, 0x37
        /*0002*/ 	.short	(.L_9938 - .L_9937)
.L_9937:
        /*0004*/ 	.word	0x00000082


	//----- nvinfo : EIATTR_KPARAM_INFO
	.align		4
.L_9938:
        /*0008*/ 	.byte	0x04, 0x17
        /*000a*/ 	.short	(.L_9940 - .L_9939)
.L_9939:
        /*000c*/ 	.word	0x00000000
        /*0010*/ 	.short	0x000a
        /*0012*/ 	.short	0x0034
        /*0014*/ 	.byte	0x00, 0xf0, 0x11, 0x00


	//----- nvinfo : EIATTR_KPARAM_INFO
	.align		4
.L_9940:
        /*0018*/ 	.byte	0x04, 0x17
        /*001a*/ 	.short	(.L_9942 - .L_9941)
.L_9941:
        /*001c*/ 	.word	0x00000000
        /*0020*/ 	.short	0x0009
        /*0022*/ 	.short	0x0030
        /*0024*/ 	.byte	0x00, 0xf0, 0x11, 0x00


	//----- nvinfo : EIATTR_KPARAM_INFO
	.align		4
.L_9942:
        /*0028*/ 	.byte	0x04, 0x17
        /*002a*/ 	.short	(.L_9944 - .L_9943)
.L_9943:
        /*002c*/ 	.word	0x00000000
        /*0030*/ 	.short	0x0008
        /*0032*/ 	.short	0x002c
        /*0034*/ 	.byte	0x00, 0xf0, 0x11, 0x00


	//----- nvinfo : EIATTR_KPARAM_INFO
	.align		4
.L_9944:
        /*0038*/ 	.byte	0x04, 0x17
        /*003a*/ 	.short	(.L_9946 - .L_9945)
.L_9945:
        /*003c*/ 	.word	0x00000000
        /*0040*/ 	.short	0x0007
        /*0042*/ 	.short	0x0028
        /*0044*/ 	.byte	0x00, 0xf0, 0x11, 0x00


	//----- nvinfo : EIATTR_KPARAM_INFO
	.align		4
.L_9946:
        /*0048*/ 	.byte	0x04, 0x17
        /*004a*/ 	.short	(.L_9948 - .L_9947)
.L_9947:
        /*004c*/ 	.word	0x00000000
        /*0050*/ 	.short	0x0006
        /*0052*/ 	.short	0x0020
        /*0054*/ 	.byte	0x00, 0xf5, 0x21, 0x00


	//----- nvinfo : EIATTR_KPARAM_INFO
	.align		4
.L_9948:
        /*0058*/ 	.byte	0x04, 0x17
        /*005a*/ 	.short	(.L_9950 - .L_9949)
.L_9949:
        /*005c*/ 	.word	0x00000000
        /*0060*/ 	.short	0x0005
        /*0062*/ 	.short	0x0018
        /*0064*/ 	.byte	0x00, 0xf0, 0x11, 0x00


	//----- nvinfo : EIATTR_KPARAM_INFO
	.align		4
.L_9950:
        /*0068*/ 	.byte	0x04, 0x17
        /*006a*/ 	.short	(.L_9952 - .L_9951)
.L_9951:
        /*006c*/ 	.word	0x00000000
        /*0070*/ 	.short	0x0004
        /*0072*/ 	.short	0x0014
        /*0074*/ 	.byte	0x00, 0xf0, 0x11, 0x00


	//----- nvinfo : EIATTR_KPARAM_INFO
	.align		4
.L_9952:
        /*0078*/ 	.byte	0x04, 0x17
        /*007a*/ 	.short	(.L_9954 - .L_9953)
.L_9953:
        /*007c*/ 	.word	0x00000000
        /*0080*/ 	.short	0x0003
        /*0082*/ 	.short	0x0010
        /*0084*/ 	.byte	0x00, 0xf0, 0x11, 0x00


	//----- nvinfo : EIATTR_KPARAM_INFO
	.align		4
.L_9954:
        /*0088*/ 	.byte	0x04, 0x17
        /*008a*/ 	.short	(.L_9956 - .L_9955)
.L_9955:
        /*008c*/ 	.word	0x00000000
        /*0090*/ 	.short	0x0002
        /*0092*/ 	.short	0x000c
        /*0094*/ 	.byte	0x00, 0xf0, 0x11, 0x00


	//----- nvinfo : EIATTR_KPARAM_INFO
	.align		4
.L_9956:
        /*0098*/ 	.byte	0x04, 0x17
        /*009a*/ 	.short	(.L_9958 - .L_9957)
.L_9957:
        /*009c*/ 	.word	0x00000000
        /*00a0*/ 	.short	0x0001
        /*00a2*/ 	.short	0x0008
        /*00a4*/ 	.byte	0x00, 0xf0, 0x11, 0x00


	//----- nvinfo : EIATTR_KPARAM_INFO
	.align		4
.L_9958:
        /*00a8*/ 	.byte	0x04, 0x17
        /*00aa*/ 	.short	(.L_9960 - .L_9959)
.L_9959:
        /*00ac*/ 	.word	0x00000000
        /*00b0*/ 	.short	0x0000
        /*00b2*/ 	.short	0x0000
        /*00b4*/ 	.byte	0x00, 0xf5, 0x21, 0x00


	//----- nvinfo : EIATTR_SPARSE_MMA_MASK
	.align		4
.L_9960:
        /*00b8*/ 	.byte	0x03, 0x50
        /*00ba*/ 	.short	0x0000


	//----- nvinfo : EIATTR_MAXREG_COUNT
	.align		4
        /*00bc*/ 	.byte	0x03, 0x1b
        /*00be*/ 	.short	0x00ff


	//----- nvinfo : EIATTR_MERCURY_ISA_VERSION
	.align		4
        /*00c0*/ 	.byte	0x03, 0x5f
        /*00c2*/ 	.short	0x0101


	//----- nvinfo : EIATTR_VRC_CTA_INIT_COUNT
	.align		4
        /*00c4*/ 	.byte	0x02, 0x4a
	.zero		1
	.zero		1


	//----- nvinfo : EIATTR_EXIT_INSTR_OFFSETS
	.align		4
        /*00c8*/ 	.byte	0x04, 0x1c
        /*00ca*/ 	.short	(.L_9962 - .L_9961)


	//   ....[0]....
.L_9961:
        /*00cc*/ 	.word	0x000000d0


	//   ....[1]....
        /*00d0*/ 	.word	0x00000d80


	//----- nvinfo : EIATTR_CRS_STACK_SIZE
	.align		4
.L_9962:
        /*00d4*/ 	.byte	0x04, 0x1e
        /*00d6*/ 	.short	(.L_9964 - .L_9963)
.L_9963:
        /*00d8*/ 	.word	0x00000000


	//----- nvinfo : EIATTR_CBANK_PARAM_SIZE
	.align		4
.L_9964:
        /*00dc*/ 	.byte	0x03, 0x19
        /*00de*/ 	.short	0x0038


	//----- nvinfo : EIATTR_PARAM_CBANK
	.align		4
        /*00e0*/ 	.byte	0x04, 0x0a
        /*00e2*/ 	.short	(.L_9966 - .L_9965)
	.align		4
.L_9965:
        /*00e4*/ 	.word	index@(.nv.constant0._Z28_permutedims_5D_1_4_2_5_3_64PdiiiiiS_iiii)
        /*00e8*/ 	.short	0x0380
        /*00ea*/ 	.short	0x0038


	//----- nvinfo : EIATTR_SW_WAR
	.align		4
.L_9966:
        /*00ec*/ 	.byte	0x04, 0x36
        /*00ee*/ 	.short	(.L_9968 - .L_9967)
.L_9967:
        /*00f0*/ 	.word	0x00000008
.L_9968:


//--------------------- .nv.info._Z28_permutedims_5D_1_4_2_5_3_32PfiiiiiS_iiii --------------------------
	.section	.nv.info._Z28_permutedims_5D_1_4_2_5_3_32PfiiiiiS_iiii,"",@"SHT_CUDA_INFO"
	.sectionflags	@""
	.align	4


	//----- nvinfo : EIATTR_CUDA_API_VERSION
	.align		4
        /*0000*/ 	.byte	0x04, 0x37
        /*0002*/ 	.short	(.L_9970 - .L_9969)
.L_9969:
        /*0004*/ 	.word	0x00000082


	//----- nvinfo : EIATTR_KPARAM_INFO
	.align		4
.L_9970:
        /*0008*/ 	.byte	0x04, 0x17
        /*000a*/ 	.short	(.L_9972 - .L_9971)
.L_9971:
        /*000c*/ 	.word	0x00000000
        /*0010*/ 	.short	0x000a
        /*0012*/ 	.short	0x0034
        /*0014*/ 	.byte	0x00, 0xf0, 0x11, 0x00


	//----- nvinfo : EIATTR_KPARAM_INFO
	.align		4
.L_9972:
        /*0018*/ 	.byte	0x04, 0x17
        /*001a*/ 	.short	(.L_9974 - .L_9973)
.L_9973:
        /*001c*/ 	.word	0x00000000
        /*0020*/ 	.short	0x0009
        /*0022*/ 	.short	0x0030
        /*0024*/ 	.byte	0x00, 0xf0, 0x11, 0x00


	//----- nvinfo : EIATTR_KPARAM_INFO
	.align		4
.L_9974:
        /*0028*/ 	.byte	0x04, 0x17
        /*002a*/ 	.short	(.L_9976 - .L_9975)
.L_9975:
        /*002c*/ 	.word	0x00000000
        /*0030*/ 	.short	0x0008
        /*0032*/ 	.short	0x002c
        /*0034*/ 	.byte	0x00, 0xf0, 0x11, 0x00


	//----- nvinfo : EIATTR_KPARAM_INFO
	.align		4
.L_9976:
        /*0038*/ 	.byte	0x04, 0x17
        /*003a*/ 	.short	(.L_9978 - .L_9977)
.L_9977:
        /*003c*/ 	.word	0x00000000
        /*0040*/ 	.short	0x0007
        /*0042*/ 	.short	0x0028
        /*0044*/ 	.byte	0x00, 0xf0, 0x11, 0x00


	//----- nvinfo : EIATTR_KPARAM_INFO
	.align		4
.L_9978:
        /*0048*/ 	.byte	0x04, 0x17
        /*004a*/ 	.short	(.L_9980 - .L_9979)
.L_9979:
        /*004c*/ 	.word	0x00000000
        /*0050*/ 	.short	0x0006
        /*0052*/ 	.short	0x0020
        /*0054*/ 	.byte	0x00, 0xf5, 0x21, 0x00


	//----- nvinfo : EIATTR_KPARAM_INFO
	.align		4
.L_9980:
        /*0058*/ 	.byte	0x04, 0x17
        /*005a*/ 	.short	(.L_9982 - .L_9981)
.L_9981:
        /*005c*/ 	.word	0x00000000
        /*0060*/ 	.short	0x0005
        /*0062*/ 	.short	0x0018
        /*0064*/ 	.byte	0x00, 0xf0, 0x11, 0x00


	//----- nvinfo : EIATTR_KPARAM_INFO
	.align		4
.L_9982:
        /*0068*/ 	.byte	0x04, 0x17
        /*006a*/ 	.short	(.L_9984 - .L_9983)
.L_9983:
        /*006c*/ 	.word	0x00000000
        /*0070*/ 	.short	0x0004
        /*0072*/ 	.short	0x0014
        /*0074*/ 	.byte	0x00, 0xf0, 0x11, 0x00


	//----- nvinfo : EIATTR_KPARAM_INFO
	.align		4
.L_9984:
        /*0078*/ 	.byte	0x04, 0x17
        /*007a*/ 	.short	(.L_9986 - .L_9985)
.L_9985:
        /*007c*/ 	.word	0x00000000
        /*0080*/ 	.short	0x0003
        /*0082*/ 	.short	0x0010
        /*0084*/ 	.byte	0x00, 0xf0, 0x11, 0x00


	//----- nvinfo : EIATTR_KPARAM_INFO
	.align		4
.L_9986:
        /*0088*/ 	.byte	0x04, 0x17
        /*008a*/ 	.short	(.L_9988 - .L_9987)
.L_9987:
        /*008c*/ 	.word	0x00000000
        /*0090*/ 	.short	0x0002
        /*0092*/ 	.short	0x000c
        /*0094*/ 	.byte	0x00, 0xf0, 0x11, 0x00


	//----- nvinfo : EIATTR_KPARAM_INFO
	.align		4
.L_9988:
        /*0098*/ 	.byte	0x04, 0x17
        /*009a*/ 	.short	(.L_9990 - .L_9989)
.L_9989:
        /*009c*/ 	.word	0x00000000
        /*00a0*/ 	.short	0x0001
        /*00a2*/ 	.short	0x0008
        /*00a4*/ 	.byte	0x00, 0xf0, 0x11, 0x00


	//----- nvinfo : EIATTR_KPARAM_INFO
	.align		4
.L_9990:
        /*00a8*/ 	.byte	0x04, 0x17
        /*00aa*/ 	.short	(.L_9992 - .L_9991)
.L_9991:
        /*00ac*/ 	.word	0x00000000
        /*00b0*/ 	.short	0x0000
        /*00b2*/ 	.short	0x0000
        /*00b4*/ 	.byte	0x00, 0xf5, 0x21, 0x00


	//----- nvinfo : EIATTR_SPARSE_MMA_MASK
	.align		4
.L_9992:
        /*00b8*/ 	.byte	0x03, 0x50
        /*00ba*/ 	.short	0x0000


	//----- nvinfo : EIATTR_MAXREG_COUNT
	.align		4
        /*00bc*/ 	.byte	0x03, 0x1b
        /*00be*/ 	.short	0x00ff


	//----- nvinfo : EIATTR_MERCURY_ISA_VERSION
	.align		4
        /*00c0*/ 	.byte	0x03, 0x5f
        /*00c2*/ 	.short	0x0101


	//----- nvinfo : EIATTR_VRC_CTA_INIT_COUNT
	.align		4
        /*00c4*/ 	.byte	0x02, 0x4a
	.zero		1
	.zero		1


	//----- nvinfo : EIATTR_EXIT_INSTR_OFFSETS
	.align		4
        /*00c8*/ 	.byte	0x04, 0x1c
        /*00ca*/ 	.short	(.L_9994 - .L_9993)


	//   ....[0]....
.L_9993:
        /*00cc*/ 	.word	0x000000d0


	//   ....[1]....
        /*00d0*/ 	.word	0x00000d60


	//----- nvinfo : EIATTR_CRS_STACK_SIZE
	.align		4
.L_9994:
        /*00d4*/ 	.byte	0x04, 0x1e
        /*00d6*/ 	.short	(.L_9996 - .L_9995)
.L_9995:
        /*00d8*/ 	.word	0x00000000


	//----- nvinfo : EIATTR_CBANK_PARAM_SIZE
	.align		4
.L_9996:
        /*00dc*/ 	.byte	0x03, 0x19
        /*00de*/ 	.short	0x0038


	//----- nvinfo : EIATTR_PARAM_CBANK
	.align		4
        /*00e0*/ 	.byte	0x04, 0x0a
        /*00e2*/ 	.short	(.L_9998 - .L_9997)
	.align		4
.L_9997:
        /*00e4*/ 	.word	index@(.nv.constant0._Z28_permutedims_5D_1_4_2_5_3_32PfiiiiiS_iiii)
        /*00e8*/ 	.short	0x0380
        /*00ea*/ 	.short	0x0038


	//----- nvinfo : EIATTR_SW_WAR
	.align		4
.L_9998:
        /*00ec*/ 	.byte	0x04, 0x36
        /*00ee*/ 	.short	(.L_10000 - .L_9999)
.L_9999:
        /*00f0*/ 	.word	0x00000008
.L_10000:


//--------------------- .nv.info._Z28_permutedims_5D_1_4_2_3_5_64PdiiiiiS_iiii --------------------------
	.section	.nv.info._Z28_permutedims_5D_1_4_2_3_5_64PdiiiiiS_iiii,"",@"SHT_CUDA_INFO"
	.sectionflags	@""
	.align	4


	//----- nvinfo : EIATTR_CUDA_API_VERSION
	.align		4
        /*0000*/ 	.byte	0x04, 0x37
        /*0002*/ 	.short	(.L_10002 - .L_10001)
.L_10001:
        /*0004*/ 	.word	0x00000082


	//----- nvinfo : EIATTR_KPARAM_INFO
	.align		4
.L_10002:
        /*0008*/ 	.byte	0x04, 0x17
        /*000a*/ 	.short	(.L_10004 - .L_10003)
.L_10003:
        /*000c*/ 	.word	0x00000000
        /*0010*/ 	.short	0x000a
        /*0012*/ 	.short	0x0034
        /*0014*/ 	.byte	0x00, 0xf0, 0x11, 0x00


	//----- nvinfo : EIATTR_KPARAM_INFO
	.align		4
.L_10004:
        /*0018*/ 	.byte	0x04, 0x17
        /*001a*/ 	.short	(.L_10006 - .L_10005)
.L_10005:
        /*001c*/ 	.word	0x00000000
        /*0020*/ 	.short	0x0009
        /*0022*/ 	.short	0x0030
        /*0024*/ 	.byte	0x00, 0xf0, 0x11, 0x00


	//----- nvinfo : EIATTR_KPARAM_INFO
	.align		4
.L_10006:
        /*0028*/ 	.byte	0x04, 0x17
        /*002a*/ 	.short	(.L_10008 - .L_10007)
.L_10007:
        /*002c*/ 	.word	0x00000000
        /*0030*/ 	.short	0x0008
        /*0032*/ 	.short	0x002c
        /*0034*/ 	.byte	0x00, 0xf0, 0x11, 0x00


	//----- nvinfo : EIATTR_KPARAM_INFO
	.align		4
.L_10008:
        /*0038*/ 	.byte	0x04, 0x17
        /*003a*/ 	.short	(.L_10010 - .L_10009)
.L_10009:
        /*003c*/ 	.word	0x00000000
        /*0040*/ 	.short	0x0007
        /*0042*/ 	.short	0x0028
        /*0044*/ 	.byte	0x00, 0xf0, 0x11, 0x00


	//----- nvinfo : EIATTR_KPARAM_INFO
	.align		4
.L_10010:
        /*0048*/ 	.byte	0x04, 0x17
        /*004a*/ 	.short	(.L_10012 - .L_10011)
.L_10011:
        /*004c*/ 	.word	0x00000000
        /*0050*/ 	.short	0x0006
        /*0052*/ 	.short	0x0020
        /*0054*/ 	.byte	0x00, 0xf5, 0x21, 0x00


	//----- nvinfo : EIATTR_KPARAM_INFO
	.align		4
.L_10012:
        /*0058*/ 	.byte	0x04, 0x17
        /*005a*/ 	.short	(.L_10014 - .L_10013)
.L_10013:
        /*005c*/ 	.word	0x00000000
        /*0060*/ 	.short	0x0005
        /*0062*/ 	.short	0x0018
        /*0064*/ 	.byte	0x00, 0xf0, 0x11, 0x00


	//----- nvinfo : EIATTR_KPARAM_INFO
	.align		4
.L_10014:
        /*0068*/ 	.byte	0x04, 0x17
        /*006a*/ 	.short	(.L_10016 - .L_10015)
.L_10015:
        /*006c*/ 	.word	0x00000000
        /*0070*/ 	.short	0x0004
        /*0072*/ 	.short	0x0014
        /*0074*/ 	.byte	0x00, 0xf0, 0x11, 0x00


	//----- nvinfo : EIATTR_KPARAM_INFO
	.align		4
.L_10016:
        /*0078*/ 	.byte	0x04, 0x17
        /*007a*/ 	.short	(.L_10018 - .L_10017)
.L_10017:
        /*007c*/ 	.word	0x00000000
        /*0080*/ 	.short	0x0003
        /*0082*/ 	.short	0x0010
        /*0084*/ 	.byte	0x00, 0xf0, 0x11, 0x00


	//----- nvinfo : EIATTR_KPARAM_INFO
	.align		4
.L_10018:
        /*0088*/ 	.byte	0x04, 0x17
        /*008a*/ 	.short	(.L_10020 - .L_10019)
.L_10019:
        /*008c*/ 	.word	0x00000000
        /*0090*/ 	.short	0x0002
        /*0092*/ 	.short	0x000c
        /*0094*/ 	.byte	0x00, 0xf0, 0x11, 0x00


	//----- nvinfo : EIATTR_KPARAM_INFO
	.align		4
.L_10020:
        /*0098*/ 	.byte	0x04, 0x17
        /*009a*/ 	.short	(.L_10022 - .L_10021)
.L_10021:
        /*009c*/ 	.word	0x00000000
        /*00a0*/ 	.short	0x0001
        /*00a2*/ 	.short	0x0008
        /*00a4*/ 	.byte	0x00, 0xf0, 0x11, 0x00


	//----- nvinfo : EIATTR_KPARAM_INFO
	.align		4
.L_10022:
        /*00a8*/ 	.byte	0x04, 0x17
        /*00aa*/ 	.short	(.L_10024 - .L_10023)
.L_10023:
        /*00ac*/ 	.word	0x00000000
        /*00b0*/ 	.short	0x0000
        /*00b2*/ 	.short	0x0000
        /*00b4*/ 	.byte	0x00, 0xf5, 0x21, 0x00


	//----- nvinfo : EIATTR_SPARSE_MMA_MASK
	.align		4
.L_10024:
        /*00b8*/ 	.byte	0x03, 0x50
        /*00ba*/ 	.short	0x0000


	//----- nvinfo : EIATTR_MAXREG_COUNT
	.align		4
        /*00bc*/ 	.byte	0x03, 0x1b
        /*00be*/ 	.short	0x00ff


	//----- nvinfo : EIATTR_MERCURY_ISA_VERSION
	.align		4
        /*00c0*/ 	.byte	0x03, 0x5f
        /*00c2*/ 	.short	0x0101


	//----- nvinfo : EIATTR_VRC_CTA_INIT_COUNT
	.align		4
        /*00c4*/ 	.byte	0x02, 0x4a
	.zero		1
	.zero		1


	//----- nvinfo : EIATTR_EXIT_INSTR_OFFSETS
	.align		4
        /*00c8*/ 	.byte	0x04, 0x1c
        /*00ca*/ 	.short	(.L_10026 - .L_10025)


	//   ....[0]....
.L_10025:
        /*00cc*/ 	.word	0x000000d0


	//   ....[1]....
        /*00d0*/ 	.word	0x00000d80


	//----- nvinfo : EIATTR_CRS_STACK_SIZE
	.align		4
.L_10026:
        /*00d4*/ 	.byte	0x04, 0x1e
        /*00d6*/ 	.short	(.L_10028 - .L_10027)
.L_10027:
        /*00d8*/ 	.word	0x00000000


	//----- nvinfo : EIATTR_CBANK_PARAM_SIZE
	.align		4
.L_10028:
        /*00dc*/ 	.byte	0x03, 0x19
        /*00de*/ 	.short	0x0038


	//----- nvinfo : EIATTR_PARAM_CBANK
	.align		4
        /*00e0*/ 	.byte	0x04, 0x0a
        /*00e2*/ 	.short	(.L_10030 - .L_10029)
	.align		4
.L_10029:
        /*00e4*/ 	.word	index@(.nv.constant0._Z28_permutedims_5D_1_4_2_3_5_64PdiiiiiS_iiii)
        /*00e8*/ 	.short	0x0380
        /*00ea*/ 	.short	0x0038


	//----- nvinfo : EIATTR_SW_WAR
	.align		4
.L_10030:
        /*00ec*/ 	.byte	0x04, 0x36
        /*00ee*/ 	.short	(.L_10032 - .L_10031)
.L_10031:
        /*00f0*/ 	.word	0x00000008
.L_10032:


//--------------------- .nv.info._Z28_permutedims_5D_1_4_2_3_5_32PfiiiiiS_iiii --------------------------
	.section	.nv.info._Z28_permutedims_5D_1_4_2_3_5_32PfiiiiiS_iiii,"",@"SHT_CUDA_INFO"
	.sectionflags	@""
	.align	4


	//----- nvinfo : EIATTR_CUDA_API_VERSION
	.align		4
        /*0000*/ 	.byte	0x04, 0x37
        /*0002*/ 	.short	(.L_10034 - .L_10033)
.L_10033:
        /*0004*/ 	.word	0x00000082


	//----- nvinfo : EIATTR_KPARAM_INFO
	.align		4
.L_10034:
        /*0008*/ 	.byte	0x04, 0x17
        /*000a*/ 	.short	(.L_10036 - .L_10035)
.L_10035:
        /*000c*/ 	.word	0x00000000
        /*0010*/ 	.short	0x000a
        /*0012*/ 	.short	0x0034
        /*0014*/ 	.byte	0x00, 0xf0, 0x11, 0x00


	//----- nvinfo : EIATTR_KPARAM_INFO
	.align		4
.L_10036:
        /*0018*/ 	.byte	0x04, 0x17
        /*001a*/ 	.short	(.L_10038 - .L_10037)
.L_10037:
        /*001c*/ 	.word	0x00000000
        /*0020*/ 	.short	0x0009
        /*0022*/ 	.short	0x0030
        /*0024*/ 	.byte	0x00, 0xf0, 0x11, 0x00


	//----- nvinfo : EIATTR_KPARAM_INFO
	.align		4
.L_10038:
        /*0028*/ 	.byte	0x04, 0x17
        /*002a*/ 	.short	(.L_10040 - .L_10039)
.L_10039:
        /*002c*/ 	.word	0x00000000
        /*0030*/ 	.short	0x0008
        /*0032*/ 	.short	0x002c
        /*0034*/ 	.byte	0x00, 0xf0, 0x11, 0x00


	//----- nvinfo : EIATTR_KPARAM_INFO
	.align		4
.L_10040:
        /*0038*/ 	.byte	0x04, 0x17
        /*003a*/ 	.short	(.L_10042 - .L_10041)
.L_10041:
        /*003c*/ 	.word	0x00000000
        /*0040*/ 	.short	0x0007
        /*0042*/ 	.short	0x0028
        /*0044*/ 	.byte	0x00, 0xf0, 0x11, 0x00


	//----- nvinfo : EIATTR_KPARAM_INFO
	.align		4
.L_10042:
        /*0048*/ 	.byte	0x04, 0x17
        /*004a*/ 	.short	(.L_10044 - .L_10043)
.L_10043:
        /*004c*/ 	.word	0x00000000
        /*0050*/ 	.short	0x0006
        /*0052*/ 	.short	0x0020
        /*0054*/ 	.byte	0x00, 0xf5, 0x21, 0x00


	//----- nvinfo : EIATTR_KPARAM_INFO
	.align		4
.L_10044:
        /*0058*/ 	.byte	0x04, 0x17
        /*005a*/ 	.short	(.L_10046 - .L_10045)
.L_10045:
        /*005c*/ 	.word	0x00000000
        /*0060*/ 	.short	0x0005
        /*0062*/ 	.short	0x0018
        /*0064*/ 	.byte	0x00, 0xf0, 0x11, 0x00


	//----- nvinfo : EIATTR_KPARAM_INFO
	.align		4
.L_10046:
        /*0068*/ 	.byte	0x04, 0x17
        /*006a*/ 	.short	(.L_10048 - .L_10047)
.L_10047:
        /*006c*/ 	.word	0x00000000
        /*0070*/ 	.short	0x0004
        /*0072*/ 	.short	0x0014
        /*0074*/ 	.byte	0x00, 0xf0, 0x11, 0x00


	//----- nvinfo : EIATTR_KPARAM_INFO
	.align		4
.L_10048:
        /*0078*/ 	.byte	0x04, 0x17
        /*007a*/ 	.short	(.L_10050 - .L_10049)
.L_10049:
        /*007c*/ 	.word	0x00000000
        /*0080*/ 	.short	0x0003
        /*0082*/ 	.short	0x0010
        /*0084*/ 	.byte	0x00, 0xf0, 0x11, 0x00


	//----- nvinfo : EIATTR_KPARAM_INFO
	.align		4
.L_10050:
        /*0088*/ 	.byte	0x04, 0x17
        /*008a*/ 	.short	(.L_10052 - .L_10051)
.L_10051:
        /*008c*/ 	.word	0x00000000
        /*0090*/ 	.short	0x0002
        /*0092*/ 	.short	0x000c
        /*0094*/ 	.byte	0x00, 0xf0, 0x11, 0x00


	//----- nvinfo : EIATTR_KPARAM_INFO
	.align		4
.L_10052:
        /*0098*/ 	.byte	0x04, 0x17
        /*009a*/ 	.short	(.L_10054 - .L_10053)
.L_10053:
        /*009c*/ 	.word	0x00000000
        /*00a0*/ 	.short	0x0001
        /*00a2*/ 	.short	0x0008
        /*00a4*/ 	.byte	0x00, 0xf0, 0x11, 0x00


	//----- nvinfo : EIATTR_KPARAM_INFO
	.align		4
.L_10054:
        /*00a8*/ 	.byte	0x04, 0x17
        /*00aa*/ 	.short	(.L_10056 - .L_10055)
.L_10055:
        /*00ac*/ 	.word	0x00000000
        /*00b0*/ 	.short	0x0000
        /*00b2*/ 	.short	0x0000
        /*00b4*/ 	.byte	0x00, 0xf5, 0x21, 0x00


	//----- nvinfo : EIATTR_SPARSE_MMA_MASK
	.align		4
.L_10056:
        /*00b8*/ 	.byte	0x03, 0x50
        /*00ba*/ 	.short	0x0000


	//----- nvinfo : EIATTR_MAXREG_COUNT
	.align		4
        /*00bc*/ 	.byte	0x03, 0x1b
        /*00be*/ 	.short	0x00ff


	//----- nvinfo : EIATTR_MERCURY_ISA_VERSION
	.align		4
        /*00c0*/ 	.byte	0x03, 0x5f
        /*00c2*/ 	.short	0x0101


	//----- nvinfo : EIATTR_VRC_CTA_INIT_COUNT
	.align		4
        /*00c4*/ 	.byte	0x02, 0x4a
	.zero		1
	.zero		1


	//----- nvinfo : EIATTR_EXIT_INSTR_OFFSETS
	.align		4
        /*00c8*/ 	.byte	0x04, 0x1c
        /*00ca*/ 	.short	(.L_10058 - .L_10057)


	//   ....[0]....
.L_10057:
        /*00cc*/ 	.word	0x000000d0


	//   ....[1]....
        /*00d0*/ 	.word	0x00000d60


	//----- nvinfo : EIATTR_CRS_STACK_SIZE
	.align		4
.L_10058:
        /*00d4*/ 	.byte	0x04, 0x1e
        /*00d6*/ 	.short	(.L_10060 - .L_10059)
.L_10059:
        /*00d8*/ 	.word	0x00000000


	//----- nvinfo : EIATTR_CBANK_PARAM_SIZE
	.align		4
.L_10060:
        /*00dc*/ 	.byte	0x03, 0x19
        /*00de*/ 	.short	0x0038


	//----- nvinfo : EIATTR_PARAM_CBANK
	.align		4
        /*00e0*/ 	.byte	0x04, 0x0a
        /*00e2*/ 	.short	(.L_10062 - .L_10061)
	.align		4
.L_10061:
        /*00e4*/ 	.word	index@(.nv.constant0._Z28_permutedims_5D_1_4_2_3_5_32PfiiiiiS_iiii)
        /*00e8*/ 	.short	0x0380
        /*00ea*/ 	.short	0x0038


	//----- nvinfo : EIATTR_SW_WAR
	.align		4
.L_10062:
        /*00ec*/ 	.byte	0x04, 0x36
        /*00ee*/ 	.short	(.L_10064 - .L_10063)
.L_10063:
        /*00f0*/ 	.word	0x00000008
.L_10064:


//--------------------- .nv.info._Z28_permutedims_5D_1_3_5_4_2_64PdiiiiiS_iiii --------------------------
	.section	.nv.info._Z28_permutedims_5D_1_3_5_4_2_64PdiiiiiS_iiii,"",@"SHT_CUDA_INFO"
	.sectionflags	@""
	.align	4


	//----- nvinfo : EIATTR_CUDA_API_VERSION
	.align		4
        /*0000*/ 	.byte	0x04, 0x37
        /*0002*/ 	.short	(.L_10066 - .L_10065)
.L_10065:
        /*0004*/ 	.word	0x00000082


	//----- nvinfo : EIATTR_KPARAM_INFO
	.align		4
.L_10066:
        /*0008*/ 	.byte	0x04, 0x17
        /*000a*/ 	.short	(.L_10068 - .L_10067)
.L_10067:
        /*000c*/ 	.word	0x00000000
        /*0010*/ 	.short	0x000a
        /*0012*/ 	.short	0x0034
        /*0014*/ 	.byte	0x00, 0xf0, 0x11, 0x00


	//----- nvinfo : EIATTR_KPARAM_INFO
	.align		4
.L_10068:
        /*0018*/ 	.byte	0x04, 0x17
        /*001a*/ 	.short	(.L_10070 - .L_10069)
.L_10069:
        /*001c*/ 	.word	0x00000000
        /*0020*/ 	.short	0x0009
        /*0022*/ 	.short	0x0030
        /*0024*/ 	.byte	0x00, 0xf0, 0x11, 0x00


	//----- nvinfo : EIATTR_KPARAM_INFO
	.align		4
.L_10070:
        /*0028*/ 	.byte	0x04, 0x17
        /*002a*/ 	.short	(.L_10072 - .L_10071)
.L_10071:
        /*002c*/ 	.word	0x00000000
        /*0030*/ 	.short	0x0008
        /*0032*/ 	.short	0x002c
        /*0034*/ 	.byte	0x00, 0xf0, 0x11, 0x00


	//----- nvinfo : EIATTR_KPARAM_INFO
	.align		4
.L_10072:
        /*0038*/ 	.byte	0x04, 0x17
        /*003a*/ 	.short	(.L_10074 - .L_10073)
.L_10073:
        /*003c*/ 	.word	0x00000000
        /*0040*/ 	.short	0x0007
        /*0042*/ 	.short	0x0028
        /*0044*/ 	.byte	0x00, 0xf0, 0x11, 0x00


	//----- nvinfo : EIATTR_KPARAM_INFO
	.align		4
.L_10074:
        /*0048*/ 	.byte	0x04, 0x17
        /*004a*/ 	.short	(.L_10076 - .L_10075)
.L_10075:
        /*004c*/ 	.word	0x00000000
        /*0050*/ 	.short	0x0006
        /*0052*/ 	.short	0x0020
        /*0054*/ 	.byte	0x00, 0xf5, 0x21, 0x00


	//----- nvinfo : EIATTR_KPARAM_INFO
	.align		4
.L_10076:
        /*0058*/ 	.byte	0x04, 0x17
        /*005a*/ 	.short	(.L_10078 - .L_10077)
.L_10077:
        /*005c*/ 	.word	0x00000000
        /*0060*/ 	.short	0x0005
        /*0062*/ 	.short	0x0018
        /*0064*/ 	.byte	0x00, 0xf0, 0x11, 0x00


	//----- nvinfo : EIATTR_KPARAM_INFO
	.align		4
.L_10078:
        /*0068*/ 	.byte	0x04, 0x17
        /*006a*/ 	.short	(.L_10080 - .L_10079)
.L_10079:
        /*006c*/ 	.word	0x00000000
        /*0070*/ 	.short	0x0004
        /*0072*/ 	.short	0x0014
        /*0074*/ 	.byte	0x00, 0xf0, 0x11, 0x00


	//----- nvinfo : EIATTR_KPARAM_INFO
	.align		4
.L_10080:
        /*0078*/ 	.byte	0x04, 0x17
        /*007a*/ 	.short	(.L_10082 - .L_10081)
.L_10081:
        /*007c*/ 	.word	0x00000000
        /*0080*/ 	.short	0x0003
        /*0082*/ 	.short	0x0010
        /*0084*/ 	.byte	0x00, 0xf0, 0x11, 0x00


	//----- nvinfo : EIATTR_KPARAM_INFO
	.align		4
.L_10082:
        /*0088*/ 	.byte	0x04, 0x17
        /*008a*/ 	.short	(.L_10084 - .L_10083)
.L_10083:
        /*008c*/ 	.word	0x00000000
        /*0090*/ 	.short	0x0002
        /*0092*/ 	.short	0x000c
        /*0094*/ 	.byte	0x00, 0xf0, 0x11, 0x00


	//----- nvinfo : EIATTR_KPARAM_INFO
	.align		4
.L_10084:
        /*0098*/ 	.byte	0x04, 0x17
        /*009a*/ 	.short	(.L_10086 - .L_10085)
.L_10085:
        /*009c*/ 	.word	0x00000000
        /*00a0*/ 	.short	0x0001
        /*00a2*/ 	.short	0x0008
        /*00a4*/ 	.byte	0x00, 0xf0, 0x11, 0x00


	//----- nvinfo : EIATTR_KPARAM_INFO
	.align		4
.L_10086:
        /*00a8*/ 	.byte	0x04, 0x17
        /*00aa*/ 	.short	(.L_10088 - .L_10087)
.L_10087:
        /*00ac*/ 	.word	0x00000000
        /*00b0*/ 	.short	0x0000
        /*00b2*/ 	.short	0x0000
        /*00b4*/ 	.byte	0x00, 0xf5, 0x21, 0x00


	//----- nvinfo : EIATTR_SPARSE_MMA_MASK
	.align		4
.L_10088:
        /*00b8*/ 	.byte	0x03, 0x50
        /*00ba*/ 	.short	0x0000


	//----- nvinfo : EIATTR_MAXREG_COUNT
	.align		4
        /*00bc*/ 	.byte	0x03, 0x1b
        /*00be*/ 	.short	0x00ff


	//----- nvinfo : EIATTR_MERCURY_ISA_VERSION
	.align		4
        /*00c0*/ 	.byte	0x03, 0x5f
        /*00c2*/ 	.short	0x0101


	//----- nvinfo : EIATTR_VRC_CTA_INIT_COUNT
	.align		4
        /*00c4*/ 	.byte	0x02, 0x4a
	.zero		1
	.zero		1


	//----- nvinfo : EIATTR_EXIT_INSTR_OFFSETS
	.align		4
        /*00c8*/ 	.byte	0x04, 0x1c
        /*00ca*/ 	.short	(.L_10090 - .L_10089)


	//   ....[0]....
.L_10089:
        /*00cc*/ 	.word	0x000000d0


	//   ....[1]....
        /*00d0*/ 	.word	0x00000d60


	//----- nvinfo : EIATTR_CRS_STACK_SIZE
	.align		4
.L_10090:
        /*00d4*/ 	.byte	0x04, 0x1e
        /*00d6*/ 	.short	(.L_10092 - .L_10091)
.L_10091:
        /*00d8*/ 	.word	0x00000000


	//----- nvinfo : EIATTR_CBANK_PARAM_SIZE
	.align		4
.L_10092:
        /*00dc*/ 	.byte	0x03, 0x19
        /*00de*/ 	.short	0x0038


	//----- nvinfo : EIATTR_PARAM_CBANK
	.align		4
        /*00e0*/ 	.byte	0x04, 0x0a
        /*00e2*/ 	.short	(.L_10094 - .L_10093)
	.align		4
.L_10093:
        /*00e4*/ 	.word	index@(.nv.constant0._Z28_permutedims_5D_1_3_5_4_2_64PdiiiiiS_iiii)
        /*00e8*/ 	.short	0x0380
        /*00ea*/ 	.short	0x0038


	//----- nvinfo : EIATTR_SW_WAR
	.align		4
.L_10094:
        /*00ec*/ 	.byte	0x04, 0x36
        /*00ee*/ 	.short	(.L_10096 - .L_10095)
.L_10095:
        /*00f0*/ 	.word	0x00000008
.L_10096:


//--------------------- .nv.info._Z28_permutedims_5D_1_3_5_4_2_32PfiiiiiS_iiii --------------------------
	.section	.nv.info._Z28_permutedims_5D_1_3_5_4_2_32PfiiiiiS_iiii,"",@"SHT_CUDA_INFO"
	.sectionflags	@""
	.align	4


	//----- nvinfo : EIATTR_CUDA_API_VERSION
	.align		4
        /*0000*/ 	.byte	0x04, 0x37
        /*0002*/ 	.short	(.L_10098 - .L_10097)
.L_10097:
        /*0004*/ 	.word	0x00000082


	//----- nvinfo : EIATTR_KPARAM_INFO
	.align		4
.L_10098:
        /*0008*/ 	.byte	0x04, 0x17
        /*000a*/ 	.short	(.L_10100 - .L_10099)
.L_10099:
        /*000c*/ 	.word	0x00000000
        /*0010*/ 	.short	0x000a
        /*0012*/ 	.short	0x0034
        /*0014*/ 	.byte	0x00, 0xf0, 0x11, 0x00


	//----- nvinfo : EIATTR_KPARAM_INFO
	.align		4
.L_10100:
        /*0018*/ 	.byte	0x04, 0x17
        /*001a*/ 	.short	(.L_10102 - .L_10101)
.L_10101:
        /*001c*/ 	.word	0x00000000
        /*0020*/ 	.short	0x0009
        /*0022*/ 	.short	0x0030
        /*0024*/ 	.byte	0x00, 0xf0, 0x11, 0x00


	//----- nvinfo : EIATTR_KPARAM_INFO
	.align		4
.L_10102:
        /*0028*/ 	.byte	0x04, 0x17
        /*002a*/ 	.short	(.L_10104 - .L_10103)
.L_10103:
        /*002c*/ 	.word	0x00000000
        /*0030*/ 	.short	0x0008
        /*0032*/ 	.short	0x002c
        /*0034*/ 	.byte	0x00, 0xf0, 0x11, 0x00


	//----- nvinfo : EIATTR_KPARAM_INFO
	.align		4
.L_10104:
        /*0038*/ 	.byte	0x04, 0x17
        /*003a*/ 	.short	(.L_10106 - .L_10105)
.L_10105:
        /*003c*/ 	.word	0x00000000
        /*0040*/ 	.short	0x0007
        /*0042*/ 	.short	0x0028
        /*0044*/ 	.byte	0x00, 0xf0, 0x11, 0x00


	//----- nvinfo : EIATTR_KPARAM_INFO
	.align		4
.L_10106:
        /*0048*/ 	.byte	0x04, 0x17
        /*004a*/ 	.short	(.L_10108 - .L_10107)
.L_10107:
        /*004c*/ 	.word	0x00000000
        /*0050*/ 	.short	0x0006
        /*0052*/ 	.short	0x0020
        /*0054*/ 	.byte	0x00, 0xf5, 0x21, 0x00


	//----- nvinfo : EIATTR_KPARAM_INFO
	.align		4
.L_10108:
        /*0058*/ 	.byte	0x04, 0x17
        /*005a*/ 	.short	(.L_10110 - .L_10109)
.L_10109:
        /*005c*/ 	.word	0x00000000
        /*0060*/ 	.short	0x0005
        /*0062*/ 	.short	0x0018
        /*0064*/ 	.byte	0x00, 0xf0, 0x11, 0x00


	//----- nvinfo : EIATTR_KPARAM_INFO
	.align		4
.L_10110:
        /*0068*/ 	.byte	0x04, 0x17
        /*006a*/ 	.short	(.L_10112 - .L_10111)
.L_10111:
        /*006c*/ 	.word	0x00000000
        /*0070*/ 	.short	0x0004
        /*0072*/ 	.short	0x0014
        /*0074*/ 	.byte	0x00, 0xf0, 0x11, 0x00


	//----- nvinfo : EIATTR_KPARAM_INFO
	.align		4
.L_10112:
        /*0078*/ 	.byte	0x04, 0x17
        /*007a*/ 	.short	(.L_10114 - .L_10113)
.L_10113:
        /*007c*/ 	.word	0x00000000
        /*0080*/ 	.short	0x0003
        /*0082*/ 	.short	0x0010
        /*0084*/ 	.byte	0x00, 0xf0, 0x11, 0x00


	//----- nvinfo : EIATTR_KPARAM_INFO
	.align		4
.L_10114:
        /*0088*/ 	.byte	0x04, 0x17
        /*008a*/ 	.short	(.L_10116 - .L_10115)
.L_10115:
        /*008c*/ 	.word	0x00000000
        /*0090*/ 	.short	0x0002
        /*0092*/ 	.short	0x000c
        /*0094*/ 	.byte	0x00, 0xf0, 0x11, 0x00


	//----- nvinfo : EIATTR_KPARAM_INFO
	.align		4
.L_10116:
        /*0098*/ 	.byte	0x04, 0x17
        /*009a*/ 	.short	(.L_10118 - .L_10117)
.L_10117:
        /*009c*/ 	.word	0x00000000
        /*00a0*/ 	.short	0x0001
        /*00a2*/ 	.short	0x0008
        /*00a4*/ 	.byte	0x00, 0xf0, 0x11, 0x00


	//----- nvinfo : EIATTR_KPARAM_INFO
	.align		4
.L_10118:
        /*00a8*/ 	.byte	0x04, 0x17
        /*00aa*/ 	.short	(.L_10120 - .L_10119)
.L_10119:
        /*00ac*/ 	.word	0x00000000
        /*00b0*/ 	.short	0x0000
        /*00b2*/ 	.short	0x0000
        /*00b4*/ 	.byte	0x00, 0xf5, 0x21, 0x00


	//----- nvinfo : EIATTR_SPARSE_MMA_MASK
	.align		4
.L_10120:
        /*00b8*/ 	.byte	0x03, 0x50
        /*00ba*/ 	.short	0x0000


	//----- nvinfo : EIATTR_MAXREG_COUNT
	.align		4
        /*00bc*/ 	.byte	0x03, 0x1b
        /*00be*/ 	.short	0x00ff


	//----- nvinfo : EIATTR_MERCURY_ISA_VERSION
	.align		4
        /*00c0*/ 	.byte	0x03, 0x5f
        /*00c2*/ 	.short	0x0101


	//----- nvinfo : EIATTR_VRC_CTA_INIT_COUNT
	.align		4
        /*00c4*/ 	.byte	0x02, 0x4a
	.zero		1
	.zero		1


	//----- nvinfo : EIATTR_EXIT_INSTR_OFFSETS
	.align		4
        /*00c8*/ 	.byte	0x04, 0x1c
        /*00ca*/ 	.short	(.L_10122 - .L_10121)


	//   ....[0]....
.L_10121:
        /*00cc*/ 	.word	0x000000d0


	//   ....[1]....
        /*00d0*/ 	.word	0x00000d60


	//----- nvinfo : EIATTR_CRS_STACK_SIZE
	.align		4
.L_10122:
        /*00d4*/ 	.byte	0x04, 0x1e
        /*00d6*/ 	.short	(.L_10124 - .L_10123)
.L_10123:
        /*00d8*/ 	.word	0x00000000


	//----- nvinfo : EIATTR_CBANK_PARAM_SIZE
	.align		4
.L_10124:
        /*00dc*/ 	.byte	0x03, 0x19
        /*00de*/ 	.short	0x0038


	//----- nvinfo : EIATTR_PARAM_CBANK
	.align		4
        /*00e0*/ 	.byte	0x04, 0x0a
        /*00e2*/ 	.short	(.L_10126 - .L_10125)
	.align		4
.L_10125:
        /*00e4*/ 	.word	index@(.nv.constant0._Z28_permutedims_5D_1_3_5_4_2_32PfiiiiiS_iiii)
        /*00e8*/ 	.short	0x0380
        /*00ea*/ 	.short	0x0038


	//----- nvinfo : EIATTR_SW_WAR
	.align		4
.L_10126:
        /*00ec*/ 	.byte	0x04, 0x36
        /*00ee*/ 	.short	(.L_10128 - .L_10127)
.L_10127:
        /*00f0*/ 	.word	0x00000008
.L_10128:


//--------------------- .nv.info._Z28_permutedims_5D_1_3_5_2_4_64PdiiiiiS_iiii --------------------------
	.section	.nv.info._Z28_permutedims_5D_1_3_5_2_4_64PdiiiiiS_iiii,"",@"SHT_CUDA_INFO"
	.sectionflags	@""
	.align	4


	//----- nvinfo : EIATTR_CUDA_API_VERSION
	.align		4
        /*0000*/ 	.byte	0x04, 0x37
        /*0002*/ 	.short	(.L_10130 - .L_10129)
.L_10129:
        /*0004*/ 	.word	0x00000082


	//----- nvinfo : EIATTR_KPARAM_INFO
	.align		4
.L_10130:
        /*0008*/ 	.byte	0x04, 0x17
        /*000a*/ 	.short	(.L_10132 - .L_10131)
.L_10131:
        /*000c*/ 	.word	0x00000000
        /*0010*/ 	.short	0x000a
        /*0012*/ 	.short	0x0034
        /*0014*/ 	.byte	0x00, 0xf0, 0x11, 0x00


	//----- nvinfo : EIATTR_KPARAM_INFO
	.align		4
.L_10132:
        /*0018*/ 	.byte	0x04, 0x17
        /*001a*/ 	.short	(.L_10134 - .L_10133)
.L_10133:
        /*001c*/ 	.word	0x00000000
        /*0020*/ 	.short	0x0009
        /*0022*/ 	.short	0x0030
        /*0024*/ 	.byte	0x00, 0xf0, 0x11, 0x00


	//----- nvinfo : EIATTR_KPARAM_INFO
	.align		4
.L_10134:
        /*0028*/ 	.byte	0x04, 0x17
        /*002a*/ 	.short	(.L_10136 - .L_10135)
.L_10135:
        /*002c*/ 	.word	0x00000000
        /*0030*/ 	.short	0x0008
        /*0032*/ 	.short	0x002c
        /*0034*/ 	.byte	0x00, 0xf0, 0x11, 0x00


	//----- nvinfo : EIATTR_KPARAM_INFO
	.align		4
.L_10136:
        /*0038*/ 	.byte	0x04, 0x17
        /*003a*/ 	.short	(.L_10138 - .L_10137)
.L_10137:
        /*003c*/ 	.word	0x00000000
        /*0040*/ 	.short	0x0007
        /*0042*/ 	.short	0x0028
        /*0044*/ 	.byte	0x00, 0xf0, 0x11, 0x00


	//----- nvinfo : EIATTR_KPARAM_INFO
	.align		4
.L_10138:
        /*0048*/ 	.byte	0x04, 0x17
        /*004a*/ 	.short	(.L_10140 - .L_10139)
.L_10139:
        /*004c*/ 	.word	0x00000000
        /*0050*/ 	.short	0x0006
        /*0052*/ 	.short	0x0020
        /*0054*/ 	.byte	0x00, 0xf5, 0x21, 0x00


	//----- nvinfo : EIATTR_KPARAM_INFO
	.align		4
.L_10140:
        /*0058*/ 	.byte	0x04, 0x17
        /*005a*/ 	.short	(.L_10142 - .L_10141)
.L_10141:
        /*005c*/ 	.word	0x00000000
        /*0060*/ 	.short	0x0005
        /*0062*/ 	.short	0x0018
        /*0064*/ 	.byte	0x00, 0xf0, 0x11, 0x00


	//----- nvinfo : EIATTR_KPARAM_INFO
	.align		4
.L_10142:
        /*0068*/ 	.byte	0x04, 0x17
        /*006a*/ 	.short	(.L_10144 - .L_10143)
.L_10143:
        /*006c*/ 	.word	0x00000000
        /*0070*/ 	.short	0x0004
        /*0072*/ 	.short	0x0014
        /*0074*/ 	.byte	0x00, 0xf0, 0x11, 0x00


	//----- nvinfo : EIATTR_KPARAM_INFO
	.align		4
.L_10144:
        /*0078*/ 	.byte	0x04, 0x17
        /*007a*/ 	.short	(.L_10146 - .L_10145)
.L_10145:
        /*007c*/ 	.word	0x00000000
        /*0080*/ 	.short	0x0003
        /*0082*/ 	.short	0x0010
        /*0084*/ 	.byte	0x00, 0xf0, 0x11, 0x00


	//----- nvinfo : EIATTR_KPARAM_INFO
	.align		4
.L_10146:
        /*0088*/ 	.byte	0x04, 0x17
        /*008a*/ 	.short	(.L_10148 - .L_10147)
.L_10147:
        /*008c*/ 	.word	0x00000000
        /*0090*/ 	.short	0x0002
        /*0092*/ 	.short	0x000c
        /*0094*/ 	.byte	0x00, 0xf0, 0x11, 0x00


	//----- nvinfo : EIATTR_KPARAM_INFO
	.align		4
.L_10148:
        /*0098*/ 	.byte	0x04, 0x17
        /*009a*/ 	.short	(.L_10150 - .L_10149)
.L_10149:
        /*009c*/ 	.word	0x00000000
        /*00a0*/ 	.short	0x0001
        /*00a2*/ 	.short	0x0008
        /*00a4*/ 	.byte	0x00, 0xf0, 0x11, 0x00


	//----- nvinfo : EIATTR_KPARAM_INFO
	.align		4
.L_10150:
        /*00a8*/ 	.byte	0x04, 0x17
        /*00aa*/ 	.short	(.L_10152 - .L_10151)
.L_10151:
        /*00ac*/ 	.word	0x00000000
        /*00b0*/ 	.short	0x0000
        /*00b2*/ 	.short	0x0000
        /*00b4*/ 	.byte	0x00, 0xf5, 0x21, 0x00


	//----- nvinfo : EIATTR_SPARSE_MMA_MASK
	.align		4
.L_10152:
        /*00b8*/ 	.byte	0x03, 0x50
        /*00ba*/ 	.short	0x0000


	//----- nvinfo : EIATTR_MAXREG_COUNT
	.align		4
        /*00bc*/ 	.byte	0x03, 0x1b
        /*00be*/ 	.short	0x00ff


	//----- nvinfo : EIATTR_MERCURY_ISA_VERSION
	.align		4
        /*00c0*/ 	.byte	0x03, 0x5f
        /*00c2*/ 	.short	0x0101


	//----- nvinfo : EIATTR_VRC_CTA_INIT_COUNT
	.align		4
        /*00c4*/ 	.byte	0x02, 0x4a
	.zero		1
	.zero		1


	//----- nvinfo : EIATTR_EXIT_INSTR_OFFSETS
	.align		4
        /*00c8*/ 	.byte	0x04, 0x1c
        /*00ca*/ 	.short	(.L_10154 - .L_10153)


	//   ....[0]....
.L_10153:
        /*00cc*/ 	.word	0x000000d0


	//   ....[1]....
        /*00d0*/ 	.word	0x00000d60


	//----- nvinfo : EIATTR_CRS_STACK_SIZE
	.align		4
.L_10154:
        /*00d4*/ 	.byte	0x04, 0x1e
        /*00d6*/ 	.short	(.L_10156 - .L_10155)
.L_10155:
        /*00d8*/ 	.word	0x00000000


	//----- nvinfo : EIATTR_CBANK_PARAM_SIZE
	.align		4
.L_10156:
        /*00dc*/ 	.byte	0x03, 0x19
        /*00de*/ 	.short	0x0038


	//----- nvinfo : EIATTR_PARAM_CBANK
	.align		4
        /*00e0*/ 	.byte	0x04, 0x0a
        /*00e2*/ 	.short	(.L_10158 - .L_10157)
	.align		4
.L_10157:
        /*00e4*/ 	.word	index@(.nv.constant0._Z28_permutedims_5D_1_3_5_2_4_64PdiiiiiS_iiii)
        /*00e8*/ 	.short	0x0380
        /*00ea*/ 	.short	0x0038


	//----- nvinfo : EIATTR_SW_WAR
	.align		4
.L_10158:
        /*00ec*/ 	.byte	0x04, 0x36
        /*00ee*/ 	.short	(.L_10160 - .L_10159)
.L_10159:
        /*00f0*/ 	.word	0x00000008
.L_10160:


//--------------------- .nv.info._Z28_permutedims_5D_1_3_5_2_4_32PfiiiiiS_iiii --------------------------
	.section	.nv.info._Z28_permutedims_5D_1_3_5_2_4_32PfiiiiiS_iiii,"",@"SHT_CUDA_INFO"
	.sectionflags	@""
	.align	4


	//----- nvinfo : EIATTR_CUDA_API_VERSION
	.align		4
        /*0000*/ 	.byte	0x04, 0x37
        /*0002*/ 	.short	(.L_10162 - .L_10161)
.L_10161:
        /*0004*/ 	.word	0x00000082


	//----- nvinfo : EIATTR_KPARAM_INFO
	.align		4
.L_10162:
        /*0008*/ 	.byte	0x04, 0x17
        /*000a*/ 	.short	(.L_10164 - .L_10163)
.L_10163:
        /*000c*/ 	.word	0x00000000
        /*0010*/ 	.short	0x000a
        /*0012*/ 	.short	0x0034
        /*0014*/ 	.byte	0x00, 0xf0, 0x11, 0x00


	//----- nvinfo : EIATTR_KPARAM_INFO
	.align		4
.L_10164:
        /*0018*/ 	.byte	0x04, 0x17
        /*001a*/ 	.short	(.L_10166 - .L_10165)
.L_10165:
        /*001c*/ 	.word	0x00000000
        /*0020*/ 	.short	0x0009
        /*0022*/ 	.short	0x0030
        /*0024*/ 	.byte	0x00, 0xf0, 0x11, 0x00


	//----- nvinfo : EIATTR_KPARAM_INFO
	.align		4
.L_10166:
        /*0028*/ 	.byte	0x04, 0x17
        /*002a*/ 	.short	(.L_10168 - .L_10167)
.L_10167:
        /*002c*/ 	.word	0x00000000
        /*0030*/ 	.short	0x0008
        /*0032*/ 	.short	0x002c
        /*0034*/ 	.byte	0x00, 0xf0, 0x11, 0x00


	//----- nvinfo : EIATTR_KPARAM_INFO
	.align		4
.L_10168:
        /*0038*/ 	.byte	0x04, 0x17
        /*003a*/ 	.short	(.L_10170 - .L_10169)
.L_10169:
        /*003c*/ 	.word	0x00000000
        /*0040*/ 	.short	0x0007
        /*0042*/ 	.short	0x0028
        /*0044*/ 	.byte	0x00, 0xf0, 0x11, 0x00


	//----- nvinfo : EIATTR_KPARAM_INFO
	.align		4
.L_10170:
        /*0048*/ 	.byte	0x04, 0x17
        /*004a*/ 	.short	(.L_10172 - .L_10171)
.L_10171:
        /*004c*/ 	.word	0x00000000
        /*0050*/ 	.short	0x0006
        /*0052*/ 	.short	0x0020
        /*0054*/ 	.byte	0x00, 0xf5, 0x21, 0x00


	//----- nvinfo : EIATTR_KPARAM_INFO
	.align		4
.L_10172:
        /*0058*/ 	.byte	0x04, 0x17
        /*005a*/ 	.short	(.L_10174 - .L_10173)
.L_10173:
        /*005c*/ 	.word	0x00000000
        /*0060*/ 	.short	0x0005
        /*0062*/ 	.short	0x0018
        /*0064*/ 	.byte	0x00, 0xf0, 0x11, 0x00


	//----- nvinfo : EIATTR_KPARAM_INFO
	.align		4
.L_10174:
        /*0068*/ 	.byte	0x04, 0x17
        /*006a*/ 	.short	(.L_10176 - .L_10175)
.L_10175:
        /*006c*/ 	.word	0x00000000
        /*0070*/ 	.short	0x0004
        /*0072*/ 	.short	0x0014
        /*0074*/ 	.byte	0x00, 0xf0, 0x11, 0x00


	//----- nvinfo : EIATTR_KPARAM_INFO
	.align		4
.L_10176:
        /*0078*/ 	.byte	0x04, 0x17
        /*007a*/ 	.short	(.L_10178 - .L_10177)
.L_10177:
        /*007c*/ 	.word	0x00000000
        /*0080*/ 	.short	0x0003
        /*0082*/ 	.short	0x0010
        /*0084*/ 	.byte	0x00, 0xf0, 0x11, 0x00


	//----- nvinfo : EIATTR_KPARAM_INFO
	.align		4
.L_10178:
        /*0088*/ 	.byte	0x04, 0x17
        /*008a*/ 	.short	(.L_10180 - .L_10179)
.L_10179:
        /*008c*/ 	.word	0x00000000
        /*0090*/ 	.short	0x0002
        /*0092*/ 	.short	0x000c
        /*0094*/ 	.byte	0x00, 0xf0, 0x11, 0x00


	//----- nvinfo : EIATTR_KPARAM_INFO
	.align		4
.L_10180:
        /*0098*/ 	.byte	0x04, 0x17
        /*009a*/ 	.short	(.L_10182 - .L_10181)
.L_10181:
        /*009c*/ 	.word	0x00000000
        /*00a0*/ 	.short	0x0001
        /*00a2*/ 	.short	0x0008
        /*00a4*/ 	.byte	0x00, 0xf0, 0x11, 0x00


	//----- nvinfo : EIATTR_KPARAM_INFO
	.align		4
.L_10182:
        /*00a8*/ 	.byte	0x04, 0x17
        /*00aa*/ 	.short	(.L_10184 - .L_10183)
.L_10183:
        /*00ac*/ 	.word	0x00000000
        /*00b0*/ 	.short	0x0000
        /*00b2*/ 	.short	0x0000
        /*00b4*/ 	.byte	0x00, 0xf5, 0x21, 0x00


	//----- nvinfo : EIATTR_SPARSE_MMA_MASK
	.align		4
.L_10184:
        /*00b8*/ 	.byte	0x03, 0x50
        /*00ba*/ 	.short	0x0000


	//----- nvinfo : EIATTR_MAXREG_COUNT
	.align		4
        /*00bc*/ 	.byte	0x03, 0x1b
        /*00be*/ 	.short	0x00ff


	//----- nvinfo : EIATTR_MERCURY_ISA_VERSION
	.align		4
        /*00c0*/ 	.byte	0x03, 0x5f
        /*00c2*/ 	.short	0x0101


	//----- nvinfo : EIATTR_VRC_CTA_INIT_COUNT
	.align		4
        /*00c4*/ 	.byte	0x02, 0x4a
	.zero		1
	.zero		1


	//----- nvinfo : EIATTR_EXIT_INSTR_OFFSETS
	.align		4
        /*00c8*/ 	.byte	0x04, 0x1c
        /*00ca*/ 	.short	(.L_10186 - .L_10185)


	//   ....[0]....
.L_10185:
        /*00cc*/ 	.word	0x000000d0


	//   ....[1]....
        /*00d0*/ 	.word	0x00000d60


	//----- nvinfo : EIATTR_CRS_STACK_SIZE
	.align		4
.L_10186:
        /*00d4*/ 	.byte	0x04, 0x1e
        /*00d6*/ 	.short	(.L_10188 - .L_10187)
.L_10187:
        /*00d8*/ 	.word	0x00000000


	//----- nvinfo : EIATTR_CBANK_PARAM_SIZE
	.align		4
.L_10188:
        /*00dc*/ 	.byte	0x03, 0x19
        /*00de*/ 	.short	0x0038


	//----- nvinfo : EIATTR_PARAM_CBANK
	.align		4
        /*00e0*/ 	.byte	0x04, 0x0a
        /*00e2*/ 	.short	(.L_10190 - .L_10189)
	.align		4
.L_10189:
        /*00e4*/ 	.word	index@(.nv.constant0._Z28_permutedims_5D_1_3_5_2_4_32PfiiiiiS_iiii)
        /*00e8*/ 	.short	0x0380
        /*00ea*/ 	.short	0x0038


	//----- nvinfo : EIATTR_SW_WAR
	.align		4
.L_10190:
        /*00ec*/ 	.byte	0x04, 0x36
        /*00ee*/ 	.short	(.L_10192 - .L_10191)
.L_10191:
        /*00f0*/ 	.word	0x00000008
.L_10192:


//--------------------- .nv.info._Z28_permutedims_5D_1_3_4_5_2_64PdiiiiiS_iiii --------------------------
	.section	.nv.info._Z28_permutedims_5D_1_3_4_5_2_64PdiiiiiS_iiii,"",@"SHT_CUDA_INFO"
	.sectionflags	@""
	.align	4


	//----- nvinfo : EIATTR_CUDA_API_VERSION
	.align		4
        /*0000*/ 	.byte	0x04, 0x37
        /*0002*/ 	.short	(.L_10194 - .L_10193)
.L_10193:
        /*0004*/ 	.word	0x00000082


	//----- nvinfo : EIATTR_KPARAM_INFO
	.align		4
.L_10194:
        /*0008*/ 	.byte	0x04, 0x17
        /*000a*/ 	.short	(.L_10196 - .L_10195)
.L_10195:
        /*000c*/ 	.word	0x00000000
        /*0010*/ 	.short	0x000a
        /*0012*/ 	.short	0x0034
        /*0014*/ 	.byte	0x00, 0xf0, 0x11, 0x00


	//----- nvinfo : EIATTR_KPARAM_INFO
	.align		4
.L_10196:
        /*0018*/ 	.byte	0x04, 0x17
        /*001a*/ 	.short	(.L_10198 - .L_10197)
.L_10197:
        /*001c*/ 	.word	0x00000000
        /*0020*/ 	.short	0x0009
        /*0022*/ 	.short	0x0030
        /*0024*/ 	.byte	0x00, 0xf0, 0x11, 0x00


	//----- nvinfo : EIATTR_KPARAM_INFO
	.align		4
.L_10198:
        /*0028*/ 	.byte	0x04, 0x17
        /*002a*/ 	.short	(.L_10200 - .L_10199)
.L_10199:
        /*002c*/ 	.word	0x00000000
        /*0030*/ 	.short	0x0008
        /*0032*/ 	.short	0x002c
        /*0034*/ 	.byte	0x00, 0xf0, 0x11, 0x00


	//----- nvinfo : EIATTR_KPARAM_INFO
	.align		4
.L_10200:
        /*0038*/ 	.byte	0x04, 0x17
        /*003a*/ 	.short	(.L_10202 - .L_10201)
.L_10201:
        /*003c*/ 	.word	0x00000000
        /*0040*/ 	.short	0x0007
        /*0042*/ 	.short	0x0028
        /*0044*/ 	.byte	0x00, 0xf0, 0x11, 0x00


	//----- nvinfo : EIATTR_KPARAM_INFO
	.align		4
.L_10202:
        /*0048*/ 	.byte	0x04, 0x17
        /*004a*/ 	.short	(.L_10204 - .L_10203)
.L_10203:
        /*004c*/ 	.word	0x00000000
        /*0050*/ 	.short	0x0006
        /*0052*/ 	.short	0x0020
        /*0054*/ 	.byte	0x00, 0xf5, 0x21, 0x00


	//----- nvinfo : EIATTR_KPARAM_INFO
	.align		4
.L_10204:
        /*0058*/ 	.byte	0x04, 0x17
        /*005a*/ 	.short	(.L_10206 - .L_10205)
.L_10205:
        /*005c*/ 	.word	0x00000000
        /*0060*/ 	.short	0x0005
        /*0062*/ 	.short	0x0018
        /*0064*/ 	.byte	0x00, 0xf0, 0x11, 0x00


	//----- nvinfo : EIATTR_KPARAM_INFO
	.align		4
.L_10206:
        /*0068*/ 	.byte	0x04, 0x17
        /*006a*/ 	.short	(.L_10208 - .L_10207)
.L_10207:
        /*006c*/ 	.word	0x00000000
        /*0070*/ 	.short	0x0004
        /*0072*/ 	.short	0x0014
        /*0074*/ 	.byte	0x00, 0xf0, 0x11, 0x00


	//----- nvinfo : EIATTR_KPARAM_INFO
	.align		4
.L_10208:
        /*0078*/ 	.byte	0x04, 0x17
        /*007a*/ 	.short	(.L_10210 - .L_10209)
.L_10209:
        /*007c*/ 	.word	0x00000000
        /*0080*/ 	.short	0x0003
        /*0082*/ 	.short	0x0010
        /*0084*/ 	.byte	0x00, 0xf0, 0x11, 0x00


	//----- nvinfo : EIATTR_KPARAM_INFO
	.align		4
.L_10210:
        /*0088*/ 	.byte	0x04, 0x17
        /*008a*/ 	.short	(.L_10212 - .L_10211)
.L_10211:
        /*008c*/ 	.word	0x00000000
        /*0090*/ 	.short	0x0002
        /*0092*/ 	.short	0x000c
        /*0094*/ 	.byte	0x00, 0xf0, 0x11, 0x00


	//----- nvinfo : EIATTR_KPARAM_INFO
	.align		4
.L_10212:
        /*0098*/ 	.byte	0x04, 0x17
        /*009a*/ 	.short	(.L_10214 - .L_10213)
.L_10213:
        /*009c*/ 	.word	0x00000000
        /*00a0*/ 	.short	0x0001
        /*00a2*/ 	.short	0x0008
        /*00a4*/ 	.byte	0x00, 0xf0, 0x11, 0x00


	//----- nvinfo : EIATTR_KPARAM_INFO
	.align		4
.L_10214:
        /*00a8*/ 	.byte	0x04, 0x17
        /*00aa*/ 	.short	(.L_10216 - .L_10215)
.L_10215:
        /*00ac*/ 	.word	0x00000000
        /*00b0*/ 	.short	0x0000
        /*00b2*/ 	.short	0x0000
        /*00b4*/ 	.byte	0x00, 0xf5, 0x21, 0x00


	//----- nvinfo : EIATTR_SPARSE_MMA_MASK
	.align		4
.L_10216:
        /*00b8*/ 	.byte	0x03, 0x50
        /*00ba*/ 	.short	0x0000


	//----- nvinfo : EIATTR_MAXREG_COUNT
	.align		4
        /*00bc*/ 	.byte	0x03, 0x1b
        /*00be*/ 	.short	0x00ff


	//----- nvinfo : EIATTR_MERCURY_ISA_VERSION
	.align		4
        /*00c0*/ 	.byte	0x03, 0x5f
        /*00c2*/ 	.short	0x0101


	//----- nvinfo : EIATTR_VRC_CTA_INIT_COUNT
	.align		4
        /*00c4*/ 	.byte	0x02, 0x4a
	.zero		1
	.zero		1


	//----- nvinfo : EIATTR_EXIT_INSTR_OFFSETS
	.align		4
        /*00c8*/ 	.byte	0x04, 0x1c
        /*00ca*/ 	.short	(.L_10218 - .L_10217)


	//   ....[0]....
.L_10217:
        /*00cc*/ 	.word	0x000000d0


	//   ....[1]....
        /*00d0*/ 	.word	0x00000d80


	//----- nvinfo : EIATTR_CRS_STACK_SIZE
	.align		4
.L_10218:
        /*00d4*/ 	.byte	0x04, 0x1e
        /*00d6*/ 	.short	(.L_10220 - .L_10219)
.L_10219:
        /*00d8*/ 	.word	0x00000000


	//----- nvinfo : EIATTR_CBANK_PARAM_SIZE
	.align		4
.L_10220:
        /*00dc*/ 	.byte	0x03, 0x19
        /*00de*/ 	.short	0x0038


	//----- nvinfo : EIATTR_PARAM_CBANK
	.align		4
        /*00e0*/ 	.byte	0x04, 0x0a
        /*00e2*/ 	.short	(.L_10222 - .L_10221)
	.align		4
.L_10221:
        /*00e4*/ 	.word	index@(.nv.constant0._Z28_permutedims_5D_1_3_4_5_2_64PdiiiiiS_iiii)
        /*00e8*/ 	.short	0x0380
        /*00ea*/ 	.short	0x0038


	//----- nvinfo : EIATTR_SW_WAR
	.align		4
.L_10222:
        /*00ec*/ 	.byte	0x04, 0x36
        /*00ee*/ 	.short	(.L_10224 - .L_10223)
.L_10223:
        /*00f0*/ 	.word	0x00000008
.L_10224:


//--------------------- .nv.info._Z28_permutedims_5D_1_3_4_5_2_32PfiiiiiS_iiii --------------------------
	.section	.nv.info._Z28_permutedims_5D_1_3_4_5_2_32PfiiiiiS_iiii,"",@"SHT_CUDA_INFO"
	.sectionflags	@""
	.align	4


	//----- nvinfo : EIATTR_CUDA_API_VERSION
	.align		4
        /*0000*/ 	.byte	0x04, 0x37
        /*0002*/ 	.short	(.L_10226 - .L_10225)
.L_10225:
        /*0004*/ 	.word	0x00000082


	//----- nvinfo : EIATTR_KPARAM_INFO
	.align		4
.L_10226:
        /*0008*/ 	.byte	0x04, 0x17
        /*000a*/ 	.short	(.L_10228 - .L_10227)
.L_10227:
        /*000c*/ 	.word	0x00000000
        /*0010*/ 	.short	0x000a
        /*0012*/ 	.short	0x0034
        /*0014*/ 	.byte	0x00, 0xf0, 0x11, 0x00


	//----- nvinfo : EIATTR_KPARAM_INFO
	.align		4
.L_10228:
        /*0018*/ 	.byte	0x04, 0x17
        /*001a*/ 	.short	(.L_10230 - .L_10229)
.L_10229:
        /*001c*/ 	.word	0x00000000
        /*0020*/ 	.short	0x0009
        /*0022*/ 	.short	0x0030
        /*0024*/ 	.byte	0x00, 0xf0, 0x11, 0x00


	//----- nvinfo : EIATTR_KPARAM_INFO
	.align		4
.L_10230:
        /*0028*/ 	.byte	0x04, 0x17
        /*002a*/ 	.short	(.L_10232 - .L_10231)
.L_10231:
        /*002c*/ 	.word	0x00000000
        /*0030*/ 	.short	0x0008
        /*0032*/ 	.short	0x002c
        /*0034*/ 	.byte	0x00, 0xf0, 0x11, 0x00


	//----- nvinfo : EIATTR_KPARAM_INFO
	.align		4
.L_10232:
        /*0038*/ 	.byte	0x04, 0x17
        /*003a*/ 	.short	(.L_10234 - .L_10233)
.L_10233:
        /*003c*/ 	.word	0x00000000
        /*0040*/ 	.short	0x0007
        /*0042*/ 	.short	0x0028
        /*0044*/ 	.byte	0x00, 0xf0, 0x11, 0x00


	//----- nvinfo : EIATTR_KPARAM_INFO
	.align		4
.L_10234:
        /*0048*/ 	.byte	0x04, 0x17
        /*004a*/ 	.short	(.L_10236 - .L_10235)
.L_10235:
        /*004c*/ 	.word	0x00000000
        /*0050*/ 	.short	0x0006
        /*0052*/ 	.short	0x0020
        /*0054*/ 	.byte	0x00, 0xf5, 0x21, 0x00


	//----- nvinfo : EIATTR_KPARAM_INFO
	.align		4
.L_10236:
        /*0058*/ 	.byte	0x04, 0x17
        /*005a*/ 	.short	(.L_10238 - .L_10237)
.L_10237:
        /*005c*/ 	.word	0x00000000
        /*0060*/ 	.short	0x0005
        /*0062*/ 	.short	0x0018
        /*0064*/ 	.byte	0x00, 0xf0, 0x11, 0x00


	//----- nvinfo : EIATTR_KPARAM_INFO
	.align		4
.L_10238:
        /*0068*/ 	.byte	0x04, 0x17
        /*006a*/ 	.short	(.L_10240 - .L_10239)
.L_10239:
        /*006c*/ 	.word	0x00000000
        /*0070*/ 	.short	0x0004
        /*0072*/ 	.short	0x0014
        /*0074*/ 	.byte	0x00, 0xf0, 0x11, 0x00


	//----- nvinfo : EIATTR_KPARAM_INFO
	.align		4
.L_10240:
        /*0078*/ 	.byte	0x04, 0x17
        /*007a*/ 	.short	(.L_10242 - .L_10241)
.L_10241:
        /*007c*/ 	.word	0x00000000
        /*0080*/ 	.short	0x0003
        /*0082*/ 	.short	0x0010
        /*0084*/ 	.byte	0x00, 0xf0, 0x11, 0x00


	//----- nvinfo : EIATTR_KPARAM_INFO
	.align		4
.L_10242:
        /*0088*/ 	.byte	0x04, 0x17
        /*008a*/ 	.short	(.L_10244 - .L_10243)
.L_10243:
        /*008c*/ 	.word	0x00000000
        /*0090*/ 	.short	0x0002
        /*0092*/ 	.short	0x000c
        /*0094*/ 	.byte	0x00, 0xf0, 0x11, 0x00


	//----- nvinfo : EIATTR_KPARAM_INFO
	.align		4
.L_10244:
        /*0098*/ 	.byte	0x04, 0x17
        /*009a*/ 	.short	(.L_10246 - .L_10245)
.L_10245:
        /*009c*/ 	.word	0x00000000
        /*00a0*/ 	.short	0x0001
        /*00a2*/ 	.short	0x0008
        /*00a4*/ 	.byte	0x00, 0xf0, 0x11, 0x00


	//----- nvinfo : EIATTR_KPARAM_INFO
	.align		4
.L_10246:
        /*00a8*/ 	.byte	0x04, 0x17
        /*00aa*/ 	.short	(.L_10248 - .L_10247)
.L_10247:
        /*00ac*/ 	.word	0x00000000
        /*00b0*/ 	.short	0x0000
        /*00b2*/ 	.short	0x0000
        /*00b4*/ 	.byte	0x00, 0xf5, 0x21, 0x00


	//----- nvinfo : EIATTR_SPARSE_MMA_MASK
	.align		4
.L_10248:
        /*00b8*/ 	.byte	0x03, 0x50
        /*00ba*/ 	.short	0x0000


	//----- nvinfo : EIATTR_MAXREG_COUNT
	.align		4
        /*00bc*/ 	.byte	0x03, 0x1b
        /*00be*/ 	.short	0x00ff


	//----- nvinfo : EIATTR_MERCURY_ISA_VERSION
	.align		4
        /*00c0*/ 	.byte	0x03, 0x5f
        /*00c2*/ 	.short	0x0101


	//----- nvinfo : EIATTR_VRC_CTA_INIT_COUNT
	.align		4
        /*00c4*/ 	.byte	0x02, 0x4a
	.zero		1
	.zero		1


	//----- nvinfo : EIATTR_EXIT_INSTR_OFFSETS
	.align		4
        /*00c8*/ 	.byte	0x04, 0x1c
        /*00ca*/ 	.short	(.L_10250 - .L_10249)


	//   ....[0]....
.L_10249:
        /*00cc*/ 	.word	0x000000d0


	//   ....[1]....
        /*00d0*/ 	.word	0x00000d60


	//----- nvinfo : EIATTR_CRS_STACK_SIZE
	.align		4
.L_10250:
        /*00d4*/ 	.byte	0x04, 0x1e
        /*00d6*/ 	.short	(.L_10252 - .L_10251)
.L_10251:
        /*00d8*/ 	.word	0x00000000


	//----- nvinfo : EIATTR_CBANK_PARAM_SIZE
	.align		4
.L_10252:
        /*00dc*/ 	.byte	0x03, 0x19
        /*00de*/ 	.short	0x0038


	//----- nvinfo : EIATTR_PARAM_CBANK
	.align		4
        /*00e0*/ 	.byte	0x04, 0x0a
        /*00e2*/ 	.short	(.L_10254 - .L_10253)
	.align		4
.L_10253:
        /*00e4*/ 	.word	index@(.nv.constant0._Z28_permutedims_5D_1_3_4_5_2_32PfiiiiiS_iiii)
        /*00e8*/ 	.short	0x0380
        /*00ea*/ 	.short	0x0038


	//----- nvinfo : EIATTR_SW_WAR
	.align		4
.L_10254:
        /*00ec*/ 	.byte	0x04, 0x36
        /*00ee*/ 	.short	(.L_10256 - .L_10255)
.L_10255:
        /*00f0*/ 	.word	0x00000008
.L_10256:


//--------------------- .nv.info._Z28_permutedims_5D_1_3_4_2_5_64PdiiiiiS_iiii --------------------------
	.section	.nv.info._Z28_permutedims_5D_1_3_4_2_5_64PdiiiiiS_iiii,"",@"SHT_CUDA_INFO"
	.sectionflags	@""
	.align	4


	//----- nvinfo : EIATTR_CUDA_API_VERSION
	.align		4
        /*0000*/ 	.byte	0x04, 0x37
        /*0002*/ 	.short	(.L_10258 - .L_10257)
.L_10257:
        /*0004*/ 	.word	0x00000082


	//----- nvinfo : EIATTR_KPARAM_INFO
	.align		4
.L_10258:
        /*0008*/ 	.byte	0x04, 0x17
        /*000a*/ 	.short	(.L_10260 - .L_10259)
.L_10259:
        /*000c*/ 	.word	0x00000000
        /*0010*/ 	.short	0x000a
        /*0012*/ 	.short	0x0034
        /*0014*/ 	.byte	0x00, 0xf0, 0x11, 0x00


	//----- nvinfo : EIATTR_KPARAM_INFO
	.align		4
.L_10260:
        /*0018*/ 	.byte	0x04, 0x17
        /*001a*/ 	.short	(.L_10262 - .L_10261)
.L_10261:
        /*001c*/ 	.word	0x00000000
        /*0020*/ 	.short	0x0009
        /*0022*/ 	.short	0x0030
        /*0024*/ 	.byte	0x00, 0xf0, 0x11, 0x00


	//----- nvinfo : EIATTR_KPARAM_INFO
	.align		4
.L_10262:
        /*0028*/ 	.byte	0x04, 0x17
        /*002a*/ 	.short	(.L_10264 - .L_10263)
.L_10263:
        /*002c*/ 	.word	0x00000000
        /*0030*/ 	.short	0x0008
        /*0032*/ 	.short	0x002c
        /*0034*/ 	.byte	0x00, 0xf0, 0x11, 0x00


	//----- nvinfo : EIATTR_KPARAM_INFO
	.align		4
.L_10264:
        /*0038*/ 	.byte	0x04, 0x17
        /*003a*/ 	.short	(.L_10266 - .L_10265)
.L_10265:
        /*003c*/ 	.word	0x00000000
        /*0040*/ 	.short	0x0007
        /*0042*/ 	.short	0x0028
        /*0044*/ 	.byte	0x00, 0xf0, 0x11, 0x00


	//----- nvinfo : EIATTR_KPARAM_INFO
	.align		4
.L_10266:
        /*0048*/ 	.byte	0x04, 0x17
        /*004a*/ 	.short	(.L_10268 - .L_10267)
.L_10267:
        /*004c*/ 	.word	0x00000000
        /*0050*/ 	.short	0x0006
        /*0052*/ 	.short	0x0020
        /*0054*/ 	.byte	0x00, 0xf5, 0x21, 0x00


	//----- nvinfo : EIATTR_KPARAM_INFO
	.align		4
.L_10268:
        /*0058*/ 	.byte	0x04, 0x17
        /*005a*/ 	.short	(.L_10270 - .L_10269)
.L_10269:
        /*005c*/ 	.word	0x00000000
        /*0060*/ 	.short	0x0005
        /*0062*/ 	.short	0x0018
        /*0064*/ 	.byte	0x00, 0xf0, 0x11, 0x00


	//----- nvinfo : EIATTR_KPARAM_INFO
	.align		4
.L_10270:
        /*0068*/ 	.byte	0x04, 0x17
        /*006a*/ 	.short	(.L_10272 - .L_10271)
.L_10271:
        /*006c*/ 	.word	0x00000000
        /*0070*/ 	.short	0x0004
        /*0072*/ 	.short	0x0014
        /*0074*/ 	.byte	0x00, 0xf0, 0x11, 0x00


	//----- nvinfo : EIATTR_KPARAM_INFO
	.align		4
.L_10272:
        /*0078*/ 	.byte	0x04, 0x17
        /*007a*/ 	.short	(.L_10274 - .L_10273)
.L_10273:
        /*007c*/ 	.word	0x00000000
        /*0080*/ 	.short	0x0003
        /*0082*/ 	.short	0x0010
        /*0084*/ 	.byte	0x00, 0xf0, 0x11, 0x00


	//----- nvinfo : EIATTR_KPARAM_INFO
	.align		4
.L_10274:
        /*0088*/ 	.byte	0x04, 0x17
        /*008a*/ 	.short	(.L_10276 - .L_10275)
.L_10275:
        /*008c*/ 	.word	0x00000000
        /*0090*/ 	.short	0x0002
        /*0092*/ 	.short	0x000c
        /*0094*/ 	.byte	0x00, 0xf0, 0x11, 0x00


	//----- nvinfo : EIATTR_KPARAM_INFO
	.align		4
.L_10276:
        /*0098*/ 	.byte	0x04, 0x17
        /*009a*/ 	.short	(.L_10278 - .L_10277)
.L_10277:
        /*009c*/ 	.word	0x00000000
        /*00a0*/ 	.short	0x0001
        /*00a2*/ 	.short	0x0008
        /*00a4*/ 	.byte	0x00, 0xf0, 0x11, 0x00


	//----- nvinfo : EIATTR_KPARAM_INFO
	.align		4
.L_10278:
        /*00a8*/ 	.byte	0x04, 0x17
        /*00aa*/ 	.short	(.L_10280 - .L_10279)
.L_10279:
        /*00ac*/ 	.word	0x00000000
        /*00b0*/ 	.short	0x0000
        /*00b2*/ 	.short	0x0000
        /*00b4*/ 	.byte	0x00, 0xf5, 0x21, 0x00


	//----- nvinfo : EIATTR_SPARSE_MMA_MASK
	.align		4
.L_10280:
        /*00b8*/ 	.byte	0x03, 0x50
        /*00ba*/ 	.short	0x0000


	//----- nvinfo : EIATTR_MAXREG_COUNT
	.align		4
        /*00bc*/ 	.byte	0x03, 0x1b
        /*00be*/ 	.short	0x00ff


	//----- nvinfo : EIATTR_MERCURY_ISA_VERSION
	.align		4
        /*00c0*/ 	.byte	0x03, 0x5f
        /*00c2*/ 	.short	0x0101


	//----- nvinfo : EIATTR_VRC_CTA_INIT_COUNT
	.align		4
        /*00c4*/ 	.byte	0x02, 0x4a
	.zero		1
	.zero		1


	//----- nvinfo : EIATTR_EXIT_INSTR_OFFSETS
	.align		4
        /*00c8*/ 	.byte	0x04, 0x1c
        /*00ca*/ 	.short	(.L_10282 - .L_10281)


	//   ....[0]....
.L_10281:
        /*00cc*/ 	.word	0x000000d0


	//   ....[1]....
        /*00d0*/ 	.word	0x00000d80


	//----- nvinfo : EIATTR_CRS_STACK_SIZE
	.align		4
.L_10282:
        /*00d4*/ 	.byte	0x04, 0x1e
        /*00d6*/ 	.short	(.L_10284 - .L_10283)
.L_10283:
        /*00d8*/ 	.word	0x00000000


	//----- nvinfo : EIATTR_CBANK_PARAM_SIZE
	.align		4
.L_10284:
        /*00dc*/ 	.byte	0x03, 0x19
        /*00de*/ 	.short	0x0038


	//----- nvinfo : EIATTR_PARAM_CBANK
	.align		4
        /*00e0*/ 	.byte	0x04, 0x0a
        /*00e2*/ 	.short	(.L_10286 - .L_10285)
	.align		4
.L_10285:
        /*00e4*/ 	.word	index@(.nv.constant0._Z28_permutedims_5D_1_3_4_2_5_64PdiiiiiS_iiii)
        /*00e8*/ 	.short	0x0380
        /*00ea*/ 	.short	0x0038


	//----- nvinfo : EIATTR_SW_WAR
	.align		4
.L_10286:
        /*00ec*/ 	.byte	0x04, 0x36
        /*00ee*/ 	.short	(.L_10288 - .L_10287)
.L_10287:
        /*00f0*/ 	.word	0x00000008
.L_10288:


//--------------------- .nv.info._Z28_permutedims_5D_1_3_4_2_5_32PfiiiiiS_iiii --------------------------
	.section	.nv.info._Z28_permutedims_5D_1_3_4_2_5_32PfiiiiiS_iiii,"",@"SHT_CUDA_INFO"
	.sectionflags	@""
	.align	4


	//----- nvinfo : EIATTR_CUDA_API_VERSION
	.align		4
        /*0000*/ 	.byte	0x04, 0x37
        /*0002*/ 	.short	(.L_10290 - .L_10289)
.L_10289:
        /*0004*/ 	.word	0x00000082


	//----- nvinfo : EIATTR_KPARAM_INFO
	.align		4
.L_10290:
        /*0008*/ 	.byte	0x04, 0x17
        /*000a*/ 	.short	(.L_10292 - .L_10291)
.L_10291:
        /*000c*/ 	.word	0x00000000
        /*0010*/ 	.short	0x000a
        /*0012*/ 	.short	0x0034
        /*0014*/ 	.byte	0x00, 0xf0, 0x11, 0x00


	//----- nvinfo : EIATTR_KPARAM_INFO
	.align		4
.L_10292:
        /*0018*/ 	.byte	0x04, 0x17
        /*001a*/ 	.short	(.L_10294 - .L_10293)
.L_10293:
        /*001c*/ 	.word	0x00000000
        /*0020*/ 	.short	0x0009
        /*0022*/ 	.short	0x0030
        /*0024*/ 	.byte	0x00, 0xf0, 0x11, 0x00


	//----- nvinfo : EIATTR_KPARAM_INFO
	.align		4
.L_10294:
        /*0028*/ 	.byte	0x04, 0x17
        /*002a*/ 	.short	(.L_10296 - .L_10295)
.L_10295:
        /*002c*/ 	.word	0x00000000
        /*0030*/ 	.short	0x0008
        /*0032*/ 	.short	0x002c
        /*0034*/ 	.byte	0x00, 0xf0, 0x11, 0x00


	//----- nvinfo : EIATTR_KPARAM_INFO
	.align		4
.L_10296:
        /*0038*/ 	.byte	0x04, 0x17
        /*003a*/ 	.short	(.L_10298 - .L_10297)
.L_10297:
        /*003c*/ 	.word	0x00000000
        /*0040*/ 	.short	0x0007
        /*0042*/ 	.short	0x0028
        /*0044*/ 	.byte	0x00, 0xf0, 0x11, 0x00


	//----- nvinfo : EIATTR_KPARAM_INFO
	.align		4
.L_10298:
        /*0048*/ 	.byte	0x04, 0x17
        /*004a*/ 	.short	(.L_10300 - .L_10299)
.L_10299:
        /*004c*/ 	.word	0x00000000
        /*0050*/ 	.short	0x0006
        /*0052*/ 	.short	0x0020
        /*0054*/ 	.byte	0x00, 0xf5, 0x21, 0x00


	//----- nvinfo : EIATTR_KPARAM_INFO
	.align		4
.L_10300:
        /*0058*/ 	.byte	0x04, 0x17
        /*005a*/ 	.short	(.L_10302 - .L_10301)
.L_10301:
        /*005c*/ 	.word	0x00000000
        /*0060*/ 	.short	0x0005
        /*0062*/ 	.short	0x0018
        /*0064*/ 	.byte	0x00, 0xf0, 0x11, 0x00


	//----- nvinfo : EIATTR_KPARAM_INFO
	.align		4
.L_10302:
        /*0068*/ 	.byte	0x04, 0x17
        /*006a*/ 	.short	(.L_10304 - .L_10303)
.L_10303:
        /*006c*/ 	.word	0x00000000
        /*0070*/ 	.short	0x0004
        /*0072*/ 	.short	0x0014
        /*0074*/ 	.byte	0x00, 0xf0, 0x11, 0x00


	//----- nvinfo : EIATTR_KPARAM_INFO
	.align		4
.L_10304:
        /*0078*/ 	.byte	0x04, 0x17
        /*007a*/ 	.short	(.L_10306 - .L_10305)
.L_10305:
        /*007c*/ 	.word	0x00000000
        /*0080*/ 	.short	0x0003
        /*0082*/ 	.short	0x0010
        /*0084*/ 	.byte	0x00, 0xf0, 0x11, 0x00


	//----- nvinfo : EIATTR_KPARAM_INFO
	.align		4
.L_10306:
        /*0088*/ 	.byte	0x04, 0x17
        /*008a*/ 	.short	(.L_10308 - .L_10307)
.L_10307:
        /*008c*/ 	.word	0x00000000
        /*0090*/ 	.short	0x0002
        /*0092*/ 	.short	0x000c
        /*0094*/ 	.byte	0x00, 0xf0, 0x11, 0x00


	//----- nvinfo : EIATTR_KPARAM_INFO
	.align		4
.L_10308:
        /*0098*/ 	.byte	0x04, 0x17
        /*009a*/ 	.short	(.L_10310 - .L_10309)
.L_10309:
        /*009c*/ 	.word	0x00000000
        /*00a0*/ 	.short	0x0001
        /*00a2*/ 	.short	0x0008
        /*00a4*/ 	.byte	0x00, 0xf0, 0x11, 0x00


	//----- nvinfo : EIATTR_KPARAM_INFO
	.align		4
.L_10310:
        /*00a8*/ 	.byte	0x04, 0x17
        /*00aa*/ 	.short	(.L_10312 - .L_10311)
.L_10311:
        /*00ac*/ 	.word	0x00000000
        /*00b0*/ 	.short	0x0000
        /*00b2*/ 	.short	0x0000
        /*00b4*/ 	.byte	0x00, 0xf5, 0x21, 0x00


	//----- nvinfo : EIATTR_SPARSE_MMA_MASK
	.align		4
.L_10312:
        /*00b8*/ 	.byte	0x03, 0x50
        /*00ba*/ 	.short	0x0000


	//----- nvinfo : EIATTR_MAXREG_COUNT
	.align		4
        /*00bc*/ 	.byte	0x03, 0x1b
        /*00be*/ 	.short	0x00ff


	//----- nvinfo : EIATTR_MERCURY_ISA_VERSION
	.align		4
        /*00c0*/ 	.byte	0x03, 0x5f
        /*00c2*/ 	.short	0x0101


	//----- nvinfo : EIATTR_VRC_CTA_INIT_COUNT
	.align		4
        /*00c4*/ 	.byte	0x02, 0x4a
	.zero		1
	.zero		1


	//----- nvinfo : EIATTR_EXIT_INSTR_OFFSETS
	.align		4
        /*00c8*/ 	.byte	0x04, 0x1c
        /*00ca*/ 	.short	(.L_10314 - .L_10313)


	//   ....[0]....
.L_10313:
        /*00cc*/ 	.word	0x000000d0


	//   ....[1]....
        /*00d0*/ 	.word	0x00000d60


	//----- nvinfo : EIATTR_CRS_STACK_SIZE
	.align		4
.L_10314:
        /*00d4*/ 	.byte	0x04, 0x1e
        /*00d6*/ 	.short	(.L_10316 - .L_10315)
.L_10315:
        /*00d8*/ 	.word	0x00000000


	//----- nvinfo : EIATTR_CBANK_PARAM_SIZE
	.align		4
.L_10316:
        /*00dc*/ 	.byte	0x03, 0x19
        /*00de*/ 	.short	0x0038


	//----- nvinfo : EIATTR_PARAM_CBANK
	.align		4
        /*00e0*/ 	.byte	0x04, 0x0a
        /*00e2*/ 	.short	(.L_10318 - .L_10317)
	.align		4
.L_10317:
        /*00e4*/ 	.word	index@(.nv.constant0._Z28_permutedims_5D_1_3_4_2_5_32PfiiiiiS_iiii)
        /*00e8*/ 	.short	0x0380
        /*00ea*/ 	.short	0x0038


	//----- nvinfo : EIATTR_SW_WAR
	.align		4
.L_10318:
        /*00ec*/ 	.byte	0x04, 0x36
        /*00ee*/ 	.short	(.L_10320 - .L_10319)
.L_10319:
        /*00f0*/ 	.word	0x00000008
.L_10320:


//--------------------- .nv.info._Z28_permutedims_5D_1_3_2_5_4_64PdiiiiiS_iiii --------------------------
	.section	.nv.info._Z28_permutedims_5D_1_3_2_5_4_64PdiiiiiS_iiii,"",@"SHT_CUDA_INFO"
	.sectionflags	@""
	.align	4


	//----- nvinfo : EIATTR_CUDA_API_VERSION
	.align		4
        /*0000*/ 	.byte	0x04, 0x37
        /*0002*/ 	.short	(.L_10322 - .L_10321)
.L_10321:
        /*0004*/ 	.word	0x00000082


	//----- nvinfo : EIATTR_KPARAM_INFO
	.align		4
.L_10322:
        /*0008*/ 	.byte	0x04, 0x17
        /*000a*/ 	.short	(.L_10324 - .L_10323)
.L_10323:
        /*000c*/ 	.word	0x00000000
        /*0010*/ 	.short	0x000a
        /*0012*/ 	.short	0x0034
        /*0014*/ 	.byte	0x00, 0xf0, 0x11, 0x00


	//----- nvinfo : EIATTR_KPARAM_INFO
	.align		4
.L_10324:
        /*0018*/ 	.byte	0x04, 0x17
        /*001a*/ 	.short	(.L_10326 - .L_10325)
.L_10325:
        /*001c*/ 	.word	0x00000000
        /*0020*/ 	.short	0x0009
        /*0022*/ 	.short	0x0030
        /*0024*/ 	.byte	0x00, 0xf0, 0x11, 0x00


	//----- nvinfo : EIATTR_KPARAM_INFO
	.align		4
.L_10326:
        /*0028*/ 	.byte	0x04, 0x17
        /*002a*/ 	.short	(.L_10328 - .L_10327)
.L_10327:
        /*002c*/ 	.word	0x00000000
        /*0030*/ 	.short	0x0008
        /*0032*/ 	.short	0x002c
        /*0034*/ 	.byte	0x00, 0xf0, 0x11, 0x00


	//----- nvinfo : EIATTR_KPARAM_INFO
	.align		4
.L_10328:
        /*0038*/ 	.byte	0x04, 0x17
        /*003a*/ 	.short	(.L_10330 - .L_10329)
.L_10329:
        /*003c*/ 	.word	0x00000000
        /*0040*/ 	.short	0x0007
        /*0042*/ 	.short	0x0028
        /*0044*/ 	.byte	0x00, 0xf0, 0x11, 0x00


	//----- nvinfo : EIATTR_KPARAM_INFO
	.align		4
.L_10330:
        /*0048*/ 	.byte	0x04, 0x17
        /*004a*/ 	.short	(.L_10332 - .L_10331)
.L_10331:
        /*004c*/ 	.word	0x00000000
        /*0050*/ 	.short	0x0006
        /*0052*/ 	.short	0x0020
        /*0054*/ 	.byte	0x00, 0xf5, 0x21, 0x00


	//----- nvinfo : EIATTR_KPARAM_INFO
	.align		4
.L_10332:
        /*0058*/ 	.byte	0x04, 0x17
        /*005a*/ 	.short	(.L_10334 - .L_10333)
.L_10333:
        /*005c*/ 	.word	0x00000000
        /*0060*/ 	.short	0x0005
        /*0062*/ 	.short	0x0018
        /*0064*/ 	.byte	0x00, 0xf0, 0x11, 0x00


	//----- nvinfo : EIATTR_KPARAM_INFO
	.align		4
.L_10334:
        /*0068*/ 	.byte	0x04, 0x17
        /*006a*/ 	.short	(.L_10336 - .L_10335)
.L_10335:
        /*006c*/ 	.word	0x00000000
        /*0070*/ 	.short	0x0004
        /*0072*/ 	.short	0x0014
        /*0074*/ 	.byte	0x00, 0xf0, 0x11, 0x00


	//----- nvinfo : EIATTR_KPARAM_INFO
	.align		4
.L_10336:
        /*0078*/ 	.byte	0x04, 0x17
        /*007a*/ 	.short	(.L_10338 - .L_10337)
.L_10337:
        /*007c*/ 	.word	0x00000000
        /*0080*/ 	.short	0x0003
        /*0082*/ 	.short	0x0010
        /*0084*/ 	.byte	0x00, 0xf0, 0x11, 0x00


	//----- nvinfo : EIATTR_KPARAM_INFO
	.align		4
.L_10338:
        /*0088*/ 	.byte	0x04, 0x17
        /*008a*/ 	.short	(.L_10340 - .L_10339)
.L_10339:
        /*008c*/ 	.word	0x00000000
        /*0090*/ 	.short	0x0002
        /*0092*/ 	.short	0x000c
        /*0094*/ 	.byte	0x00, 0xf0, 0x11, 0x00


	//----- nvinfo : EIATTR_KPARAM_INFO
	.align		4
.L_10340:
        /*0098*/ 	.byte	0x04, 0x17
        /*009a*/ 	.short	(.L_10342 - .L_10341)
.L_10341:
        /*009c*/ 	.word	0x00000000
        /*00a0*/ 	.short	0x0001
        /*00a2*/ 	.short	0x0008
        /*00a4*/ 	.byte	0x00, 0xf0, 0x11, 0x00


	//----- nvinfo : EIATTR_KPARAM_INFO
	.align		4
.L_10342:
        /*00a8*/ 	.byte	0x04, 0x17
        /*00aa*/ 	.short	(.L_10344 - .L_10343)
.L_10343:
        /*00ac*/ 	.word	0x00000000
        /*00b0*/ 	.short	0x0000
        /*00b2*/ 	.short	0x0000
        /*00b4*/ 	.byte	0x00, 0xf5, 0x21, 0x00


	//----- nvinfo : EIATTR_SPARSE_MMA_MASK
	.align		4
.L_10344:
        /*00b8*/ 	.byte	0x03, 0x50
        /*00ba*/ 	.short	0x0000


	//----- nvinfo : EIATTR_MAXREG_COUNT
	.align		4
        /*00bc*/ 	.byte	0x03, 0x1b
        /*00be*/ 	.short	0x00ff


	//----- nvinfo : EIATTR_MERCURY_ISA_VERSION
	.align		4
        /*00c0*/ 	.byte	0x03, 0x5f
        /*00c2*/ 	.short	0x0101


	//----- nvinfo : EIATTR_VRC_CTA_INIT_COUNT
	.align		4
        /*00c4*/ 	.byte	0x02, 0x4a
	.zero		1
	.zero		1


	//----- nvinfo : EIATTR_EXIT_INSTR_OFFSETS
	.align		4
        /*00c8*/ 	.byte	0x04, 0x1c
        /*00ca*/ 	.short	(.L_10346 - .L_10345)


	//   ....[0]....
.L_10345:
        /*00cc*/ 	.word	0x000000d0


	//   ....[1]....
        /*00d0*/ 	.word	0x00000d60


	//----- nvinfo : EIATTR_CRS_STACK_SIZE
	.align		4
.L_10346:
        /*00d4*/ 	.byte	0x04, 0x1e
        /*00d6*/ 	.short	(.L_10348 - .L_10347)
.L_10347:
        /*00d8*/ 	.word	0x00000000


	//----- nvinfo : EIATTR_CBANK_PARAM_SIZE
	.align		4
.L_10348:
        /*00dc*/ 	.byte	0x03, 0x19
        /*00de*/ 	.short	0x0038


	//----- nvinfo : EIATTR_PARAM_CBANK
	.align		4
        /*00e0*/ 	.byte	0x04, 0x0a
        /*00e2*/ 	.short	(.L_10350 - .L_10349)
	.align		4
.L_10349:
        /*00e4*/ 	.word	index@(.nv.constant0._Z28_permutedims_5D_1_3_2_5_4_64PdiiiiiS_iiii)
        /*00e8*/ 	.short	0x0380
        /*00ea*/ 	.short	0x0038


	//----- nvinfo : EIATTR_SW_WAR
	.align		4
.L_10350:
        /*00ec*/ 	.byte	0x04, 0x36
        /*00ee*/ 	.short	(.L_10352 - .L_10351)
.L_10351:
        /*00f0*/ 	.word	0x00000008
.L_10352:


//--------------------- .nv.info._Z28_permutedims_5D_1_3_2_5_4_32PfiiiiiS_iiii --------------------------
	.section	.nv.info._Z28_permutedims_5D_1_3_2_5_4_32PfiiiiiS_iiii,"",@"SHT_CUDA_INFO"
	.sectionflags	@""
	.align	4


	//----- nvinfo : EIATTR_CUDA_API_VERSION
	.align		4
        /*0000*/ 	.byte	0x04, 0x37
        /*0002*/ 	.short	(.L_10354 - .L_10353)
.L_10353:
        /*0004*/ 	.word	0x00000082


	//----- nvinfo : EIATTR_KPARAM_INFO
	.align		4
.L_10354:
        /*0008*/ 	.byte	0x04, 0x17
        /*000a*/ 	.short	(.L_10356 - .L_10355)
.L_10355:
        /*000c*/ 	.word	0x00000000
        /*0010*/ 	.short	0x000a
        /*0012*/ 	.short	0x0034
        /*0014*/ 	.byte	0x00, 0xf0, 0x11, 0x00


	//----- nvinfo : EIATTR_KPARAM_INFO
	.align		4
.L_10356:
        /*0018*/ 	.byte	0x04, 0x17
        /*001a*/ 	.short	(.L_10358 - .L_10357)
.L_10357:
        /*001c*/ 	.word	0x00000000
        /*0020*/ 	.short	0x0009
        /*0022*/ 	.short	0x0030
        /*0024*/ 	.byte	0x00, 0xf0, 0x11, 0x00


	//----- nvinfo : EIATTR_KPARAM_INFO
	.align		4
.L_10358:
        /*0028*/ 	.byte	0x04, 0x17
        /*002a*/ 	.short	(.L_10360 - .L_10359)
.L_10359:
        /*002c*/ 	.word	0x00000000
        /*0030*/ 	.short	0x0008
        /*0032*/ 	.short	0x002c
        /*0034*/ 	.byte	0x00, 0xf0, 0x11, 0x00


	//----- nvinfo : EIATTR_KPARAM_INFO
	.align		4
.L_10360:
        /*0038*/ 	.byte	0x04, 0x17
        /*003a*/ 	.short	(.L_10362 - .L_10361)
.L_10361:
        /*003c*/ 	.word	0x00000000
        /*0040*/ 	.short	0x0007
        /*0042*/ 	.short	0x0028
        /*0044*/ 	.byte	0x00, 0xf0, 0x11, 0x00


	//----- nvinfo : EIATTR_KPARAM_INFO
	.align		4
.L_10362:
        /*0048*/ 	.byte	0x04, 0x17
        /*004a*/ 	.short	(.L_10364 - .L_10363)
.L_10363:
        /*004c*/ 	.word	0x00000000
        /*0050*/ 	.short	0x0006
        /*0052*/ 	.short	0x0020
        /*0054*/ 	.byte	0x00, 0xf5, 0x21, 0x00


	//----- nvinfo : EIATTR_KPARAM_INFO
	.align		4
.L_10364:
        /*0058*/ 	.byte	0x04, 0x17
        /*005a*/ 	.short	(.L_10366 - .L_10365)
.L_10365:
        /*005c*/ 	.word	0x00000000
        /*0060*/ 	.short	0x0005
        /*0062*/ 	.short	0x0018
        /*0064*/ 	.byte	0x00, 0xf0, 0x11, 0x00


	//----- nvinfo : EIATTR_KPARAM_INFO
	.align		4
.L_10366:
        /*0068*/ 	.byte	0x04, 0x17
        /*006a*/ 	.short	(.L_10368 - .L_10367)
.L_10367:
        /*006c*/ 	.word	0x00000000
        /*0070*/ 	.short	0x0004
        /*0072*/ 	.short	0x0014
        /*0074*/ 	.byte	0x00, 0xf0, 0x11, 0x00


	//----- nvinfo : EIATTR_KPARAM_INFO
	.align		4
.L_10368:
        /*0078*/ 	.byte	0x04, 0x17
        /*007a*/ 	.short	(.L_10370 - .L_10369)
.L_10369:
        /*007c*/ 	.word	0x00000000
        /*0080*/ 	.short	0x0003
        /*0082*/ 	.short	0x0010
        /*0084*/ 	.byte	0x00, 0xf0, 0x11, 0x00


	//----- nvinfo : EIATTR_KPARAM_INFO
	.align		4
.L_10370:
        /*0088*/ 	.byte	0x04, 0x17
        /*008a*/ 	.short	(.L_10372 - .L_10371)
.L_10371:
        /*008c*/ 	.word	0x00000000
        /*0090*/ 	.short	0x0002
        /*0092*/ 	.short	0x000c
        /*0094*/ 	.byte	0x00, 0xf0, 0x11, 0x00


	//----- nvinfo : EIATTR_KPARAM_INFO
	.align		4
.L_10372:
        /*0098*/ 	.byte	0x04, 0x17
        /*009a*/ 	.short	(.L_10374 - .L_10373)
.L_10373:
        /*009c*/ 	.word	0x00000000
        /*00a0*/ 	.short	0x0001
        /*00a2*/ 	.short	0x0008
        /*00a4*/ 	.byte	0x00, 0xf0, 0x11, 0x00


	//----- nvinfo : EIATTR_KPARAM_INFO
	.align		4
.L_10374:
        /*00a8*/ 	.byte	0x04, 0x17
        /*00aa*/ 	.short	(.L_10376 - .L_10375)
.L_10375:
        /*00ac*/ 	.word	0x00000000
        /*00b0*/ 	.short	0x0000
        /*00b2*/ 	.short	0x0000
        /*00b4*/ 	.byte	0x00, 0xf5, 0x21, 0x00


	//----- nvinfo : EIATTR_SPARSE_MMA_MASK
	.align		4
.L_10376:
        /*00b8*/ 	.byte	0x03, 0x50
        /*00ba*/ 	.short	0x0000


	//----- nvinfo : EIATTR_MAXREG_COUNT
	.align		4
        /*00bc*/ 	.byte	0x03, 0x1b
        /*00be*/ 	.short	0x00ff


	//----- nvinfo : EIATTR_MERCURY_ISA_VERSION
	.align		4
        /*00c0*/ 	.byte	0x03, 0x5f
        /*00c2*/ 	.short	0x0101


	//----- nvinfo : EIATTR_VRC_CTA_INIT_COUNT
	.align		4
        /*00c4*/ 	.byte	0x02, 0x4a
	.zero		1
	.zero		1


	//----- nvinfo : EIATTR_EXIT_INSTR_OFFSETS
	.align		4
        /*00c8*/ 	.byte	0x04, 0x1c
        /*00ca*/ 	.short	(.L_10378 - .L_10377)


	//   ....[0]....
.L_10377:
        /*00cc*/ 	.word	0x000000d0


	//   ....[1]....
        /*00d0*/ 	.word	0x00000d60


	//----- nvinfo : EIATTR_CRS_STACK_SIZE
	.align		4
.L_10378:
        /*00d4*/ 	.byte	0x04, 0x1e
        /*00d6*/ 	.short	(.L_10380 - .L_10379)
.L_10379:
        /*00d8*/ 	.word	0x00000000


	//----- nvinfo : EIATTR_CBANK_PARAM_SIZE
	.align		4
.L_10380:
        /*00dc*/ 	.byte	0x03, 0x19
        /*00de*/ 	.short	0x0038


	//----- nvinfo : EIATTR_PARAM_CBANK
	.align		4
        /*00e0*/ 	.byte	0x04, 0x0a
        /*00e2*/ 	.short	(.L_10382 - .L_10381)
	.align		4
.L_10381:
        /*00e4*/ 	.word	index@(.nv.constant0._Z28_permutedims_5D_1_3_2_5_4_32PfiiiiiS_iiii)
        /*00e8*/ 	.short	0x0380
        /*00ea*/ 	.short	0x0038


	//----- nvinfo : EIATTR_SW_WAR
	.align		4
.L_10382:
        /*00ec*/ 	.byte	0x04, 0x36
        /*00ee*/ 	.short	(.L_10384 - .L_10383)
.L_10383:
        /*00f0*/ 	.word	0x00000008
.L_10384:


//--------------------- .nv.info._Z28_permutedims_5D_1_3_2_4_5_64PdiiiiiS_iiii --------------------------
	.section	.nv.info._Z28_permutedims_5D_1_3_2_4_5_64PdiiiiiS_iiii,"",@"SHT_CUDA_INFO"
	.sectionflags	@""
	.align	4


	//----- nvinfo : EIATTR_CUDA_API_VERSION
	.align		4
        /*0000*/ 	.byte	0x04, 0x37
        /*0002*/ 	.short	(.L_10386 - .L_10385)
.L_10385:
        /*0004*/ 	.word	0x00000082


	//----- nvinfo : EIATTR_KPARAM_INFO
	.align		4
.L_10386:
        /*0008*/ 	.byte	0x04, 0x17
        /*000a*/ 	.short	(.L_10388 - .L_10387)
.L_10387:
        /*000c*/ 	.word	0x00000000
        /*0010*/ 	.short	0x000a
        /*0012*/ 	.short	0x0034
        /*0014*/ 	.byte	0x00, 0xf0, 0x11, 0x00


	//----- nvinfo : EIATTR_KPARAM_INFO
	.align		4
.L_10388:
        /*0018*/ 	.byte	0x04, 0x17
        /*001a*/ 	.short	(.L_10390 - .L_10389)
.L_10389:
        /*001c*/ 	.word	0x00000000
        /*0020*/ 	.short	0x0009
        /*0022*/ 	.short	0x0030
        /*0024*/ 	.byte	0x00, 0xf0, 0x11, 0x00


	//----- nvinfo : EIATTR_KPARAM_INFO
	.align		4
.L_10390:
        /*0028*/ 	.byte	0x04, 0x17
        /*002a*/ 	.short	(.L_10392 - .L_10391)
.L_10391:
        /*002c*/ 	.word	0x00000000
        /*0030*/ 	.short	0x0008
        /*0032*/ 	.short	0x002c
        /*0034*/ 	.byte	0x00, 0xf0, 0x11, 0x00


	//----- nvinfo : EIATTR_KPARAM_INFO
	.align		4
.L_10392:
        /*0038*/ 	.byte	0x04, 0x17
        /*003a*/ 	.short	(.L_10394 - .L_10393)
.L_10393:
        /*003c*/ 	.word	0x00000000
        /*0040*/ 	.short	0x0007
        /*0042*/ 	.short	0x0028
        /*0044*/ 	.byte	0x00, 0xf0, 0x11, 0x00


	//----- nvinfo : EIATTR_KPARAM_INFO
	.align		4
.L_10394:
        /*0048*/ 	.byte	0x04, 0x17
        /*004a*/ 	.short	(.L_10396 - .L_10395)
.L_10395:
        /*004c*/ 	.word	0x00000000
        /*0050*/ 	.short	0x0006
        /*0052*/ 	.short	0x0020
        /*0054*/ 	.byte	0x00, 0xf5, 0x21, 0x00


	//----- nvinfo : EIATTR_KPARAM_INFO
	.align		4
.L_10396:
        /*0058*/ 	.byte	0x04, 0x17
        /*005a*/ 	.short	(.L_10398 - .L_10397)
.L_10397:
        /*005c*/ 	.word	0x00000000
        /*0060*/ 	.short	0x0005
        /*0062*/ 	.short	0x0018
        /*0064*/ 	.byte	0x00, 0xf0, 0x11, 0x00


	//----- nvinfo : EIATTR_KPARAM_INFO
	.align		4
.L_10398:
        /*0068*/ 	.byte	0x04, 0x17
        /*006a*/ 	.short	(.L_10400 - .L_10399)
.L_10399:
        /*006c*/ 	.word	0x00000000
        /*0070*/ 	.short	0x0004
        /*0072*/ 	.short	0x0014
        /*0074*/ 	.byte	0x00, 0xf0, 0x11, 0x00


	//----- nvinfo : EIATTR_KPARAM_INFO
	.align		4
.L_10400:
        /*0078*/ 	.byte	0x04, 0x17
        /*007a*/ 	.short	(.L_10402 - .L_10401)
.L_10401:
        /*007c*/ 	.word	0x00000000
        /*0080*/ 	.short	0x0003
        /*0082*/ 	.short	0x0010
        /*0084*/ 	.byte	0x00, 0xf0, 0x11, 0x00


	//----- nvinfo : EIATTR_KPARAM_INFO
	.align		4
.L_10402:
        /*0088*/ 	.byte	0x04, 0x17
        /*008a*/ 	.short	(.L_10404 - .L_10403)
.L_10403:
        /*008c*/ 	.word	0x00000000
        /*0090*/ 	.short	0x0002
        /*0092*/ 	.short	0x000c
        /*0094*/ 	.byte	0x00, 0xf0, 0x11, 0x00


	//----- nvinfo : EIATTR_KPARAM_INFO
	.align		4
.L_10404:
        /*0098*/ 	.byte	0x04, 0x17
        /*009a*/ 	.short	(.L_10406 - .L_10405)
.L_10405:
        /*009c*/ 	.word	0x00000000
        /*00a0*/ 	.short	0x0001
        /*00a2*/ 	.short	0x0008
        /*00a4*/ 	.byte	0x00, 0xf0, 0x11, 0x00


	//----- nvinfo : EIATTR_KPARAM_INFO
	.align		4
.L_10406:
        /*00a8*/ 	.byte	0x04, 0x17
        /*00aa*/ 	.short	(.L_10408 - .L_10407)
.L_10407:
        /*00ac*/ 	.word	0x00000000
        /*00b0*/ 	.short	0x0000
        /*00b2*/ 	.short	0x0000
        /*00b4*/ 	.byte	0x00, 0xf5, 0x21, 0x00


	//----- nvinfo : EIATTR_SPARSE_MMA_MASK
	.align		4
.L_10408:
        /*00b8*/ 	.byte	0x03, 0x50
        /*00ba*/ 	.short	0x0000


	//----- nvinfo : EIATTR_MAXREG_COUNT
	.align		4
        /*00bc*/ 	.byte	0x03, 0x1b
        /*00be*/ 	.short	0x00ff


	//----- nvinfo : EIATTR_MERCURY_ISA_VERSION
	.align		4
        /*00c0*/ 	.byte	0x03, 0x5f
        /*00c2*/ 	.short	0x0101


	//----- nvinfo : EIATTR_VRC_CTA_INIT_COUNT
	.align		4
        /*00c4*/ 	.byte	0x02, 0x4a
	.zero		1
	.zero		1


	//----- nvinfo : EIATTR_EXIT_INSTR_OFFSETS
	.align		4
        /*00c8*/ 	.byte	0x04, 0x1c
        /*00ca*/ 	.short	(.L_10410 - .L_10409)


	//   ....[0]....
.L_10409:
        /*00cc*/ 	.word	0x000000d0


	//   ....[1]....
        /*00d0*/ 	.word	0x00000d80


	//----- nvinfo : EIATTR_CRS_STACK_SIZE
	.align		4
.L_10410:
        /*00d4*/ 	.byte	0x04, 0x1e
        /*00d6*/ 	.short	(.L_10412 - .L_10411)
.L_10411:
        /*00d8*/ 	.word	0x00000000


	//----- nvinfo : EIATTR_CBANK_PARAM_SIZE
	.align		4
.L_10412:
        /*00dc*/ 	.byte	0x03, 0x19
        /*00de*/ 	.short	0x0038


	//----- nvinfo : EIATTR_PARAM_CBANK
	.align		4
        /*00e0*/ 	.byte	0x04, 0x0a
        /*00e2*/ 	.short	(.L_10414 - .L_10413)
	.align		4
.L_10413:
        /*00e4*/ 	.word	index@(.nv.constant0._Z28_permutedims_5D_1_3_2_4_5_64PdiiiiiS_iiii)
        /*00e8*/ 	.short	0x0380
        /*00ea*/ 	.short	0x0038


	//----- nvinfo : EIATTR_SW_WAR
	.align		4
.L_10414:
        /*00ec*/ 	.byte	0x04, 0x36
        /*00ee*/ 	.short	(.L_10416 - .L_10415)
.L_10415:
        /*00f0*/ 	.word	0x00000008
.L_10416:


//--------------------- .nv.info._Z28_permutedims_5D_1_3_2_4_5_32PfiiiiiS_iiii --------------------------
	.section	.nv.info._Z28_permutedims_5D_1_3_2_4_5_32PfiiiiiS_iiii,"",@"SHT_CUDA_INFO"
	.sectionflags	@""
	.align	4


	//----- nvinfo : EIATTR_CUDA_API_VERSION
	.align		4
        /*0000*/ 	.byte	0x04, 0x37
        /*0002*/ 	.short	(.L_10418 - .L_10417)
.L_10417:
        /*0004*/ 	.word	0x00000082


	//----- nvinfo : EIATTR_KPARAM_INFO
	.align		4
.L_10418:
        /*0008*/ 	.byte	0x04, 0x17
        /*000a*/ 	.short	(.L_10420 - .L_10419)
.L_10419:
        /*000c*/ 	.word	0x00000000
        /*0010*/ 	.short	0x000a
        /*0012*/ 	.short	0x0034
        /*0014*/ 	.byte	0x00, 0xf0, 0x11, 0x00


	//----- nvinfo : EIATTR_KPARAM_INFO
	.align		4
.L_10420:
        /*0018*/ 	.byte	0x04, 0x17
        /*001a*/ 	.short	(.L_10422 - .L_10421)
.L_10421:
        /*001c*/ 	.word	0x00000000
        /*0020*/ 	.short	0x0009
        /*0022*/ 	.short	0x0030
        /*0024*/ 	.byte	0x00, 0xf0, 0x11, 0x00


	//----- nvinfo : EIATTR_KPARAM_INFO
	.align		4
.L_10422:
        /*0028*/ 	.byte	0x04, 0x17
        /*002a*/ 	.short	(.L_10424 - .L_10423)
.L_10423:
        /*002c*/ 	.word	0x00000000
        /*0030*/ 	.short	0x0008
        /*0032*/ 	.short	0x002c
        /*0034*/ 	.byte	0x00, 0xf0, 0x11, 0x00


	//----- nvinfo : EIATTR_KPARAM_INFO
	.align		4
.L_10424:
        /*0038*/ 	.byte	0x04, 0x17
        /*003a*/ 	.short	(.L_10426 - .L_10425)
.L_10425:
        /*003c*/ 	.word	0x00000000
        /*0040*/ 	.short	0x0007
        /*0042*/ 	.short	0x0028
        /*0044*/ 	.byte	0x00, 0xf0, 0x11, 0x00


	//----- nvinfo : EIATTR_KPARAM_INFO
	.align		4
.L_10426:
        /*0048*/ 	.byte	0x04, 0x17
        /*004a*/ 	.short	(.L_10428 - .L_10427)
.L_10427:
        /*004c*/ 	.word	0x00000000
        /*0050*/ 	.short	0x0006
        /*0052*/ 	.short	0x0020
        /*0054*/ 	.byte	0x00, 0xf5, 0x21, 0x00


	//----- nvinfo : EIATTR_KPARAM_INFO
	.align		4
.L_10428:
        /*0058*/ 	.byte	0x04, 0x17
        /*005a*/ 	.short	(.L_10430 - .L_10429)
.L_10429:
        /*005c*/ 	.word	0x00000000
        /*0060*/ 	.short	0x0005
        /*0062*/ 	.short	0x0018
        /*0064*/ 	.byte	0x00, 0xf0, 0x11, 0x00


	//----- nvinfo : EIATTR_KPARAM_INFO
	.align		4
.L_10430:
        /*0068*/ 	.byte	0x04, 0x17
        /*006a*/ 	.short	(.L_10432 - .L_10431)
.L_10431:
        /*006c*/ 	.word	0x00000000
        /*0070*/ 	.short	0x0004
        /*0072*/ 	.short	0x0014
        /*0074*/ 	.byte	0x00, 0xf0, 0x11, 0x00


	//----- nvinfo : EIATTR_KPARAM_INFO
	.align		4
.L_10432:
        /*0078*/ 	.byte	0x04, 0x17
        /*007a*/ 	.short	(.L_10434 - .L_10433)
.L_10433:
        /*007c*/ 	.word	0x00000000
        /*0080*/ 	.short	0x0003
        /*0082*/ 	.short	0x0010
        /*0084*/ 	.byte	0x00, 0xf0, 0x11, 0x00


	//----- nvinfo : EIATTR_KPARAM_INFO
	.align		4
.L_10434:
        /*0088*/ 	.byte	0x04, 0x17
        /*008a*/ 	.short	(.L_10436 - .L_10435)
.L_10435:
        /*008c*/ 	.word	0x00000000
        /*0090*/ 	.short	0x0002
        /*0092*/ 	.short	0x000c
        /*0094*/ 	.byte	0x00, 0xf0, 0x11, 0x00


	//----- nvinfo : EIATTR_KPARAM_INFO
	.align		4
.L_10436:
        /*0098*/ 	.byte	0x04, 0x17
        /*009a*/ 	.short	(.L_10438 - .L_10437)
.L_10437:
        /*009c*/ 	.word	0x00000000
        /*00a0*/ 	.short	0x0001
        /*00a2*/ 	.short	0x0008
        /*00a4*/ 	.byte	0x00, 0xf0, 0x11, 0x00


	//----- nvinfo : EIATTR_KPARAM_INFO
	.align		4
.L_10438:
        /*00a8*/ 	.byte	0x04, 0x17
        /*00aa*/ 	.short	(.L_10440 - .L_10439)
.L_10439:
        /*00ac*/ 	.word	0x00000000
        /*00b0*/ 	.short	0x0000
        /*00b2*/ 	.short	0x0000
        /*00b4*/ 	.byte	0x00, 0xf5, 0x21, 0x00


	//----- nvinfo : EIATTR_SPARSE_MMA_MASK
	.align		4
.L_10440:
        /*00b8*/ 	.byte	0x03, 0x50
        /*00ba*/ 	.short	0x0000


	//----- nvinfo : EIATTR_MAXREG_COUNT
	.align		4
        /*00bc*/ 	.byte	0x03, 0x1b
        /*00be*/ 	.short	0x00ff


	//----- nvinfo : EIATTR_MERCURY_ISA_VERSION
	.align		4
        /*00c0*/ 	.byte	0x03, 0x5f
        /*00c2*/ 	.short	0x0101


	//----- nvinfo : EIATTR_VRC_CTA_INIT_COUNT
	.align		4
        /*00c4*/ 	.byte	0x02, 0x4a
	.zero		1
	.zero		1


	//----- nvinfo : EIATTR_EXIT_INSTR_OFFSETS
	.align		4
        /*00c8*/ 	.byte	0x04, 0x1c
        /*00ca*/ 	.short	(.L_10442 - .L_10441)


	//   ....[0]....
.L_10441:
        /*00cc*/ 	.word	0x000000d0


	//   ....[1]....
        /*00d0*/ 	.word	0x00000d60


	//----- nvinfo : EIATTR_CRS_STACK_SIZE
	.align		4
.L_10442:
        /*00d4*/ 	.byte	0x04, 0x1e
        /*00d6*/ 	.short	(.L_10444 - .L_10443)
.L_10443:
        /*00d8*/ 	.word	0x00000000


	//----- nvinfo : EIATTR_CBANK_PARAM_SIZE
	.align		4
.L_10444:
        /*00dc*/ 	.byte	0x03, 0x19
        /*00de*/ 	.short	0x0038


	//----- nvinfo : EIATTR_PARAM_CBANK
	.align		4
        /*00e0*/ 	.byte	0x04, 0x0a
        /*00e2*/ 	.short	(.L_10446 - .L_10445)
	.align		4
.L_10445:
        /*00e4*/ 	.word	index@(.nv.constant0._Z28_permutedims_5D_1_3_2_4_5_32PfiiiiiS_iiii)
        /*00e8*/ 	.short	0x0380
        /*00ea*/ 	.short	0x0038


	//----- nvinfo : EIATTR_SW_WAR
	.align		4
.L_10446:
        /*00ec*/ 	.byte	0x04, 0x36
        /*00ee*/ 	.short	(.L_10448 - .L_10447)
.L_10447:
        /*00f0*/ 	.word	0x00000008
.L_10448:


//--------------------- .nv.info._Z28_permutedims_5D_1_2_5_4_3_64PdiiiiiS_iiii --------------------------
	.section	.nv.info._Z28_permutedims_5D_1_2_5_4_3_64PdiiiiiS_iiii,"",@"SHT_CUDA_INFO"
	.sectionflags	@""
	.align	4


	//----- nvinfo : EIATTR_CUDA_API_VERSION
	.align		4
        /*0000*/ 	.byte	0x04, 0x37
        /*0002*/ 	.short	(.L_10450 - .L_10449)
.L_10449:
        /*0004*/ 	.word	0x00000082


	//----- nvinfo : EIATTR_KPARAM_INFO
	.align		4
.L_10450:
        /*0008*/ 	.byte	0x04, 0x17
        /*000a*/ 	.short	(.L_10452 - .L_10451)
.L_10451:
        /*000c*/ 	.word	0x00000000
        /*0010*/ 	.short	0x000a
        /*0012*/ 	.short	0x0034
        /*0014*/ 	.byte	0x00, 0xf0, 0x11, 0x00


	//----- nvinfo : EIATTR_KPARAM_INFO
	.align		4
.L_10452:
        /*0018*/ 	.byte	0x04, 0x17
        /*001a*/ 	.short	(.L_10454 - .L_10453)
.L_10453:
        /*001c*/ 	.word	0x00000000
        /*0020*/ 	.short	0x0009
        /*0022*/ 	.short	0x0030
        /*0024*/ 	.byte	0x00, 0xf0, 0x11, 0x00


	//----- nvinfo : EIATTR_KPARAM_INFO
	.align		4
.L_10454:
        /*0028*/ 	.byte	0x04, 0x17
        /*002a*/ 	.short	(.L_10456 - .L_10455)
.L_10455:
        /*002c*/ 	.word	0x00000000
        /*0030*/ 	.short	0x0008
        /*0032*/ 	.short	0x002c
        /*0034*/ 	.byte	0x00, 0xf0, 0x11, 0x00


	//----- nvinfo : EIATTR_KPARAM_INFO
	.align		4
.L_10456:
        /*0038*/ 	.byte	0x04, 0x17
        /*003a*/ 	.short	(.L_10458 - .L_10457)
.L_10457:
        /*003c*/ 	.word	0x00000000
        /*0040*/ 	.short	0x0007
        /*0042*/ 	.short	0x0028
        /*0044*/ 	.byte	0x00, 0xf0, 0x11, 0x00


	//----- nvinfo : EIATTR_KPARAM_INFO
	.align		4
.L_10458:
        /*0048*/ 	.byte	0x04, 0x17
        /*004a*/ 	.short	(.L_10460 - .L_10459)
.L_10459:
        /*004c*/ 	.word	0x00000000
        /*0050*/ 	.short	0x0006
        /*0052*/ 	.short	0x0020
        /*0054*/ 	.byte	0x00, 0xf5, 0x21, 0x00


	//----- nvinfo : EIATTR_KPARAM_INFO
	.align		4
.L_10460:
        /*0058*/ 	.byte	0x04, 0x17
        /*005a*/ 	.short	(.L_10462 - .L_10461)
.L_10461:
        /*005c*/ 	.word	0x00000000
        /*0060*/ 	.short	0x0005
        /*0062*/ 	.short	0x0018
        /*0064*/ 	.byte	0x00, 0xf0, 0x11, 0x00


	//----- nvinfo : EIATTR_KPARAM_INFO
	.align		4
.L_10462:
        /*0068*/ 	.byte	0x04, 0x17
        /*006a*/ 	.short	(.L_10464 - .L_10463)
.L_10463:
        /*006c*/ 	.word	0x00000000
        /*0070*/ 	.short	0x0004
        /*0072*/ 	.short	0x0014
        /*0074*/ 	.byte	0x00, 0xf0, 0x11, 0x00


	//----- nvinfo : EIATTR_KPARAM_INFO
	.align		4
.L_10464:
        /*0078*/ 	.byte	0x04, 0x17
        /*007a*/ 	.short	(.L_10466 - .L_10465)
.L_10465:
        /*007c*/ 	.word	0x00000000
        /*0080*/ 	.short	0x0003
        /*0082*/ 	.short	0x0010
        /*0084*/ 	.byte	0x00, 0xf0, 0x11, 0x00


	//----- nvinfo : EIATTR_KPARAM_INFO
	.align		4
.L_10466:
        /*0088*/ 	.byte	0x04, 0x17
        /*008a*/ 	.short	(.L_10468 - .L_10467)
.L_10467:
        /*008c*/ 	.word	0x00000000
        /*0090*/ 	.short	0x0002
        /*0092*/ 	.short	0x000c
        /*0094*/ 	.byte	0x00, 0xf0, 0x11, 0x00


	//----- nvinfo : EIATTR_KPARAM_INFO
	.align		4
.L_10468:
        /*0098*/ 	.byte	0x04, 0x17
        /*009a*/ 	.short	(.L_10470 - .L_10469)
.L_10469:
        /*009c*/ 	.word	0x00000000
        /*00a0*/ 	.short	0x0001
        /*00a2*/ 	.short	0x0008
        /*00a4*/ 	.byte	0x00, 0xf0, 0x11, 0x00


	//----- nvinfo : EIATTR_KPARAM_INFO
	.align		4
.L_10470:
        /*00a8*/ 	.byte	0x04, 0x17
        /*00aa*/ 	.short	(.L_10472 - .L_10471)
.L_10471:
        /*00ac*/ 	.word	0x00000000
        /*00b0*/ 	.short	0x0000
        /*00b2*/ 	.short	0x0000
        /*00b4*/ 	.byte	0x00, 0xf5, 0x21, 0x00


	//----- nvinfo : EIATTR_SPARSE_MMA_MASK
	.align		4
.L_10472:
        /*00b8*/ 	.byte	0x03, 0x50
        /*00ba*/ 	.short	0x0000


	//----- nvinfo : EIATTR_MAXREG_COUNT
	.align		4
        /*00bc*/ 	.byte	0x03, 0x1b
        /*00be*/ 	.short	0x00ff


	//----- nvinfo : EIATTR_MERCURY_ISA_VERSION
	.align		4
        /*00c0*/ 	.byte	0x03, 0x5f
        /*00c2*/ 	.short	0x0101


	//----- nvinfo : EIATTR_VRC_CTA_INIT_COUNT
	.align		4
        /*00c4*/ 	.byte	0x02, 0x4a
	.zero		1
	.zero		1


	//----- nvinfo : EIATTR_EXIT_INSTR_OFFSETS
	.align		4
        /*00c8*/ 	.byte	0x04, 0x1c
        /*00ca*/ 	.short	(.L_10474 - .L_10473)


	//   ....[0]....
.L_10473:
        /*00cc*/ 	.word	0x000000d0


	//   ....[1]....
        /*00d0*/ 	.word	0x00000d60


	//----- nvinfo : EIATTR_CRS_STACK_SIZE
	.align		4
.L_10474:
        /*00d4*/ 	.byte	0x04, 0x1e
        /*00d6*/ 	.short	(.L_10476 - .L_10475)
.L_10475:
        /*00d8*/ 	.word	0x00000000


	//----- nvinfo : EIATTR_CBANK_PARAM_SIZE
	.align		4
.L_10476:
        /*00dc*/ 	.byte	0x03, 0x19
        /*00de*/ 	.short	0x0038


	//----- nvinfo : EIATTR_PARAM_CBANK
	.align		4
        /*00e0*/ 	.byte	0x04, 0x0a
        /*00e2*/ 	.short	(.L_10478 - .L_10477)
	.align		4
.L_10477:
        /*00e4*/ 	.word	index@(.nv.constant0._Z28_permutedims_5D_1_2_5_4_3_64PdiiiiiS_iiii)
        /*00e8*/ 	.short	0x0380
        /*00ea*/ 	.short	0x0038


	//----- nvinfo : EIATTR_SW_WAR
	.align		4
.L_10478:
        /*00ec*/ 	.byte	0x04, 0x36
        /*00ee*/ 	.short	(.L_10480 - .L_10479)
.L_10479:
        /*00f0*/ 	.word	0x00000008
.L_10480:


//--------------------- .nv.info._Z28_permutedims_5D_1_2_5_4_3_32PfiiiiiS_iiii --------------------------
	.section	.nv.info._Z28_permutedims_5D_1_2_5_4_3_32PfiiiiiS_iiii,"",@"SHT_CUDA_INFO"
	.sectionflags	@""
	.align	4


	//----- nvinfo : EIATTR_CUDA_API_VERSION
	.align		4
        /*0000*/ 	.byte	0x04, 0x37
        /*0002*/ 	.short	(.L_10482 - .L_10481)
.L_10481:
        /*0004*/ 	.word	0x00000082


	//----- nvinfo : EIATTR_KPARAM_INFO
	.align		4
.L_10482:
        /*0008*/ 	.byte	0x04, 0x17
        /*000a*/ 	.short	(.L_10484 - .L_10483)
.L_10483:
        /*000c*/ 	.word	0x00000000
        /*0010*/ 	.short	0x000a
        /*0012*/ 	.short	0x0034
        /*0014*/ 	.byte	0x00, 0xf0, 0x11, 0x00


	//----- nvinfo : EIATTR_KPARAM_INFO
	.align		4
.L_10484:
        /*0018*/ 	.byte	0x04, 0x17
        /*001a*/ 	.short	(.L_10486 - .L_10485)
.L_10485:
        /*001c*/ 	.word	0x00000000
        /*0020*/ 	.short	0x0009
        /*0022*/ 	.short	0x0030
        /*0024*/ 	.byte	0x00, 0xf0, 0x11, 0x00


	//----- nvinfo : EIATTR_KPARAM_INFO
	.align		4
.L_10486:
        /*0028*/ 	.byte	0x04, 0x17
        /*002a*/ 	.short	(.L_10488 - .L_10487)
.L_10487:
        /*002c*/ 	.word	0x00000000
        /*0030*/ 	.short	0x0008
        /*0032*/ 	.short	0x002c
        /*0034*/ 	.byte	0x00, 0xf0, 0x11, 0x00


	//----- nvinfo : EIATTR_KPARAM_INFO
	.align		4
.L_10488:
        /*0038*/ 	.byte	0x04, 0x17
        /*003a*/ 	.short	(.L_10490 - .L_10489)
.L_10489:
        /*003c*/ 	.word	0x00000000
        /*0040*/ 	.short	0x0007
        /*0042*/ 	.short	0x0028
        /*0044*/ 	.byte	0x00, 0xf0, 0x11, 0x00


	//----- nvinfo : EIATTR_KPARAM_INFO
	.align		4
.L_10490:
        /*0048*/ 	.byte	0x04, 0x17
        /*004a*/ 	.short	(.L_10492 - .L_10491)
.L_10491:
        /*004c*/ 	.word	0x00000000
        /*0050*/ 	.short	0x0006
        /*0052*/ 	.short	0x0020
        /*0054*/ 	.byte	0x00, 0xf5, 0x21, 0x00


	//----- nvinfo : EIATTR_KPARAM_INFO
	.align		4
.L_10492:
        /*0058*/ 	.byte	0x04, 0x17
        /*005a*/ 	.short	(.L_10494 - .L_10493)
.L_10493:
        /*005c*/ 	.word	0x00000000
        /*0060*/ 	.short	0x0005
        /*0062*/ 	.short	0x0018
        /*0064*/ 	.byte	0x00, 0xf0, 0x11, 0x00


	//----- nvinfo : EIATTR_KPARAM_INFO
	.align		4
.L_10494:
        /*0068*/ 	.byte	0x04, 0x17
        /*006a*/ 	.short	(.L_10496 - .L_10495)
.L_10495:
        /*006c*/ 	.word	0x00000000
        /*0070*/ 	.short	0x0004
        /*0072*/ 	.short	0x0014
        /*0074*/ 	.byte	0x00, 0xf0, 0x11, 0x00


	//----- nvinfo : EIATTR_KPARAM_INFO
	.align		4
.L_10496:
        /*0078*/ 	.byte	0x04, 0x17
        /*007a*/ 	.short	(.L_10498 - .L_10497)
.L_10497:
        /*007c*/ 	.word	0x00000000
        /*0080*/ 	.short	0x0003
        /*0082*/ 	.short	0x0010
        /*0084*/ 	.byte	0x00, 0xf0, 0x11, 0x00


	//----- nvinfo : EIATTR_KPARAM_INFO
	.align		4
.L_10498:
        /*0088*/ 	.byte	0x04, 0x17
        /*008a*/ 	.short	(.L_10500 - .L_10499)
.L_10499:
        /*008c*/ 	.word	0x00000000
        /*0090*/ 	.short	0x0002
        /*0092*/ 	.short	0x000c
        /*0094*/ 	.byte	0x00, 0xf0, 0x11, 0x00


	//----- nvinfo : EIATTR_KPARAM_INFO
	.align		4
.L_10500:
        /*0098*/ 	.byte	0x04, 0x17
        /*009a*/ 	.short	(.L_10502 - .L_10501)
.L_10501:
        /*009c*/ 	.word	0x00000000
        /*00a0*/ 	.short	0x0001
        /*00a2*/ 	.short	0x0008
        /*00a4*/ 	.byte	0x00, 0xf0, 0x11, 0x00


	//----- nvinfo : EIATTR_KPARAM_INFO
	.align		4
.L_10502:
        /*00a8*/ 	.byte	0x04, 0x17
        /*00aa*/ 	.short	(.L_10504 - .L_10503)
.L_10503:
        /*00ac*/ 	.word	0x00000000
        /*00b0*/ 	.short	0x0000
        /*00b2*/ 	.short	0x0000
        /*00b4*/ 	.byte	0x00, 0xf5, 0x21, 0x00


	//----- nvinfo : EIATTR_SPARSE_MMA_MASK
	.align		4
.L_10504:
        /*00b8*/ 	.byte	0x03, 0x50
        /*00ba*/ 	.short	0x0000


	//----- nvinfo : EIATTR_MAXREG_COUNT
	.align		4
        /*00bc*/ 	.byte	0x03, 0x1b
        /*00be*/ 	.short	0x00ff


	//----- nvinfo : EIATTR_MERCURY_ISA_VERSION
	.align		4
        /*00c0*/ 	.byte	0x03, 0x5f
        /*00c2*/ 	.short	0x0101


	//----- nvinfo : EIATTR_VRC_CTA_INIT_COUNT
	.align		4
        /*00c4*/ 	.byte	0x02, 0x4a
	.zero		1
	.zero		1


	//----- nvinfo : EIATTR_EXIT_INSTR_OFFSETS
	.align		4
        /*00c8*/ 	.byte	0x04, 0x1c
        /*00ca*/ 	.short	(.L_10506 - .L_10505)


	//   ....[0]....
.L_10505:
        /*00cc*/ 	.word	0x000000d0


	//   ....[1]....
        /*00d0*/ 	.word	0x00000d40


	//----- nvinfo : EIATTR_CRS_STACK_SIZE
	.align		4
.L_10506:
        /*00d4*/ 	.byte	0x04, 0x1e
        /*00d6*/ 	.short	(.L_10508 - .L_10507)
.L_10507:
        /*00d8*/ 	.word	0x00000000


	//----- nvinfo : EIATTR_CBANK_PARAM_SIZE
	.align		4
.L_10508:
        /*00dc*/ 	.byte	0x03, 0x19
        /*00de*/ 	.short	0x0038


	//----- nvinfo : EIATTR_PARAM_CBANK
	.align		4
        /*00e0*/ 	.byte	0x04, 0x0a
        /*00e2*/ 	.short	(.L_10510 - .L_10509)
	.align		4
.L_10509:
        /*00e4*/ 	.word	index@(.nv.constant0._Z28_permutedims_5D_1_2_5_4_3_32PfiiiiiS_iiii)
        /*00e8*/ 	.short	0x0380
        /*00ea*/ 	.short	0x0038


	//----- nvinfo : EIATTR_SW_WAR
	.align		4
.L_10510:
        /*00ec*/ 	.byte	0x04, 0x36
        /*00ee*/ 	.short	(.L_10512 - .L_10511)
.L_10511:
        /*00f0*/ 	.word	0x00000008
.L_10512:


//--------------------- .nv.info._Z28_permutedims_5D_1_2_5_3_4_64PdiiiiiS_iiii --------------------------
	.section	.nv.info._Z28_permutedims_5D_1_2_5_3_4_64PdiiiiiS_iiii,"",@"SHT_CUDA_INFO"
	.sectionflags	@""
	.align	4


	//----- nvinfo : EIATTR_CUDA_API_VERSION
	.align		4
        /*0000*/ 	.byte	0x04, 0x37
        /*0002*/ 	.short	(.L_10514 - .L_10513)
.L_10513:
        /*0004*/ 	.word	0x00000082


	//----- nvinfo : EIATTR_KPARAM_INFO
	.align		4
.L_10514:
        /*0008*/ 	.byte	0x04, 0x17
        /*000a*/ 	.short	(.L_10516 - .L_10515)
.L_10515:
        /*000c*/ 	.word	0x00000000
        /*0010*/ 	.short	0x000a
        /*0012*/ 	.short	0x0034
        /*0014*/ 	.byte	0x00, 0xf0, 0x11, 0x00


	//----- nvinfo : EIATTR_KPARAM_INFO
	.align		4
.L_10516:
        /*0018*/ 	.byte	0x04, 0x17
        /*001a*/ 	.short	(.L_10518 - .L_10517)
.L_10517:
        /*001c*/ 	.word	0x00000000
        /*0020*/ 	.short	0x0009
        /*0022*/ 	.short	0x0030
        /*0024*/ 	.byte	0x00, 0xf0, 0x11, 0x00


	//----- nvinfo : EIATTR_KPARAM_INFO
	.align		4
.L_10518:
        /*0028*/ 	.byte	0x04, 0x17
        /*002a*/ 	.short	(.L_10520 - .L_10519)
.L_10519:
        /*002c*/ 	.word	0x00000000
        /*0030*/ 	.short	0x0008
        /*0032*/ 	.short	0x002c
        /*0034*/ 	.byte	0x00, 0xf0, 0x11, 0x00


	//----- nvinfo : EIATTR_KPARAM_INFO
	.align		4
.L_10520:
        /*0038*/ 	.byte	0x04, 0x17
        /*003a*/ 	.short	(.L_10522 - .L_10521)
.L_10521:
        /*003c*/ 	.word	0x00000000
        /*0040*/ 	.short	0x0007
        /*0042*/ 	.short	0x0028
        /*0044*/ 	.byte	0x00, 0xf0, 0x11, 0x00


	//----- nvinfo : EIATTR_KPARAM_INFO
	.align		4
.L_10522:
        /*0048*/ 	.byte	0x04, 0x17
        /*004a*/ 	.short	(.L_10524 - .L_10523)
.L_10523:
        /*004c*/ 	.word	0x00000000
        /*0050*/ 	.short	0x0006
        /*0052*/ 	.short	0x0020
        /*0054*/ 	.byte	0x00, 0xf5, 0x21, 0x00


	//----- nvinfo : EIATTR_KPARAM_INFO
	.align		4
.L_10524:
        /*0058*/ 	.byte	0x04, 0x17
        /*005a*/ 	.short	(.L_10526 - .L_10525)
.L_10525:
        /*005c*/ 	.word	0x00000000
        /*0060*/ 	.short	0x0005
        /*0062*/ 	.short	0x0018
        /*0064*/ 	.byte	0x00, 0xf0, 0x11, 0x00


	//----- nvinfo : EIATTR_KPARAM_INFO
	.align		4
.L_10526:
        /*0068*/ 	.byte	0x04, 0x17
        /*006a*/ 	.short	(.L_10528 - .L_10527)
.L_10527:
        /*006c*/ 	.word	0x00000000
        /*0070*/ 	.short	0x0004
        /*0072*/ 	.short	0x0014
        /*0074*/ 	.byte	0x00, 0xf0, 0x11, 0x00


	//----- nvinfo : EIATTR_KPARAM_INFO
	.align		4
.L_10528:
        /*0078*/ 	.byte	0x04, 0x17
        /*007a*/ 	.short	(.L_10530 - .L_10529)
.L_10529:
        /*007c*/ 	.word	0x00000000
        /*0080*/ 	.short	0x0003
        /*0082*/ 	.short	0x0010
        /*0084*/ 	.byte	0x00, 0xf0, 0x11, 0x00


	//----- nvinfo : EIATTR_KPARAM_INFO
	.align		4
.L_10530:
        /*0088*/ 	.byte	0x04, 0x17
        /*008a*/ 	.short	(.L_10532 - .L_10531)
.L_10531:
        /*008c*/ 	.word	0x00000000
        /*0090*/ 	.short	0x0002
        /*0092*/ 	.short	0x000c
        /*0094*/ 	.byte	0x00, 0xf0, 0x11, 0x00


	//----- nvinfo : EIATTR_KPARAM_INFO
	.align		4
.L_10532:
        /*0098*/ 	.byte	0x04, 0x17
        /*009a*/ 	.short	(.L_10534 - .L_10533)
.L_10533:
        /*009c*/ 	.word	0x00000000
        /*00a0*/ 	.short	0x0001
        /*00a2*/ 	.short	0x0008
        /*00a4*/ 	.byte	0x00, 0xf0, 0x11, 0x00


	//----- nvinfo : EIATTR_KPARAM_INFO
	.align		4
.L_10534:
        /*00a8*/ 	.byte	0x04, 0x17
        /*00aa*/ 	.short	(.L_10536 - .L_10535)
.L_10535:
        /*00ac*/ 	.word	0x00000000
        /*00b0*/ 	.short	0x0000
        /*00b2*/ 	.short	0x0000
        /*00b4*/ 	.byte	0x00, 0xf5, 0x21, 0x00


	//----- nvinfo : EIATTR_SPARSE_MMA_MASK
	.align		4
.L_10536:
        /*00b8*/ 	.byte	0x03, 0x50
        /*00ba*/ 	.short	0x0000


	//----- nvinfo : EIATTR_MAXREG_COUNT
	.align		4
        /*00bc*/ 	.byte	0x03, 0x1b
        /*00be*/ 	.short	0x00ff


	//----- nvinfo : EIATTR_MERCURY_ISA_VERSION
	.align		4
        /*00c0*/ 	.byte	0x03, 0x5f
        /*00c2*/ 	.short	0x0101


	//----- nvinfo : EIATTR_VRC_CTA_INIT_COUNT
	.align		4
        /*00c4*/ 	.byte	0x02, 0x4a
	.zero		1
	.zero		1


	//----- nvinfo : EIATTR_EXIT_INSTR_OFFSETS
	.align		4
        /*00c8*/ 	.byte	0x04, 0x1c
        /*00ca*/ 	.short	(.L_10538 - .L_10537)


	//   ....[0]....
.L_10537:
        /*00cc*/ 	.word	0x000000d0


	//   ....[1]....
        /*00d0*/ 	.word	0x00000d60


	//----- nvinfo : EIATTR_CRS_STACK_SIZE
	.align		4
.L_10538:
        /*00d4*/ 	.byte	0x04, 0x1e
        /*00d6*/ 	.short	(.L_10540 - .L_10539)
.L_10539:
        /*00d8*/ 	.word	0x00000000


	//----- nvinfo : EIATTR_CBANK_PARAM_SIZE
	.align		4
.L_10540:
        /*00dc*/ 	.byte	0x03, 0x19
        /*00de*/ 	.short	0x0038


	//----- nvinfo : EIATTR_PARAM_CBANK
	.align		4
        /*00e0*/ 	.byte	0x04, 0x0a
        /*00e2*/ 	.short	(.L_10542 - .L_10541)
	.align		4
.L_10541:
        /*00e4*/ 	.word	index@(.nv.constant0._Z28_permutedims_5D_1_2_5_3_4_64PdiiiiiS_iiii)
        /*00e8*/ 	.short	0x0380
        /*00ea*/ 	.short	0x0038


	//----- nvinfo : EIATTR_SW_WAR
	.align		4
.L_10542:
        /*00ec*/ 	.byte	0x04, 0x36
        /*00ee*/ 	.short	(.L_10544 - .L_10543)
.L_10543:
        /*00f0*/ 	.word	0x00000008
.L_10544:


//--------------------- .nv.info._Z28_permutedims_5D_1_2_5_3_4_32PfiiiiiS_iiii --------------------------
	.section	.nv.info._Z28_permutedims_5D_1_2_5_3_4_32PfiiiiiS_iiii,"",@"SHT_CUDA_INFO"
	.sectionflags	@""
	.align	4


	//----- nvinfo : EIATTR_CUDA_API_VERSION
	.align		4
        /*0000*/ 	.byte	0x04, 0x37
        /*0002*/ 	.short	(.L_10546 - .L_10545)
.L_10545:
        /*0004*/ 	.word	0x00000082


	//----- nvinfo : EIATTR_KPARAM_INFO
	.align		4
.L_10546:
        /*0008*/ 	.byte	0x04, 0x17
        /*000a*/ 	.short	(.L_10548 - .L_10547)
.L_10547:
        /*000c*/ 	.word	0x00000000
        /*0010*/ 	.short	0x000a
        /*0012*/ 	.short	0x0034
        /*0014*/ 	.byte	0x00, 0xf0, 0x11, 0x00


	//----- nvinfo : EIATTR_KPARAM_INFO
	.align		4
.L_10548:
        /*0018*/ 	.byte	0x04, 0x17
        /*001a*/ 	.short	(.L_10550 - .L_10549)
.L_10549:
        /*001c*/ 	.word	0x00000000
        /*0020*/ 	.short	0x0009
        /*0022*/ 	.short	0x0030
        /*0024*/ 	.byte	0x00, 0xf0, 0x11, 0x00


	//----- nvinfo : EIATTR_KPARAM_INFO
	.align		4
.L_10550:
        /*0028*/ 	.byte	0x04, 0x17
        /*002a*/ 	.short	(.L_10552 - .L_10551)
.L_10551:
        /*002c*/ 	.word	0x00000000
        /*0030*/ 	.short	0x0008
        /*0032*/ 	.short	0x002c
        /*0034*/ 	.byte	0x00, 0xf0, 0x11, 0x00


	//----- nvinfo : EIATTR_KPARAM_INFO
	.align		4
.L_10552:
        /*0038*/ 	.byte	0x04, 0x17
        /*003a*/ 	.short	(.L_10554 - .L_10553)
.L_10553:
        /*003c*/ 	.word	0x00000000
        /*0040*/ 	.short	0x0007
        /*0042*/ 	.short	0x0028
        /*0044*/ 	.byte	0x00, 0xf0, 0x11, 0x00


	//----- nvinfo : EIATTR_KPARAM_INFO
	.align		4
.L_10554:
        /*0048*/ 	.byte	0x04, 0x17
        /*004a*/ 	.short	(.L_10556 - .L_10555)
.L_10555:
        /*004c*/ 	.word	0x00000000
        /*0050*/ 	.short	0x0006
        /*0052*/ 	.short	0x0020
        /*0054*/ 	.byte	0x00, 0xf5, 0x21, 0x00


	//----- nvinfo : EIATTR_KPARAM_INFO
	.align		4
.L_10556:
        /*0058*/ 	.byte	0x04, 0x17
        /*005a*/ 	.short	(.L_10558 - .L_10557)
.L_10557:
        /*005c*/ 	.word	0x00000000
        /*0060*/ 	.short	0x0005
        /*0062*/ 	.short	0x0018
        /*0064*/ 	.byte	0x00, 0xf0, 0x11, 0x00


	//----- nvinfo : EIATTR_KPARAM_INFO
	.align		4
.L_10558:
        /*0068*/ 	.byte	0x04, 0x17
        /*006a*/ 	.short	(.L_10560 - .L_10559)
.L_10559:
        /*006c*/ 	.word	0x00000000
        /*0070*/ 	.short	0x0004
        /*0072*/ 	.short	0x0014
        /*0074*/ 	.byte	0x00, 0xf0, 0x11, 0x00


	//----- nvinfo : EIATTR_KPARAM_INFO
	.align		4
.L_10560:
        /*0078*/ 	.byte	0x04, 0x17
        /*007a*/ 	.short	(.L_10562 - .L_10561)
.L_10561:
        /*007c*/ 	.word	0x00000000
        /*0080*/ 	.short	0x0003
        /*0082*/ 	.short	0x0010
        /*0084*/ 	.byte	0x00, 0xf0, 0x11, 0x00


	//----- nvinfo : EIATTR_KPARAM_INFO
	.align		4
.L_10562:
        /*0088*/ 	.byte	0x04, 0x17
        /*008a*/ 	.short	(.L_10564 - .L_10563)
.L_10563:
        /*008c*/ 	.word	0x00000000
        /*0090*/ 	.short	0x0002
        /*0092*/ 	.short	0x000c
        /*0094*/ 	.byte	0x00, 0xf0, 0x11, 0x00


	//----- nvinfo : EIATTR_KPARAM_INFO
	.align		4
.L_10564:
        /*0098*/ 	.byte	0x04, 0x17
        /*009a*/ 	.short	(.L_10566 - .L_10565)
.L_10565:
        /*009c*/ 	.word	0x00000000
        /*00a0*/ 	.short	0x0001
        /*00a2*/ 	.short	0x0008
        /*00a4*/ 	.byte	0x00, 0xf0, 0x11, 0x00


	//----- nvinfo : EIATTR_KPARAM_INFO
	.align		4
.L_10566:
        /*00a8*/ 	.byte	0x04, 0x17
        /*00aa*/ 	.short	(.L_10568 - .L_10567)
.L_10567:
        /*00ac*/ 	.word	0x00000000
        /*00b0*/ 	.short	0x0000
        /*00b2*/ 	.short	0x0000
        /*00b4*/ 	.byte	0x00, 0xf5, 0x21, 0x00


	//----- nvinfo : EIATTR_SPARSE_MMA_MASK
	.align		4
.L_10568:
        /*00b8*/ 	.byte	0x03, 0x50
        /*00ba*/ 	.short	0x0000


	//----- nvinfo : EIATTR_MAXREG_COUNT
	.align		4
        /*00bc*/ 	.byte	0x03, 0x1b
        /*00be*/ 	.short	0x00ff


	//----- nvinfo : EIATTR_MERCURY_ISA_VERSION
	.align		4
        /*00c0*/ 	.byte	0x03, 0x5f
        /*00c2*/ 	.short	0x0101


	//----- nvinfo : EIATTR_VRC_CTA_INIT_COUNT
	.align		4
        /*00c4*/ 	.byte	0x02, 0x4a
	.zero		1
	.zero		1


	//----- nvinfo : EIATTR_EXIT_INSTR_OFFSETS
	.align		4
        /*00c8*/ 	.byte	0x04, 0x1c
        /*00ca*/ 	.short	(.L_10570 - .L_10569)


	//   ....[0]....
.L_10569:
        /*00cc*/ 	.word	0x000000d0


	//   ....[1]....
        /*00d0*/ 	.word	0x00000d40


	//----- nvinfo : EIATTR_CRS_STACK_SIZE
	.align		4
.L_10570:
        /*00d4*/ 	.byte	0x04, 0x1e
        /*00d6*/ 	.short	(.L_10572 - .L_10571)
.L_10571:
        /*00d8*/ 	.word	0x00000000


	//----- nvinfo : EIATTR_CBANK_PARAM_SIZE
	.align		4
.L_10572:
        /*00dc*/ 	.byte	0x03, 0x19
        /*00de*/ 	.short	0x0038


	//----- nvinfo : EIATTR_PARAM_CBANK
	.align		4
        /*00e0*/ 	.byte	0x04, 0x0a
        /*00e2*/ 	.short	(.L_10574 - .L_10573)
	.align		4
.L_10573:
        /*00e4*/ 	.word	index@(.nv.constant0._Z28_permutedims_5D_1_2_5_3_4_32PfiiiiiS_iiii)
        /*00e8*/ 	.short	0x0380
        /*00ea*/ 	.short	0x0038


	//----- nvinfo : EIATTR_SW_WAR
	.align		4
.L_10574:
        /*00ec*/ 	.byte	0x04, 0x36
        /*00ee*/ 	.short	(.L_10576 - .L_10575)
.L_10575:
        /*00f0*/ 	.word	0x00000008
.L_10576:


//--------------------- .nv.info._Z28_permutedims_5D_1_2_4_5_3_64PdiiiiiS_iiii --------------------------
	.section	.nv.info._Z28_permutedims_5D_1_2_4_5_3_64PdiiiiiS_iiii,"",@"SHT_CUDA_INFO"
	.sectionflags	@""
	.align	4


	//----- nvinfo : EIATTR_CUDA_API_VERSION
	.align		4
        /*0000*/ 	.byte	0x04, 0x37
        /*0002*/ 	.short	(.L_10578 - .L_10577)
.L_10577:
        /*0004*/ 	.word	0x00000082


	//----- nvinfo : EIATTR_KPARAM_INFO
	.align		4
.L_10578:
        /*0008*/ 	.byte	0x04, 0x17
        /*000a*/ 	.short	(.L_10580 - .L_10579)
.L_10579:
        /*000c*/ 	.word	0x00000000
        /*0010*/ 	.short	0x000a
        /*0012*/ 	.short	0x0034
        /*0014*/ 	.byte	0x00, 0xf0, 0x11, 0x00


	//----- nvinfo : EIATTR_KPARAM_INFO
	.align		4
.L_10580:
        /*0018*/ 	.byte	0x04, 0x17
        /*001a*/ 	.short	(.L_10582 - .L_10581)
.L_10581:
        /*001c*/ 	.word	0x00000000
        /*0020*/ 	.short	0x0009
        /*0022*/ 	.short	0x0030
        /*0024*/ 	.byte	0x00, 0xf0, 0x11, 0x00


	//----- nvinfo : EIATTR_KPARAM_INFO
	.align		4
.L_10582:
        /*0028*/ 	.byte	0x04, 0x17
        /*002a*/ 	.short	(.L_10584 - .L_10583)
.L_10583:
        /*002c*/ 	.word	0x00000000
        /*0030*/ 	.short	0x0008
        /*0032*/ 	.short	0x002c
        /*0034*/ 	.byte	0x00, 0xf0, 0x11, 0x00


	//----- nvinfo : EIATTR_KPARAM_INFO
	.align		4
.L_10584:
        /*0038*/ 	.byte	0x04, 0x17
        /*003a*/ 	.short	(.L_10586 - .L_10585)
.L_10585:
        /*003c*/ 	.word	0x00000000
        /*0040*/ 	.short	0x0007
        /*0042*/ 	.short	0x0028
        /*0044*/ 	.byte	0x00, 0xf0, 0x11, 0x00


	//----- nvinfo : EIATTR_KPARAM_INFO
	.align		4
.L_10586:
        /*0048*/ 	.byte	0x04, 0x17
        /*004a*/ 	.short	(.L_10588 - .L_10587)
.L_10587:
        /*004c*/ 	.word	0x00000000
        /*0050*/ 	.short	0x0006
        /*0052*/ 	.short	0x0020
        /*0054*/ 	.byte	0x00, 0xf5, 0x21, 0x00


	//----- nvinfo : EIATTR_KPARAM_INFO
	.align		4
.L_10588:
        /*0058*/ 	.byte	0x04, 0x17
        /*005a*/ 	.short	(.L_10590 - .L_10589)
.L_10589:
        /*005c*/ 	.word	0x00000000
        /*0060*/ 	.short	0x0005
        /*0062*/ 	.short	0x0018
        /*0064*/ 	.byte	0x00, 0xf0, 0x11, 0x00


	//----- nvinfo : EIATTR_KPARAM_INFO
	.align		4
.L_10590:
        /*0068*/ 	.byte	0x04, 0x17
        /*006a*/ 	.short	(.L_10592 - .L_10591)
.L_10591:
        /*006c*/ 	.word	0x00000000
        /*0070*/ 	.short	0x0004
        /*0072*/ 	.short	0x0014
        /*0074*/ 	.byte	0x00, 0xf0, 0x11, 0x00


	//----- nvinfo : EIATTR_KPARAM_INFO
	.align		4
.L_10592:
        /*0078*/ 	.byte	0x04, 0x17
        /*007a*/ 	.short	(.L_10594 - .L_10593)
.L_10593:
        /*007c*/ 	.word	0x00000000
        /*0080*/ 	.short	0x0003
        /*0082*/ 	.short	0x0010
        /*0084*/ 	.byte	0x00, 0xf0, 0x11, 0x00


	//----- nvinfo : EIATTR_KPARAM_INFO
	.align		4
.L_10594:
        /*0088*/ 	.byte	0x04, 0x17
        /*008a*/ 	.short	(.L_10596 - .L_10595)
.L_10595:
        /*008c*/ 	.word	0x00000000
        /*0090*/ 	.short	0x0002
        /*0092*/ 	.short	0x000c
        /*0094*/ 	.byte	0x00, 0xf0, 0x11, 0x00


	//----- nvinfo : EIATTR_KPARAM_INFO
	.align		4
.L_10596:
        /*0098*/ 	.byte	0x04, 0x17
        /*009a*/ 	.short	(.L_10598 - .L_10597)
.L_10597:
        /*009c*/ 	.word	0x00000000
        /*00a0*/ 	.short	0x0001
        /*00a2*/ 	.short	0x0008
        /*00a4*/ 	.byte	0x00, 0xf0, 0x11, 0x00


	//----- nvinfo : EIATTR_KPARAM_INFO
	.align		4
.L_10598:
        /*00a8*/ 	.byte	0x04, 0x17
        /*00aa*/ 	.short	(.L_10600 - .L_10599)
.L_10599:
        /*00ac*/ 	.word	0x00000000
        /*00b0*/ 	.short	0x0000
        /*00b2*/ 	.short	0x0000
        /*00b4*/ 	.byte	0x00, 0xf5, 0x21, 0x00


	//----- nvinfo : EIATTR_SPARSE_MMA_MASK
	.align		4
.L_10600:
        /*00b8*/ 	.byte	0x03, 0x50
        /*00ba*/ 	.short	0x0000


	//----- nvinfo : EIATTR_MAXREG_COUNT
	.align		4
        /*00bc*/ 	.byte	0x03, 0x1b
        /*00be*/ 	.short	0x00ff


	//----- nvinfo : EIATTR_MERCURY_ISA_VERSION
	.align		4
        /*00c0*/ 	.byte	0x03, 0x5f
        /*00c2*/ 	.short	0x0101


	//----- nvinfo : EIATTR_VRC_CTA_INIT_COUNT
	.align		4
        /*00c4*/ 	.byte	0x02, 0x4a
	.zero		1
	.zero		1


	//----- nvinfo : EIATTR_EXIT_INSTR_OFFSETS
	.align		4
        /*00c8*/ 	.byte	0x04, 0x1c
        /*00ca*/ 	.short	(.L_10602 - .L_10601)


	//   ....[0]....
.L_10601:
        /*00cc*/ 	.word	0x000000d0


	//   ....[1]....
        /*00d0*/ 	.word	0x00000d80


	//----- nvinfo : EIATTR_CRS_STACK_SIZE
	.align		4
.L_10602:
        /*00d4*/ 	.byte	0x04, 0x1e
        /*00d6*/ 	.short	(.L_10604 - .L_10603)
.L_10603:
        /*00d8*/ 	.word	0x00000000


	//----- nvinfo : EIATTR_CBANK_PARAM_SIZE
	.align		4
.L_10604:
        /*00dc*/ 	.byte	0x03, 0x19
        /*00de*/ 	.short	0x0038


	//----- nvinfo : EIATTR_PARAM_CBANK
	.align		4
        /*00e0*/ 	.byte	0x04, 0x0a
        /*00e2*/ 	.short	(.L_10606 - .L_10605)
	.align		4
.L_10605:
        /*00e4*/ 	.word	index@(.nv.constant0._Z28_permutedims_5D_1_2_4_5_3_64PdiiiiiS_iiii)
        /*00e8*/ 	.short	0x0380
        /*00ea*/ 	.short	0x0038


	//----- nvinfo : EIATTR_SW_WAR
	.align		4
.L_10606:
        /*00ec*/ 	.byte	0x04, 0x36
        /*00ee*/ 	.short	(.L_10608 - .L_10607)
.L_10607:
        /*00f0*/ 	.word	0x00000008
.L_10608:


//--------------------- .nv.info._Z28_permutedims_5D_1_2_4_5_3_32PfiiiiiS_iiii --------------------------
	.section	.nv.info._Z28_permutedims_5D_1_2_4_5_3_32PfiiiiiS_iiii,"",@"SHT_CUDA_INFO"
	.sectionflags	@""
	.align	4


	//----- nvinfo : EIATTR_CUDA_API_VERSION
	.align		4
        /*0000*/ 	.byte	0x04, 0x37
        /*0002*/ 	.short	(.L_10610 - .L_10609)
.L_10609:
        /*0004*/ 	.word	0x00000082


	//----- nvinfo : EIATTR_KPARAM_INFO
	.align		4
.L_10610:
        /*0008*/ 	.byte	0x04, 0x17
        /*000a*/ 	.short	(.L_10612 - .L_10611)
.L_10611:
        /*000c*/ 	.word	0x00000000
        /*0010*/ 	.short	0x000a
        /*0012*/ 	.short	0x0034
        /*0014*/ 	.byte	0x00, 0xf0, 0x11, 0x00


	//----- nvinfo : EIATTR_KPARAM_INFO
	.align		4
.L_10612:
        /*0018*/ 	.byte	0x04, 0x17
        /*001a*/ 	.short	(.L_10614 - .L_10613)
.L_10613:
        /*001c*/ 	.word	0x00000000
        /*0020*/ 	.short	0x0009
        /*0022*/ 	.short	0x0030
        /*0024*/ 	.byte	0x00, 0xf0, 0x11, 0x00


	//----- nvinfo : EIATTR_KPARAM_INFO
	.align		4
.L_10614:
        /*0028*/ 	.byte	0x04, 0x17
        /*002a*/ 	.short	(.L_10616 - .L_10615)
.L_10615:
        /*002c*/ 	.word	0x00000000
        /*0030*/ 	.short	0x0008
        /*0032*/ 	.short	0x002c
        /*0034*/ 	.byte	0x00, 0xf0, 0x11, 0x00


	//----- nvinfo : EIATTR_KPARAM_INFO
	.align		4
.L_10616:
        /*0038*/ 	.byte	0x04, 0x17
        /*003a*/ 	.short	(.L_10618 - .L_10617)
.L_10617:
        /*003c*/ 	.word	0x00000000
        /*0040*/ 	.short	0x0007
        /*0042*/ 	.short	0x0028
        /*0044*/ 	.byte	0x00, 0xf0, 0x11, 0x00


	//----- nvinfo : EIATTR_KPARAM_INFO
	.align		4
.L_10618:
        /*0048*/ 	.byte	0x04, 0x17
        /*004a*/ 	.short	(.L_10620 - .L_10619)
.L_10619:
        /*004c*/ 	.word	0x00000000
        /*0050*/ 	.short	0x0006
        /*0052*/ 	.short	0x0020
        /*0054*/ 	.byte	0x00, 0xf5, 0x21, 0x00


	//----- nvinfo : EIATTR_KPARAM_INFO
	.align		4
.L_10620:
        /*0058*/ 	.byte	0x04, 0x17
        /*005a*/ 	.short	(.L_10622 - .L_10621)
.L_10621:
        /*005c*/ 	.word	0x00000000
        /*0060*/ 	.short	0x0005
        /*0062*/ 	.short	0x0018
        /*0064*/ 	.byte	0x00, 0xf0, 0x11, 0x00


	//----- nvinfo : EIATTR_KPARAM_INFO
	.align		4
.L_10622:
        /*0068*/ 	.byte	0x04, 0x17
        /*006a*/ 	.short	(.L_10624 - .L_10623)
.L_10623:
        /*006c*/ 	.word	0x00000000
        /*0070*/ 	.short	0x0004
        /*0072*/ 	.short	0x0014
        /*0074*/ 	.byte	0x00, 0xf0, 0x11, 0x00


	//----- nvinfo : EIATTR_KPARAM_INFO
	.align		4
.L_10624:
        /*0078*/ 	.byte	0x04, 0x17
        /*007a*/ 	.short	(.L_10626 - .L_10625)
.L_10625:
        /*007c*/ 	.word	0x00000000
        /*0080*/ 	.short	0x0003
        /*0082*/ 	.short	0x0010
        /*0084*/ 	.byte	0x00, 0xf0, 0x11, 0x00


	//----- nvinfo : EIATTR_KPARAM_INFO
	.align		4
.L_10626:
        /*0088*/ 	.byte	0x04, 0x17
        /*008a*/ 	.short	(.L_10628 - .L_10627)
.L_10627:
        /*008c*/ 	.word	0x00000000
        /*0090*/ 	.short	0x0002
        /*0092*/ 	.short	0x000c
        /*0094*/ 	.byte	0x00, 0xf0, 0x11, 0x00


	//----- nvinfo : EIATTR_KPARAM_INFO
	.align		4
.L_10628:
        /*0098*/ 	.byte	0x04, 0x17
        /*009a*/ 	.short	(.L_10630 - .L_10629)
.L_10629:
        /*009c*/ 	.word	0x00000000
        /*00a0*/ 	.short	0x0001
        /*00a2*/ 	.short	0x0008
        /*00a4*/ 	.byte	0x00, 0xf0, 0x11, 0x00


	//----- nvinfo : EIATTR_KPARAM_INFO
	.align		4
.L_10630:
        /*00a8*/ 	.byte	0x04, 0x17
        /*00aa*/ 	.short	(.L_10632 - .L_10631)
.L_10631:
        /*00ac*/ 	.word	0x00000000
        /*00b0*/ 	.short	0x0000
        /*00b2*/ 	.short	0x0000
        /*00b4*/ 	.byte	0x00, 0xf5, 0x21, 0x00


	//----- nvinfo : EIATTR_SPARSE_MMA_MASK
	.align		4
.L_10632:
        /*00b8*/ 	.byte	0x03, 0x50
        /*00ba*/ 	.short	0x0000


	//----- nvinfo : EIATTR_MAXREG_COUNT
	.align		4
        /*00bc*/ 	.byte	0x03, 0x1b
        /*00be*/ 	.short	0x00ff


	//----- nvinfo : EIATTR_MERCURY_ISA_VERSION
	.align		4
        /*00c0*/ 	.byte	0x03, 0x5f
        /*00c2*/ 	.short	0x0101


	//----- nvinfo : EIATTR_VRC_CTA_INIT_COUNT
	.align		4
        /*00c4*/ 	.byte	0x02, 0x4a
	.zero		1
	.zero		1


	//----- nvinfo : EIATTR_EXIT_INSTR_OFFSETS
	.align		4
        /*00c8*/ 	.byte	0x04, 0x1c
        /*00ca*/ 	.short	(.L_10634 - .L_10633)


	//   ....[0]....
.L_10633:
        /*00cc*/ 	.word	0x000000d0


	//   ....[1]....
        /*00d0*/ 	.word	0x00000d60


	//----- nvinfo : EIATTR_CRS_STACK_SIZE
	.align		4
.L_10634:
        /*00d4*/ 	.byte	0x04, 0x1e
        /*00d6*/ 	.short	(.L_10636 - .L_10635)
.L_10635:
        /*00d8*/ 	.word	0x00000000


	//----- nvinfo : EIATTR_CBANK_PARAM_SIZE
	.align		4
.L_10636:
        /*00dc*/ 	.byte	0x03, 0x19
        /*00de*/ 	.short	0x0038


	//----- nvinfo : EIATTR_PARAM_CBANK
	.align		4
        /*00e0*/ 	.byte	0x04, 0x0a
        /*00e2*/ 	.short	(.L_10638 - .L_10637)
	.align		4
.L_10637:
        /*00e4*/ 	.word	index@(.nv.constant0._Z28_permutedims_5D_1_2_4_5_3_32PfiiiiiS_iiii)
        /*00e8*/ 	.short	0x0380
        /*00ea*/ 	.short	0x0038


	//----- nvinfo : EIATTR_SW_WAR
	.align		4
.L_10638:
        /*00ec*/ 	.byte	0x04, 0x36
        /*00ee*/ 	.short	(.L_10640 - .L_10639)
.L_10639:
        /*00f0*/ 	.word	0x00000008
.L_10640:


//--------------------- .nv.info._Z28_permutedims_5D_1_2_4_3_5_64PdiiiiiS_iiii --------------------------
	.section	.nv.info._Z28_permutedims_5D_1_2_4_3_5_64PdiiiiiS_iiii,"",@"SHT_CUDA_INFO"
	.sectionflags	@""
	.align	4


	//----- nvinfo : EIATTR_CUDA_API_VERSION
	.align		4
        /*0000*/ 	.byte	0x04, 0x37
        /*0002*/ 	.short	(.L_10642 - .L_10641)
.L_10641:
        /*0004*/ 	.word	0x00000082


	//----- nvinfo : EIATTR_KPARAM_INFO
	.align		4
.L_10642:
        /*0008*/ 	.byte	0x04, 0x17
        /*000a*/ 	.short	(.L_10644 - .L_10643)
.L_10643:
        /*000c*/ 	.word	0x00000000
        /*0010*/ 	.short	0x000a
        /*0012*/ 	.short	0x0034
        /*0014*/ 	.byte	0x00, 0xf0, 0x11, 0x00


	//----- nvinfo : EIATTR_KPARAM_INFO
	.align		4
.L_10644:
        /*0018*/ 	.byte	0x04, 0x17
        /*001a*/ 	.short	(.L_10646 - .L_10645)
.L_10645:
        /*001c*/ 	.word	0x00000000
        /*0020*/ 	.short	0x0009
        /*0022*/ 	.short	0x0030
        /*0024*/ 	.byte	0x00, 0xf0, 0x11, 0x00


	//----- nvinfo : EIATTR_KPARAM_INFO
	.align		4
.L_10646:
        /*0028*/ 	.byte	0x04, 0x17
        /*002a*/ 	.short	(.L_10648 - .L_10647)
.L_10647:
        /*002c*/ 	.word	0x00000000
        /*0030*/ 	.short	0x0008
        /*0032*/ 	.short	0x002c
        /*0034*/ 	.byte	0x00, 0xf0, 0x11, 0x00


	//----- nvinfo : EIATTR_KPARAM_INFO
	.align		4
.L_10648:
        /*0038*/ 	.byte	0x04, 0x17
        /*003a*/ 	.short	(.L_10650 - .L_10649)
.L_10649:
        /*003c*/ 	.word	0x00000000
        /*0040*/ 	.short	0x0007
        /*0042*/ 	.short	0x0028
        /*0044*/ 	.byte	0x00, 0xf0, 0x11, 0x00


	//----- nvinfo : EIATTR_KPARAM_INFO
	.align		4
.L_10650:
        /*0048*/ 	.byte	0x04, 0x17
        /*004a*/ 	.short	(.L_10652 - .L_10651)
.L_10651:
        /*004c*/ 	.word	0x00000000
        /*0050*/ 	.short	0x0006
        /*0052*/ 	.short	0x0020
        /*0054*/ 	.byte	0x00, 0xf5, 0x21, 0x00


	//----- nvinfo : EIATTR_KPARAM_INFO
	.align		4
.L_10652:
        /*0058*/ 	.byte	0x04, 0x17
        /*005a*/ 	.short	(.L_10654 - .L_10653)
.L_10653:
        /*005c*/ 	.word	0x00000000
        /*0060*/ 	.short	0x0005
        /*0062*/ 	.short	0x0018
        /*0064*/ 	.byte	0x00, 0xf0, 0x11, 0x00


	//----- nvinfo : EIATTR_KPARAM_INFO
	.align		4
.L_10654:
        /*0068*/ 	.byte	0x04, 0x17
        /*006a*/ 	.short	(.L_10656 - .L_10655)
.L_10655:
        /*006c*/ 	.word	0x00000000
        /*0070*/ 	.short	0x0004
        /*0072*/ 	.short	0x0014
        /*0074*/ 	.byte	0x00, 0xf0, 0x11, 0x00


	//----- nvinfo : EIATTR_KPARAM_INFO
	.align		4
.L_10656:
        /*0078*/ 	.byte	0x04, 0x17
        /*007a*/ 	.short	(.L_10658 - .L_10657)
.L_10657:
        /*007c*/ 	.word	0x00000000
        /*0080*/ 	.short	0x0003
        /*0082*/ 	.short	0x0010
        /*0084*/ 	.byte	0x00, 0xf0, 0x11, 0x00


	//----- nvinfo : EIATTR_KPARAM_INFO
	.align		4
.L_10658:
        /*0088*/ 	.byte	0x04, 0x17
        /*008a*/ 	.short	(.L_10660 - .L_10659)
.L_10659:
        /*008c*/ 	.word	0x00000000
        /*0090*/ 	.short	0x0002
        /*0092*/ 	.short	0x000c
        /*0094*/ 	.byte	0x00, 0xf0, 0x11, 0x00


	//----- nvinfo : EIATTR_KPARAM_INFO
	.align		4
.L_10660:
        /*0098*/ 	.byte	0x04, 0x17
        /*009a*/ 	.short	(.L_10662 - .L_10661)
.L_10661:
        /*009c*/ 	.word	0x00000000
        /*00a0*/ 	.short	0x0001
        /*00a2*/ 	.short	0x0008
        /*00a4*/ 	.byte	0x00, 0xf0, 0x11, 0x00


	//----- nvinfo : EIATTR_KPARAM_INFO
	.align		4
.L_10662:
        /*00a8*/ 	.byte	0x04, 0x17
        /*00aa*/ 	.short	(.L_10664 - .L_10663)
.L_10663:
        /*00ac*/ 	.word	0x00000000
        /*00b0*/ 	.short	0x0000
        /*00b2*/ 	.short	0x0000
        /*00b4*/ 	.byte	0x00, 0xf5, 0x21, 0x00


	//----- nvinfo : EIATTR_SPARSE_MMA_MASK
	.align		4
.L_10664:
        /*00b8*/ 	.byte	0x03, 0x50
        /*00ba*/ 	.short	0x0000


	//----- nvinfo : EIATTR_MAXREG_COUNT
	.align		4
        /*00bc*/ 	.byte	0x03, 0x1b
        /*00be*/ 	.short	0x00ff


	//----- nvinfo : EIATTR_MERCURY_ISA_VERSION
	.align		4
        /*00c0*/ 	.byte	0x03, 0x5f
        /*00c2*/ 	.short	0x0101


	//----- nvinfo : EIATTR_VRC_CTA_INIT_COUNT
	.align		4
        /*00c4*/ 	.byte	0x02, 0x4a
	.zero		1
	.zero		1


	//----- nvinfo : EIATTR_EXIT_INSTR_OFFSETS
	.align		4
        /*00c8*/ 	.byte	0x04, 0x1c
        /*00ca*/ 	.short	(.L_10666 - .L_10665)


	//   ....[0]....
.L_10665:
        /*00cc*/ 	.word	0x000000d0


	//   ....[1]....
        /*00d0*/ 	.word	0x00000d80


	//----- nvinfo : EIATTR_CRS_STACK_SIZE
	.align		4
.L_10666:
        /*00d4*/ 	.byte	0x04, 0x1e
        /*00d6*/ 	.short	(.L_10668 - .L_10667)
.L_10667:
        /*00d8*/ 	.word	0x00000000


	//----- nvinfo : EIATTR_CBANK_PARAM_SIZE
	.align		4
.L_10668:
        /*00dc*/ 	.byte	0x03, 0x19
        /*00de*/ 	.short	0x0038


	//----- nvinfo : EIATTR_PARAM_CBANK
	.align		4
        /*00e0*/ 	.byte	0x04, 0x0a
        /*00e2*/ 	.short	(.L_10670 - .L_10669)
	.align		4
.L_10669:
        /*00e4*/ 	.word	index@(.nv.constant0._Z28_permutedims_5D_1_2_4_3_5_64PdiiiiiS_iiii)
        /*00e8*/ 	.short	0x0380
        /*00ea*/ 	.short	0x0038


	//----- nvinfo : EIATTR_SW_WAR
	.align		4
.L_10670:
        /*00ec*/ 	.byte	0x04, 0x36
        /*00ee*/ 	.short	(.L_10672 - .L_10671)
.L_10671:
        /*00f0*/ 	.word	0x00000008
.L_10672:


//--------------------- .nv.info._Z28_permutedims_5D_1_2_4_3_5_32PfiiiiiS_iiii --------------------------
	.section	.nv.info._Z28_permutedims_5D_1_2_4_3_5_32PfiiiiiS_iiii,"",@"SHT_CUDA_INFO"
	.sectionflags	@""
	.align	4


	//----- nvinfo : EIATTR_CUDA_API_VERSION
	.align		4
        /*0000*/ 	.byte	0x04, 0x37
        /*0002*/ 	.short	(.L_10674 - .L_10673)
.L_10673:
        /*0004*/ 	.word	0x00000082


	//----- nvinfo : EIATTR_KPARAM_INFO
	.align		4
.L_10674:
        /*0008*/ 	.byte	0x04, 0x17
        /*000a*/ 	.short	(.L_10676 - .L_10675)
.L_10675:
        /*000c*/ 	.word	0x00000000
        /*0010*/ 	.short	0x000a
        /*0012*/ 	.short	0x0034
        /*0014*/ 	.byte	0x00, 0xf0, 0x11, 0x00


	//----- nvinfo : EIATTR_KPARAM_INFO
	.align		4
.L_10676:
        /*0018*/ 	.byte	0x04, 0x17
        /*001a*/ 	.short	(.L_10678 - .L_10677)
.L_10677:
        /*001c*/ 	.word	0x00000000
        /*0020*/ 	.short	0x0009
        /*0022*/ 	.short	0x0030
        /*0024*/ 	.byte	0x00, 0xf0, 0x11, 0x00


	//----- nvinfo : EIATTR_KPARAM_INFO
	.align		4
.L_10678:
        /*0028*/ 	.byte	0x04, 0x17
        /*002a*/ 	.short	(.L_10680 - .L_10679)
.L_10679:
        /*002c*/ 	.word	0x00000000
        /*0030*/ 	.short	0x0008
        /*0032*/ 	.short	0x002c
        /*0034*/ 	.byte	0x00, 0xf0, 0x11, 0x00


	//----- nvinfo : EIATTR_KPARAM_INFO
	.align		4
.L_10680:
        /*0038*/ 	.byte	0x04, 0x17
        /*003a*/ 	.short	(.L_10682 - .L_10681)
.L_10681:
        /*003c*/ 	.word	0x00000000
        /*0040*/ 	.short	0x0007
        /*0042*/ 	.short	0x0028
        /*0044*/ 	.byte	0x00, 0xf0, 0x11, 0x00


	//----- nvinfo : EIATTR_KPARAM_INFO
	.align		4
.L_10682:
        /*0048*/ 	.byte	0x04, 0x17
        /*004a*/ 	.short	(.L_10684 - .L_10683)
.L_10683:
        /*004c*/ 	.word	0x00000000
        /*0050*/ 	.short	0x0006
        /*0052*/ 	.short	0x0020
        /*0054*/ 	.byte	0x00, 0xf5, 0x21, 0x00


	//----- nvinfo : EIATTR_KPARAM_INFO
	.align		4
.L_10684:
        /*0058*/ 	.byte	0x04, 0x17
        /*005a*/ 	.short	(.L_10686 - .L_10685)
.L_10685:
        /*005c*/ 	.word	0x00000000
        /*0060*/ 	.short	0x0005
        /*0062*/ 	.short	0x0018
        /*0064*/ 	.byte	0x00, 0xf0, 0x11, 0x00


	//----- nvinfo : EIATTR_KPARAM_INFO
	.align		4
.L_10686:
        /*0068*/ 	.byte	0x04, 0x17
        /*006a*/ 	.short	(.L_10688 - .L_10687)
.L_10687:
        /*006c*/ 	.word	0x00000000
        /*0070*/ 	.short	0x0004
        /*0072*/ 	.short	0x0014
        /*0074*/ 	.byte	0x00, 0xf0, 0x11, 0x00


	//----- nvinfo : EIATTR_KPARAM_INFO
	.align		4
.L_10688:
        /*0078*/ 	.byte	0x04, 0x17
        /*007a*/ 	.short	(.L_10690 - .L_10689)
.L_10689:
        /*007c*/ 	.word	0x00000000
        /*0080*/ 	.short	0x0003
        /*0082*/ 	.short	0x0010
        /*0084*/ 	.byte	0x00, 0xf0, 0x11, 0x00


	//----- nvinfo : EIATTR_KPARAM_INFO
	.align		4
.L_10690:
        /*0088*/ 	.byte	0x04, 0x17
        /*008a*/ 	.short	(.L_10692 - .L_10691)
.L_10691:
        /*008c*/ 	.word	0x00000000
        /*0090*/ 	.short	0x0002
        /*0092*/ 	.short	0x000c
        /*0094*/ 	.byte	0x00, 0xf0, 0x11, 0x00


	//----- nvinfo : EIATTR_KPARAM_INFO
	.align		4
.L_10692:
        /*0098*/ 	.byte	0x04, 0x17
        /*009a*/ 	.short	(.L_10694 - .L_10693)
.L_10693:
        /*009c*/ 	.word	0x00000000
        /*00a0*/ 	.short	0x0001
        /*00a2*/ 	.short	0x0008
        /*00a4*/ 	.byte	0x00, 0xf0, 0x11, 0x00


	//----- nvinfo : EIATTR_KPARAM_INFO
	.align		4
.L_10694:
        /*00a8*/ 	.byte	0x04, 0x17
        /*00aa*/ 	.short	(.L_10696 - .L_10695)
.L_10695:
        /*00ac*/ 	.word	0x00000000
        /*00b0*/ 	.short	0x0000
        /*00b2*/ 	.short	0x0000
        /*00b4*/ 	.byte	0x00, 0xf5, 0x21, 0x00


	//----- nvinfo : EIATTR_SPARSE_MMA_MASK
	.align		4
.L_10696:
        /*00b8*/ 	.byte	0x03, 0x50
        /*00ba*/ 	.short	0x0000


	//----- nvinfo : EIATTR_MAXREG_COUNT
	.align		4
        /*00bc*/ 	.byte	0x03, 0x1b
        /*00be*/ 	.short	0x00ff


	//----- nvinfo : EIATTR_MERCURY_ISA_VERSION
	.align		4
        /*00c0*/ 	.byte	0x03, 0x5f
        /*00c2*/ 	.short	0x0101


	//----- nvinfo : EIATTR_VRC_CTA_INIT_COUNT
	.align		4
        /*00c4*/ 	.byte	0x02, 0x4a
	.zero		1
	.zero		1


	//----- nvinfo : EIATTR_EXIT_INSTR_OFFSETS
	.align		4
        /*00c8*/ 	.byte	0x04, 0x1c
        /*00ca*/ 	.short	(.L_10698 - .L_10697)


	//   ....[0]....
.L_10697:
        /*00cc*/ 	.word	0x000000d0


	//   ....[1]....
        /*00d0*/ 	.word	0x00000d60


	//----- nvinfo : EIATTR_CRS_STACK_SIZE
	.align		4
.L_10698:
        /*00d4*/ 	.byte	0x04, 0x1e
        /*00d6*/ 	.short	(.L_10700 - .L_10699)
.L_10699:
        /*00d8*/ 	.word	0x00000000


	//----- nvinfo : EIATTR_CBANK_PARAM_SIZE
	.align		4
.L_10700:
        /*00dc*/ 	.byte	0x03, 0x19
        /*00de*/ 	.short	0x0038


	//----- nvinfo : EIATTR_PARAM_CBANK
	.align		4
        /*00e0*/ 	.byte	0x04, 0x0a
        /*00e2*/ 	.short	(.L_10702 - .L_10701)
	.align		4
.L_10701:
        /*00e4*/ 	.word	index@(.nv.constant0._Z28_permutedims_5D_1_2_4_3_5_32PfiiiiiS_iiii)
        /*00e8*/ 	.short	0x0380
        /*00ea*/ 	.short	0x0038


	//----- nvinfo : EIATTR_SW_WAR
	.align		4
.L_10702:
        /*00ec*/ 	.byte	0x04, 0x36
        /*00ee*/ 	.short	(.L_10704 - .L_10703)
.L_10703:
        /*00f0*/ 	.word	0x00000008
.L_10704:


//--------------------- .nv.info._Z28_permutedims_5D_1_2_3_5_4_64PdiiiiiS_iiii --------------------------
	.section	.nv.info._Z28_permutedims_5D_1_2_3_5_4_64PdiiiiiS_iiii,"",@"SHT_CUDA_INFO"
	.sectionflags	@""
	.align	4


	//----- nvinfo : EIATTR_CUDA_API_VERSION
	.align		4
        /*0000*/ 	.byte	0x04, 0x37
        /*0002*/ 	.short	(.L_10706 - .L_10705)
.L_10705:
        /*0004*/ 	.word	0x00000082


	//----- nvinfo : EIATTR_KPARAM_INFO
	.align		4
.L_10706:
        /*0008*/ 	.byte	0x04, 0x17
        /*000a*/ 	.short	(.L_10708 - .L_10707)
.L_10707:
        /*000c*/ 	.word	0x00000000
        /*0010*/ 	.short	0x000a
        /*0012*/ 	.short	0x0034
        /*0014*/ 	.byte	0x00, 0xf0, 0x11, 0x00


	//----- nvinfo : EIATTR_KPARAM_INFO
	.align		4
.L_10708:
        /*0018*/ 	.byte	0x04, 0x17
        /*001a*/ 	.short	(.L_10710 - .L_10709)
.L_10709:
        /*001c*/ 	.word	0x00000000
        /*0020*/ 	.short	0x0009
        /*0022*/ 	.short	0x0030
        /*0024*/ 	.byte	0x00, 0xf0, 0x11, 0x00


	//----- nvinfo : EIATTR_KPARAM_INFO
	.align		4
.L_10710:
        /*0028*/ 	.byte	0x04, 0x17
        /*002a*/ 	.short	(.L_10712 - .L_10711)
.L_10711:
        /*002c*/ 	.word	0x00000000
        /*0030*/ 	.short	0x0008
        /*0032*/ 	.short	0x002c
        /*0034*/ 	.byte	0x00, 0xf0, 0x11, 0x00


	//----- nvinfo : EIATTR_KPARAM_INFO
	.align		4
.L_10712:
        /*0038*/ 	.byte	0x04, 0x17
        /*003a*/ 	.short	(.L_10714 - .L_10713)
.L_10713:
        /*003c*/ 	.word	0x00000000
        /*0040*/ 	.short	0x0007
        /*0042*/ 	.short	0x0028
        /*0044*/ 	.byte	0x00, 0xf0, 0x11, 0x00


	//----- nvinfo : EIATTR_KPARAM_INFO
	.align		4
.L_10714:
        /*0048*/ 	.byte	0x04, 0x17
        /*004a*/ 	.short	(.L_10716 - .L_10715)
.L_10715:
        /*004c*/ 	.word	0x00000000
        /*0050*/ 	.short	0x0006
        /*0052*/ 	.short	0x0020
        /*0054*/ 	.byte	0x00, 0xf5, 0x21, 0x00


	//----- nvinfo : EIATTR_KPARAM_INFO
	.align		4
.L_10716:
        /*0058*/ 	.byte	0x04, 0x17
        /*005a*/ 	.short	(.L_10718 - .L_10717)
.L_10717:
        /*005c*/ 	.word	0x00000000
        /*0060*/ 	.short	0x0005
        /*0062*/ 	.short	0x0018
        /*0064*/ 	.byte	0x00, 0xf0, 0x11, 0x00


	//----- nvinfo : EIATTR_KPARAM_INFO
	.align		4
.L_10718:
        /*0068*/ 	.byte	0x04, 0x17
        /*006a*/ 	.short	(.L_10720 - .L_10719)
.L_10719:
        /*006c*/ 	.word	0x00000000
        /*0070*/ 	.short	0x0004
        /*0072*/ 	.short	0x0014
        /*0074*/ 	.byte	0x00, 0xf0, 0x11, 0x00


	//----- nvinfo : EIATTR_KPARAM_INFO
	.align		4
.L_10720:
        /*0078*/ 	.byte	0x04, 0x17
        /*007a*/ 	.short	(.L_10722 - .L_10721)
.L_10721:
        /*007c*/ 	.word	0x00000000
        /*0080*/ 	.short	0x0003
        /*0082*/ 	.short	0x0010
        /*0084*/ 	.byte	0x00, 0xf0, 0x11, 0x00


	//----- nvinfo : EIATTR_KPARAM_INFO
	.align		4
.L_10722:
        /*0088*/ 	.byte	0x04, 0x17
        /*008a*/ 	.short	(.L_10724 - .L_10723)
.L_10723:
        /*008c*/ 	.word	0x00000000
        /*0090*/ 	.short	0x0002
        /*0092*/ 	.short	0x000c
        /*0094*/ 	.byte	0x00, 0xf0, 0x11, 0x00


	//----- nvinfo : EIATTR_KPARAM_INFO
	.align		4
.L_10724:
        /*0098*/ 	.byte	0x04, 0x17
        /*009a*/ 	.short	(.L_10726 - .L_10725)
.L_10725:
        /*009c*/ 	.word	0x00000000
        /*00a0*/ 	.short	0x0001
        /*00a2*/ 	.short	0x0008
        /*00a4*/ 	.byte	0x00, 0xf0, 0x11, 0x00


	//----- nvinfo : EIATTR_KPARAM_INFO
	.align		4
.L_10726:
        /*00a8*/ 	.byte	0x04, 0x17
        /*00aa*/ 	.short	(.L_10728 - .L_10727)
.L_10727:
        /*00ac*/ 	.word	0x00000000
        /*00b0*/ 	.short	0x0000
        /*00b2*/ 	.short	0x0000
        /*00b4*/ 	.byte	0x00, 0xf5, 0x21, 0x00


	//----- nvinfo : EIATTR_SPARSE_MMA_MASK
	.align		4
.L_10728:
        /*00b8*/ 	.byte	0x03, 0x50
        /*00ba*/ 	.short	0x0000


	//----- nvinfo : EIATTR_MAXREG_COUNT
	.align		4
        /*00bc*/ 	.byte	0x03, 0x1b
        /*00be*/ 	.short	0x00ff


	//----- nvinfo : EIATTR_MERCURY_ISA_VERSION
	.align		4
        /*00c0*/ 	.byte	0x03, 0x5f
        /*00c2*/ 	.short	0x0101


	//----- nvinfo : EIATTR_VRC_CTA_INIT_COUNT
	.align		4
        /*00c4*/ 	.byte	0x02, 0x4a
	.zero		1
	.zero		1


	//----- nvinfo : EIATTR_EXIT_INSTR_OFFSETS
	.align		4
        /*00c8*/ 	.byte	0x04, 0x1c
        /*00ca*/ 	.short	(.L_10730 - .L_10729)


	//   ....[0]....
.L_10729:
        /*00cc*/ 	.word	0x000000d0


	//   ....[1]....
        /*00d0*/ 	.word	0x00000d60


	//----- nvinfo : EIATTR_CRS_STACK_SIZE
	.align		4
.L_10730:
        /*00d4*/ 	.byte	0x04, 0x1e
        /*00d6*/ 	.short	(.L_10732 - .L_10731)
.L_10731:
        /*00d8*/ 	.word	0x00000000


	//----- nvinfo : EIATTR_CBANK_PARAM_SIZE
	.align		4
.L_10732:
        /*00dc*/ 	.byte	0x03, 0x19
        /*00de*/ 	.short	0x0038


	//----- nvinfo : EIATTR_PARAM_CBANK
	.align		4
        /*00e0*/ 	.byte	0x04, 0x0a
        /*00e2*/ 	.short	(.L_10734 - .L_10733)
	.align		4
.L_10733:
        /*00e4*/ 	.word	index@(.nv.constant0._Z28_permutedims_5D_1_2_3_5_4_64PdiiiiiS_iiii)
        /*00e8*/ 	.short	0x0380
        /*00ea*/ 	.short	0x0038


	//----- nvinfo : EIATTR_SW_WAR
	.align		4
.L_10734:
        /*00ec*/ 	.byte	0x04, 0x36
        /*00ee*/ 	.short	(.L_10736 - .L_10735)
.L_10735:
        /*00f0*/ 	.word	0x00000008
.L_10736:


//--------------------- .nv.info._Z28_permutedims_5D_1_2_3_5_4_32PfiiiiiS_iiii --------------------------
	.section	.nv.info._Z28_permutedims_5D_1_2_3_5_4_32PfiiiiiS_iiii,"",@"SHT_CUDA_INFO"
	.sectionflags	@""
	.align	4


	//----- nvinfo : EIATTR_CUDA_API_VERSION
	.align		4
        /*0000*/ 	.byte	0x04, 0x37
        /*0002*/ 	.short	(.L_10738 - .L_10737)
.L_10737:
        /*0004*/ 	.word	0x00000082


	//----- nvinfo : EIATTR_KPARAM_INFO
	.align		4
.L_10738:
        /*0008*/ 	.byte	0x04, 0x17
        /*000a*/ 	.short	(.L_10740 - .L_10739)
.L_10739:
        /*000c*/ 	.word	0x00000000
        /*0010*/ 	.short	0x000a
        /*0012*/ 	.short	0x0034
        /*0014*/ 	.byte	0x00, 0xf0, 0x11, 0x00


	//----- nvinfo : EIATTR_KPARAM_INFO
	.align		4
.L_10740:
        /*0018*/ 	.byte	0x04, 0x17
        /*001a*/ 	.short	(.L_10742 - .L_10741)
.L_10741:
        /*001c*/ 	.word	0x00000000
        /*0020*/ 	.short	0x0009
        /*0022*/ 	.short	0x0030
        /*0024*/ 	.byte	0x00, 0xf0, 0x11, 0x00


	//----- nvinfo : EIATTR_KPARAM_INFO
	.align		4
.L_10742:
        /*0028*/ 	.byte	0x04, 0x17
        /*002a*/ 	.short	(.L_10744 - .L_10743)
.L_10743:
        /*002c*/ 	.word	0x00000000
        /*0030*/ 	.short	0x0008
        /*0032*/ 	.short	0x002c
        /*0034*/ 	.byte	0x00, 0xf0, 0x11, 0x00


	//----- nvinfo : EIATTR_KPARAM_INFO
	.align		4
.L_10744:
        /*0038*/ 	.byte	0x04, 0x17
        /*003a*/ 	.short	(.L_10746 - .L_10745)
.L_10745:
        /*003c*/ 	.word	0x00000000
        /*0040*/ 	.short	0x0007
        /*0042*/ 	.short	0x0028
        /*0044*/ 	.byte	0x00, 0xf0, 0x11, 0x00


	//----- nvinfo : EIATTR_KPARAM_INFO
	.align		4
.L_10746:
        /*0048*/ 	.byte	0x04, 0x17
        /*004a*/ 	.short	(.L_10748 - .L_10747)
.L_10747:
        /*004c*/ 	.word	0x00000000
        /*0050*/ 	.short	0x0006
        /*0052*/ 	.short	0x0020
        /*0054*/ 	.byte	0x00, 0xf5, 0x21, 0x00


	//----- nvinfo : EIATTR_KPARAM_INFO
	.align		4
.L_10748:
        /*0058*/ 	.byte	0x04, 0x17
        /*005a*/ 	.short	(.L_10750 - .L_10749)
.L_10749:
        /*005c*/ 	.word	0x00000000
        /*0060*/ 	.short	0x0005
        /*0062*/ 	.short	0x0018
        /*0064*/ 	.byte	0x00, 0xf0, 0x11, 0x00


	//----- nvinfo : EIATTR_KPARAM_INFO
	.align		4
.L_10750:
        /*0068*/ 	.byte	0x04, 0x17
        /*006a*/ 	.short	(.L_10752 - .L_10751)
.L_10751:
        /*006c*/ 	.word	0x00000000
        /*0070*/ 	.short	0x0004
        /*0072*/ 	.short	0x0014
        /*0074*/ 	.byte	0x00, 0xf0, 0x11, 0x00


	//----- nvinfo : EIATTR_KPARAM_INFO
	.align		4
.L_10752:
        /*0078*/ 	.byte	0x04, 0x17
        /*007a*/ 	.short	(.L_10754 - .L_10753)
.L_10753:
        /*007c*/ 	.word	0x00000000
        /*0080*/ 	.short	0x0003
        /*0082*/ 	.short	0x0010
        /*0084*/ 	.byte	0x00, 0xf0, 0x11, 0x00


	//----- nvinfo : EIATTR_KPARAM_INFO
	.align		4
.L_10754:
        /*0088*/ 	.byte	0x04, 0x17
        /*008a*/ 	.short	(.L_10756 - .L_10755)
.L_10755:
        /*008c*/ 	.word	0x00000000
        /*0090*/ 	.short	0x0002
        /*0092*/ 	.short	0x000c
        /*0094*/ 	.byte	0x00, 0xf0, 0x11, 0x00


	//----- nvinfo : EIATTR_KPARAM_INFO
	.align		4
.L_10756:
        /*0098*/ 	.byte	0x04, 0x17
        /*009a*/ 	.short	(.L_10758 - .L_10757)
.L_10757:
        /*009c*/ 	.word	0x00000000
        /*00a0*/ 	.short	0x0001
        /*00a2*/ 	.short	0x0008
        /*00a4*/ 	.byte	0x00, 0xf0, 0x11, 0x00


	//----- nvinfo : EIATTR_KPARAM_INFO
	.align		4
.L_10758:
        /*00a8*/ 	.byte	0x04, 0x17
        /*00aa*/ 	.short	(.L_10760 - .L_10759)
.L_10759:
        /*00ac*/ 	.word	0x00000000
        /*00b0*/ 	.short	0x0000
        /*00b2*/ 	.short	0x0000
        /*00b4*/ 	.byte	0x00, 0xf5, 0x21, 0x00


	//----- nvinfo : EIATTR_SPARSE_MMA_MASK
	.align		4
.L_10760:
        /*00b8*/ 	.byte	0x03, 0x50
        /*00ba*/ 	.short	0x0000


	//----- nvinfo : EIATTR_MAXREG_COUNT
	.align		4
        /*00bc*/ 	.byte	0x03, 0x1b
        /*00be*/ 	.short	0x00ff


	//----- nvinfo : EIATTR_MERCURY_ISA_VERSION
	.align		4
        /*00c0*/ 	.byte	0x03, 0x5f
        /*00c2*/ 	.short	0x0101


	//----- nvinfo : EIATTR_VRC_CTA_INIT_COUNT
	.align		4
        /*00c4*/ 	.byte	0x02, 0x4a
	.zero		1
	.zero		1


	//----- nvinfo : EIATTR_EXIT_INSTR_OFFSETS
	.align		4
        /*00c8*/ 	.byte	0x04, 0x1c
        /*00ca*/ 	.short	(.L_10762 - .L_10761)


	//   ....[0]....
.L_10761:
        /*00cc*/ 	.word	0x000000d0


	//   ....[1]....
        /*00d0*/ 	.word	0x00000d40


	//----- nvinfo : EIATTR_CRS_STACK_SIZE
	.align		4
.L_10762:
        /*00d4*/ 	.byte	0x04, 0x1e
        /*00d6*/ 	.short	(.L_10764 - .L_10763)
.L_10763:
        /*00d8*/ 	.word	0x00000000


	//----- nvinfo : EIATTR_CBANK_PARAM_SIZE
	.align		4
.L_10764:
        /*00dc*/ 	.byte	0x03, 0x19
        /*00de*/ 	.short	0x0038


	//----- nvinfo : EIATTR_PARAM_CBANK
	.align		4
        /*00e0*/ 	.byte	0x04, 0x0a
        /*00e2*/ 	.short	(.L_10766 - .L_10765)
	.align		4
.L_10765:
        /*00e4*/ 	.word	index@(.nv.constant0._Z28_permutedims_5D_1_2_3_5_4_32PfiiiiiS_iiii)
        /*00e8*/ 	.short	0x0380
        /*00ea*/ 	.short	0x0038


	//----- nvinfo : EIATTR_SW_WAR
	.align		4
.L_10766:
        /*00ec*/ 	.byte	0x04, 0x36
        /*00ee*/ 	.short	(.L_10768 - .L_10767)
.L_10767:
        /*00f0*/ 	.word	0x00000008
.L_10768:


//--------------------- .nv.info._Z28_permutedims_5D_1_2_3_4_5_64PdiiiiiS_iiii --------------------------
	.section	.nv.info._Z28_permutedims_5D_1_2_3_4_5_64PdiiiiiS_iiii,"",@"SHT_CUDA_INFO"
	.sectionflags	@""
	.align	4


	//----- nvinfo : EIATTR_CUDA_API_VERSION
	.align		4
        /*0000*/ 	.byte	0x04, 0x37
        /*0002*/ 	.short	(.L_10770 - .L_10769)
.L_10769:
        /*0004*/ 	.word	0x00000082


	//----- nvinfo : EIATTR_KPARAM_INFO
	.align		4
.L_10770:
        /*0008*/ 	.byte	0x04, 0x17
        /*000a*/ 	.short	(.L_10772 - .L_10771)
.L_10771:
        /*000c*/ 	.word	0x00000000
        /*0010*/ 	.short	0x000a
        /*0012*/ 	.short	0x0034
        /*0014*/ 	.byte	0x00, 0xf0, 0x11, 0x00


	//----- nvinfo : EIATTR_KPARAM_INFO
	.align		4
.L_10772:
        /*0018*/ 	.byte	0x04, 0x17
        /*001a*/ 	.short	(.L_10774 - .L_10773)
.L_10773:
        /*001c*/ 	.word	0x00000000
        /*0020*/ 	.short	0x0009
        /*0022*/ 	.short	0x0030
        /*0024*/ 	.byte	0x00, 0xf0, 0x11, 0x00


	//----- nvinfo : EIATTR_KPARAM_INFO
	.align		4
.L_10774:
        /*0028*/ 	.byte	0x04, 0x17
        /*002a*/ 	.short	(.L_10776 - .L_10775)
.L_10775:
        /*002c*/ 	.word	0x00000000
        /*0030*/ 	.short	0x0008
        /*0032*/ 	.short	0x002c
        /*0034*/ 	.byte	0x00, 0xf0, 0x11, 0x00


	//----- nvinfo : EIATTR_KPARAM_INFO
	.align		4
.L_10776:
        /*0038*/ 	.byte	0x04, 0x17
        /*003a*/ 	.short	(.L_10778 - .L_10777)
.L_10777:
        /*003c*/ 	.word	0x00000000
        /*0040*/ 	.short	0x0007
        /*0042*/ 	.short	0x0028
        /*0044*/ 	.byte	0x00, 0xf0, 0x11, 0x00


	//----- nvinfo : EIATTR_KPARAM_INFO
	.align		4
.L_10778:
        /*0048*/ 	.byte	0x04, 0x17
        /*004a*/ 	.short	(.L_10780 - .L_10779)
.L_10779:
        /*004c*/ 	.word	0x00000000
        /*0050*/ 	.short	0x0006
        /*0052*/ 	.short	0x0020
        /*0054*/ 	.byte	0x00, 0xf5, 0x21, 0x00


	//----- nvinfo : EIATTR_KPARAM_INFO
	.align		4
.L_10780:
        /*0058*/ 	.byte	0x04, 0x17
        /*005a*/ 	.short	(.L_10782 - .L_10781)
.L_10781:
        /*005c*/ 	.word	0x00000000
        /*0060*/ 	.short	0x0005
        /*0062*/ 	.short	0x0018
        /*0064*/ 	.byte	0x00, 0xf0, 0x11, 0x00


	//----- nvinfo : EIATTR_KPARAM_INFO
	.align		4
.L_10782:
        /*0068*/ 	.byte	0x04, 0x17
        /*006a*/ 	.short	(.L_10784 - .L_10783)
.L_10783:
        /*006c*/ 	.word	0x00000000
        /*0070*/ 	.short	0x0004
        /*0072*/ 	.short	0x0014
        /*0074*/ 	.byte	0x00, 0xf0, 0x11, 0x00


	//----- nvinfo : EIATTR_KPARAM_INFO
	.align		4
.L_10784:
        /*0078*/ 	.byte	0x04, 0x17
        /*007a*/ 	.short	(.L_10786 - .L_10785)
.L_10785:
        /*007c*/ 	.word	0x00000000
        /*0080*/ 	.short	0x0003
        /*0082*/ 	.short	0x0010
        /*0084*/ 	.byte	0x00, 0xf0, 0x11, 0x00


	//----- nvinfo : EIATTR_KPARAM_INFO
	.align		4
.L_10786:
        /*0088*/ 	.byte	0x04, 0x17
        /*008a*/ 	.short	(.L_10788 - .L_10787)
.L_10787:
        /*008c*/ 	.word	0x00000000
        /*0090*/ 	.short	0x0002
        /*0092*/ 	.short	0x000c
        /*0094*/ 	.byte	0x00, 0xf0, 0x11, 0x00


	//----- nvinfo : EIATTR_KPARAM_INFO
	.align		4
.L_10788:
        /*0098*/ 	.byte	0x04, 0x17
        /*009a*/ 	.short	(.L_10790 - .L_10789)
.L_10789:
        /*009c*/ 	.word	0x00000000
        /*00a0*/ 	.short	0x0001
        /*00a2*/ 	.short	0x0008
        /*00a4*/ 	.byte	0x00, 0xf0, 0x11, 0x00


	//----- nvinfo : EIATTR_KPARAM_INFO
	.align		4
.L_10790:
        /*00a8*/ 	.byte	0x04, 0x17
        /*00aa*/ 	.short	(.L_10792 - .L_10791)
.L_10791:
        /*00ac*/ 	.word	0x00000000
        /*00b0*/ 	.short	0x0000
        /*00b2*/ 	.short	0x0000
        /*00b4*/ 	.byte	0x00, 0xf5, 0x21, 0x00


	//----- nvinfo : EIATTR_SPARSE_MMA_MASK
	.align		4
.L_10792:
        /*00b8*/ 	.byte	0x03, 0x50
        /*00ba*/ 	.short	0x0000


	//----- nvinfo : EIATTR_MAXREG_COUNT
	.align		4
        /*00bc*/ 	.byte	0x03, 0x1b
        /*00be*/ 	.short	0x00ff


	//----- nvinfo : EIATTR_MERCURY_ISA_VERSION
	.align		4
        /*00c0*/ 	.byte	0x03, 0x5f
        /*00c2*/ 	.short	0x0101


	//----- nvinfo : EIATTR_VRC_CTA_INIT_COUNT
	.align		4
        /*00c4*/ 	.byte	0x02, 0x4a
	.zero		1
	.zero		1


	//----- nvinfo : EIATTR_EXIT_INSTR_OFFSETS
	.align		4
        /*00c8*/ 	.byte	0x04, 0x1c
        /*00ca*/ 	.short	(.L_10794 - .L_10793)


	//   ....[0]....
.L_10793:
        /*00cc*/ 	.word	0x000000d0


	//   ....[1]....
        /*00d0*/ 	.word	0x00000d80


	//----- nvinfo : EIATTR_CRS_STACK_SIZE
	.align		4
.L_10794:
        /*00d4*/ 	.byte	0x04, 0x1e
        /*00d6*/ 	.short	(.L_10796 - .L_10795)
.L_10795:
        /*00d8*/ 	.word	0x00000000


	//----- nvinfo : EIATTR_CBANK_PARAM_SIZE
	.align		4
.L_10796:
        /*00dc*/ 	.byte	0x03, 0x19
        /*00de*/ 	.short	0x0038


	//----- nvinfo : EIATTR_PARAM_CBANK
	.align		4
        /*00e0*/ 	.byte	0x04, 0x0a
        /*00e2*/ 	.short	(.L_10798 - .L_10797)
	.align		4
.L_10797:
        /*00e4*/ 	.word	index@(.nv.constant0._Z28_permutedims_5D_1_2_3_4_5_64PdiiiiiS_iiii)
        /*00e8*/ 	.short	0x0380
        /*00ea*/ 	.short	0x0038


	//----- nvinfo : EIATTR_SW_WAR
	.align		4
.L_10798:
        /*00ec*/ 	.byte	0x04, 0x36
        /*00ee*/ 	.short	(.L_10800 - .L_10799)
.L_10799:
        /*00f0*/ 	.word	0x00000008
.L_10800:


//--------------------- .nv.info._Z28_permutedims_5D_1_2_3_4_5_32PfiiiiiS_iiii --------------------------
	.section	.nv.info._Z28_permutedims_5D_1_2_3_4_5_32PfiiiiiS_iiii,"",@"SHT_CUDA_INFO"
	.sectionflags	@""
	.align	4


	//----- nvinfo : EIATTR_CUDA_API_VERSION
	.align		4
        /*0000*/ 	.byte	0x04, 0x37
        /*0002*/ 	.short	(.L_10802 - .L_10801)
.L_10801:
        /*0004*/ 	.word	0x00000082


	//----- nvinfo : EIATTR_KPARAM_INFO
	.align		4
.L_10802:
        /*0008*/ 	.byte	0x04, 0x17
        /*000a*/ 	.short	(.L_10804 - .L_10803)
.L_10803:
        /*000c*/ 	.word	0x00000000
        /*0010*/ 	.short	0x000a
        /*0012*/ 	.short	0x0034
        /*0014*/ 	.byte	0x00, 0xf0, 0x11, 0x00


	//----- nvinfo : EIATTR_KPARAM_INFO
	.align		4
.L_10804:
        /*0018*/ 	.byte	0x04, 0x17
        /*001a*/ 	.short	(.L_10806 - .L_10805)
.L_10805:
        /*001c*/ 	.word	0x00000000
        /*0020*/ 	.short	0x0009
        /*0022*/ 	.short	0x0030
        /*0024*/ 	.byte	0x00, 0xf0, 0x11, 0x00


	//----- nvinfo : EIATTR_KPARAM_INFO
	.align		4
.L_10806:
        /*0028*/ 	.byte	0x04, 0x17
        /*002a*/ 	.short	(.L_10808 - .L_10807)
.L_10807:
        /*002c*/ 	.word	0x00000000
        /*0030*/ 	.short	0x0008
        /*0032*/ 	.short	0x002c
        /*0034*/ 	.byte	0x00, 0xf0, 0x11, 0x00


	//----- nvinfo : EIATTR_KPARAM_INFO
	.align		4
.L_10808:
        /*0038*/ 	.byte	0x04, 0x17
        /*003a*/ 	.short	(.L_10810 - .L_10809)
.L_10809:
        /*003c*/ 	.word	0x00000000
        /*0040*/ 	.short	0x0007
        /*0042*/ 	.short	0x0028
        /*0044*/ 	.byte	0x00, 0xf0, 0x11, 0x00


	//----- nvinfo : EIATTR_KPARAM_INFO
	.align		4
.L_10810:
        /*0048*/ 	.byte	0x04, 0x17
        /*004a*/ 	.short	(.L_10812 - .L_10811)
.L_10811:
        /*004c*/ 	.word	0x00000000
        /*0050*/ 	.short	0x0006
        /*0052*/ 	.short	0x0020
        /*0054*/ 	.byte	0x00, 0xf5, 0x21, 0x00


	//----- nvinfo : EIATTR_KPARAM_INFO
	.align		4
.L_10812:
        /*0058*/ 	.byte	0x04, 0x17
        /*005a*/ 	.short	(.L_10814 - .L_10813)
.L_10813:
        /*005c*/ 	.word	0x00000000
        /*0060*/ 	.short	0x0005
        /*0062*/ 	.short	0x0018
        /*0064*/ 	.byte	0x00, 0xf0, 0x11, 0x00


	//----- nvinfo : EIATTR_KPARAM_INFO
	.align		4
.L_10814:
        /*0068*/ 	.byte	0x04, 0x17
        /*006a*/ 	.short	(.L_10816 - .L_10815)
.L_10815:
        /*006c*/ 	.word	0x00000000
        /*0070*/ 	.short	0x0004
        /*0072*/ 	.short	0x0014
        /*0074*/ 	.byte	0x00, 0xf0, 0x11, 0x00


	//----- nvinfo : EIATTR_KPARAM_INFO
	.align		4
.L_10816:
        /*0078*/ 	.byte	0x04, 0x17
        /*007a*/ 	.short	(.L_10818 - .L_10817)
.L_10817:
        /*007c*/ 	.word	0x00000000
        /*0080*/ 	.short	0x0003
        /*0082*/ 	.short	0x0010
        /*0084*/ 	.byte	0x00, 0xf0, 0x11, 0x00


	//----- nvinfo : EIATTR_KPARAM_INFO
	.align		4
.L_10818:
        /*0088*/ 	.byte	0x04, 0x17
        /*008a*/ 	.short	(.L_10820 - .L_10819)
.L_10819:
        /*008c*/ 	.word	0x00000000
        /*0090*/ 	.short	0x0002
        /*0092*/ 	.short	0x000c
        /*0094*/ 	.byte	0x00, 0xf0, 0x11, 0x00


	//----- nvinfo : EIATTR_KPARAM_INFO
	.align		4
.L_10820:
        /*0098*/ 	.byte	0x04, 0x17
        /*009a*/ 	.short	(.L_10822 - .L_10821)
.L_10821:
        /*009c*/ 	.word	0x00000000
        /*00a0*/ 	.short	0x0001
        /*00a2*/ 	.short	0x0008
        /*00a4*/ 	.byte	0x00, 0xf0, 0x11, 0x00


	//----- nvinfo : EIATTR_KPARAM_INFO
	.align		4
.L_10822:
        /*00a8*/ 	.byte	0x04, 0x17
        /*00aa*/ 	.short	(.L_10824 - .L_10823)
.L_10823:
        /*00ac*/ 	.word	0x00000000
        /*00b0*/ 	.short	0x0000
        /*00b2*/ 	.short	0x0000
        /*00b4*/ 	.byte	0x00, 0xf5, 0x21, 0x00


	//----- nvinfo : EIATTR_SPARSE_MMA_MASK
	.align		4
.L_10824:
        /*00b8*/ 	.byte	0x03, 0x50
        /*00ba*/ 	.short	0x0000


	//----- nvinfo : EIATTR_MAXREG_COUNT
	.align		4
        /*00bc*/ 	.byte	0x03, 0x1b
        /*00be*/ 	.short	0x00ff


	//----- nvinfo : EIATTR_MERCURY_ISA_VERSION
	.align		4
        /*00c0*/ 	.byte	0x03, 0x5f
        /*00c2*/ 	.short	0x0101


	//----- nvinfo : EIATTR_VRC_CTA_INIT_COUNT
	.align		4
        /*00c4*/ 	.byte	0x02, 0x4a
	.zero		1
	.zero		1


	//----- nvinfo : EIATTR_EXIT_INSTR_OFFSETS
	.align		4
        /*00c8*/ 	.byte	0x04, 0x1c
        /*00ca*/ 	.short	(.L_10826 - .L_10825)


	//   ....[0]....
.L_10825:
        /*00cc*/ 	.word	0x000000d0


	//   ....[1]....
        /*00d0*/ 	.word	0x00000d60


	//----- nvinfo : EIATTR_CRS_STACK_SIZE
	.align		4
.L_10826:
        /*00d4*/ 	.byte	0x04, 0x1e
        /*00d6*/ 	.short	(.L_10828 - .L_10827)
.L_10827:
        /*00d8*/ 	.word	0x00000000


	//----- nvinfo : EIATTR_CBANK_PARAM_SIZE
	.align		4
.L_10828:
        /*00dc*/ 	.byte	0x03, 0x19
        /*00de*/ 	.short	0x0038


	//----- nvinfo : EIATTR_PARAM_CBANK
	.align		4
        /*00e0*/ 	.byte	0x04, 0x0a
        /*00e2*/ 	.short	(.L_10830 - .L_10829)
	.align		4
.L_10829:
        /*00e4*/ 	.word	index@(.nv.constant0._Z28_permutedims_5D_1_2_3_4_5_32PfiiiiiS_iiii)
        /*00e8*/ 	.short	0x0380
        /*00ea*/ 	.short	0x0038


	//----- nvinfo : EIATTR_SW_WAR
	.align		4
.L_10830:
        /*00ec*/ 	.byte	0x04, 0x36
        /*00ee*/ 	.short	(.L_10832 - .L_10831)
.L_10831:
        /*00f0*/ 	.word	0x00000008
.L_10832:


//--------------------- .nv.info._Z26_permutedims_4D_4_3_2_1_64PdiiiiS_iii --------------------------
	.section	.nv.info._Z26_permutedims_4D_4_3_2_1_64PdiiiiS_iii,"",@"SHT_CUDA_INFO"
	.sectionflags	@""
	.align	4


	//----- nvinfo : EIATTR_CUDA_API_VERSION
	.align		4
        /*0000*/ 	.byte	0x04, 0x37
        /*0002*/ 	.short	(.L_10834 - .L_10833)
.L_10833:
        /*0004*/ 	.word	0x00000082


	//----- nvinfo : EIATTR_KPARAM_INFO
	.align		4
.L_10834:
        /*0008*/ 	.byte	0x04, 0x17
        /*000a*/ 	.short	(.L_10836 - .L_10835)
.L_10835:
        /*000c*/ 	.word	0x00000000
        /*0010*/ 	.short	0x0008
        /*0012*/ 	.short	0x0028
        /*0014*/ 	.byte	0x00, 0xf0, 0x11, 0x00


	//----- nvinfo : EIATTR_KPARAM_INFO
	.align		4
.L_10836:
        /*0018*/ 	.byte	0x04, 0x17
        /*001a*/ 	.short	(.L_10838 - .L_10837)
.L_10837:
        /*001c*/ 	.word	0x00000000
        /*0020*/ 	.short	0x0007
        /*0022*/ 	.short	0x0024
        /*0024*/ 	.byte	0x00, 0xf0, 0x11, 0x00


	//----- nvinfo : EIATTR_KPARAM_INFO
	.align		4
.L_10838:
        /*0028*/ 	.byte	0x04, 0x17
        /*002a*/ 	.short	(.L_10840 - .L_10839)
.L_10839:
        /*002c*/ 	.word	0x00000000
        /*0030*/ 	.short	0x0006
        /*0032*/ 	.short	0x0020
        /*0034*/ 	.byte	0x00, 0xf0, 0x11, 0x00


	//----- nvinfo : EIATTR_KPARAM_INFO
	.align		4
.L_10840:
        /*0038*/ 	.byte	0x04, 0x17
        /*003a*/ 	.short	(.L_10842 - .L_10841)
.L_10841:
        /*003c*/ 	.word	0x00000000
        /*0040*/ 	.short	0x0005
        /*0042*/ 	.short	0x0018
        /*0044*/ 	.byte	0x00, 0xf5, 0x21, 0x00


	//----- nvinfo : EIATTR_KPARAM_INFO
	.align		4
.L_10842:
        /*0048*/ 	.byte	0x04, 0x17
        /*004a*/ 	.short	(.L_10844 - .L_10843)
.L_10843:
        /*004c*/ 	.word	0x00000000
        /*0050*/ 	.short	0x0004
        /*0052*/ 	.short	0x0014
        /*0054*/ 	.byte	0x00, 0xf0, 0x11, 0x00


	//----- nvinfo : EIATTR_KPARAM_INFO
	.align		4
.L_10844:
        /*0058*/ 	.byte	0x04, 0x17
        /*005a*/ 	.short	(.L_10846 - .L_10845)
.L_10845:
        /*005c*/ 	.word	0x00000000
        /*0060*/ 	.short	0x0003
        /*0062*/ 	.short	0x0010
        /*0064*/ 	.byte	0x00, 0xf0, 0x11, 0x00


	//----- nvinfo : EIATTR_KPARAM_INFO
	.align		4
.L_10846:
        /*0068*/ 	.byte	0x04, 0x17
        /*006a*/ 	.short	(.L_10848 - .L_10847)
.L_10847:
        /*006c*/ 	.word	0x00000000
        /*0070*/ 	.short	0x0002
        /*0072*/ 	.short	0x000c
        /*0074*/ 	.byte	0x00, 0xf0, 0x11, 0x00


	//----- nvinfo : EIATTR_KPARAM_INFO
	.align		4
.L_10848:
        /*0078*/ 	.byte	0x04, 0x17
        /*007a*/ 	.short	(.L_10850 - .L_10849)
.L_10849:
        /*007c*/ 	.word	0x00000000
        /*0080*/ 	.short	0x0001
        /*0082*/ 	.short	0x0008
        /*0084*/ 	.byte	0x00, 0xf0, 0x11, 0x00


	//----- nvinfo : EIATTR_KPARAM_INFO
	.align		4
.L_10850:
        /*0088*/ 	.byte	0x04, 0x17
        /*008a*/ 	.short	(.L_10852 - .L_10851)
.L_10851:
        /*008c*/ 	.word	0x00000000
        /*0090*/ 	.short	0x0000
        /*0092*/ 	.short	0x0000
        /*0094*/ 	.byte	0x00, 0xf5, 0x21, 0x00


	//----- nvinfo : EIATTR_SPARSE_MMA_MASK
	.align		4
.L_10852:
        /*0098*/ 	.byte	0x03, 0x50
        /*009a*/ 	.short	0x0000


	//----- nvinfo : EIATTR_MAXREG_COUNT
	.align		4
        /*009c*/ 	.byte	0x03, 0x1b
        /*009e*/ 	.short	0x00ff


	//----- nvinfo : EIATTR_MERCURY_ISA_VERSION
	.align		4
        /*00a0*/ 	.byte	0x03, 0x5f
        /*00a2*/ 	.short	0x0101


	//----- nvinfo : EIATTR_VRC_CTA_INIT_COUNT
	.align		4
        /*00a4*/ 	.byte	0x02, 0x4a
	.zero		1
	.zero		1


	//----- nvinfo : EIATTR_EXIT_INSTR_OFFSETS
	.align		4
        /*00a8*/ 	.byte	0x04, 0x1c
        /*00aa*/ 	.short	(.L_10854 - .L_10853)


	//   ....[0]....
.L_10853:
        /*00ac*/ 	.word	0x000000b0


	//   ....[1]....
        /*00b0*/ 	.word	0x000009a0


	//----- nvinfo : EIATTR_CRS_STACK_SIZE
	.align		4
.L_10854:
        /*00b4*/ 	.byte	0x04, 0x1e
        /*00b6*/ 	.short	(.L_10856 - .L_10855)
.L_10855:
        /*00b8*/ 	.word	0x00000000


	//----- nvinfo : EIATTR_CBANK_PARAM_SIZE
	.align		4
.L_10856:
        /*00bc*/ 	.byte	0x03, 0x19
        /*00be*/ 	.short	0x002c


	//----- nvinfo : EIATTR_PARAM_CBANK
	.align		4
        /*00c0*/ 	.byte	0x04, 0x0a
        /*00c2*/ 	.short	(.L_10858 - .L_10857)
	.align		4
.L_10857:
        /*00c4*/ 	.word	index@(.nv.constant0._Z26_permutedims_4D_4_3_2_1_64PdiiiiS_iii)
        /*00c8*/ 	.short	0x0380
        /*00ca*/ 	.short	0x002c


	//----- nvinfo : EIATTR_SW_WAR
	.align		4
.L_10858:
        /*00cc*/ 	.byte	0x04, 0x36
        /*00ce*/ 	.short	(.L_10860 - .L_10859)
.L_10859:
        /*00d0*/ 	.word	0x00000008
.L_10860:


//--------------------- .nv.info._Z26_permutedims_4D_4_3_2_1_32PfiiiiS_iii --------------------------
	.section	.nv.info._Z26_permutedims_4D_4_3_2_1_32PfiiiiS_iii,"",@"SHT_CUDA_INFO"
	.sectionflags	@""
	.align	4


	//----- nvinfo : EIATTR_CUDA_API_VERSION
	.align		4
        /*0000*/ 	.byte	0x04, 0x37
        /*0002*/ 	.short	(.L_10862 - .L_10861)
.L_10861:
        /*0004*/ 	.word	0x00000082


	//----- nvinfo : EIATTR_KPARAM_INFO
	.align		4
.L_10862:
        /*0008*/ 	.byte	0x04, 0x17
        /*000a*/ 	.short	(.L_10864 - .L_10863)
.L_10863:
        /*000c*/ 	.word	0x00000000
        /*0010*/ 	.short	0x0008
        /*0012*/ 	.short	0x0028
        /*0014*/ 	.byte	0x00, 0xf0, 0x11, 0x00


	//----- nvinfo : EIATTR_KPARAM_INFO
	.align		4
.L_10864:
        /*0018*/ 	.byte	0x04, 0x17
        /*001a*/ 	.short	(.L_10866 - .L_10865)
.L_10865:
        /*001c*/ 	.word	0x00000000
        /*0020*/ 	.short	0x0007
        /*0022*/ 	.short	0x0024
        /*0024*/ 	.byte	0x00, 0xf0, 0x11, 0x00


	//----- nvinfo : EIATTR_KPARAM_INFO
	.align		4
.L_10866:
        /*0028*/ 	.byte	0x04, 0x17
        /*002a*/ 	.short	(.L_10868 - .L_10867)
.L_10867:
        /*002c*/ 	.word	0x00000000
        /*0030*/ 	.short	0x0006
        /*0032*/ 	.short	0x0020
        /*0034*/ 	.byte	0x00, 0xf0, 0x11, 0x00


	//----- nvinfo : EIATTR_KPARAM_INFO
	.align		4
.L_10868:
        /*0038*/ 	.byte	0x04, 0x17
        /*003a*/ 	.short	(.L_10870 - .L_10869)
.L_10869:
        /*003c*/ 	.word	0x00000000
        /*0040*/ 	.short	0x0005
        /*0042*/ 	.short	0x0018
        /*0044*/ 	.byte	0x00, 0xf5, 0x21, 0x00


	//----- nvinfo : EIATTR_KPARAM_INFO
	.align		4
.L_10870:
        /*0048*/ 	.byte	0x04, 0x17
        /*004a*/ 	.short	(.L_10872 - .L_10871)
.L_10871:
        /*004c*/ 	.word	0x00000000
        /*0050*/ 	.short	0x0004
        /*0052*/ 	.short	0x0014
        /*0054*/ 	.byte	0x00, 0xf0, 0x11, 0x00


	//----- nvinfo : EIATTR_KPARAM_INFO
	.align		4
.L_10872:
        /*0058*/ 	.byte	0x04, 0x17
        /*005a*/ 	.short	(.L_10874 - .L_10873)
.L_10873:
        /*005c*/ 	.word	0x00000000
        /*0060*/ 	.short	0x0003
        /*0062*/ 	.short	0x0010
        /*0064*/ 	.byte	0x00, 0xf0, 0x11, 0x00


	//----- nvinfo : EIATTR_KPARAM_INFO
	.align		4
.L_10874:
        /*0068*/ 	.byte	0x04, 0x17
        /*006a*/ 	.short	(.L_10876 - .L_10875)
.L_10875:
        /*006c*/ 	.word	0x00000000
        /*0070*/ 	.short	0x0002
        /*0072*/ 	.short	0x000c
        /*0074*/ 	.byte	0x00, 0xf0, 0x11, 0x00


	//----- nvinfo : EIATTR_KPARAM_INFO
	.align		4
.L_10876:
        /*0078*/ 	.byte	0x04, 0x17
        /*007a*/ 	.short	(.L_10878 - .L_10877)
.L_10877:
        /*007c*/ 	.word	0x00000000
        /*0080*/ 	.short	0x0001
        /*0082*/ 	.short	0x0008
        /*0084*/ 	.byte	0x00, 0xf0, 0x11, 0x00


	//----- nvinfo : EIATTR_KPARAM_INFO
	.align		4
.L_10878:
        /*0088*/ 	.byte	0x04, 0x17
        /*008a*/ 	.short	(.L_10880 - .L_10879)
.L_10879:
        /*008c*/ 	.word	0x00000000
        /*0090*/ 	.short	0x0000
        /*0092*/ 	.short	0x0000
        /*0094*/ 	.byte	0x00, 0xf5, 0x21, 0x00


	//----- nvinfo : EIATTR_SPARSE_MMA_MASK
	.align		4
.L_10880:
        /*0098*/ 	.byte	0x03, 0x50
        /*009a*/ 	.short	0x0000


	//----- nvinfo : EIATTR_MAXREG_COUNT
	.align		4
        /*009c*/ 	.byte	0x03, 0x1b
        /*009e*/ 	.short	0x00ff


	//----- nvinfo : EIATTR_MERCURY_ISA_VERSION
	.align		4
        /*00a0*/ 	.byte	0x03, 0x5f
        /*00a2*/ 	.short	0x0101


	//----- nvinfo : EIATTR_VRC_CTA_INIT_COUNT
	.align		4
        /*00a4*/ 	.byte	0x02, 0x4a
	.zero		1
	.zero		1


	//----- nvinfo : EIATTR_EXIT_INSTR_OFFSETS
	.align		4
        /*00a8*/ 	.byte	0x04, 0x1c
        /*00aa*/ 	.short	(.L_10882 - .L_10881)


	//   ....[0]....
.L_10881:
        /*00ac*/ 	.word	0x000000b0


	//   ....[1]....
        /*00b0*/ 	.word	0x000009e0


	//----- nvinfo : EIATTR_CRS_STACK_SIZE
	.align		4
.L_10882:
        /*00b4*/ 	.byte	0x04, 0x1e
        /*00b6*/ 	.short	(.L_10884 - .L_10883)
.L_10883:
        /*00b8*/ 	.word	0x00000000


	//----- nvinfo : EIATTR_CBANK_PARAM_SIZE
	.align		4
.L_10884:
        /*00bc*/ 	.byte	0x03, 0x19
        /*00be*/ 	.short	0x002c


	//----- nvinfo : EIATTR_PARAM_CBANK
	.align		4
        /*00c0*/ 	.byte	0x04, 0x0a
        /*00c2*/ 	.short	(.L_10886 - .L_10885)
	.align		4
.L_10885:
        /*00c4*/ 	.word	index@(.nv.constant0._Z26_permutedims_4D_4_3_2_1_32PfiiiiS_iii)
        /*00c8*/ 	.short	0x0380
        /*00ca*/ 	.short	0x002c


	//----- nvinfo : EIATTR_SW_WAR
	.align		4
.L_10886:
        /*00cc*/ 	.byte	0x04, 0x36
        /*00ce*/ 	.short	(.L_10888 - .L_10887)
.L_10887:
        /*00d0*/ 	.word	0x00000008
.L_10888:


//--------------------- .nv.info._Z26_permutedims_4D_4_3_1_2_64PdiiiiS_iii --------------------------
	.section	.nv.info._Z26_permutedims_4D_4_3_1_2_64PdiiiiS_iii,"",@"SHT_CUDA_INFO"
	.sectionflags	@""
	.align	4


	//----- nvinfo : EIATTR_CUDA_API_VERSION
	.align		4
        /*0000*/ 	.byte	0x04, 0x37
        /*0002*/ 	.short	(.L_10890 - .L_10889)
.L_10889:
        /*0004*/ 	.word	0x00000082


	//----- nvinfo : EIATTR_KPARAM_INFO
	.align		4
.L_10890:
        /*0008*/ 	.byte	0x04, 0x17
        /*000a*/ 	.short	(.L_10892 - .L_10891)
.L_10891:
        /*000c*/ 	.word	0x00000000
        /*0010*/ 	.short	0x0008
        /*0012*/ 	.short	0x0028
        /*0014*/ 	.byte	0x00, 0xf0, 0x11, 0x00


	//----- nvinfo : EIATTR_KPARAM_INFO
	.align		4
.L_10892:
        /*0018*/ 	.byte	0x04, 0x17
        /*001a*/ 	.short	(.L_10894 - .L_10893)
.L_10893:
        /*001c*/ 	.word	0x00000000
        /*0020*/ 	.short	0x0007
        /*0022*/ 	.short	0x0024
        /*0024*/ 	.byte	0x00, 0xf0, 0x11, 0x00


	//----- nvinfo : EIATTR_KPARAM_INFO
	.align		4
.L_10894:
        /*0028*/ 	.byte	0x04, 0x17
        /*002a*/ 	.short	(.L_10896 - .L_10895)
.L_10895:
        /*002c*/ 	.word	0x00000000
        /*0030*/ 	.short	0x0006
        /*0032*/ 	.short	0x0020
        /*0034*/ 	.byte	0x00, 0xf0, 0x11, 0x00


	//----- nvinfo : EIATTR_KPARAM_INFO
	.align		4
.L_10896:
        /*0038*/ 	.byte	0x04, 0x17
        /*003a*/ 	.short	(.L_10898 - .L_10897)
.L_10897:
        /*003c*/ 	.word	0x00000000
        /*0040*/ 	.short	0x0005
        /*0042*/ 	.short	0x0018
        /*0044*/ 	.byte	0x00, 0xf5, 0x21, 0x00


	//----- nvinfo : EIATTR_KPARAM_INFO
	.align		4
.L_10898:
        /*0048*/ 	.byte	0x04, 0x17
        /*004a*/ 	.short	(.L_10900 - .L_10899)
.L_10899:
        /*004c*/ 	.word	0x00000000
        /*0050*/ 	.short	0x0004
        /*0052*/ 	.short	0x0014
        /*0054*/ 	.byte	0x00, 0xf0, 0x11, 0x00


	//----- nvinfo : EIATTR_KPARAM_INFO
	.align		4
.L_10900:
        /*0058*/ 	.byte	0x04, 0x17
        /*005a*/ 	.short	(.L_10902 - .L_10901)
.L_10901:
        /*005c*/ 	.word	0x00000000
        /*0060*/ 	.short	0x0003
        /*0062*/ 	.short	0x0010
        /*0064*/ 	.byte	0x00, 0xf0, 0x11, 0x00


	//----- nvinfo : EIATTR_KPARAM_INFO
	.align		4
.L_10902:
        /*0068*/ 	.byte	0x04, 0x17
        /*006a*/ 	.short	(.L_10904 - .L_10903)
.L_10903:
        /*006c*/ 	.word	0x00000000
        /*0070*/ 	.short	0x0002
        /*0072*/ 	.short	0x000c
        /*0074*/ 	.byte	0x00, 0xf0, 0x11, 0x00


	//----- nvinfo : EIATTR_KPARAM_INFO
	.align		4
.L_10904:
        /*0078*/ 	.byte	0x04, 0x17
        /*007a*/ 	.short	(.L_10906 - .L_10905)
.L_10905:
        /*007c*/ 	.word	0x00000000
        /*0080*/ 	.short	0x0001
        /*0082*/ 	.short	0x0008
        /*0084*/ 	.byte	0x00, 0xf0, 0x11, 0x00


	//----- nvinfo : EIATTR_KPARAM_INFO
	.align		4
.L_10906:
        /*0088*/ 	.byte	0x04, 0x17
        /*008a*/ 	.short	(.L_10908 - .L_10907)
.L_10907:
        /*008c*/ 	.word	0x00000000
        /*0090*/ 	.short	0x0000
        /*0092*/ 	.short	0x0000
        /*0094*/ 	.byte	0x00, 0xf5, 0x21, 0x00


	//----- nvinfo : EIATTR_SPARSE_MMA_MASK
	.align		4
.L_10908:
        /*0098*/ 	.byte	0x03, 0x50
        /*009a*/ 	.short	0x0000


	//----- nvinfo : EIATTR_MAXREG_COUNT
	.align		4
        /*009c*/ 	.byte	0x03, 0x1b
        /*009e*/ 	.short	0x00ff


	//----- nvinfo : EIATTR_MERCURY_ISA_VERSION
	.align		4
        /*00a0*/ 	.byte	0x03, 0x5f
        /*00a2*/ 	.short	0x0101


	//----- nvinfo : EIATTR_VRC_CTA_INIT_COUNT
	.align		4
        /*00a4*/ 	.byte	0x02, 0x4a
	.zero		1
	.zero		1


	//----- nvinfo : EIATTR_EXIT_INSTR_OFFSETS
	.align		4
        /*00a8*/ 	.byte	0x04, 0x1c
        /*00aa*/ 	.short	(.L_10910 - .L_10909)


	//   ....[0]....
.L_10909:
        /*00ac*/ 	.word	0x000000b0


	//   ....[1]....
        /*00b0*/ 	.word	0x000009a0


	//----- nvinfo : EIATTR_CRS_STACK_SIZE
	.align		4
.L_10910:
        /*00b4*/ 	.byte	0x04, 0x1e
        /*00b6*/ 	.short	(.L_10912 - .L_10911)
.L_10911:
        /*00b8*/ 	.word	0x00000000


	//----- nvinfo : EIATTR_CBANK_PARAM_SIZE
	.align		4
.L_10912:
        /*00bc*/ 	.byte	0x03, 0x19
        /*00be*/ 	.short	0x002c


	//----- nvinfo : EIATTR_PARAM_CBANK
	.align		4
        /*00c0*/ 	.byte	0x04, 0x0a
        /*00c2*/ 	.short	(.L_10914 - .L_10913)
	.align		4
.L_10913:
        /*00c4*/ 	.word	index@(.nv.constant0._Z26_permutedims_4D_4_3_1_2_64PdiiiiS_iii)
        /*00c8*/ 	.short	0x0380
        /*00ca*/ 	.short	0x002c


	//----- nvinfo : EIATTR_SW_WAR
	.align		4
.L_10914:
        /*00cc*/ 	.byte	0x04, 0x36
        /*00ce*/ 	.short	(.L_10916 - .L_10915)
.L_10915:
        /*00d0*/ 	.word	0x00000008
.L_10916:


//--------------------- .nv.info._Z26_permutedims_4D_4_3_1_2_32PfiiiiS_iii --------------------------
	.section	.nv.info._Z26_permutedims_4D_4_3_1_2_32PfiiiiS_iii,"",@"SHT_CUDA_INFO"
	.sectionflags	@""
	.align	4


	//----- nvinfo : EIATTR_CUDA_API_VERSION
	.align		4
        /*0000*/ 	.byte	0x04, 0x37
        /*0002*/ 	.short	(.L_10918 - .L_10917)
.L_10917:
        /*0004*/ 	.word	0x00000082


	//----- nvinfo : EIATTR_KPARAM_INFO
	.align		4
.L_10918:
        /*0008*/ 	.byte	0x04, 0x17
        /*000a*/ 	.short	(.L_10920 - .L_10919)
.L_10919:
        /*000c*/ 	.word	0x00000000
        /*0010*/ 	.short	0x0008
        /*0012*/ 	.short	0x0028
        /*0014*/ 	.byte	0x00, 0xf0, 0x11, 0x00


	//----- nvinfo : EIATTR_KPARAM_INFO
	.align		4
.L_10920:
        /*0018*/ 	.byte	0x04, 0x17
        /*001a*/ 	.short	(.L_10922 - .L_10921)
.L_10921:
        /*001c*/ 	.word	0x00000000
        /*0020*/ 	.short	0x0007
        /*0022*/ 	.short	0x0024
        /*0024*/ 	.byte	0x00, 0xf0, 0x11, 0x00


	//----- nvinfo : EIATTR_KPARAM_INFO
	.align		4
.L_10922:
        /*0028*/ 	.byte	0x04, 0x17
        /*002a*/ 	.short	(.L_10924 - .L_10923)
.L_10923:
        /*002c*/ 	.word	0x00000000
        /*0030*/ 	.short	0x0006
        /*0032*/ 	.short	0x0020
        /*0034*/ 	.byte	0x00, 0xf0, 0x11, 0x00


	//----- nvinfo : EIATTR_KPARAM_INFO
	.align		4
.L_10924:
        /*0038*/ 	.byte	0x04, 0x17
        /*003a*/ 	.short	(.L_10926 - .L_10925)
.L_10925:
        /*003c*/ 	.word	0x00000000
        /*0040*/ 	.short	0x0005
        /*0042*/ 	.short	0x0018
        /*0044*/ 	.byte	0x00, 0xf5, 0x21, 0x00


	//----- nvinfo : EIATTR_KPARAM_INFO
	.align		4
.L_10926:
        /*0048*/ 	.byte	0x04, 0x17
        /*004a*/ 	.short	(.L_10928 - .L_10927)
.L_10927:
        /*004c*/ 	.word	0x00000000
        /*0050*/ 	.short	0x0004
        /*0052*/ 	.short	0x0014
        /*0054*/ 	.byte	0x00, 0xf0, 0x11, 0x00


	//----- nvinfo : EIATTR_KPARAM_INFO
	.align		4
.L_10928:
        /*0058*/ 	.byte	0x04, 0x17
        /*005a*/ 	.short	(.L_10930 - .L_10929)
.L_10929:
        /*005c*/ 	.word	0x00000000
        /*0060*/ 	.short	0x0003
        /*0062*/ 	.short	0x0010
        /*0064*/ 	.byte	0x00, 0xf0, 0x11, 0x00


	//----- nvinfo : EIATTR_KPARAM_INFO
	.align		4
.L_10930:
        /*0068*/ 	.byte	0x04, 0x17
        /*006a*/ 	.short	(.L_10932 - .L_10931)
.L_10931:
        /*006c*/ 	.word	0x00000000
        /*0070*/ 	.short	0x0002
        /*0072*/ 	.short	0x000c
        /*0074*/ 	.byte	0x00, 0xf0, 0x11, 0x00


	//----- nvinfo : EIATTR_KPARAM_INFO
	.align		4
.L_10932:
        /*0078*/ 	.byte	0x04, 0x17
        /*007a*/ 	.short	(.L_10934 - .L_10933)
.L_10933:
        /*007c*/ 	.word	0x00000000
        /*0080*/ 	.short	0x0001
        /*0082*/ 	.short	0x0008
        /*0084*/ 	.byte	0x00, 0xf0, 0x11, 0x00


	//----- nvinfo : EIATTR_KPARAM_INFO
	.align		4
.L_10934:
        /*0088*/ 	.byte	0x04, 0x17
        /*008a*/ 	.short	(.L_10936 - .L_10935)
.L_10935:
        /*008c*/ 	.word	0x00000000
        /*0090*/ 	.short	0x0000
        /*0092*/ 	.short	0x0000
        /*0094*/ 	.byte	0x00, 0xf5, 0x21, 0x00


	//----- nvinfo : EIATTR_SPARSE_MMA_MASK
	.align		4
.L_10936:
        /*0098*/ 	.byte	0x03, 0x50
        /*009a*/ 	.short	0x0000


	//----- nvinfo : EIATTR_MAXREG_COUNT
	.align		4
        /*009c*/ 	.byte	0x03, 0x1b
        /*009e*/ 	.short	0x00ff


	//----- nvinfo : EIATTR_MERCURY_ISA_VERSION
	.align		4
        /*00a0*/ 	.byte	0x03, 0x5f
        /*00a2*/ 	.short	0x0101


	//----- nvinfo : EIATTR_VRC_CTA_INIT_COUNT
	.align		4
        /*00a4*/ 	.byte	0x02, 0x4a
	.zero		1
	.zero		1


	//----- nvinfo : EIATTR_EXIT_INSTR_OFFSETS
	.align		4
        /*00a8*/ 	.byte	0x04, 0x1c
        /*00aa*/ 	.short	(.L_10938 - .L_10937)


	//   ....[0]....
.L_10937:
        /*00ac*/ 	.word	0x000000b0


	//   ....[1]....
        /*00b0*/ 	.word	0x000009e0


	//----- nvinfo : EIATTR_CRS_STACK_SIZE
	.align		4
.L_10938:
        /*00b4*/ 	.byte	0x04, 0x1e
        /*00b6*/ 	.short	(.L_10940 - .L_10939)
.L_10939:
        /*00b8*/ 	.word	0x00000000


	//----- nvinfo : EIATTR_CBANK_PARAM_SIZE
	.align		4
.L_10940:
        /*00bc*/ 	.byte	0x03, 0x19
        /*00be*/ 	.short	0x002c


	//----- nvinfo : EIATTR_PARAM_CBANK
	.align		4
        /*00c0*/ 	.byte	0x04, 0x0a
        /*00c2*/ 	.short	(.L_10942 - .L_10941)
	.align		4
.L_10941:
        /*00c4*/ 	.word	index@(.nv.constant0._Z26_permutedims_4D_4_3_1_2_32PfiiiiS_iii)
        /*00c8*/ 	.short	0x0380
        /*00ca*/ 	.short	0x002c


	//----- nvinfo : EIATTR_SW_WAR
	.align		4
.L_10942:
        /*00cc*/ 	.byte	0x04, 0x36
        /*00ce*/ 	.short	(.L_10944 - .L_10943)
.L_10943:
        /*00d0*/ 	.word	0x00000008
.L_10944:


//--------------------- .nv.info._Z26_permutedims_4D_4_2_3_1_64PdiiiiS_iii --------------------------
	.section	.nv.info._Z26_permutedims_4D_4_2_3_1_64PdiiiiS_iii,"",@"SHT_CUDA_INFO"
	.sectionflags	@""
	.align	4


	//----- nvinfo : EIATTR_CUDA_API_VERSION
	.align		4
        /*0000*/ 	.byte	0x04, 0x37
        /*0002*/ 	.short	(.L_10946 - .L_10945)
.L_10945:
        /*0004*/ 	.word	0x00000082


	//----- nvinfo : EIATTR_KPARAM_INFO
	.align		4
.L_10946:
        /*0008*/ 	.byte	0x04, 0x17
        /*000a*/ 	.short	(.L_10948 - .L_10947)
.L_10947:
        /*000c*/ 	.word	0x00000000
        /*0010*/ 	.short	0x0008
        /*0012*/ 	.short	0x0028
        /*0014*/ 	.byte	0x00, 0xf0, 0x11, 0x00


	//----- nvinfo : EIATTR_KPARAM_INFO
	.align		4
.L_10948:
        /*0018*/ 	.byte	0x04, 0x17
        /*001a*/ 	.short	(.L_10950 - .L_10949)
.L_10949:
        /*001c*/ 	.word	0x00000000
        /*0020*/ 	.short	0x0007
        /*0022*/ 	.short	0x0024
        /*0024*/ 	.byte	0x00, 0xf0, 0x11, 0x00


	//----- nvinfo : EIATTR_KPARAM_INFO
	.align		4
.L_10950:
        /*0028*/ 	.byte	0x04, 0x17
        /*002a*/ 	.short	(.L_10952 - .L_10951)
.L_10951:
        /*002c*/ 	.word	0x00000000
        /*0030*/ 	.short	0x0006
        /*0032*/ 	.short	0x0020
        /*0034*/ 	.byte	0x00, 0xf0, 0x11, 0x00


	//----- nvinfo : EIATTR_KPARAM_INFO
	.align		4
.L_10952:
        /*0038*/ 	.byte	0x04, 0x17
        /*003a*/ 	.short	(.L_10954 - .L_10953)
.L_10953:
        /*003c*/ 	.word	0x00000000
        /*0040*/ 	.short	0x0005
        /*0042*/ 	.short	0x0018
        /*0044*/ 	.byte	0x00, 0xf5, 0x21, 0x00


	//----- nvinfo : EIATTR_KPARAM_INFO
	.align		4
.L_10954:
        /*0048*/ 	.byte	0x04, 0x17
        /*004a*/ 	.short	(.L_10956 - .L_10955)
.L_10955:
        /*004c*/ 	.word	0x00000000
        /*0050*/ 	.short	0x0004
        /*0052*/ 	.short	0x0014
        /*0054*/ 	.byte	0x00, 0xf0, 0x11, 0x00


	//----- nvinfo : EIATTR_KPARAM_INFO
	.align		4
.L_10956:
        /*0058*/ 	.byte	0x04, 0x17
        /*005a*/ 	.short	(.L_10958 - .L_10957)
.L_10957:
        /*005c*/ 	.word	0x00000000
        /*0060*/ 	.short	0x0003
        /*0062*/ 	.short	0x0010
        /*0064*/ 	.byte	0x00, 0xf0, 0x11, 0x00


	//----- nvinfo : EIATTR_KPARAM_INFO
	.align		4
.L_10958:
        /*0068*/ 	.byte	0x04, 0x17
        /*006a*/ 	.short	(.L_10960 - .L_10959)
.L_10959:
        /*006c*/ 	.word	0x00000000
        /*0070*/ 	.short	0x0002
        /*0072*/ 	.short	0x000c
        /*0074*/ 	.byte	0x00, 0xf0, 0x11, 0x00


	//----- nvinfo : EIATTR_KPARAM_INFO
	.align		4
.L_10960:
        /*0078*/ 	.byte	0x04, 0x17
        /*007a*/ 	.short	(.L_10962 - .L_10961)
.L_10961:
        /*007c*/ 	.word	0x00000000
        /*0080*/ 	.short	0x0001
        /*0082*/ 	.short	0x0008
        /*0084*/ 	.byte	0x00, 0xf0, 0x11, 0x00


	//----- nvinfo : EIATTR_KPARAM_INFO
	.align		4
.L_10962:
        /*0088*/ 	.byte	0x04, 0x17
        /*008a*/ 	.short	(.L_10964 - .L_10963)
.L_10963:
        /*008c*/ 	.word	0x00000000
        /*0090*/ 	.short	0x0000
        /*0092*/ 	.short	0x0000
        /*0094*/ 	.byte	0x00, 0xf5, 0x21, 0x00


	//----- nvinfo : EIATTR_SPARSE_MMA_MASK
	.align		4
.L_10964:
        /*0098*/ 	.byte	0x03, 0x50
        /*009a*/ 	.short	0x0000


	//----- nvinfo : EIATTR_MAXREG_COUNT
	.align		4
        /*009c*/ 	.byte	0x03, 0x1b
        /*009e*/ 	.short	0x00ff


	//----- nvinfo : EIATTR_MERCURY_ISA_VERSION
	.align		4
        /*00a0*/ 	.byte	0x03, 0x5f
        /*00a2*/ 	.short	0x0101


	//----- nvinfo : EIATTR_VRC_CTA_INIT_COUNT
	.align		4
        /*00a4*/ 	.byte	0x02, 0x4a
	.zero		1
	.zero		1


	//----- nvinfo : EIATTR_EXIT_INSTR_OFFSETS
	.align		4
        /*00a8*/ 	.byte	0x04, 0x1c
        /*00aa*/ 	.short	(.L_10966 - .L_10965)


	//   ....[0]....
.L_10965:
        /*00ac*/ 	.word	0x000000b0


	//   ....[1]....
        /*00b0*/ 	.word	0x000009a0


	//----- nvinfo : EIATTR_CRS_STACK_SIZE
	.align		4
.L_10966:
        /*00b4*/ 	.byte	0x04, 0x1e
        /*00b6*/ 	.short	(.L_10968 - .L_10967)
.L_10967:
        /*00b8*/ 	.word	0x00000000


	//----- nvinfo : EIATTR_CBANK_PARAM_SIZE
	.align		4
.L_10968:
        /*00bc*/ 	.byte	0x03, 0x19
        /*00be*/ 	.short	0x002c


	//----- nvinfo : EIATTR_PARAM_CBANK
	.align		4
        /*00c0*/ 	.byte	0x04, 0x0a
        /*00c2*/ 	.short	(.L_10970 - .L_10969)
	.align		4
.L_10969:
        /*00c4*/ 	.word	index@(.nv.constant0._Z26_permutedims_4D_4_2_3_1_64PdiiiiS_iii)
        /*00c8*/ 	.short	0x0380
        /*00ca*/ 	.short	0x002c


	//----- nvinfo : EIATTR_SW_WAR
	.align		4
.L_10970:
        /*00cc*/ 	.byte	0x04, 0x36
        /*00ce*/ 	.short	(.L_10972 - .L_10971)
.L_10971:
        /*00d0*/ 	.word	0x00000008
.L_10972:


//--------------------- .nv.info._Z26_permutedims_4D_4_2_3_1_32PfiiiiS_iii --------------------------
	.section	.nv.info._Z26_permutedims_4D_4_2_3_1_32PfiiiiS_iii,"",@"SHT_CUDA_INFO"
	.sectionflags	@""
	.align	4


	//----- nvinfo : EIATTR_CUDA_API_VERSION
	.align		4
        /*0000*/ 	.byte	0x04, 0x37
        /*0002*/ 	.short	(.L_10974 - .L_10973)
.L_10973:
        /*0004*/ 	.word	0x00000082


	//----- nvinfo : EIATTR_KPARAM_INFO
	.align		4
.L_10974:
        /*0008*/ 	.byte	0x04, 0x17
        /*000a*/ 	.short	(.L_10976 - .L_10975)
.L_10975:
        /*000c*/ 	.word	0x00000000
        /*0010*/ 	.short	0x0008
        /*0012*/ 	.short	0x0028
        /*0014*/ 	.byte	0x00, 0xf0, 0x11, 0x00


	//----- nvinfo : EIATTR_KPARAM_INFO
	.align		4
.L_10976:
        /*0018*/ 	.byte	0x04, 0x17
        /*001a*/ 	.short	(.L_10978 - .L_10977)
.L_10977:
        /*001c*/ 	.word	0x00000000
        /*0020*/ 	.short	0x0007
        /*0022*/ 	.short	0x0024
        /*0024*/ 	.byte	0x00, 0xf0, 0x11, 0x00


	//----- nvinfo : EIATTR_KPARAM_INFO
	.align		4
.L_10978:
        /*0028*/ 	.byte	0x04, 0x17
        /*002a*/ 	.short	(.L_10980 - .L_10979)
.L_10979:
        /*002c*/ 	.word	0x00000000
        /*0030*/ 	.short	0x0006
        /*0032*/ 	.short	0x0020
        /*0034*/ 	.byte	0x00, 0xf0, 0x11, 0x00


	//----- nvinfo : EIATTR_KPARAM_INFO
	.align		4
.L_10980:
        /*0038*/ 	.byte	0x04, 0x17
        /*003a*/ 	.short	(.L_10982 - .L_10981)
.L_10981:
        /*003c*/ 	.word	0x00000000
        /*0040*/ 	.short	0x0005
        /*0042*/ 	.short	0x0018
        /*0044*/ 	.byte	0x00, 0xf5, 0x21, 0x00


	//----- nvinfo : EIATTR_KPARAM_INFO
	.align		4
.L_10982:
        /*0048*/ 	.byte	0x04, 0x17
        /*004a*/ 	.short	(.L_10984 - .L_10983)
.L_10983:
        /*004c*/ 	.word	0x00000000
        /*0050*/ 	.short	0x0004
        /*0052*/ 	.short	0x0014
        /*0054*/ 	.byte	0x00, 0xf0, 0x11, 0x00


	//----- nvinfo : EIATTR_KPARAM_INFO
	.align		4
.L_10984:
        /*0058*/ 	.byte	0x04, 0x17
        /*005a*/ 	.short	(.L_10986 - .L_10985)
.L_10985:
        /*005c*/ 	.word	0x00000000
        /*0060*/ 	.short	0x0003
        /*0062*/ 	.short	0x0010
        /*0064*/ 	.byte	0x00, 0xf0, 0x11, 0x00


	//----- nvinfo : EIATTR_KPARAM_INFO
	.align		4
.L_10986:
        /*0068*/ 	.byte	0x04, 0x17
        /*006a*/ 	.short	(.L_10988 - .L_10987)
.L_10987:
        /*006c*/ 	.word	0x00000000
        /*0070*/ 	.short	0x0002
        /*0072*/ 	.short	0x000c
        /*0074*/ 	.byte	0x00, 0xf0, 0x11, 0x00


	//----- nvinfo : EIATTR_KPARAM_INFO
	.align		4
.L_10988:
        /*0078*/ 	.byte	0x04, 0x17
        /*007a*/ 	.short	(.L_10990 - .L_10989)
.L_10989:
        /*007c*/ 	.word	0x00000000
        /*0080*/ 	.short	0x0001
        /*0082*/ 	.short	0x0008
        /*0084*/ 	.byte	0x00, 0xf0, 0x11, 0x00


	//----- nvinfo : EIATTR_KPARAM_INFO
	.align		4
.L_10990:
        /*0088*/ 	.byte	0x04, 0x17
        /*008a*/ 	.short	(.L_10992 - .L_10991)
.L_10991:
        /*008c*/ 	.word	0x00000000
        /*0090*/ 	.short	0x0000
        /*0092*/ 	.short	0x0000
        /*0094*/ 	.byte	0x00, 0xf5, 0x21, 0x00


	//----- nvinfo : EIATTR_SPARSE_MMA_MASK
	.align		4
.L_10992:
        /*0098*/ 	.byte	0x03, 0x50
        /*009a*/ 	.short	0x0000


	//----- nvinfo : EIATTR_MAXREG_COUNT
	.align		4
        /*009c*/ 	.byte	0x03, 0x1b
        /*009e*/ 	.short	0x00ff


	//----- nvinfo : EIATTR_MERCURY_ISA_VERSION
	.align		4
        /*00a0*/ 	.byte	0x03, 0x5f
        /*00a2*/ 	.short	0x0101


	//----- nvinfo : EIATTR_VRC_CTA_INIT_COUNT
	.align		4
        /*00a4*/ 	.byte	0x02, 0x4a
	.zero		1
	.zero		1


	//----- nvinfo : EIATTR_EXIT_INSTR_OFFSETS
	.align		4
        /*00a8*/ 	.byte	0x04, 0x1c
        /*00aa*/ 	.short	(.L_10994 - .L_10993)


	//   ....[0]....
.L_10993:
        /*00ac*/ 	.word	0x000000b0


	//   ....[1]....
        /*00b0*/ 	.word	0x000009e0


	//----- nvinfo : EIATTR_CRS_STACK_SIZE
	.align		4
.L_10994:
        /*00b4*/ 	.byte	0x04, 0x1e
        /*00b6*/ 	.short	(.L_10996 - .L_10995)
.L_10995:
        /*00b8*/ 	.word	0x00000000


	//----- nvinfo : EIATTR_CBANK_PARAM_SIZE
	.align		4
.L_10996:
        /*00bc*/ 	.byte	0x03, 0x19
        /*00be*/ 	.short	0x002c


	//----- nvinfo : EIATTR_PARAM_CBANK
	.align		4
        /*00c0*/ 	.byte	0x04, 0x0a
        /*00c2*/ 	.short	(.L_10998 - .L_10997)
	.align		4
.L_10997:
        /*00c4*/ 	.word	index@(.nv.constant0._Z26_permutedims_4D_4_2_3_1_32PfiiiiS_iii)
        /*00c8*/ 	.short	0x0380
        /*00ca*/ 	.short	0x002c


	//----- nvinfo : EIATTR_SW_WAR
	.align		4
.L_10998:
        /*00cc*/ 	.byte	0x04, 0x36
        /*00ce*/ 	.short	(.L_11000 - .L_10999)
.L_10999:
        /*00d0*/ 	.word	0x00000008
.L_11000:


//--------------------- .nv.info._Z26_permutedims_4D_4_2_1_3_64PdiiiiS_iii --------------------------
	.section	.nv.info._Z26_permutedims_4D_4_2_1_3_64PdiiiiS_iii,"",@"SHT_CUDA_INFO"
	.sectionflags	@""
	.align	4


	//----- nvinfo : EIATTR_CUDA_API_VERSION
	.align		4
        /*0000*/ 	.byte	0x04, 0x37
        /*0002*/ 	.short	(.L_11002 - .L_11001)
.L_11001:
        /*0004*/ 	.word	0x00000082


	//----- nvinfo : EIATTR_KPARAM_INFO
	.align		4
.L_11002:
        /*0008*/ 	.byte	0x04, 0x17
        /*000a*/ 	.short	(.L_11004 - .L_11003)
.L_11003:
        /*000c*/ 	.word	0x00000000
        /*0010*/ 	.short	0x0008
        /*0012*/ 	.short	0x0028
        /*0014*/ 	.byte	0x00, 0xf0, 0x11, 0x00


	//----- nvinfo : EIATTR_KPARAM_INFO
	.align		4
.L_11004:
        /*0018*/ 	.byte	0x04, 0x17
        /*001a*/ 	.short	(.L_11006 - .L_11005)
.L_11005:
        /*001c*/ 	.word	0x00000000
        /*0020*/ 	.short	0x0007
        /*0022*/ 	.short	0x0024
        /*0024*/ 	.byte	0x00, 0xf0, 0x11, 0x00


	//----- nvinfo : EIATTR_KPARAM_INFO
	.align		4
.L_11006:
        /*0028*/ 	.byte	0x04, 0x17
        /*002a*/ 	.short	(.L_11008 - .L_11007)
.L_11007:
        /*002c*/ 	.word	0x00000000
        /*0030*/ 	.short	0x0006
        /*0032*/ 	.short	0x0020
        /*0034*/ 	.byte	0x00, 0xf0, 0x11, 0x00


	//----- nvinfo : EIATTR_KPARAM_INFO
	.align		4
.L_11008:
        /*0038*/ 	.byte	0x04, 0x17
        /*003a*/ 	.short	(.L_11010 - .L_11009)
.L_11009:
        /*003c*/ 	.word	0x00000000
        /*0040*/ 	.short	0x0005
        /*0042*/ 	.short	0x0018
        /*0044*/ 	.byte	0x00, 0xf5, 0x21, 0x00


	//----- nvinfo : EIATTR_KPARAM_INFO
	.align		4
.L_11010:
        /*0048*/ 	.byte	0x04, 0x17
        /*004a*/ 	.short	(.L_11012 - .L_11011)
.L_11011:
        /*004c*/ 	.word	0x00000000
        /*0050*/ 	.short	0x0004
        /*0052*/ 	.short	0x0014
        /*0054*/ 	.byte	0x00, 0xf0, 0x11, 0x00


	//----- nvinfo : EIATTR_KPARAM_INFO
	.align		4
.L_11012:
        /*0058*/ 	.byte	0x04, 0x17
        /*005a*/ 	.short	(.L_11014 - .L_11013)
.L_11013:
        /*005c*/ 	.word	0x00000000
        /*0060*/ 	.short	0x0003
        /*0062*/ 	.short	0x0010
        /*0064*/ 	.byte	0x00, 0xf0, 0x11, 0x00


	//----- nvinfo : EIATTR_KPARAM_INFO
	.align		4
.L_11014:
        /*0068*/ 	.byte	0x04, 0x17
        /*006a*/ 	.short	(.L_11016 - .L_11015)
.L_11015:
        /*006c*/ 	.word	0x00000000
        /*0070*/ 	.short	0x0002
        /*0072*/ 	.short	0x000c
        /*0074*/ 	.byte	0x00, 0xf0, 0x11, 0x00


	//----- nvinfo : EIATTR_KPARAM_INFO
	.align		4
.L_11016:
        /*0078*/ 	.byte	0x04, 0x17
        /*007a*/ 	.short	(.L_11018 - .L_11017)
.L_11017:
        /*007c*/ 	.word	0x00000000
        /*0080*/ 	.short	0x0001
        /*0082*/ 	.short	0x0008
        /*0084*/ 	.byte	0x00, 0xf0, 0x11, 0x00


	//----- nvinfo : EIATTR_KPARAM_INFO
	.align		4
.L_11018:
        /*0088*/ 	.byte	0x04, 0x17
        /*008a*/ 	.short	(.L_11020 - .L_11019)
.L_11019:
        /*008c*/ 	.word	0x00000000
        /*0090*/ 	.short	0x0000
        /*0092*/ 	.short	0x0000
        /*0094*/ 	.byte	0x00, 0xf5, 0x21, 0x00


	//----- nvinfo : EIATTR_SPARSE_MMA_MASK
	.align		4
.L_11020:
        /*0098*/ 	.byte	0x03, 0x50
        /*009a*/ 	.short	0x0000


	//----- nvinfo : EIATTR_MAXREG_COUNT
	.align		4
        /*009c*/ 	.byte	0x03, 0x1b
        /*009e*/ 	.short	0x00ff


	//----- nvinfo : EIATTR_MERCURY_ISA_VERSION
	.align		4
        /*00a0*/ 	.byte	0x03, 0x5f
        /*00a2*/ 	.short	0x0101


	//----- nvinfo : EIATTR_VRC_CTA_INIT_COUNT
	.align		4
        /*00a4*/ 	.byte	0x02, 0x4a
	.zero		1
	.zero		1


	//----- nvinfo : EIATTR_EXIT_INSTR_OFFSETS
	.align		4
        /*00a8*/ 	.byte	0x04, 0x1c
        /*00aa*/ 	.short	(.L_11022 - .L_11021)


	//   ....[0]....
.L_11021:
        /*00ac*/ 	.word	0x000000b0


	//   ....[1]....
        /*00b0*/ 	.word	0x000009a0


	//----- nvinfo : EIATTR_CRS_STACK_SIZE
	.align		4
.L_11022:
        /*00b4*/ 	.byte	0x04, 0x1e
        /*00b6*/ 	.short	(.L_11024 - .L_11023)
.L_11023:
        /*00b8*/ 	.word	0x00000000


	//----- nvinfo : EIATTR_CBANK_PARAM_SIZE
	.align		4
.L_11024:
        /*00bc*/ 	.byte	0x03, 0x19
        /*00be*/ 	.short	0x002c


	//----- nvinfo : EIATTR_PARAM_CBANK
	.align		4
        /*00c0*/ 	.byte	0x04, 0x0a
        /*00c2*/ 	.short	(.L_11026 - .L_11025)
	.align		4
.L_11025:
        /*00c4*/ 	.word	index@(.nv.constant0._Z26_permutedims_4D_4_2_1_3_64PdiiiiS_iii)
        /*00c8*/ 	.short	0x0380
        /*00ca*/ 	.short	0x002c


	//----- nvinfo : EIATTR_SW_WAR
	.align		4
.L_11026:
        /*00cc*/ 	.byte	0x04, 0x36
        /*00ce*/ 	.short	(.L_11028 - .L_11027)
.L_11027:
        /*00d0*/ 	.word	0x00000008
.L_11028:


//--------------------- .nv.info._Z26_permutedims_4D_4_2_1_3_32PfiiiiS_iii --------------------------
	.section	.nv.info._Z26_permutedims_4D_4_2_1_3_32PfiiiiS_iii,"",@"SHT_CUDA_INFO"
	.sectionflags	@""
	.align	4


	//----- nvinfo : EIATTR_CUDA_API_VERSION
	.align		4
        /*0000*/ 	.byte	0x04, 0x37
        /*0002*/ 	.short	(.L_11030 - .L_11029)
.L_11029:
        /*0004*/ 	.word	0x00000082


	//----- nvinfo : EIATTR_KPARAM_INFO
	.align		4
.L_11030:
        /*0008*/ 	.byte	0x04, 0x17
        /*000a*/ 	.short	(.L_11032 - .L_11031)
.L_11031:
        /*000c*/ 	.word	0x00000000
        /*0010*/ 	.short	0x0008
        /*0012*/ 	.short	0x0028
        /*0014*/ 	.byte	0x00, 0xf0, 0x11, 0x00


	//----- nvinfo : EIATTR_KPARAM_INFO
	.align		4
.L_11032:
        /*0018*/ 	.byte	0x04, 0x17
        /*001a*/ 	.short	(.L_11034 - .L_11033)
.L_11033:
        /*001c*/ 	.word	0x00000000
        /*0020*/ 	.short	0x0007
        /*0022*/ 	.short	0x0024
        /*0024*/ 	.byte	0x00, 0xf0, 0x11, 0x00


	//----- nvinfo : EIATTR_KPARAM_INFO
	.align		4
.L_11034:
        /*0028*/ 	.byte	0x04, 0x17
        /*002a*/ 	.short	(.L_11036 - .L_11035)
.L_11035:
        /*002c*/ 	.word	0x00000000
        /*0030*/ 	.short	0x0006
        /*0032*/ 	.short	0x0020
        /*0034*/ 	.byte	0x00, 0xf0, 0x11, 0x00


	//----- nvinfo : EIATTR_KPARAM_INFO
	.align		4
.L_11036:
        /*0038*/ 	.byte	0x04, 0x17
        /*003a*/ 	.short	(.L_11038 - .L_11037)
.L_11037:
        /*003c*/ 	.word	0x00000000
        /*0040*/ 	.short	0x0005
        /*0042*/ 	.short	0x0018
        /*0044*/ 	.byte	0x00, 0xf5, 0x21, 0x00


	//----- nvinfo : EIATTR_KPARAM_INFO
	.align		4
.L_11038:
        /*0048*/ 	.byte	0x04, 0x17
        /*004a*/ 	.short	(.L_11040 - .L_11039)
.L_11039:
        /*004c*/ 	.word	0x00000000
        /*0050*/ 	.short	0x0004
        /*0052*/ 	.short	0x0014
        /*0054*/ 	.byte	0x00, 0xf0, 0x11, 0x00


	//----- nvinfo : EIATTR_KPARAM_INFO
	.align		4
.L_11040:
        /*0058*/ 	.byte	0x04, 0x17
        /*005a*/ 	.short	(.L_11042 - .L_11041)
.L_11041:
        /*005c*/ 	.word	0x00000000
        /*0060*/ 	.short	0x0003
        /*0062*/ 	.short	0x0010
        /*0064*/ 	.byte	0x00, 0xf0, 0x11, 0x00


	//----- nvinfo : EIATTR_KPARAM_INFO
	.align		4
.L_11042:
        /*0068*/ 	.byte	0x04, 0x17
        /*006a*/ 	.short	(.L_11044 - .L_11043)
.L_11043:
        /*006c*/ 	.word	0x00000000
        /*0070*/ 	.short	0x0002
        /*0072*/ 	.short	0x000c
        /*0074*/ 	.byte	0x00, 0xf0, 0x11, 0x00


	//----- nvinfo : EIATTR_KPARAM_INFO
	.align		4
.L_11044:
        /*0078*/ 	.byte	0x04, 0x17
        /*007a*/ 	.short	(.L_11046 - .L_11045)
.L_11045:
        /*007c*/ 	.word	0x00000000
        /*0080*/ 	.short	0x0001
        /*0082*/ 	.short	0x0008
        /*0084*/ 	.byte	0x00, 0xf0, 0x11, 0x00


	//----- nvinfo : EIATTR_KPARAM_INFO
	.align		4
.L_11046:
        /*0088*/ 	.byte	0x04, 0x17
        /*008a*/ 	.short	(.L_11048 - .L_11047)
.L_11047:
        /*008c*/ 	.word	0x00000000
        /*0090*/ 	.short	0x0000
        /*0092*/ 	.short	0x0000
        /*0094*/ 	.byte	0x00, 0xf5, 0x21, 0x00


	//----- nvinfo : EIATTR_SPARSE_MMA_MASK
	.align		4
.L_11048:
        /*0098*/ 	.byte	0x03, 0x50
        /*009a*/ 	.short	0x0000


	//----- nvinfo : EIATTR_MAXREG_COUNT
	.align		4
        /*009c*/ 	.byte	0x03, 0x1b
        /*009e*/ 	.short	0x00ff


	//----- nvinfo : EIATTR_MERCURY_ISA_VERSION
	.align		4
        /*00a0*/ 	.byte	0x03, 0x5f
        /*00a2*/ 	.short	0x0101


	//----- nvinfo : EIATTR_VRC_CTA_INIT_COUNT
	.align		4
        /*00a4*/ 	.byte	0x02, 0x4a
	.zero		1
	.zero		1


	//----- nvinfo : EIATTR_EXIT_INSTR_OFFSETS
	.align		4
        /*00a8*/ 	.byte	0x04, 0x1c
        /*00aa*/ 	.short	(.L_11050 - .L_11049)


	//   ....[0]....
.L_11049:
        /*00ac*/ 	.word	0x000000b0


	//   ....[1]....
        /*00b0*/ 	.word	0x000009e0


	//----- nvinfo : EIATTR_CRS_STACK_SIZE
	.align		4
.L_11050:
        /*00b4*/ 	.byte	0x04, 0x1e
        /*00b6*/ 	.short	(.L_11052 - .L_11051)
.L_11051:
        /*00b8*/ 	.word	0x00000000


	//----- nvinfo : EIATTR_CBANK_PARAM_SIZE
	.align		4
.L_11052:
        /*00bc*/ 	.byte	0x03, 0x19
        /*00be*/ 	.short	0x002c


	//----- nvinfo : EIATTR_PARAM_CBANK
	.align		4
        /*00c0*/ 	.byte	0x04, 0x0a
        /*00c2*/ 	.short	(.L_11054 - .L_11053)
	.align		4
.L_11053:
        /*00c4*/ 	.word	index@(.nv.constant0._Z26_permutedims_4D_4_2_1_3_32PfiiiiS_iii)
        /*00c8*/ 	.short	0x0380
        /*00ca*/ 	.short	0x002c


	//----- nvinfo : EIATTR_SW_WAR
	.align		4
.L_11054:
        /*00cc*/ 	.byte	0x04, 0x36
        /*00ce*/ 	.short	(.L_11056 - .L_11055)
.L_11055:
        /*00d0*/ 	.word	0x00000008
.L_11056:


//--------------------- .nv.info._Z26_permutedims_4D_4_1_3_2_64PdiiiiS_iii --------------------------
	.section	.nv.info._Z26_permutedims_4D_4_1_3_2_64PdiiiiS_iii,"",@"SHT_CUDA_INFO"
	.sectionflags	@""
	.align	4


	//----- nvinfo : EIATTR_CUDA_API_VERSION
	.align		4
        /*0000*/ 	.byte	0x04, 0x37
        /*0002*/ 	.short	(.L_11058 - .L_11057)
.L_11057:
        /*0004*/ 	.word	0x00000082


	//----- nvinfo : EIATTR_KPARAM_INFO
	.align		4
.L_11058:
        /*0008*/ 	.byte	0x04, 0x17
        /*000a*/ 	.short	(.L_11060 - .L_11059)
.L_11059:
        /*000c*/ 	.word	0x00000000
        /*0010*/ 	.short	0x0008
        /*0012*/ 	.short	0x0028
        /*0014*/ 	.byte	0x00, 0xf0, 0x11, 0x00


	//----- nvinfo : EIATTR_KPARAM_INFO
	.align		4
.L_11060:
        /*0018*/ 	.byte	0x04, 0x17
        /*001a*/ 	.short	(.L_11062 - .L_11061)
.L_11061:
        /*001c*/ 	.word	0x00000000
        /*0020*/ 	.short	0x0007
        /*0022*/ 	.short	0x0024
        /*0024*/ 	.byte	0x00, 0xf0, 0x11, 0x00


	//----- nvinfo : EIATTR_KPARAM_INFO
	.align		4
.L_11062:
        /*0028*/ 	.byte	0x04, 0x17
        /*002a*/ 	.short	(.L_11064 - .L_11063)
.L_11063:
        /*002c*/ 	.word	0x00000000
        /*0030*/ 	.short	0x0006
        /*0032*/ 	.short	0x0020
        /*0034*/ 	.byte	0x00, 0xf0, 0x11, 0x00


	//----- nvinfo : EIATTR_KPARAM_INFO
	.align		4
.L_11064:
        /*0038*/ 	.byte	0x04, 0x17
        /*003a*/ 	.short	(.L_11066 - .L_11065)
.L_11065:
        /*003c*/ 	.word	0x00000000
        /*0040*/ 	.short	0x0005
        /*0042*/ 	.short	0x0018
        /*0044*/ 	.byte	0x00, 0xf5, 0x21, 0x00


	//----- nvinfo : EIATTR_KPARAM_INFO
	.align		4
.L_11066:
        /*0048*/ 	.byte	0x04, 0x17
        /*004a*/ 	.short	(.L_11068 - .L_11067)
.L_11067:
        /*004c*/ 	.word	0x00000000
        /*0050*/ 	.short	0x0004
        /*0052*/ 	.short	0x0014
        /*0054*/ 	.byte	0x00, 0xf0, 0x11, 0x00


	//----- nvinfo : EIATTR_KPARAM_INFO
	.align		4
.L_11068:
        /*0058*/ 	.byte	0x04, 0x17
        /*005a*/ 	.short	(.L_11070 - .L_11069)
.L_11069:
        /*005c*/ 	.word	0x00000000
        /*0060*/ 	.short	0x0003
        /*0062*/ 	.short	0x0010
        /*0064*/ 	.byte	0x00, 0xf0, 0x11, 0x00


	//----- nvinfo : EIATTR_KPARAM_INFO
	.align		4
.L_11070:
        /*0068*/ 	.byte	0x04, 0x17
        /*006a*/ 	.short	(.L_11072 - .L_11071)
.L_11071:
        /*006c*/ 	.word	0x00000000
        /*0070*/ 	.short	0x0002
        /*0072*/ 	.short	0x000c
        /*0074*/ 	.byte	0x00, 0xf0, 0x11, 0x00


	//----- nvinfo : EIATTR_KPARAM_INFO
	.align		4
.L_11072:
        /*0078*/ 	.byte	0x04, 0x17
        /*007a*/ 	.short	(.L_11074 - .L_11073)
.L_11073:
        /*007c*/ 	.word	0x00000000
        /*0080*/ 	.short	0x0001
        /*0082*/ 	.short	0x0008
        /*0084*/ 	.byte	0x00, 0xf0, 0x11, 0x00


	//----- nvinfo : EIATTR_KPARAM_INFO
	.align		4
.L_11074:
        /*0088*/ 	.byte	0x04, 0x17
        /*008a*/ 	.short	(.L_11076 - .L_11075)
.L_11075:
        /*008c*/ 	.word	0x00000000
        /*0090*/ 	.short	0x0000
        /*0092*/ 	.short	0x0000
        /*0094*/ 	.byte	0x00, 0xf5, 0x21, 0x00


	//----- nvinfo : EIATTR_SPARSE_MMA_MASK
	.align		4
.L_11076:
        /*0098*/ 	.byte	0x03, 0x50
        /*009a*/ 	.short	0x0000


	//----- nvinfo : EIATTR_MAXREG_COUNT
	.align		4
        /*009c*/ 	.byte	0x03, 0x1b
        /*009e*/ 	.short	0x00ff


	//----- nvinfo : EIATTR_MERCURY_ISA_VERSION
	.align		4
        /*00a0*/ 	.byte	0x03, 0x5f
        /*00a2*/ 	.short	0x0101


	//----- nvinfo : EIATTR_VRC_CTA_INIT_COUNT
	.align		4
        /*00a4*/ 	.byte	0x02, 0x4a
	.zero		1
	.zero		1


	//----- nvinfo : EIATTR_EXIT_INSTR_OFFSETS
	.align		4
        /*00a8*/ 	.byte	0x04, 0x1c
        /*00aa*/ 	.short	(.L_11078 - .L_11077)


	//   ....[0]....
.L_11077:
        /*00ac*/ 	.word	0x000000b0


	//   ....[1]....
        /*00b0*/ 	.word	0x00000990


	//----- nvinfo : EIATTR_CRS_STACK_SIZE
	.align		4
.L_11078:
        /*00b4*/ 	.byte	0x04, 0x1e
        /*00b6*/ 	.short	(.L_11080 - .L_11079)
.L_11079:
        /*00b8*/ 	.word	0x00000000


	//----- nvinfo : EIATTR_CBANK_PARAM_SIZE
	.align		4
.L_11080:
        /*00bc*/ 	.byte	0x03, 0x19
        /*00be*/ 	.short	0x002c


	//----- nvinfo : EIATTR_PARAM_CBANK
	.align		4
        /*00c0*/ 	.byte	0x04, 0x0a
        /*00c2*/ 	.short	(.L_11082 - .L_11081)
	.align		4
.L_11081:
        /*00c4*/ 	.word	index@(.nv.constant0._Z26_permutedims_4D_4_1_3_2_64PdiiiiS_iii)
        /*00c8*/ 	.short	0x0380
        /*00ca*/ 	.short	0x002c


	//----- nvinfo : EIATTR_SW_WAR
	.align		4
.L_11082:
        /*00cc*/ 	.byte	0x04, 0x36
        /*00ce*/ 	.short	(.L_11084 - .L_11083)
.L_11083:
        /*00d0*/ 	.word	0x00000008
.L_11084:


//--------------------- .nv.info._Z26_permutedims_4D_4_1_3_2_32PfiiiiS_iii --------------------------
	.section	.nv.info._Z26_permutedims_4D_4_1_3_2_32PfiiiiS_iii,"",@"SHT_CUDA_INFO"
	.sectionflags	@""
	.align	4


	//----- nvinfo : EIATTR_CUDA_API_VERSION
	.align		4
        /*0000*/ 	.byte	0x04, 0x37
        /*0002*/ 	.short	(.L_11086 - .L_11085)
.L_11085:
        /*0004*/ 	.word	0x00000082


	//----- nvinfo : EIATTR_KPARAM_INFO
	.align		4
.L_11086:
        /*0008*/ 	.byte	0x04, 0x17
        /*000a*/ 	.short	(.L_11088 - .L_11087)
.L_11087:
        /*000c*/ 	.word	0x00000000
        /*0010*/ 	.short	0x0008
        /*0012*/ 	.short	0x0028
        /*0014*/ 	.byte	0x00, 0xf0, 0x11, 0x00


	//----- nvinfo : EIATTR_KPARAM_INFO
	.align		4
.L_11088:
        /*0018*/ 	.byte	0x04, 0x17
        /*001a*/ 	.short	(.L_11090 - .L_11089)
.L_11089:
        /*001c*/ 	.word	0x00000000
        /*0020*/ 	.short	0x0007
        /*0022*/ 	.short	0x0024
        /*0024*/ 	.byte	0x00, 0xf0, 0x11, 0x00


	//----- nvinfo : EIATTR_KPARAM_INFO
	.align		4
.L_11090:
        /*0028*/ 	.byte	0x04, 0x17
        /*002a*/ 	.short	(.L_11092 - .L_11091)
.L_11091:
        /*002c*/ 	.word	0x00000000
        /*0030*/ 	.short	0x0006
        /*0032*/ 	.short	0x0020
        /*0034*/ 	.byte	0x00, 0xf0, 0x11, 0x00


	//----- nvinfo : EIATTR_KPARAM_INFO
	.align		4
.L_11092:
        /*0038*/ 	.byte	0x04, 0x17
        /*003a*/ 	.short	(.L_11094 - .L_11093)
.L_11093:
        /*003c*/ 	.word	0x00000000
        /*0040*/ 	.short	0x0005
        /*0042*/ 	.short	0x0018
        /*0044*/ 	.byte	0x00, 0xf5, 0x21, 0x00


	//----- nvinfo : EIATTR_KPARAM_INFO
	.align		4
.L_11094:
        /*0048*/ 	.byte	0x04, 0x17
        /*004a*/ 	.short	(.L_11096 - .L_11095)
.L_11095:
        /*004c*/ 	.word	0x00000000
        /*0050*/ 	.short	0x0004
        /*0052*/ 	.short	0x0014
        /*0054*/ 	.byte	0x00, 0xf0, 0x11, 0x00


	//----- nvinfo : EIATTR_KPARAM_INFO
	.align		4
.L_11096:
        /*0058*/ 	.byte	0x04, 0x17
        /*005a*/ 	.short	(.L_11098 - .L_11097)
.L_11097:
        /*005c*/ 	.word	0x00000000
        /*0060*/ 	.short	0x0003
        /*0062*/ 	.short	0x0010
        /*0064*/ 	.byte	0x00, 0xf0, 0x11, 0x00


	//----- nvinfo : EIATTR_KPARAM_INFO
	.align		4
.L_11098:
        /*0068*/ 	.byte	0x04, 0x17
        /*006a*/ 	.short	(.L_11100 - .L_11099)
.L_11099:
        /*006c*/ 	.word	0x00000000
        /*0070*/ 	.short	0x0002
        /*0072*/ 	.short	0x000c
        /*0074*/ 	.byte	0x00, 0xf0, 0x11, 0x00


	//----- nvinfo : EIATTR_KPARAM_INFO
	.align		4
.L_11100:
        /*0078*/ 	.byte	0x04, 0x17
        /*007a*/ 	.short	(.L_11102 - .L_11101)
.L_11101:
        /*007c*/ 	.word	0x00000000
        /*0080*/ 	.short	0x0001
        /*0082*/ 	.short	0x0008
        /*0084*/ 	.byte	0x00, 0xf0, 0x11, 0x00


	//----- nvinfo : EIATTR_KPARAM_INFO
	.align		4
.L_11102:
        /*0088*/ 	.byte	0x04, 0x17
        /*008a*/ 	.short	(.L_11104 - .L_11103)
.L_11103:
        /*008c*/ 	.word	0x00000000
        /*0090*/ 	.short	0x0000
        /*0092*/ 	.short	0x0000
        /*0094*/ 	.byte	0x00, 0xf5, 0x21, 0x00


	//----- nvinfo : EIATTR_SPARSE_MMA_MASK
	.align		4
.L_11104:
        /*0098*/ 	.byte	0x03, 0x50
        /*009a*/ 	.short	0x0000


	//----- nvinfo : EIATTR_MAXREG_COUNT
	.align		4
        /*009c*/ 	.byte	0x03, 0x1b
        /*009e*/ 	.short	0x00ff


	//----- nvinfo : EIATTR_MERCURY_ISA_VERSION
	.align		4
        /*00a0*/ 	.byte	0x03, 0x5f
        /*00a2*/ 	.short	0x0101


	//----- nvinfo : EIATTR_VRC_CTA_INIT_COUNT
	.align		4
        /*00a4*/ 	.byte	0x02, 0x4a
	.zero		1
	.zero		1


	//----- nvinfo : EIATTR_EXIT_INSTR_OFFSETS
	.align		4
        /*00a8*/ 	.byte	0x04, 0x1c
        /*00aa*/ 	.short	(.L_11106 - .L_11105)


	//   ....[0]....
.L_11105:
        /*00ac*/ 	.word	0x000000b0


	//   ....[1]....
        /*00b0*/ 	.word	0x000009e0


	//----- nvinfo : EIATTR_CRS_STACK_SIZE
	.align		4
.L_11106:
        /*00b4*/ 	.byte	0x04, 0x1e
        /*00b6*/ 	.short	(.L_11108 - .L_11107)
.L_11107:
        /*00b8*/ 	.word	0x00000000


	//----- nvinfo : EIATTR_CBANK_PARAM_SIZE
	.align		4
.L_11108:
        /*00bc*/ 	.byte	0x03, 0x19
        /*00be*/ 	.short	0x002c


	//----- nvinfo : EIATTR_PARAM_CBANK
	.align		4
        /*00c0*/ 	.byte	0x04, 0x0a
        /*00c2*/ 	.short	(.L_11110 - .L_11109)
	.align		4
.L_11109:
        /*00c4*/ 	.word	index@(.nv.constant0._Z26_permutedims_4D_4_1_3_2_32PfiiiiS_iii)
        /*00c8*/ 	.short	0x0380
        /*00ca*/ 	.short	0x002c


	//----- nvinfo : EIATTR_SW_WAR
	.align		4
.L_11110:
        /*00cc*/ 	.byte	0x04, 0x36
        /*00ce*/ 	.short	(.L_11112 - .L_11111)
.L_11111:
        /*00d0*/ 	.word	0x00000008
.L_11112:


//--------------------- .nv.info._Z26_permutedims_4D_4_1_2_3_64PdiiiiS_iii --------------------------
	.section	.nv.info._Z26_permutedims_4D_4_1_2_3_64PdiiiiS_iii,"",@"SHT_CUDA_INFO"
	.sectionflags	@""
	.align	4


	//----- nvinfo : EIATTR_CUDA_API_VERSION
	.align		4
        /*0000*/ 	.byte	0x04, 0x37
        /*0002*/ 	.short	(.L_11114 - .L_11113)
.L_11113:
        /*0004*/ 	.word	0x00000082


	//----- nvinfo : EIATTR_KPARAM_INFO
	.align		4
.L_11114:
        /*0008*/ 	.byte	0x04, 0x17
        /*000a*/ 	.short	(.L_11116 - .L_11115)
.L_11115:
        /*000c*/ 	.word	0x00000000
        /*0010*/ 	.short	0x0008
        /*0012*/ 	.short	0x0028
        /*0014*/ 	.byte	0x00, 0xf0, 0x11, 0x00


	//----- nvinfo : EIATTR_KPARAM_INFO
	.align		4
.L_11116:
        /*0018*/ 	.byte	0x04, 0x17
        /*001a*/ 	.short	(.L_11118 - .L_11117)
.L_11117:
        /*001c*/ 	.word	0x00000000
        /*0020*/ 	.short	0x0007
        /*0022*/ 	.short	0x0024
        /*0024*/ 	.byte	0x00, 0xf0, 0x11, 0x00


	//----- nvinfo : EIATTR_KPARAM_INFO
	.align		4
.L_11118:
        /*0028*/ 	.byte	0x04, 0x17
        /*002a*/ 	.short	(.L_11120 - .L_11119)
.L_11119:
        /*002c*/ 	.word	0x00000000
        /*0030*/ 	.short	0x0006
        /*0032*/ 	.short	0x0020
        /*0034*/ 	.byte	0x00, 0xf0, 0x11, 0x00


	//----- nvinfo : EIATTR_KPARAM_INFO
	.align		4
.L_11120:
        /*0038*/ 	.byte	0x04, 0x17
        /*003a*/ 	.short	(.L_11122 - .L_11121)
.L_11121:
        /*003c*/ 	.word	0x00000000
        /*0040*/ 	.short	0x0005
        /*0042*/ 	.short	0x0018
        /*0044*/ 	.byte	0x00, 0xf5, 0x21, 0x00


	//----- nvinfo : EIATTR_KPARAM_INFO
	.align		4
.L_11122:
        /*0048*/ 	.byte	0x04, 0x17
        /*004a*/ 	.short	(.L_11124 - .L_11123)
.L_11123:
        /*004c*/ 	.word	0x00000000
        /*0050*/ 	.short	0x0004
        /*0052*/ 	.short	0x0014
        /*0054*/ 	.byte	0x00, 0xf0, 0x11, 0x00


	//----- nvinfo : EIATTR_KPARAM_INFO
	.align		4
.L_11124:
        /*0058*/ 	.byte	0x04, 0x17
        /*005a*/ 	.short	(.L_11126 - .L_11125)
.L_11125:
        /*005c*/ 	.word	0x00000000
        /*0060*/ 	.short	0x0003
        /*0062*/ 	.short	0x0010
        /*0064*/ 	.byte	0x00, 0xf0, 0x11, 0x00


	//----- nvinfo : EIATTR_KPARAM_INFO
	.align		4
.L_11126:
        /*0068*/ 	.byte	0x04, 0x17
        /*006a*/ 	.short	(.L_11128 - .L_11127)
.L_11127:
        /*006c*/ 	.word	0x00000000
        /*0070*/ 	.short	0x0002
        /*0072*/ 	.short	0x000c
        /*0074*/ 	.byte	0x00, 0xf0, 0x11, 0x00


	//----- nvinfo : EIATTR_KPARAM_INFO
	.align		4
.L_11128:
        /*0078*/ 	.byte	0x04, 0x17
        /*007a*/ 	.short	(.L_11130 - .L_11129)
.L_11129:
        /*007c*/ 	.word	0x00000000
        /*0080*/ 	.short	0x0001
        /*0082*/ 	.short	0x0008
        /*0084*/ 	.byte	0x00, 0xf0, 0x11, 0x00


	//----- nvinfo : EIATTR_KPARAM_INFO
	.align		4
.L_11130:
        /*0088*/ 	.byte	0x04, 0x17
        /*008a*/ 	.short	(.L_11132 - .L_11131)
.L_11131:
        /*008c*/ 	.word	0x00000000
        /*0090*/ 	.short	0x0000
        /*0092*/ 	.short	0x0000
        /*0094*/ 	.byte	0x00, 0xf5, 0x21, 0x00


	//----- nvinfo : EIATTR_SPARSE_MMA_MASK
	.align		4
.L_11132:
        /*0098*/ 	.byte	0x03, 0x50
        /*009a*/ 	.short	0x0000


	//----- nvinfo : EIATTR_MAXREG_COUNT
	.align		4
        /*009c*/ 	.byte	0x03, 0x1b
        /*009e*/ 	.short	0x00ff


	//----- nvinfo : EIATTR_MERCURY_ISA_VERSION
	.align		4
        /*00a0*/ 	.byte	0x03, 0x5f
        /*00a2*/ 	.short	0x0101


	//----- nvinfo : EIATTR_VRC_CTA_INIT_COUNT
	.align		4
        /*00a4*/ 	.byte	0x02, 0x4a
	.zero		1
	.zero		1


	//----- nvinfo : EIATTR_EXIT_INSTR_OFFSETS
	.align		4
        /*00a8*/ 	.byte	0x04, 0x1c
        /*00aa*/ 	.short	(.L_11134 - .L_11133)


	//   ....[0]....
.L_11133:
        /*00ac*/ 	.word	0x000000b0


	//   ....[1]....
        /*00b0*/ 	.word	0x00000990


	//----- nvinfo : EIATTR_CRS_STACK_SIZE
	.align		4
.L_11134:
        /*00b4*/ 	.byte	0x04, 0x1e
        /*00b6*/ 	.short	(.L_11136 - .L_11135)
.L_11135:
        /*00b8*/ 	.word	0x00000000


	//----- nvinfo : EIATTR_CBANK_PARAM_SIZE
	.align		4
.L_11136:
        /*00bc*/ 	.byte	0x03, 0x19
        /*00be*/ 	.short	0x002c


	//----- nvinfo : EIATTR_PARAM_CBANK
	.align		4
        /*00c0*/ 	.byte	0x04, 0x0a
        /*00c2*/ 	.short	(.L_11138 - .L_11137)
	.align		4
.L_11137:
        /*00c4*/ 	.word	index@(.nv.constant0._Z26_permutedims_4D_4_1_2_3_64PdiiiiS_iii)
        /*00c8*/ 	.short	0x0380
        /*00ca*/ 	.short	0x002c


	//----- nvinfo : EIATTR_SW_WAR
	.align		4
.L_11138:
        /*00cc*/ 	.byte	0x04, 0x36
        /*00ce*/ 	.short	(.L_11140 - .L_11139)
.L_11139:
        /*00d0*/ 	.word	0x00000008
.L_11140:


//--------------------- .nv.info._Z26_permutedims_4D_4_1_2_3_32PfiiiiS_iii --------------------------
	.section	.nv.info._Z26_permutedims_4D_4_1_2_3_32PfiiiiS_iii,"",@"SHT_CUDA_INFO"
	.sectionflags	@""
	.align	4


	//----- nvinfo : EIATTR_CUDA_API_VERSION
	.align		4
        /*0000*/ 	.byte	0x04, 0x37
        /*0002*/ 	.short	(.L_11142 - .L_11141)
.L_11141:
        /*0004*/ 	.word	0x00000082


	//----- nvinfo : EIATTR_KPARAM_INFO
	.align		4
.L_11142:
        /*0008*/ 	.byte	0x04, 0x17
        /*000a*/ 	.short	(.L_11144 - .L_11143)
.L_11143:
        /*000c*/ 	.word	0x00000000
        /*0010*/ 	.short	0x0008
        /*0012*/ 	.short	0x0028
        /*0014*/ 	.byte	0x00, 0xf0, 0x11, 0x00


	//----- nvinfo : EIATTR_KPARAM_INFO
	.align		4
.L_11144:
        /*0018*/ 	.byte	0x04, 0x17
        /*001a*/ 	.short	(.L_11146 - .L_11145)
.L_11145:
        /*001c*/ 	.word	0x00000000
        /*0020*/ 	.short	0x0007
        /*0022*/ 	.short	0x0024
        /*0024*/ 	.byte	0x00, 0xf0, 0x11, 0x00


	//----- nvinfo : EIATTR_KPARAM_INFO
	.align		4
.L_11146:
        /*0028*/ 	.byte	0x04, 0x17
        /*002a*/ 	.short	(.L_11148 - .L_11147)
.L_11147:
        /*002c*/ 	.word	0x00000000
        /*0030*/ 	.short	0x0006
        /*0032*/ 	.short	0x0020
        /*0034*/ 	.byte	0x00, 0xf0, 0x11, 0x00


	//----- nvinfo : EIATTR_KPARAM_INFO
	.align		4
.L_11148:
        /*0038*/ 	.byte	0x04, 0x17
        /*003a*/ 	.short	(.L_11150 - .L_11149)
.L_11149:
        /*003c*/ 	.word	0x00000000
        /*0040*/ 	.short	0x0005
        /*0042*/ 	.short	0x0018
        /*0044*/ 	.byte	0x00, 0xf5, 0x21, 0x00


	//----- nvinfo : EIATTR_KPARAM_INFO
	.align		4
.L_11150:
        /*0048*/ 	.byte	0x04, 0x17
        /*004a*/ 	.short	(.L_11152 - .L_11151)
.L_11151:
        /*004c*/ 	.word	0x00000000
        /*0050*/ 	.short	0x0004
        /*0052*/ 	.short	0x0014
        /*0054*/ 	.byte	0x00, 0xf0, 0x11, 0x00


	//----- nvinfo : EIATTR_KPARAM_INFO
	.align		4
.L_11152:
        /*0058*/ 	.byte	0x04, 0x17
        /*005a*/ 	.short	(.L_11154 - .L_11153)
.L_11153:
        /*005c*/ 	.word	0x00000000
        /*0060*/ 	.short	0x0003
        /*0062*/ 	.short	0x0010
        /*0064*/ 	.byte	0x00, 0xf0, 0x11, 0x00


	//----- nvinfo : EIATTR_KPARAM_INFO
	.align		4
.L_11154:
        /*0068*/ 	.byte	0x04, 0x17
        /*006a*/ 	.short	(.L_11156 - .L_11155)
.L_11155:
        /*006c*/ 	.word	0x00000000
        /*0070*/ 	.short	0x0002
        /*0072*/ 	.short	0x000c
        /*0074*/ 	.byte	0x00, 0xf0, 0x11, 0x00


	//----- nvinfo : EIATTR_KPARAM_INFO
	.align		4
.L_11156:
        /*0078*/ 	.byte	0x04, 0x17
        /*007a*/ 	.short	(.L_11158 - .L_11157)
.L_11157:
        /*007c*/ 	.word	0x00000000
        /*0080*/ 	.short	0x0001
        /*0082*/ 	.short	0x0008
        /*0084*/ 	.byte	0x00, 0xf0, 0x11, 0x00


	//----- nvinfo : EIATTR_KPARAM_INFO
	.align		4
.L_11158:
        /*0088*/ 	.byte	0x04, 0x17
        /*008a*/ 	.short	(.L_11160 - .L_11159)
.L_11159:
        /*008c*/ 	.word	0x00000000
        /*0090*/ 	.short	0x0000
        /*0092*/ 	.short	0x0000
        /*0094*/ 	.byte	0x00, 0xf5, 0x21, 0x00


	//----- nvinfo : EIATTR_SPARSE_MMA_MASK
	.align		4
.L_11160:
        /*0098*/ 	.byte	0x03, 0x50
        /*009a*/ 	.short	0x0000


	//----- nvinfo : EIATTR_MAXREG_COUNT
	.align		4
        /*009c*/ 	.byte	0x03, 0x1b
        /*009e*/ 	.short	0x00ff


	//----- nvinfo : EIATTR_MERCURY_ISA_VERSION
	.align		4
        /*00a0*/ 	.byte	0x03, 0x5f
        /*00a2*/ 	.short	0x0101


	//----- nvinfo : EIATTR_VRC_CTA_INIT_COUNT
	.align		4
        /*00a4*/ 	.byte	0x02, 0x4a
	.zero		1
	.zero		1


	//----- nvinfo : EIATTR_EXIT_INSTR_OFFSETS
	.align		4
        /*00a8*/ 	.byte	0x04, 0x1c
        /*00aa*/ 	.short	(.L_11162 - .L_11161)


	//   ....[0]....
.L_11161:
        /*00ac*/ 	.word	0x000000b0


	//   ....[1]....
        /*00b0*/ 	.word	0x000009e0


	//----- nvinfo : EIATTR_CRS_STACK_SIZE
	.align		4
.L_11162:
        /*00b4*/ 	.byte	0x04, 0x1e
        /*00b6*/ 	.short	(.L_11164 - .L_11163)
.L_11163:
        /*00b8*/ 	.word	0x00000000


	//----- nvinfo : EIATTR_CBANK_PARAM_SIZE
	.align		4
.L_11164:
        /*00bc*/ 	.byte	0x03, 0x19
        /*00be*/ 	.short	0x002c


	//----- nvinfo : EIATTR_PARAM_CBANK
	.align		4
        /*00c0*/ 	.byte	0x04, 0x0a
        /*00c2*/ 	.short	(.L_11166 - .L_11165)
	.align		4
.L_11165:
        /*00c4*/ 	.word	index@(.nv.constant0._Z26_permutedims_4D_4_1_2_3_32PfiiiiS_iii)
        /*00c8*/ 	.short	0x0380
        /*00ca*/ 	.short	0x002c


	//----- nvinfo : EIATTR_SW_WAR
	.align		4
.L_11166:
        /*00cc*/ 	.byte	0x04, 0x36
        /*00ce*/ 	.short	(.L_11168 - .L_11167)
.L_11167:
        /*00d0*/ 	.word	0x00000008
.L_11168:


//--------------------- .nv.info._Z26_permutedims_4D_3_4_2_1_64PdiiiiS_iii --------------------------
	.section	.nv.info._Z26_permutedims_4D_3_4_2_1_64PdiiiiS_iii,"",@"SHT_CUDA_INFO"
	.sectionflags	@""
	.align	4


	//----- nvinfo : EIATTR_CUDA_API_VERSION
	.align		4
        /*0000*/ 	.byte	0x04, 0x37
        /*0002*/ 	.short	(.L_11170 - .L_11169)
.L_11169:
        /*0004*/ 	.word	0x00000082


	//----- nvinfo : EIATTR_KPARAM_INFO
	.align		4
.L_11170:
        /*0008*/ 	.byte	0x04, 0x17
        /*000a*/ 	.short	(.L_11172 - .L_11171)
.L_11171:
        /*000c*/ 	.word	0x00000000
        /*0010*/ 	.short	0x0008
        /*0012*/ 	.short	0x0028
        /*0014*/ 	.byte	0x00, 0xf0, 0x11, 0x00


	//----- nvinfo : EIATTR_KPARAM_INFO
	.align		4
.L_11172:
        /*0018*/ 	.byte	0x04, 0x17
        /*001a*/ 	.short	(.L_11174 - .L_11173)
.L_11173:
        /*001c*/ 	.word	0x00000000
        /*0020*/ 	.short	0x0007
        /*0022*/ 	.short	0x0024
        /*0024*/ 	.byte	0x00, 0xf0, 0x11, 0x00


	//----- nvinfo : EIATTR_KPARAM_INFO
	.align		4
.L_11174:
        /*0028*/ 	.byte	0x04, 0x17
        /*002a*/ 	.short	(.L_11176 - .L_11175)
.L_11175:
        /*002c*/ 	.word	0x00000000
        /*0030*/ 	.short	0x0006
        /*0032*/ 	.short	0x0020
        /*0034*/ 	.byte	0x00, 0xf0, 0x11, 0x00


	//----- nvinfo : EIATTR_KPARAM_INFO
	.align		4
.L_11176:
        /*0038*/ 	.byte	0x04, 0x17
        /*003a*/ 	.short	(.L_11178 - .L_11177)
.L_11177:
        /*003c*/ 	.word	0x00000000
        /*0040*/ 	.short	0x0005
        /*0042*/ 	.short	0x0018
        /*0044*/ 	.byte	0x00, 0xf5, 0x21, 0x00


	//----- nvinfo : EIATTR_KPARAM_INFO
	.align		4
.L_11178:
        /*0048*/ 	.byte	0x04, 0x17
        /*004a*/ 	.short	(.L_11180 - .L_11179)
.L_11179:
        /*004c*/ 	.word	0x00000000
        /*0050*/ 	.short	0x0004
        /*0052*/ 	.short	0x0014
        /*0054*/ 	.byte	0x00, 0xf0, 0x11, 0x00


	//----- nvinfo : EIATTR_KPARAM_INFO
	.align		4
.L_11180:
        /*0058*/ 	.byte	0x04, 0x17
        /*005a*/ 	.short	(.L_11182 - .L_11181)
.L_11181:
        /*005c*/ 	.word	0x00000000
        /*0060*/ 	.short	0x0003
        /*0062*/ 	.short	0x0010
        /*0064*/ 	.byte	0x00, 0xf0, 0x11, 0x00


	//----- nvinfo : EIATTR_KPARAM_INFO
	.align		4
.L_11182:
        /*0068*/ 	.byte	0x04, 0x17
        /*006a*/ 	.short	(.L_11184 - .L_11183)
.L_11183:
        /*006c*/ 	.word	0x00000000
        /*0070*/ 	.short	0x0002
        /*0072*/ 	.short	0x000c
        /*0074*/ 	.byte	0x00, 0xf0, 0x11, 0x00


	//----- nvinfo : EIATTR_KPARAM_INFO
	.align		4
.L_11184:
        /*0078*/ 	.byte	0x04, 0x17
        /*007a*/ 	.short	(.L_11186 - .L_11185)
.L_11185:
        /*007c*/ 	.word	0x00000000
        /*0080*/ 	.short	0x0001
        /*0082*/ 	.short	0x0008
        /*0084*/ 	.byte	0x00, 0xf0, 0x11, 0x00


	//----- nvinfo : EIATTR_KPARAM_INFO
	.align		4
.L_11186:
        /*0088*/ 	.byte	0x04, 0x17
        /*008a*/ 	.short	(.L_11188 - .L_11187)
.L_11187:
        /*008c*/ 	.word	0x00000000
        /*0090*/ 	.short	0x0000
        /*0092*/ 	.short	0x0000
        /*0094*/ 	.byte	0x00, 0xf5, 0x21, 0x00


	//----- nvinfo : EIATTR_SPARSE_MMA_MASK
	.align		4
.L_11188:
        /*0098*/ 	.byte	0x03, 0x50
        /*009a*/ 	.short	0x0000


	//----- nvinfo : EIATTR_MAXREG_COUNT
	.align		4
        /*009c*/ 	.byte	0x03, 0x1b
        /*009e*/ 	.short	0x00ff


	//----- nvinfo : EIATTR_MERCURY_ISA_VERSION
	.align		4
        /*00a0*/ 	.byte	0x03, 0x5f
        /*00a2*/ 	.short	0x0101


	//----- nvinfo : EIATTR_VRC_CTA_INIT_COUNT
	.align		4
        /*00a4*/ 	.byte	0x02, 0x4a
	.zero		1
	.zero		1


	//----- nvinfo : EIATTR_EXIT_INSTR_OFFSETS
	.align		4
        /*00a8*/ 	.byte	0x04, 0x1c
        /*00aa*/ 	.short	(.L_11190 - .L_11189)


	//   ....[0]....
.L_11189:
        /*00ac*/ 	.word	0x000000b0


	//   ....[1]....
        /*00b0*/ 	.word	0x000009a0


	//----- nvinfo : EIATTR_CRS_STACK_SIZE
	.align		4
.L_11190:
        /*00b4*/ 	.byte	0x04, 0x1e
        /*00b6*/ 	.short	(.L_11192 - .L_11191)
.L_11191:
        /*00b8*/ 	.word	0x00000000


	//----- nvinfo : EIATTR_CBANK_PARAM_SIZE
	.align		4
.L_11192:
        /*00bc*/ 	.byte	0x03, 0x19
        /*00be*/ 	.short	0x002c


	//----- nvinfo : EIATTR_PARAM_CBANK
	.align		4
        /*00c0*/ 	.byte	0x04, 0x0a
        /*00c2*/ 	.short	(.L_11194 - .L_11193)
	.align		4
.L_11193:
        /*00c4*/ 	.word	index@(.nv.constant0._Z26_permutedims_4D_3_4_2_1_64PdiiiiS_iii)
        /*00c8*/ 	.short	0x0380
        /*00ca*/ 	.short	0x002c


	//----- nvinfo : EIATTR_SW_WAR
	.align		4
.L_11194:
        /*00cc*/ 	.byte	0x04, 0x36
        /*00ce*/ 	.short	(.L_11196 - .L_11195)
.L_11195:
        /*00d0*/ 	.word	0x00000008
.L_11196:


//--------------------- .nv.info._Z26_permutedims_4D_3_4_2_1_32PfiiiiS_iii --------------------------
	.section	.nv.info._Z26_permutedims_4D_3_4_2_1_32PfiiiiS_iii,"",@"SHT_CUDA_INFO"
	.sectionflags	@""
	.align	4


	//----- nvinfo : EIATTR_CUDA_API_VERSION
	.align		4
        /*0000*/ 	.byte	0x04, 0x37
        /*0002*/ 	.short	(.L_11198 - .L_11197)
.L_11197:
        /*0004*/ 	.word	0x00000082


	//----- nvinfo : EIATTR_KPARAM_INFO
	.align		4
.L_11198:
        /*0008*/ 	.byte	0x04, 0x17
        /*000a*/ 	.short	(.L_11200 - .L_11199)
.L_11199:
        /*000c*/ 	.word	0x00000000
        /*0010*/ 	.short	0x0008
        /*0012*/ 	.short	0x0028
        /*0014*/ 	.byte	0x00, 0xf0, 0x11, 0x00


	//----- nvinfo : EIATTR_KPARAM_INFO
	.align		4
.L_11200:
        /*0018*/ 	.byte	0x04, 0x17
        /*001a*/ 	.short	(.L_11202 - .L_11201)
.L_11201:
        /*001c*/ 	.word	0x00000000
        /*0020*/ 	.short	0x0007
        /*0022*/ 	.short	0x0024
        /*0024*/ 	.byte	0x00, 0xf0, 0x11, 0x00


	//----- nvinfo : EIATTR_KPARAM_INFO
	.align		4
.L_11202:
        /*0028*/ 	.byte	0x04, 0x17
        /*002a*/ 	.short	(.L_11204 - .L_11203)
.L_11203:
        /*002c*/ 	.word	0x00000000
        /*0030*/ 	.short	0x0006
        /*0032*/ 	.short	0x0020
        /*0034*/ 	.byte	0x00, 0xf0, 0x11, 0x00


	//----- nvinfo : EIATTR_KPARAM_INFO
	.align		4
.L_11204:
        /*0038*/ 	.byte	0x04, 0x17
        /*003a*/ 	.short	(.L_11206 - .L_11205)
.L_11205:
        /*003c*/ 	.word	0x00000000
        /*0040*/ 	.short	0x0005
        /*0042*/ 	.short	0x0018
        /*0044*/ 	.byte	0x00, 0xf5, 0x21, 0x00


	//----- nvinfo : EIATTR_KPARAM_INFO
	.align		4
.L_11206:
        /*0048*/ 	.byte	0x04, 0x17
        /*004a*/ 	.short	(.L_11208 - .L_11207)
.L_11207:
        /*004c*/ 	.word	0x00000000
        /*0050*/ 	.short	0x0004
        /*0052*/ 	.short	0x0014
        /*0054*/ 	.byte	0x00, 0xf0, 0x11, 0x00


	//----- nvinfo : EIATTR_KPARAM_INFO
	.align		4
.L_11208:
        /*0058*/ 	.byte	0x04, 0x17
        /*005a*/ 	.short	(.L_11210 - .L_11209)
.L_11209:
        /*005c*/ 	.word	0x00000000
        /*0060*/ 	.short	0x0003
        /*0062*/ 	.short	0x0010
        /*0064*/ 	.byte	0x00, 0xf0, 0x11, 0x00


	//----- nvinfo : EIATTR_KPARAM_INFO
	.align		4
.L_11210:
        /*0068*/ 	.byte	0x04, 0x17
        /*006a*/ 	.short	(.L_11212 - .L_11211)
.L_11211:
        /*006c*/ 	.word	0x00000000
        /*0070*/ 	.short	0x0002
        /*0072*/ 	.short	0x000c
        /*0074*/ 	.byte	0x00, 0xf0, 0x11, 0x00


	//----- nvinfo : EIATTR_KPARAM_INFO
	.align		4
.L_11212:
        /*0078*/ 	.byte	0x04, 0x17
        /*007a*/ 	.short	(.L_11214 - .L_11213)
.L_11213:
        /*007c*/ 	.word	0x00000000
        /*0080*/ 	.short	0x0001
        /*0082*/ 	.short	0x0008
        /*0084*/ 	.byte	0x00, 0xf0, 0x11, 0x00


	//----- nvinfo : EIATTR_KPARAM_INFO
	.align		4
.L_11214:
        /*0088*/ 	.byte	0x04, 0x17
        /*008a*/ 	.short	(.L_11216 - .L_11215)
.L_11215:
        /*008c*/ 	.word	0x00000000
        /*0090*/ 	.short	0x0000
        /*0092*/ 	.short	0x0000
        /*0094*/ 	.byte	0x00, 0xf5, 0x21, 0x00


	//----- nvinfo : EIATTR_SPARSE_MMA_MASK
	.align		4
.L_11216:
        /*0098*/ 	.byte	0x03, 0x50
        /*009a*/ 	.short	0x0000


	//----- nvinfo : EIATTR_MAXREG_COUNT
	.align		4
        /*009c*/ 	.byte	0x03, 0x1b
        /*009e*/ 	.short	0x00ff


	//----- nvinfo : EIATTR_MERCURY_ISA_VERSION
	.align		4
        /*00a0*/ 	.byte	0x03, 0x5f
        /*00a2*/ 	.short	0x0101


	//----- nvinfo : EIATTR_VRC_CTA_INIT_COUNT
	.align		4
        /*00a4*/ 	.byte	0x02, 0x4a
	.zero		1
	.zero		1


	//----- nvinfo : EIATTR_EXIT_INSTR_OFFSETS
	.align		4
        /*00a8*/ 	.byte	0x04, 0x1c
        /*00aa*/ 	.short	(.L_11218 - .L_11217)


	//   ....[0]....
.L_11217:
        /*00ac*/ 	.word	0x000000b0


	//   ....[1]....
        /*00b0*/ 	.word	0x000009e0


	//----- nvinfo : EIATTR_CRS_STACK_SIZE
	.align		4
.L_11218:
        /*00b4*/ 	.byte	0x04, 0x1e
        /*00b6*/ 	.short	(.L_11220 - .L_11219)
.L_11219:
        /*00b8*/ 	.word	0x00000000


	//----- nvinfo : EIATTR_CBANK_PARAM_SIZE
	.align		4
.L_11220:
        /*00bc*/ 	.byte	0x03, 0x19
        /*00be*/ 	.short	0x002c


	//----- nvinfo : EIATTR_PARAM_CBANK
	.align		4
        /*00c0*/ 	.byte	0x04, 0x0a
        /*00c2*/ 	.short	(.L_11222 - .L_11221)
	.align		4
.L_11221:
        /*00c4*/ 	.word	index@(.nv.constant0._Z26_permutedims_4D_3_4_2_1_32PfiiiiS_iii)
        /*00c8*/ 	.short	0x0380
        /*00ca*/ 	.short	0x002c


	//----- nvinfo : EIATTR_SW_WAR
	.align		4
.L_11222:
        /*00cc*/ 	.byte	0x04, 0x36
        /*00ce*/ 	.short	(.L_11224 - .L_11223)
.L_11223:
        /*00d0*/ 	.word	0x00000008
.L_11224:


//--------------------- .nv.info._Z26_permutedims_4D_3_4_1_2_64PdiiiiS_iii --------------------------
	.section	.nv.info._Z26_permutedims_4D_3_4_1_2_64PdiiiiS_iii,"",@"SHT_CUDA_INFO"
	.sectionflags	@""
	.align	4


	//----- nvinfo : EIATTR_CUDA_API_VERSION
	.align		4
        /*0000*/ 	.byte	0x04, 0x37
        /*0002*/ 	.short	(.L_11226 - .L_11225)
.L_11225:
        /*0004*/ 	.word	0x00000082


	//----- nvinfo : EIATTR_KPARAM_INFO
	.align		4
.L_11226:
        /*0008*/ 	.byte	0x04, 0x17
        /*000a*/ 	.short	(.L_11228 - .L_11227)
.L_11227:
        /*000c*/ 	.word	0x00000000
        /*0010*/ 	.short	0x0008
        /*0012*/ 	.short	0x0028
        /*0014*/ 	.byte	0x00, 0xf0, 0x11, 0x00


	//----- nvinfo : EIATTR_KPARAM_INFO
	.align		4
.L_11228:
        /*0018*/ 	.byte	0x04, 0x17
        /*001a*/ 	.short	(.L_11230 - .L_11229)
.L_11229:
        /*001c*/ 	.word	0x00000000
        /*0020*/ 	.short	0x0007
        /*0022*/ 	.short	0x0024
        /*0024*/ 	.byte	0x00, 0xf0, 0x11, 0x00


	//----- nvinfo : EIATTR_KPARAM_INFO
	.align		4
.L_11230:
        /*0028*/ 	.byte	0x04, 0x17
        /*002a*/ 	.short	(.L_11232 - .L_11231)
.L_11231:
        /*002c*/ 	.word	0x00000000
        /*0030*/ 	.short	0x0006
        /*0032*/ 	.short	0x0020
        /*0034*/ 	.byte	0x00, 0xf0, 0x11, 0x00


	//----- nvinfo : EIATTR_KPARAM_INFO
	.align		4
.L_11232:
        /*0038*/ 	.byte	0x04, 0x17
        /*003a*/ 	.short	(.L_11234 - .L_11233)
.L_11233:
        /*003c*/ 	.word	0x00000000
        /*0040*/ 	.short	0x0005
        /*0042*/ 	.short	0x0018
        /*0044*/ 	.byte	0x00, 0xf5, 0x21, 0x00


	//----- nvinfo : EIATTR_KPARAM_INFO
	.align		4
.L_11234:
        /*0048*/ 	.byte	0x04, 0x17
        /*004a*/ 	.short	(.L_11236 - .L_11235)
.L_11235:
        /*004c*/ 	.word	0x00000000
        /*0050*/ 	.short	0x0004
        /*0052*/ 	.short	0x0014
        /*0054*/ 	.byte	0x00, 0xf0, 0x11, 0x00


	//----- nvinfo : EIATTR_KPARAM_INFO
	.align		4
.L_11236:
        /*0058*/ 	.byte	0x04, 0x17
        /*005a*/ 	.short	(.L_11238 - .L_11237)
.L_11237:
        /*005c*/ 	.word	0x00000000
        /*0060*/ 	.short	0x0003
        /*0062*/ 	.short	0x0010
        /*0064*/ 	.byte	0x00, 0xf0, 0x11, 0x00


	//----- nvinfo : EIATTR_KPARAM_INFO
	.align		4
.L_11238:
        /*0068*/ 	.byte	0x04, 0x17
        /*006a*/ 	.short	(.L_11240 - .L_11239)
.L_11239:
        /*006c*/ 	.word	0x00000000
        /*0070*/ 	.short	0x0002
        /*0072*/ 	.short	0x000c
        /*0074*/ 	.byte	0x00, 0xf0, 0x11, 0x00


	//----- nvinfo : EIATTR_KPARAM_INFO
	.align		4
.L_11240:
        /*0078*/ 	.byte	0x04, 0x17
        /*007a*/ 	.short	(.L_11242 - .L_11241)
.L_11241:
        /*007c*/ 	.word	0x00000000
        /*0080*/ 	.short	0x0001
        /*0082*/ 	.short	0x0008
        /*0084*/ 	.byte	0x00, 0xf0, 0x11, 0x00


	//----- nvinfo : EIATTR_KPARAM_INFO
	.align		4
.L_11242:
        /*0088*/ 	.byte	0x04, 0x17
        /*008a*/ 	.short	(.L_11244 - .L_11243)
.L_11243:
        /*008c*/ 	.word	0x00000000
        /*0090*/ 	.short	0x0000
        /*0092*/ 	.short	0x0000
        /*0094*/ 	.byte	0x00, 0xf5, 0x21, 0x00


	//----- nvinfo : EIATTR_SPARSE_MMA_MASK
	.align		4
.L_11244:
        /*0098*/ 	.byte	0x03, 0x50
        /*009a*/ 	.short	0x0000


	//----- nvinfo : EIATTR_MAXREG_COUNT
	.align		4
        /*009c*/ 	.byte	0x03, 0x1b
        /*009e*/ 	.short	0x00ff


	//----- nvinfo : EIATTR_MERCURY_ISA_VERSION
	.align		4
        /*00a0*/ 	.byte	0x03, 0x5f
        /*00a2*/ 	.short	0x0101


	//----- nvinfo : EIATTR_VRC_CTA_INIT_COUNT
	.align		4
        /*00a4*/ 	.byte	0x02, 0x4a
	.zero		1
	.zero		1


	//----- nvinfo : EIATTR_EXIT_INSTR_OFFSETS
	.align		4
        /*00a8*/ 	.byte	0x04, 0x1c
        /*00aa*/ 	.short	(.L_11246 - .L_11245)


	//   ....[0]....
.L_11245:
        /*00ac*/ 	.word	0x000000b0


	//   ....[1]....
        /*00b0*/ 	.word	0x000009a0


	//----- nvinfo : EIATTR_CRS_STACK_SIZE
	.align		4
.L_11246:
        /*00b4*/ 	.byte	0x04, 0x1e
        /*00b6*/ 	.short	(.L_11248 - .L_11247)
.L_11247:
        /*00b8*/ 	.word	0x00000000


	//----- nvinfo : EIATTR_CBANK_PARAM_SIZE
	.align		4
.L_11248:
        /*00bc*/ 	.byte	0x03, 0x19
        /*00be*/ 	.short	0x002c


	//----- nvinfo : EIATTR_PARAM_CBANK
	.align		4
        /*00c0*/ 	.byte	0x04, 0x0a
        /*00c2*/ 	.short	(.L_11250 - .L_11249)
	.align		4
.L_11249:
        /*00c4*/ 	.word	index@(.nv.constant0._Z26_permutedims_4D_3_4_1_2_64PdiiiiS_iii)
        /*00c8*/ 	.short	0x0380
        /*00ca*/ 	.short	0x002c


	//----- nvinfo : EIATTR_SW_WAR
	.align		4
.L_11250:
        /*00cc*/ 	.byte	0x04, 0x36
        /*00ce*/ 	.short	(.L_11252 - .L_11251)
.L_11251:
        /*00d0*/ 	.word	0x00000008
.L_11252:


//--------------------- .nv.info._Z26_permutedims_4D_3_4_1_2_32PfiiiiS_iii --------------------------
	.section	.nv.info._Z26_permutedims_4D_3_4_1_2_32PfiiiiS_iii,"",@"SHT_CUDA_INFO"
	.sectionflags	@""
	.align	4


	//----- nvinfo : EIATTR_CUDA_API_VERSION
	.align		4
        /*0000*/ 	.byte	0x04, 0x37
        /*0002*/ 	.short	(.L_11254 - .L_11253)
.L_11253:
        /*0004*/ 	.word	0x00000082


	//----- nvinfo : EIATTR_KPARAM_INFO
	.align		4
.L_11254:
        /*0008*/ 	.byte	0x04, 0x17
        /*000a*/ 	.short	(.L_11256 - .L_11255)
.L_11255:
        /*000c*/ 	.word	0x00000000
        /*0010*/ 	.short	0x0008
        /*0012*/ 	.short	0x0028
        /*0014*/ 	.byte	0x00, 0xf0, 0x11, 0x00


	//----- nvinfo : EIATTR_KPARAM_INFO
	.align		4
.L_11256:
        /*0018*/ 	.byte	0x04, 0x17
        /*001a*/ 	.short	(.L_11258 - .L_11257)
.L_11257:
        /*001c*/ 	.word	0x00000000
        /*0020*/ 	.short	0x0007
        /*0022*/ 	.short	0x0024
        /*0024*/ 	.byte	0x00, 0xf0, 0x11, 0x00


	//----- nvinfo : EIATTR_KPARAM_INFO
	.align		4
.L_11258:
        /*0028*/ 	.byte	0x04, 0x17
        /*002a*/ 	.short	(.L_11260 - .L_11259)
.L_11259:
        /*002c*/ 	.word	0x00000000
        /*0030*/ 	.short	0x0006
        /*0032*/ 	.short	0x0020
        /*0034*/ 	.byte	0x00, 0xf0, 0x11, 0x00


	//----- nvinfo : EIATTR_KPARAM_INFO
	.align		4
.L_11260:
        /*0038*/ 	.byte	0x04, 0x17
        /*003a*/ 	.short	(.L_11262 - .L_11261)
.L_11261:
        /*003c*/ 	.word	0x00000000
        /*0040*/ 	.short	0x0005
        /*0042*/ 	.short	0x0018
        /*0044*/ 	.byte	0x00, 0xf5, 0x21, 0x00


	//----- nvinfo : EIATTR_KPARAM_INFO
	.align		4
.L_11262:
        /*0048*/ 	.byte	0x04, 0x17
        /*004a*/ 	.short	(.L_11264 - .L_11263)
.L_11263:
        /*004c*/ 	.word	0x00000000
        /*0050*/ 	.short	0x0004
        /*0052*/ 	.short	0x0014
        /*0054*/ 	.byte	0x00, 0xf0, 0x11, 0x00


	//----- nvinfo : EIATTR_KPARAM_INFO
	.align		4
.L_11264:
        /*0058*/ 	.byte	0x04, 0x17
        /*005a*/ 	.short	(.L_11266 - .L_11265)
.L_11265:
        /*005c*/ 	.word	0x00000000
        /*0060*/ 	.short	0x0003
        /*0062*/ 	.short	0x0010
        /*0064*/ 	.byte	0x00, 0xf0, 0x11, 0x00


	//----- nvinfo : EIATTR_KPARAM_INFO
	.align		4
.L_11266:
        /*0068*/ 	.byte	0x04, 0x17
        /*006a*/ 	.short	(.L_11268 - .L_11267)
.L_11267:
        /*006c*/ 	.word	0x00000000
        /*0070*/ 	.short	0x0002
        /*0072*/ 	.short	0x000c
        /*0074*/ 	.byte	0x00, 0xf0, 0x11, 0x00


	//----- nvinfo : EIATTR_KPARAM_INFO
	.align		4
.L_11268:
        /*0078*/ 	.byte	0x04, 0x17
        /*007a*/ 	.short	(.L_11270 - .L_11269)
.L_11269:
        /*007c*/ 	.word	0x00000000
        /*0080*/ 	.short	0x0001
        /*0082*/ 	.short	0x0008
        /*0084*/ 	.byte	0x00, 0xf0, 0x11, 0x00


	//----- nvinfo : EIATTR_KPARAM_INFO
	.align		4
.L_11270:
        /*0088*/ 	.byte	0x04, 0x17
        /*008a*/ 	.short	(.L_11272 - .L_11271)
.L_11271:
        /*008c*/ 	.word	0x00000000
        /*0090*/ 	.short	0x0000
        /*0092*/ 	.short	0x0000
        /*0094*/ 	.byte	0x00, 0xf5, 0x21, 0x00


	//----- nvinfo : EIATTR_SPARSE_MMA_MASK
	.align		4
.L_11272:
        /*0098*/ 	.byte	0x03, 0x50
        /*009a*/ 	.short	0x0000


	//----- nvinfo : EIATTR_MAXREG_COUNT
	.align		4
        /*009c*/ 	.byte	0x03, 0x1b
        /*009e*/ 	.short	0x00ff


	//----- nvinfo : EIATTR_MERCURY_ISA_VERSION
	.align		4
        /*00a0*/ 	.byte	0x03, 0x5f
        /*00a2*/ 	.short	0x0101


	//----- nvinfo : EIATTR_VRC_CTA_INIT_COUNT
	.align		4
        /*00a4*/ 	.byte	0x02, 0x4a
	.zero		1
	.zero		1


	//----- nvinfo : EIATTR_EXIT_INSTR_OFFSETS
	.align		4
        /*00a8*/ 	.byte	0x04, 0x1c
        /*00aa*/ 	.short	(.L_11274 - .L_11273)


	//   ....[0]....
.L_11273:
        /*00ac*/ 	.word	0x000000b0


	//   ....[1]....
        /*00b0*/ 	.word	0x000009e0


	//----- nvinfo : EIATTR_CRS_STACK_SIZE
	.align		4
.L_11274:
        /*00b4*/ 	.byte	0x04, 0x1e
        /*00b6*/ 	.short	(.L_11276 - .L_11275)
.L_11275:
        /*00b8*/ 	.word	0x00000000


	//----- nvinfo : EIATTR_CBANK_PARAM_SIZE
	.align		4
.L_11276:
        /*00bc*/ 	.byte	0x03, 0x19
        /*00be*/ 	.short	0x002c


	//----- nvinfo : EIATTR_PARAM_CBANK
	.align		4
        /*00c0*/ 	.byte	0x04, 0x0a
        /*00c2*/ 	.short	(.L_11278 - .L_11277)
	.align		4
.L_11277:
        /*00c4*/ 	.word	index@(.nv.constant0._Z26_permutedims_4D_3_4_1_2_32PfiiiiS_iii)
        /*00c8*/ 	.short	0x0380
        /*00ca*/ 	.short	0x002c


	//----- nvinfo : EIATTR_SW_WAR
	.align		4
.L_11278:
        /*00cc*/ 	.byte	0x04, 0x36
        /*00ce*/ 	.short	(.L_11280 - .L_11279)
.L_11279:
        /*00d0*/ 	.word	0x00000008
.L_11280:


//--------------------- .nv.info._Z26_permutedims_4D_3_2_4_1_64PdiiiiS_iii --------------------------
	.section	.nv.info._Z26_permutedims_4D_3_2_4_1_64PdiiiiS_iii,"",@"SHT_CUDA_INFO"
	.sectionflags	@""
	.align	4


	//----- nvinfo : EIATTR_CUDA_API_VERSION
	.align		4
        /*0000*/ 	.byte	0x04, 0x37
        /*0002*/ 	.short	(.L_11282 - .L_11281)
.L_11281:
        /*0004*/ 	.word	0x00000082


	//----- nvinfo : EIATTR_KPARAM_INFO
	.align		4
.L_11282:
        /*0008*/ 	.byte	0x04, 0x17
        /*000a*/ 	.short	(.L_11284 - .L_11283)
.L_11283:
        /*000c*/ 	.word	0x00000000
        /*0010*/ 	.short	0x0008
        /*0012*/ 	.short	0x0028
        /*0014*/ 	.byte	0x00, 0xf0, 0x11, 0x00


	//----- nvinfo : EIATTR_KPARAM_INFO
	.align		4
.L_11284:
        /*0018*/ 	.byte	0x04, 0x17
        /*001a*/ 	.short	(.L_11286 - .L_11285)
.L_11285:
        /*001c*/ 	.word	0x00000000
        /*0020*/ 	.short	0x0007
        /*0022*/ 	.short	0x0024
        /*0024*/ 	.byte	0x00, 0xf0, 0x11, 0x00


	//----- nvinfo : EIATTR_KPARAM_INFO
	.align		4
.L_11286:
        /*0028*/ 	.byte	0x04, 0x17
        /*002a*/ 	.short	(.L_11288 - .L_11287)
.L_11287:
        /*002c*/ 	.word	0x00000000
        /*0030*/ 	.short	0x0006
        /*0032*/ 	.short	0x0020
        /*0034*/ 	.byte	0x00, 0xf0, 0x11, 0x00


	//----- nvinfo : EIATTR_KPARAM_INFO
	.align		4
.L_11288:
        /*0038*/ 	.byte	0x04, 0x17
        /*003a*/ 	.short	(.L_11290 - .L_11289)
.L_11289:
        /*003c*/ 	.word	0x00000000
        /*0040*/ 	.short	0x0005
        /*0042*/ 	.short	0x0018
        /*0044*/ 	.byte	0x00, 0xf5, 0x21, 0x00


	//----- nvinfo : EIATTR_KPARAM_INFO
	.align		4
.L_11290:
        /*0048*/ 	.byte	0x04, 0x17
        /*004a*/ 	.short	(.L_11292 - .L_11291)
.L_11291:
        /*004c*/ 	.word	0x00000000
        /*0050*/ 	.short	0x0004
        /*0052*/ 	.short	0x0014
        /*0054*/ 	.byte	0x00, 0xf0, 0x11, 0x00


	//----- nvinfo : EIATTR_KPARAM_INFO
	.align		4
.L_11292:
        /*0058*/ 	.byte	0x04, 0x17
        /*005a*/ 	.short	(.L_11294 - .L_11293)
.L_11293:
        /*005c*/ 	.word	0x00000000
        /*0060*/ 	.short	0x0003
        /*0062*/ 	.short	0x0010
        /*0064*/ 	.byte	0x00, 0xf0, 0x11, 0x00


	//----- nvinfo : EIATTR_KPARAM_INFO
	.align		4
.L_11294:
        /*0068*/ 	.byte	0x04, 0x17
        /*006a*/ 	.short	(.L_11296 - .L_11295)
.L_11295:
        /*006c*/ 	.word	0x00000000
        /*0070*/ 	.short	0x0002
        /*0072*/ 	.short	0x000c
        /*0074*/ 	.byte	0x00, 0xf0, 0x11, 0x00


	//----- nvinfo : EIATTR_KPARAM_INFO
	.align		4
.L_11296:
        /*0078*/ 	.byte	0x04, 0x17
        /*007a*/ 	.short	(.L_11298 - .L_11297)
.L_11297:
        /*007c*/ 	.word	0x00000000
        /*0080*/ 	.short	0x0001
        /*0082*/ 	.short	0x0008
        /*0084*/ 	.byte	0x00, 0xf0, 0x11, 0x00


	//----- nvinfo : EIATTR_KPARAM_INFO
	.align		4
.L_11298:
        /*0088*/ 	.byte	0x04, 0x17
        /*008a*/ 	.short	(.L_11300 - .L_11299)
.L_11299:
        /*008c*/ 	.word	0x00000000
        /*0090*/ 	.short	0x0000
        /*0092*/ 	.short	0x0000
        /*0094*/ 	.byte	0x00, 0xf5, 0x21, 0x00


	//----- nvinfo : EIATTR_SPARSE_MMA_MASK
	.align		4
.L_11300:
        /*0098*/ 	.byte	0x03, 0x50
        /*009a*/ 	.short	0x0000


	//----- nvinfo : EIATTR_MAXREG_COUNT
	.align		4
        /*009c*/ 	.byte	0x03, 0x1b
        /*009e*/ 	.short	0x00ff


	//----- nvinfo : EIATTR_MERCURY_ISA_VERSION
	.align		4
        /*00a0*/ 	.byte	0x03, 0x5f
        /*00a2*/ 	.short	0x0101


	//----- nvinfo : EIATTR_VRC_CTA_INIT_COUNT
	.align		4
        /*00a4*/ 	.byte	0x02, 0x4a
	.zero		1
	.zero		1


	//----- nvinfo : EIATTR_EXIT_INSTR_OFFSETS
	.align		4
        /*00a8*/ 	.byte	0x04, 0x1c
        /*00aa*/ 	.short	(.L_11302 - .L_11301)


	//   ....[0]....
.L_11301:
        /*00ac*/ 	.word	0x000000b0


	//   ....[1]....
        /*00b0*/ 	.word	0x000009a0


	//----- nvinfo : EIATTR_CRS_STACK_SIZE
	.align		4
.L_11302:
        /*00b4*/ 	.byte	0x04, 0x1e
        /*00b6*/ 	.short	(.L_11304 - .L_11303)
.L_11303:
        /*00b8*/ 	.word	0x00000000


	//----- nvinfo : EIATTR_CBANK_PARAM_SIZE
	.align		4
.L_11304:
        /*00bc*/ 	.byte	0x03, 0x19
        /*00be*/ 	.short	0x002c


	//----- nvinfo : EIATTR_PARAM_CBANK
	.align		4
        /*00c0*/ 	.byte	0x04, 0x0a
        /*00c2*/ 	.short	(.L_11306 - .L_11305)
	.align		4
.L_11305:
        /*00c4*/ 	.word	index@(.nv.constant0._Z26_permutedims_4D_3_2_4_1_64PdiiiiS_iii)
        /*00c8*/ 	.short	0x0380
        /*00ca*/ 	.short	0x002c


	//----- nvinfo : EIATTR_SW_WAR
	.align		4
.L_11306:
        /*00cc*/ 	.byte	0x04, 0x36
        /*00ce*/ 	.short	(.L_11308 - .L_11307)
.L_11307:
        /*00d0*/ 	.word	0x00000008
.L_11308:


//--------------------- .nv.info._Z26_permutedims_4D_3_2_4_1_32PfiiiiS_iii --------------------------
	.section	.nv.info._Z26_permutedims_4D_3_2_4_1_32PfiiiiS_iii,"",@"SHT_CUDA_INFO"
	.sectionflags	@""
	.align	4


	//----- nvinfo : EIATTR_CUDA_API_VERSION
	.align		4
        /*0000*/ 	.byte	0x04, 0x37
        /*0002*/ 	.short	(.L_11310 - .L_11309)
.L_11309:
        /*0004*/ 	.word	0x00000082


	//----- nvinfo : EIATTR_KPARAM_INFO
	.align		4
.L_11310:
        /*0008*/ 	.byte	0x04, 0x17
        /*000a*/ 	.short	(.L_11312 - .L_11311)
.L_11311:
        /*000c*/ 	.word	0x00000000
        /*0010*/ 	.short	0x0008
        /*0012*/ 	.short	0x0028
        /*0014*/ 	.byte	0x00, 0xf0, 0x11, 0x00


	//----- nvinfo : EIATTR_KPARAM_INFO
	.align		4
.L_11312:
        /*0018*/ 	.byte	0x04, 0x17
        /*001a*/ 	.short	(.L_11314 - .L_11313)
.L_11313:
        /*001c*/ 	.word	0x00000000
        /*0020*/ 	.short	0x0007
        /*0022*/ 	.short	0x0024
        /*0024*/ 	.byte	0x00, 0xf0, 0x11, 0x00


	//----- nvinfo : EIATTR_KPARAM_INFO
	.align		4
.L_11314:
        /*0028*/ 	.byte	0x04, 0x17
        /*002a*/ 	.short	(.L_11316 - .L_11315)
.L_11315:
        /*002c*/ 	.word	0x00000000
        /*0030*/ 	.short	0x0006
        /*0032*/ 	.short	0x0020
        /*0034*/ 	.byte	0x00, 0xf0, 0x11, 0x00


	//----- nvinfo : EIATTR_KPARAM_INFO
	.align		4
.L_11316:
        /*0038*/ 	.byte	0x04, 0x17
        /*003a*/ 	.short	(.L_11318 - .L_11317)
.L_11317:
        /*003c*/ 	.word	0x00000000
        /*0040*/ 	.short	0x0005
        /*0042*/ 	.short	0x0018
        /*0044*/ 	.byte	0x00, 0xf5, 0x21, 0x00


	//----- nvinfo : EIATTR_KPARAM_INFO
	.align		4
.L_11318:
        /*0048*/ 	.byte	0x04, 0x17
        /*004a*/ 	.short	(.L_11320 - .L_11319)
.L_11319:
        /*004c*/ 	.word	0x00000000
        /*0050*/ 	.short	0x0004
        /*0052*/ 	.short	0x0014
        /*0054*/ 	.byte	0x00, 0xf0, 0x11, 0x00


	//----- nvinfo : EIATTR_KPARAM_INFO
	.align		4
.L_11320:
        /*0058*/ 	.byte	0x04, 0x17
        /*005a*/ 	.short	(.L_11322 - .L_11321)
.L_11321:
        /*005c*/ 	.word	0x00000000
        /*0060*/ 	.short	0x0003
        /*0062*/ 	.short	0x0010
        /*0064*/ 	.byte	0x00, 0xf0, 0x11, 0x00


	//----- nvinfo : EIATTR_KPARAM_INFO
	.align		4
.L_11322:
        /*0068*/ 	.byte	0x04, 0x17
        /*006a*/ 	.short	(.L_11324 - .L_11323)
.L_11323:
        /*006c*/ 	.word	0x00000000
        /*0070*/ 	.short	0x0002
        /*0072*/ 	.short	0x000c
        /*0074*/ 	.byte	0x00, 0xf0, 0x11, 0x00


	//----- nvinfo : EIATTR_KPARAM_INFO
	.align		4
.L_11324:
        /*0078*/ 	.byte	0x04, 0x17
        /*007a*/ 	.short	(.L_11326 - .L_11325)
.L_11325:
        /*007c*/ 	.word	0x00000000
        /*0080*/ 	.short	0x0001
        /*0082*/ 	.short	0x0008
        /*0084*/ 	.byte	0x00, 0xf0, 0x11, 0x00


	//----- nvinfo : EIATTR_KPARAM_INFO
	.align		4
.L_11326:
        /*0088*/ 	.byte	0x04, 0x17
        /*008a*/ 	.short	(.L_11328 - .L_11327)
.L_11327:
        /*008c*/ 	.word	0x00000000
        /*0090*/ 	.short	0x0000
        /*0092*/ 	.short	0x0000
        /*0094*/ 	.byte	0x00, 0xf5, 0x21, 0x00


	//----- nvinfo : EIATTR_SPARSE_MMA_MASK
	.align		4
.L_11328:
        /*0098*/ 	.byte	0x03, 0x50
        /*009a*/ 	.short	0x0000


	//----- nvinfo : EIATTR_MAXREG_COUNT
	.align		4
        /*009c*/ 	.byte	0x03, 0x1b
        /*009e*/ 	.short	0x00ff


	//----- nvinfo : EIATTR_MERCURY_ISA_VERSION
	.align		4
        /*00a0*/ 	.byte	0x03, 0x5f
        /*00a2*/ 	.short	0x0101


	//----- nvinfo : EIATTR_VRC_CTA_INIT_COUNT
	.align		4
        /*00a4*/ 	.byte	0x02, 0x4a
	.zero		1
	.zero		1


	//----- nvinfo : EIATTR_EXIT_INSTR_OFFSETS
	.align		4
        /*00a8*/ 	.byte	0x04, 0x1c
        /*00aa*/ 	.short	(.L_11330 - .L_11329)


	//   ....[0]....
.L_11329:
        /*00ac*/ 	.word	0x000000b0


	//   ....[1]....
        /*00b0*/ 	.word	0x000009c0


	//----- nvinfo : EIATTR_CRS_STACK_SIZE
	.align		4
.L_11330:
        /*00b4*/ 	.byte	0x04, 0x1e
        /*00b6*/ 	.short	(.L_11332 - .L_11331)
.L_11331:
        /*00b8*/ 	.word	0x00000000


	//----- nvinfo : EIATTR_CBANK_PARAM_SIZE
	.align		4
.L_11332:
        /*00bc*/ 	.byte	0x03, 0x19
        /*00be*/ 	.short	0x002c


	//----- nvinfo : EIATTR_PARAM_CBANK
	.align		4
        /*00c0*/ 	.byte	0x04, 0x0a
        /*00c2*/ 	.short	(.L_11334 - .L_11333)
	.align		4
.L_11333:
        /*00c4*/ 	.word	index@(.nv.constant0._Z26_permutedims_4D_3_2_4_1_32PfiiiiS_iii)
        /*00c8*/ 	.short	0x0380
        /*00ca*/ 	.short	0x002c


	//----- nvinfo : EIATTR_SW_WAR
	.align		4
.L_11334:
        /*00cc*/ 	.byte	0x04, 0x36
        /*00ce*/ 	.short	(.L_11336 - .L_11335)
.L_11335:
        /*00d0*/ 	.word	0x00000008
.L_11336:


//--------------------- .nv.info._Z26_permutedims_4D_3_2_1_4_64PdiiiiS_iii --------------------------
	.section	.nv.info._Z26_permutedims_4D_3_2_1_4_64PdiiiiS_iii,"",@"SHT_CUDA_INFO"
	.sectionflags	@""
	.align	4


	//----- nvinfo : EIATTR_CUDA_API_VERSION
	.align		4
        /*0000*/ 	.byte	0x04, 0x37
        /*0002*/ 	.short	(.L_11338 - .L_11337)
.L_11337:
        /*0004*/ 	.word	0x00000082


	//----- nvinfo : EIATTR_KPARAM_INFO
	.align		4
.L_11338:
        /*0008*/ 	.byte	0x04, 0x17
        /*000a*/ 	.short	(.L_11340 - .L_11339)
.L_11339:
        /*000c*/ 	.word	0x00000000
        /*0010*/ 	.short	0x0008
        /*0012*/ 	.short	0x0028
        /*0014*/ 	.byte	0x00, 0xf0, 0x11, 0x00


	//----- nvinfo : EIATTR_KPARAM_INFO
	.align		4
.L_11340:
        /*0018*/ 	.byte	0x04, 0x17
        /*001a*/ 	.short	(.L_11342 - .L_11341)
.L_11341:
        /*001c*/ 	.word	0x00000000
        /*0020*/ 	.short	0x0007
        /*0022*/ 	.short	0x0024
        /*0024*/ 	.byte	0x00, 0xf0, 0x11, 0x00


	//----- nvinfo : EIATTR_KPARAM_INFO
	.align		4
.L_11342:
        /*0028*/ 	.byte	0x04, 0x17
        /*002a*/ 	.short	(.L_11344 - .L_11343)
.L_11343:
        /*002c*/ 	.word	0x00000000
        /*0030*/ 	.short	0x0006
        /*0032*/ 	.short	0x0020
        /*0034*/ 	.byte	0x00, 0xf0, 0x11, 0x00


	//----- nvinfo : EIATTR_KPARAM_INFO
	.align		4
.L_11344:
        /*0038*/ 	.byte	0x04, 0x17
        /*003a*/ 	.short	(.L_11346 - .L_11345)
.L_11345:
        /*003c*/ 	.word	0x00000000
        /*0040*/ 	.short	0x0005
        /*0042*/ 	.short	0x0018
        /*0044*/ 	.byte	0x00, 0xf5, 0x21, 0x00


	//----- nvinfo : EIATTR_KPARAM_INFO
	.align		4
.L_11346:
        /*0048*/ 	.byte	0x04, 0x17
        /*004a*/ 	.short	(.L_11348 - .L_11347)
.L_11347:
        /*004c*/ 	.word	0x00000000
        /*0050*/ 	.short	0x0004
        /*0052*/ 	.short	0x0014
        /*0054*/ 	.byte	0x00, 0xf0, 0x11, 0x00


	//----- nvinfo : EIATTR_KPARAM_INFO
	.align		4
.L_11348:
        /*0058*/ 	.byte	0x04, 0x17
        /*005a*/ 	.short	(.L_11350 - .L_11349)
.L_11349:
        /*005c*/ 	.word	0x00000000
        /*0060*/ 	.short	0x0003
        /*0062*/ 	.short	0x0010
        /*0064*/ 	.byte	0x00, 0xf0, 0x11, 0x00


	//----- nvinfo : EIATTR_KPARAM_INFO
	.align		4
.L_11350:
        /*0068*/ 	.byte	0x04, 0x17
        /*006a*/ 	.short	(.L_11352 - .L_11351)
.L_11351:
        /*006c*/ 	.word	0x00000000
        /*0070*/ 	.short	0x0002
        /*0072*/ 	.short	0x000c
        /*0074*/ 	.byte	0x00, 0xf0, 0x11, 0x00


	//----- nvinfo : EIATTR_KPARAM_INFO
	.align		4
.L_11352:
        /*0078*/ 	.byte	0x04, 0x17
        /*007a*/ 	.short	(.L_11354 - .L_11353)
.L_11353:
        /*007c*/ 	.word	0x00000000
        /*0080*/ 	.short	0x0001
        /*0082*/ 	.short	0x0008
        /*0084*/ 	.byte	0x00, 0xf0, 0x11, 0x00


	//----- nvinfo : EIATTR_KPARAM_INFO
	.align		4
.L_11354:
        /*0088*/ 	.byte	0x04, 0x17
        /*008a*/ 	.short	(.L_11356 - .L_11355)
.L_11355:
        /*008c*/ 	.word	0x00000000
        /*0090*/ 	.short	0x0000
        /*0092*/ 	.short	0x0000
        /*0094*/ 	.byte	0x00, 0xf5, 0x21, 0x00


	//----- nvinfo : EIATTR_SPARSE_MMA_MASK
	.align		4
.L_11356:
        /*0098*/ 	.byte	0x03, 0x50
        /*009a*/ 	.short	0x0000


	//----- nvinfo : EIATTR_MAXREG_COUNT
	.align		4
        /*009c*/ 	.byte	0x03, 0x1b
        /*009e*/ 	.short	0x00ff


	//----- nvinfo : EIATTR_MERCURY_ISA_VERSION
	.align		4
        /*00a0*/ 	.byte	0x03, 0x5f
        /*00a2*/ 	.short	0x0101


	//----- nvinfo : EIATTR_VRC_CTA_INIT_COUNT
	.align		4
        /*00a4*/ 	.byte	0x02, 0x4a
	.zero		1
	.zero		1


	//----- nvinfo : EIATTR_EXIT_INSTR_OFFSETS
	.align		4
        /*00a8*/ 	.byte	0x04, 0x1c
        /*00aa*/ 	.short	(.L_11358 - .L_11357)


	//   ....[0]....
.L_11357:
        /*00ac*/ 	.word	0x000000b0


	//   ....[1]....
        /*00b0*/ 	.word	0x000009a0


	//----- nvinfo : EIATTR_CRS_STACK_SIZE
	.align		4
.L_11358:
        /*00b4*/ 	.byte	0x04, 0x1e
        /*00b6*/ 	.short	(.L_11360 - .L_11359)
.L_11359:
        /*00b8*/ 	.word	0x00000000


	//----- nvinfo : EIATTR_CBANK_PARAM_SIZE
	.align		4
.L_11360:
        /*00bc*/ 	.byte	0x03, 0x19
        /*00be*/ 	.short	0x002c


	//----- nvinfo : EIATTR_PARAM_CBANK
	.align		4
        /*00c0*/ 	.byte	0x04, 0x0a
        /*00c2*/ 	.short	(.L_11362 - .L_11361)
	.align		4
.L_11361:
        /*00c4*/ 	.word	index@(.nv.constant0._Z26_permutedims_4D_3_2_1_4_64PdiiiiS_iii)
        /*00c8*/ 	.short	0x0380
        /*00ca*/ 	.short	0x002c


	//----- nvinfo : EIATTR_SW_WAR
	.align		4
.L_11362:
        /*00cc*/ 	.byte	0x04, 0x36
        /*00ce*/ 	.short	(.L_11364 - .L_11363)
.L_11363:
        /*00d0*/ 	.word	0x00000008
.L_11364:


//--------------------- .nv.info._Z26_permutedims_4D_3_2_1_4_32PfiiiiS_iii --------------------------
	.section	.nv.info._Z26_permutedims_4D_3_2_1_4_32PfiiiiS_iii,"",@"SHT_CUDA_INFO"
	.sectionflags	@""
	.align	4


	//----- nvinfo : EIATTR_CUDA_API_VERSION
	.align		4
        /*0000*/ 	.byte	0x04, 0x37
        /*0002*/ 	.short	(.L_11366 - .L_11365)
.L_11365:
        /*0004*/ 	.word	0x00000082


	//----- nvinfo : EIATTR_KPARAM_INFO
	.align		4
.L_11366:
        /*0008*/ 	.byte	0x04, 0x17
        /*000a*/ 	.short	(.L_11368 - .L_11367)
.L_11367:
        /*000c*/ 	.word	0x00000000
        /*0010*/ 	.short	0x0008
        /*0012*/ 	.short	0x0028
        /*0014*/ 	.byte	0x00, 0xf0, 0x11, 0x00


	//----- nvinfo : EIATTR_KPARAM_INFO
	.align		4
.L_11368:
        /*0018*/ 	.byte	0x04, 0x17
        /*001a*/ 	.short	(.L_11370 - .L_11369)
.L_11369:
        /*001c*/ 	.word	0x00000000
        /*0020*/ 	.short	0x0007
        /*0022*/ 	.short	0x0024
        /*0024*/ 	.byte	0x00, 0xf0, 0x11, 0x00


	//----- nvinfo : EIATTR_KPARAM_INFO
	.align		4
.L_11370:
        /*0028*/ 	.byte	0x04, 0x17
        /*002a*/ 	.short	(.L_11372 - .L_11371)
.L_11371:
        /*002c*/ 	.word	0x00000000
        /*0030*/ 	.short	0x0006
        /*0032*/ 	.short	0x0020
        /*0034*/ 	.byte	0x00, 0xf0, 0x11, 0x00


	//----- nvinfo : EIATTR_KPARAM_INFO
	.align		4
.L_11372:
        /*0038*/ 	.byte	0x04, 0x17
        /*003a*/ 	.short	(.L_11374 - .L_11373)
.L_11373:
        /*003c*/ 	.word	0x00000000
        /*0040*/ 	.short	0x0005
        /*0042*/ 	.short	0x0018
        /*0044*/ 	.byte	0x00, 0xf5, 0x21, 0x00


	//----- nvinfo : EIATTR_KPARAM_INFO
	.align		4
.L_11374:
        /*0048*/ 	.byte	0x04, 0x17
        /*004a*/ 	.short	(.L_11376 - .L_11375)
.L_11375:
        /*004c*/ 	.word	0x00000000
        /*0050*/ 	.short	0x0004
        /*0052*/ 	.short	0x0014
        /*0054*/ 	.byte	0x00, 0xf0, 0x11, 0x00


	//----- nvinfo : EIATTR_KPARAM_INFO
	.align		4
.L_11376:
        /*0058*/ 	.byte	0x04, 0x17
        /*005a*/ 	.short	(.L_11378 - .L_11377)
.L_11377:
        /*005c*/ 	.word	0x00000000
        /*0060*/ 	.short	0x0003
        /*0062*/ 	.short	0x0010
        /*0064*/ 	.byte	0x00, 0xf0, 0x11, 0x00


	//----- nvinfo : EIATTR_KPARAM_INFO
	.align		4
.L_11378:
        /*0068*/ 	.byte	0x04, 0x17
        /*006a*/ 	.short	(.L_11380 - .L_11379)
.L_11379:
        /*006c*/ 	.word	0x00000000
        /*0070*/ 	.short	0x0002
        /*0072*/ 	.short	0x000c
        /*0074*/ 	.byte	0x00, 0xf0, 0x11, 0x00


	//----- nvinfo : EIATTR_KPARAM_INFO
	.align		4
.L_11380:
        /*0078*/ 	.byte	0x04, 0x17
        /*007a*/ 	.short	(.L_11382 - .L_11381)
.L_11381:
        /*007c*/ 	.word	0x00000000
        /*0080*/ 	.short	0x0001
        /*0082*/ 	.short	0x0008
        /*0084*/ 	.byte	0x00, 0xf0, 0x11, 0x00


	//----- nvinfo : EIATTR_KPARAM_INFO
	.align		4
.L_11382:
        /*0088*/ 	.byte	0x04, 0x17
        /*008a*/ 	.short	(.L_11384 - .L_11383)
.L_11383:
        /*008c*/ 	.word	0x00000000
        /*0090*/ 	.short	0x0000
        /*0092*/ 	.short	0x0000
        /*0094*/ 	.byte	0x00, 0xf5, 0x21, 0x00


	//----- nvinfo : EIATTR_SPARSE_MMA_MASK
	.align		4
.L_11384:
        /*0098*/ 	.byte	0x03, 0x50
        /*009a*/ 	.short	0x0000


	//----- nvinfo : EIATTR_MAXREG_COUNT
	.align		4
        /*009c*/ 	.byte	0x03, 0x1b
        /*009e*/ 	.short	0x00ff


	//----- nvinfo : EIATTR_MERCURY_ISA_VERSION
	.align		4
        /*00a0*/ 	.byte	0x03, 0x5f
        /*00a2*/ 	.short	0x0101


	//----- nvinfo : EIATTR_VRC_CTA_INIT_COUNT
	.align		4
        /*00a4*/ 	.byte	0x02, 0x4a
	.zero		1
	.zero		1


	//----- nvinfo : EIATTR_EXIT_INSTR_OFFSETS
	.align		4
        /*00a8*/ 	.byte	0x04, 0x1c
        /*00aa*/ 	.short	(.L_11386 - .L_11385)


	//   ....[0]....
.L_11385:
        /*00ac*/ 	.word	0x000000b0


	//   ....[1]....
        /*00b0*/ 	.word	0x000009c0


	//----- nvinfo : EIATTR_CRS_STACK_SIZE
	.align		4
.L_11386:
        /*00b4*/ 	.byte	0x04, 0x1e
        /*00b6*/ 	.short	(.L_11388 - .L_11387)
.L_11387:
        /*00b8*/ 	.word	0x00000000


	//----- nvinfo : EIATTR_CBANK_PARAM_SIZE
	.align		4
.L_11388:
        /*00bc*/ 	.byte	0x03, 0x19
        /*00be*/ 	.short	0x002c


	//----- nvinfo : EIATTR_PARAM_CBANK
	.align		4
        /*00c0*/ 	.byte	0x04, 0x0a
        /*00c2*/ 	.short	(.L_11390 - .L_11389)
	.align		4
.L_11389:
        /*00c4*/ 	.word	index@(.nv.constant0._Z26_permutedims_4D_3_2_1_4_32PfiiiiS_iii)
        /*00c8*/ 	.short	0x0380
        /*00ca*/ 	.short	0x002c


	//----- nvinfo : EIATTR_SW_WAR
	.align		4
.L_11390:
        /*00cc*/ 	.byte	0x04, 0x36
        /*00ce*/ 	.short	(.L_11392 - .L_11391)
.L_11391:
        /*00d0*/ 	.word	0x00000008
.L_11392:


//--------------------- .nv.info._Z26_permutedims_4D_3_1_4_2_64PdiiiiS_iii --------------------------
	.section	.nv.info._Z26_permutedims_4D_3_1_4_2_64PdiiiiS_iii,"",@"SHT_CUDA_INFO"
	.sectionflags	@""
	.align	4


	//----- nvinfo : EIATTR_CUDA_API_VERSION
	.align		4
        /*0000*/ 	.byte	0x04, 0x37
        /*0002*/ 	.short	(.L_11394 - .L_11393)
.L_11393:
        /*0004*/ 	.word	0x00000082


	//----- nvinfo : EIATTR_KPARAM_INFO
	.align		4
.L_11394:
        /*0008*/ 	.byte	0x04, 0x17
        /*000a*/ 	.short	(.L_11396 - .L_11395)
.L_11395:
        /*000c*/ 	.word	0x00000000
        /*0010*/ 	.short	0x0008
        /*0012*/ 	.short	0x0028
        /*0014*/ 	.byte	0x00, 0xf0, 0x11, 0x00


	//----- nvinfo : EIATTR_KPARAM_INFO
	.align		4
.L_11396:
        /*0018*/ 	.byte	0x04, 0x17
        /*001a*/ 	.short	(.L_11398 - .L_11397)
.L_11397:
        /*001c*/ 	.word	0x00000000
        /*0020*/ 	.short	0x0007
        /*0022*/ 	.short	0x0024
        /*0024*/ 	.byte	0x00, 0xf0, 0x11, 0x00


	//----- nvinfo : EIATTR_KPARAM_INFO
	.align		4
.L_11398:
        /*0028*/ 	.byte	0x04, 0x17
        /*002a*/ 	.short	(.L_11400 - .L_11399)
.L_11399:
        /*002c*/ 	.word	0x00000000
        /*0030*/ 	.short	0x0006
        /*0032*/ 	.short	0x0020
        /*0034*/ 	.byte	0x00, 0xf0, 0x11, 0x00


	//----- nvinfo : EIATTR_KPARAM_INFO
	.align		4
.L_11400:
        /*0038*/ 	.byte	0x04, 0x17
        /*003a*/ 	.short	(.L_11402 - .L_11401)
.L_11401:
        /*003c*/ 	.word	0x00000000
        /*0040*/ 	.short	0x0005
        /*0042*/ 	.short	0x0018
        /*0044*/ 	.byte	0x00, 0xf5, 0x21, 0x00


	//----- nvinfo : EIATTR_KPARAM_INFO
	.align		4
.L_11402:
        /*0048*/ 	.byte	0x04, 0x17
        /*004a*/ 	.short	(.L_11404 - .L_11403)
.L_11403:
        /*004c*/ 	.word	0x00000000
        /*0050*/ 	.short	0x0004
        /*0052*/ 	.short	0x0014
        /*0054*/ 	.byte	0x00, 0xf0, 0x11, 0x00


	//----- nvinfo : EIATTR_KPARAM_INFO
	.align		4
.L_11404:
        /*0058*/ 	.byte	0x04, 0x17
        /*005a*/ 	.short	(.L_11406 - .L_11405)
.L_11405:
        /*005c*/ 	.word	0x00000000
        /*0060*/ 	.short	0x0003
        /*0062*/ 	.short	0x0010
        /*0064*/ 	.byte	0x00, 0xf0, 0x11, 0x00


	//----- nvinfo : EIATTR_KPARAM_INFO
	.align		4
.L_11406:
        /*0068*/ 	.byte	0x04, 0x17
        /*006a*/ 	.short	(.L_11408 - .L_11407)
.L_11407:
        /*006c*/ 	.word	0x00000000
        /*0070*/ 	.short	0x0002
        /*0072*/ 	.short	0x000c
        /*0074*/ 	.byte	0x00, 0xf0, 0x11, 0x00


	//----- nvinfo : EIATTR_KPARAM_INFO
	.align		4
.L_11408:
        /*0078*/ 	.byte	0x04, 0x17
        /*007a*/ 	.short	(.L_11410 - .L_11409)
.L_11409:
        /*007c*/ 	.word	0x00000000
        /*0080*/ 	.short	0x0001
        /*0082*/ 	.short	0x0008
        /*0084*/ 	.byte	0x00, 0xf0, 0x11, 0x00


	//----- nvinfo : EIATTR_KPARAM_INFO
	.align		4
.L_11410:
        /*0088*/ 	.byte	0x04, 0x17
        /*008a*/ 	.short	(.L_11412 - .L_11411)
.L_11411:
        /*008c*/ 	.word	0x00000000
        /*0090*/ 	.short	0x0000
        /*0092*/ 	.short	0x0000
        /*0094*/ 	.byte	0x00, 0xf5, 0x21, 0x00


	//----- nvinfo : EIATTR_SPARSE_MMA_MASK
	.align		4
.L_11412:
        /*0098*/ 	.byte	0x03, 0x50
        /*009a*/ 	.short	0x0000


	//----- nvinfo : EIATTR_MAXREG_COUNT
	.align		4
        /*009c*/ 	.byte	0x03, 0x1b
        /*009e*/ 	.short	0x00ff


	//----- nvinfo : EIATTR_MERCURY_ISA_VERSION
	.align		4
        /*00a0*/ 	.byte	0x03, 0x5f
        /*00a2*/ 	.short	0x0101


	//----- nvinfo : EIATTR_VRC_CTA_INIT_COUNT
	.align		4
        /*00a4*/ 	.byte	0x02, 0x4a
	.zero		1
	.zero		1


	//----- nvinfo : EIATTR_EXIT_INSTR_OFFSETS
	.align		4
        /*00a8*/ 	.byte	0x04, 0x1c
        /*00aa*/ 	.short	(.L_11414 - .L_11413)


	//   ....[0]....
.L_11413:
        /*00ac*/ 	.word	0x000000b0


	//   ....[1]....
        /*00b0*/ 	.word	0x000009a0


	//----- nvinfo : EIATTR_CRS_STACK_SIZE
	.align		4
.L_11414:
        /*00b4*/ 	.byte	0x04, 0x1e
        /*00b6*/ 	.short	(.L_11416 - .L_11415)
.L_11415:
        /*00b8*/ 	.word	0x00000000


	//----- nvinfo : EIATTR_CBANK_PARAM_SIZE
	.align		4
.L_11416:
        /*00bc*/ 	.byte	0x03, 0x19
        /*00be*/ 	.short	0x002c


	//----- nvinfo : EIATTR_PARAM_CBANK
	.align		4
        /*00c0*/ 	.byte	0x04, 0x0a
        /*00c2*/ 	.short	(.L_11418 - .L_11417)
	.align		4
.L_11417:
        /*00c4*/ 	.word	index@(.nv.constant0._Z26_permutedims_4D_3_1_4_2_64PdiiiiS_iii)
        /*00c8*/ 	.short	0x0380
        /*00ca*/ 	.short	0x002c


	//----- nvinfo : EIATTR_SW_WAR
	.align		4
.L_11418:
        /*00cc*/ 	.byte	0x04, 0x36
        /*00ce*/ 	.short	(.L_11420 - .L_11419)
.L_11419:
        /*00d0*/ 	.word	0x00000008
.L_11420:


//--------------------- .nv.info._Z26_permutedims_4D_3_1_4_2_32PfiiiiS_iii --------------------------
	.section	.nv.info._Z26_permutedims_4D_3_1_4_2_32PfiiiiS_iii,"",@"SHT_CUDA_INFO"
	.sectionflags	@""
	.align	4


	//----- nvinfo : EIATTR_CUDA_API_VERSION
	.align		4
        /*0000*/ 	.byte	0x04, 0x37
        /*0002*/ 	.short	(.L_11422 - .L_11421)
.L_11421:
        /*0004*/ 	.word	0x00000082


	//----- nvinfo : EIATTR_KPARAM_INFO
	.align		4
.L_11422:
        /*0008*/ 	.byte	0x04, 0x17
        /*000a*/ 	.short	(.L_11424 - .L_11423)
.L_11423:
        /*000c*/ 	.word	0x00000000
        /*0010*/ 	.short	0x0008
        /*0012*/ 	.short	0x0028
        /*0014*/ 	.byte	0x00, 0xf0, 0x11, 0x00


	//----- nvinfo : EIATTR_KPARAM_INFO
	.align		4
.L_11424:
        /*0018*/ 	.byte	0x04, 0x17
        /*001a*/ 	.short	(.L_11426 - .L_11425)
.L_11425:
        /*001c*/ 	.word	0x00000000
        /*0020*/ 	.short	0x0007
        /*0022*/ 	.short	0x0024
        /*0024*/ 	.byte	0x00, 0xf0, 0x11, 0x00


	//----- nvinfo : EIATTR_KPARAM_INFO
	.align		4
.L_11426:
        /*0028*/ 	.byte	0x04, 0x17
        /*002a*/ 	.short	(.L_11428 - .L_11427)
.L_11427:
        /*002c*/ 	.word	0x00000000
        /*0030*/ 	.short	0x0006
        /*0032*/ 	.short	0x0020
        /*0034*/ 	.byte	0x00, 0xf0, 0x11, 0x00


	//----- nvinfo : EIATTR_KPARAM_INFO
	.align		4
.L_11428:
        /*0038*/ 	.byte	0x04, 0x17
        /*003a*/ 	.short	(.L_11430 - .L_11429)
.L_11429:
        /*003c*/ 	.word	0x00000000
        /*0040*/ 	.short	0x0005
        /*0042*/ 	.short	0x0018
        /*0044*/ 	.byte	0x00, 0xf5, 0x21, 0x00


	//----- nvinfo : EIATTR_KPARAM_INFO
	.align		4
.L_11430:
        /*0048*/ 	.byte	0x04, 0x17
        /*004a*/ 	.short	(.L_11432 - .L_11431)
.L_11431:
        /*004c*/ 	.word	0x00000000
        /*0050*/ 	.short	0x0004
        /*0052*/ 	.short	0x0014
        /*0054*/ 	.byte	0x00, 0xf0, 0x11, 0x00


	//----- nvinfo : EIATTR_KPARAM_INFO
	.align		4
.L_11432:
        /*0058*/ 	.byte	0x04, 0x17
        /*005a*/ 	.short	(.L_11434 - .L_11433)
.L_11433:
        /*005c*/ 	.word	0x00000000
        /*0060*/ 	.short	0x0003
        /*0062*/ 	.short	0x0010
        /*0064*/ 	.byte	0x00, 0xf0, 0x11, 0x00


	//----- nvinfo : EIATTR_KPARAM_INFO
	.align		4
.L_11434:
        /*0068*/ 	.byte	0x04, 0x17
        /*006a*/ 	.short	(.L_11436 - .L_11435)
.L_11435:
        /*006c*/ 	.word	0x00000000
        /*0070*/ 	.short	0x0002
        /*0072*/ 	.short	0x000c
        /*0074*/ 	.byte	0x00, 0xf0, 0x11, 0x00


	//----- nvinfo : EIATTR_KPARAM_INFO
	.align		4
.L_11436:
        /*0078*/ 	.byte	0x04, 0x17
        /*007a*/ 	.short	(.L_11438 - .L_11437)
.L_11437:
        /*007c*/ 	.word	0x00000000
        /*0080*/ 	.short	0x0001
        /*0082*/ 	.short	0x0008
        /*0084*/ 	.byte	0x00, 0xf0, 0x11, 0x00


	//----- nvinfo : EIATTR_KPARAM_INFO
	.align		4
.L_11438:
        /*0088*/ 	.byte	0x04, 0x17
        /*008a*/ 	.short	(.L_11440 - .L_11439)
.L_11439:
        /*008c*/ 	.word	0x00000000
        /*0090*/ 	.short	0x0000
        /*0092*/ 	.short	0x0000
        /*0094*/ 	.byte	0x00, 0xf5, 0x21, 0x00


	//----- nvinfo : EIATTR_SPARSE_MMA_MASK
	.align		4
.L_11440:
        /*0098*/ 	.byte	0x03, 0x50
        /*009a*/ 	.short	0x0000


	//----- nvinfo : EIATTR_MAXREG_COUNT
	.align		4
        /*009c*/ 	.byte	0x03, 0x1b
        /*009e*/ 	.short	0x00ff


	//----- nvinfo : EIATTR_MERCURY_ISA_VERSION
	.align		4
        /*00a0*/ 	.byte	0x03, 0x5f
        /*00a2*/ 	.short	0x0101


	//----- nvinfo : EIATTR_VRC_CTA_INIT_COUNT
	.align		4
        /*00a4*/ 	.byte	0x02, 0x4a
	.zero		1
	.zero		1


	//----- nvinfo : EIATTR_EXIT_INSTR_OFFSETS
	.align		4
        /*00a8*/ 	.byte	0x04, 0x1c
        /*00aa*/ 	.short	(.L_11442 - .L_11441)


	//   ....[0]....
.L_11441:
        /*00ac*/ 	.word	0x000000b0


	//   ....[1]....
        /*00b0*/ 	.word	0x000009c0


	//----- nvinfo : EIATTR_CRS_STACK_SIZE
	.align		4
.L_11442:
        /*00b4*/ 	.byte	0x04, 0x1e
        /*00b6*/ 	.short	(.L_11444 - .L_11443)
.L_11443:
        /*00b8*/ 	.word	0x00000000


	//----- nvinfo : EIATTR_CBANK_PARAM_SIZE
	.align		4
.L_11444:
        /*00bc*/ 	.byte	0x03, 0x19
        /*00be*/ 	.short	0x002c


	//----- nvinfo : EIATTR_PARAM_CBANK
	.align		4
        /*00c0*/ 	.byte	0x04, 0x0a
        /*00c2*/ 	.short	(.L_11446 - .L_11445)
	.align		4
.L_11445:
        /*00c4*/ 	.word	index@(.nv.constant0._Z26_permutedims_4D_3_1_4_2_32PfiiiiS_iii)
        /*00c8*/ 	.short	0x0380
        /*00ca*/ 	.short	0x002c


	//----- nvinfo : EIATTR_SW_WAR
	.align		4
.L_11446:
        /*00cc*/ 	.byte	0x04, 0x36
        /*00ce*/ 	.short	(.L_11448 - .L_11447)
.L_11447:
        /*00d0*/ 	.word	0x00000008
.L_11448:


//--------------------- .nv.info._Z26_permutedims_4D_3_1_2_4_64PdiiiiS_iii --------------------------
	.section	.nv.info._Z26_permutedims_4D_3_1_2_4_64PdiiiiS_iii,"",@"SHT_CUDA_INFO"
	.sectionflags	@""
	.align	4


	//----- nvinfo : EIATTR_CUDA_API_VERSION
	.align		4
        /*0000*/ 	.byte	0x04, 0x37
        /*0002*/ 	.short	(.L_11450 - .L_11449)
.L_11449:
        /*0004*/ 	.word	0x00000082


	//----- nvinfo : EIATTR_KPARAM_INFO
	.align		4
.L_11450:
        /*0008*/ 	.byte	0x04, 0x17
        /*000a*/ 	.short	(.L_11452 - .L_11451)
.L_11451:
        /*000c*/ 	.word	0x00000000
        /*0010*/ 	.short	0x0008
        /*0012*/ 	.short	0x0028
        /*0014*/ 	.byte	0x00, 0xf0, 0x11, 0x00


	//----- nvinfo : EIATTR_KPARAM_INFO
	.align		4
.L_11452:
        /*0018*/ 	.byte	0x04, 0x17
        /*001a*/ 	.short	(.L_11454 - .L_11453)
.L_11453:
        /*001c*/ 	.word	0x00000000
        /*0020*/ 	.short	0x0007
        /*0022*/ 	.short	0x0024
        /*0024*/ 	.byte	0x00, 0xf0, 0x11, 0x00


	//----- nvinfo : EIATTR_KPARAM_INFO
	.align		4
.L_11454:
        /*0028*/ 	.byte	0x04, 0x17
        /*002a*/ 	.short	(.L_11456 - .L_11455)
.L_11455:
        /*002c*/ 	.word	0x00000000
        /*0030*/ 	.short	0x0006
        /*0032*/ 	.short	0x0020
        /*0034*/ 	.byte	0x00, 0xf0, 0x11, 0x00


	//----- nvinfo : EIATTR_KPARAM_INFO
	.align		4
.L_11456:
        /*0038*/ 	.byte	0x04, 0x17
        /*003a*/ 	.short	(.L_11458 - .L_11457)
.L_11457:
        /*003c*/ 	.word	0x00000000
        /*0040*/ 	.short	0x0005
        /*0042*/ 	.short	0x0018
        /*0044*/ 	.byte	0x00, 0xf5, 0x21, 0x00


	//----- nvinfo : EIATTR_KPARAM_INFO
	.align		4
.L_11458:
        /*0048*/ 	.byte	0x04, 0x17
        /*004a*/ 	.short	(.L_11460 - .L_11459)
.L_11459:
        /*004c*/ 	.word	0x00000000
        /*0050*/ 	.short	0x0004
        /*0052*/ 	.short	0x0014
        /*0054*/ 	.byte	0x00, 0xf0, 0x11, 0x00


	//----- nvinfo : EIATTR_KPARAM_INFO
	.align		4
.L_11460:
        /*0058*/ 	.byte	0x04, 0x17
        /*005a*/ 	.short	(.L_11462 - .L_11461)
.L_11461:
        /*005c*/ 	.word	0x00000000
        /*0060*/ 	.short	0x0003
        /*0062*/ 	.short	0x0010
        /*0064*/ 	.byte	0x00, 0xf0, 0x11, 0x00


	//----- nvinfo : EIATTR_KPARAM_INFO
	.align		4
.L_11462:
        /*0068*/ 	.byte	0x04, 0x17
        /*006a*/ 	.short	(.L_11464 - .L_11463)
.L_11463:
        /*006c*/ 	.word	0x00000000
        /*0070*/ 	.short	0x0002
        /*0072*/ 	.short	0x000c
        /*0074*/ 	.byte	0x00, 0xf0, 0x11, 0x00


	//----- nvinfo : EIATTR_KPARAM_INFO
	.align		4
.L_11464:
        /*0078*/ 	.byte	0x04, 0x17
        /*007a*/ 	.short	(.L_11466 - .L_11465)
.L_11465:
        /*007c*/ 	.word	0x00000000
        /*0080*/ 	.short	0x0001
        /*0082*/ 	.short	0x0008
        /*0084*/ 	.byte	0x00, 0xf0, 0x11, 0x00


	//----- nvinfo : EIATTR_KPARAM_INFO
	.align		4
.L_11466:
        /*0088*/ 	.byte	0x04, 0x17
        /*008a*/ 	.short	(.L_11468 - .L_11467)
.L_11467:
        /*008c*/ 	.word	0x00000000
        /*0090*/ 	.short	0x0000
        /*0092*/ 	.short	0x0000
        /*0094*/ 	.byte	0x00, 0xf5, 0x21, 0x00


	//----- nvinfo : EIATTR_SPARSE_MMA_MASK
	.align		4
.L_11468:
        /*0098*/ 	.byte	0x03, 0x50
        /*009a*/ 	.short	0x0000


	//----- nvinfo : EIATTR_MAXREG_COUNT
	.align		4
        /*009c*/ 	.byte	0x03, 0x1b
        /*009e*/ 	.short	0x00ff


	//----- nvinfo : EIATTR_MERCURY_ISA_VERSION
	.align		4
        /*00a0*/ 	.byte	0x03, 0x5f
        /*00a2*/ 	.short	0x0101


	//----- nvinfo : EIATTR_VRC_CTA_INIT_COUNT
	.align		4
        /*00a4*/ 	.byte	0x02, 0x4a
	.zero		1
	.zero		1


	//----- nvinfo : EIATTR_EXIT_INSTR_OFFSETS
	.align		4
        /*00a8*/ 	.byte	0x04, 0x1c
        /*00aa*/ 	.short	(.L_11470 - .L_11469)


	//   ....[0]....
.L_11469:
        /*00ac*/ 	.word	0x000000b0


	//   ....[1]....
        /*00b0*/ 	.word	0x000009a0


	//----- nvinfo : EIATTR_CRS_STACK_SIZE
	.align		4
.L_11470:
        /*00b4*/ 	.byte	0x04, 0x1e
        /*00b6*/ 	.short	(.L_11472 - .L_11471)
.L_11471:
        /*00b8*/ 	.word	0x00000000


	//----- nvinfo : EIATTR_CBANK_PARAM_SIZE
	.align		4
.L_11472:
        /*00bc*/ 	.byte	0x03, 0x19
        /*00be*/ 	.short	0x002c


	//----- nvinfo : EIATTR_PARAM_CBANK
	.align		4
        /*00c0*/ 	.byte	0x04, 0x0a
        /*00c2*/ 	.short	(.L_11474 - .L_11473)
	.align		4
.L_11473:
        /*00c4*/ 	.word	index@(.nv.constant0._Z26_permutedims_4D_3_1_2_4_64PdiiiiS_iii)
        /*00c8*/ 	.short	0x0380
        /*00ca*/ 	.short	0x002c


	//----- nvinfo : EIATTR_SW_WAR
	.align		4
.L_11474:
        /*00cc*/ 	.byte	0x04, 0x36
        /*00ce*/ 	.short	(.L_11476 - .L_11475)
.L_11475:
        /*00d0*/ 	.word	0x00000008
.L_11476:


//--------------------- .nv.info._Z26_permutedims_4D_3_1_2_4_32PfiiiiS_iii --------------------------
	.section	.nv.info._Z26_permutedims_4D_3_1_2_4_32PfiiiiS_iii,"",@"SHT_CUDA_INFO"
	.sectionflags	@""
	.align	4


	//----- nvinfo : EIATTR_CUDA_API_VERSION
	.align		4
        /*0000*/ 	.byte	0x04, 0x37
        /*0002*/ 	.short	(.L_11478 - .L_11477)
.L_11477:
        /*0004*/ 	.word	0x00000082


	//----- nvinfo : EIATTR_KPARAM_INFO
	.align		4
.L_11478:
        /*0008*/ 	.byte	0x04, 0x17
        /*000a*/ 	.short	(.L_11480 - .L_11479)
.L_11479:
        /*000c*/ 	.word	0x00000000
        /*0010*/ 	.short	0x0008
        /*0012*/ 	.short	0x0028
        /*0014*/ 	.byte	0x00, 0xf0, 0x11, 0x00


	//----- nvinfo : EIATTR_KPARAM_INFO
	.align		4
.L_11480:
        /*0018*/ 	.byte	0x04, 0x17
        /*001a*/ 	.short	(.L_11482 - .L_11481)
.L_11481:
        /*001c*/ 	.word	0x00000000
        /*0020*/ 	.short	0x0007
        /*0022*/ 	.short	0x0024
        /*0024*/ 	.byte	0x00, 0xf0, 0x11, 0x00


	//----- nvinfo : EIATTR_KPARAM_INFO
	.align		4
.L_11482:
        /*0028*/ 	.byte	0x04, 0x17
        /*002a*/ 	.short	(.L_11484 - .L_11483)
.L_11483:
        /*002c*/ 	.word	0x00000000
        /*0030*/ 	.short	0x0006
        /*0032*/ 	.short	0x0020
        /*0034*/ 	.byte	0x00, 0xf0, 0x11, 0x00


	//----- nvinfo : EIATTR_KPARAM_INFO
	.align		4
.L_11484:
        /*0038*/ 	.byte	0x04, 0x17
        /*003a*/ 	.short	(.L_11486 - .L_11485)
.L_11485:
        /*003c*/ 	.word	0x00000000
        /*0040*/ 	.short	0x0005
        /*0042*/ 	.short	0x0018
        /*0044*/ 	.byte	0x00, 0xf5, 0x21, 0x00


	//----- nvinfo : EIATTR_KPARAM_INFO
	.align		4
.L_11486:
        /*0048*/ 	.byte	0x04, 0x17
        /*004a*/ 	.short	(.L_11488 - .L_11487)
.L_11487:
        /*004c*/ 	.word	0x00000000
        /*0050*/ 	.short	0x0004
        /*0052*/ 	.short	0x0014
        /*0054*/ 	.byte	0x00, 0xf0, 0x11, 0x00


	//----- nvinfo : EIATTR_KPARAM_INFO
	.align		4
.L_11488:
        /*0058*/ 	.byte	0x04, 0x17
        /*005a*/ 	.short	(.L_11490 - .L_11489)
.L_11489:
        /*005c*/ 	.word	0x00000000
        /*0060*/ 	.short	0x0003
        /*0062*/ 	.short	0x0010
        /*0064*/ 	.byte	0x00, 0xf0, 0x11, 0x00


	//----- nvinfo : EIATTR_KPARAM_INFO
	.align		4
.L_11490:
        /*0068*/ 	.byte	0x04, 0x17
        /*006a*/ 	.short	(.L_11492 - .L_11491)
.L_11491:
        /*006c*/ 	.word	0x00000000
        /*0070*/ 	.short	0x0002
        /*0072*/ 	.short	0x000c
        /*0074*/ 	.byte	0x00, 0xf0, 0x11, 0x00


	//----- nvinfo : EIATTR_KPARAM_INFO
	.align		4
.L_11492:
        /*0078*/ 	.byte	0x04, 0x17
        /*007a*/ 	.short	(.L_11494 - .L_11493)
.L_11493:
        /*007c*/ 	.word	0x00000000
        /*0080*/ 	.short	0x0001
        /*0082*/ 	.short	0x0008
        /*0084*/ 	.byte	0x00, 0xf0, 0x11, 0x00


	//----- nvinfo : EIATTR_KPARAM_INFO
	.align		4
.L_11494:
        /*0088*/ 	.byte	0x04, 0x17
        /*008a*/ 	.short	(.L_11496 - .L_11495)
.L_11495:
        /*008c*/ 	.word	0x00000000
        /*0090*/ 	.short	0x0000
        /*0092*/ 	.short	0x0000
        /*0094*/ 	.byte	0x00, 0xf5, 0x21, 0x00


	//----- nvinfo : EIATTR_SPARSE_MMA_MASK
	.align		4
.L_11496:
        /*0098*/ 	.byte	0x03, 0x50
        /*009a*/ 	.short	0x0000


	//----- nvinfo : EIATTR_MAXREG_COUNT
	.align		4
        /*009c*/ 	.byte	0x03, 0x1b
        /*009e*/ 	.short	0x00ff


	//----- nvinfo : EIATTR_MERCURY_ISA_VERSION
	.align		4
        /*00a0*/ 	.byte	0x03, 0x5f
        /*00a2*/ 	.short	0x0101


	//----- nvinfo : EIATTR_VRC_CTA_INIT_COUNT
	.align		4
        /*00a4*/ 	.byte	0x02, 0x4a
	.zero		1
	.zero		1


	//----- nvinfo : EIATTR_EXIT_INSTR_OFFSETS
	.align		4
        /*00a8*/ 	.byte	0x04, 0x1c
        /*00aa*/ 	.short	(.L_11498 - .L_11497)


	//   ....[0]....
.L_11497:
        /*00ac*/ 	.word	0x000000b0


	//   ....[1]....
        /*00b0*/ 	.word	0x000009c0


	//----- nvinfo : EIATTR_CRS_STACK_SIZE
	.align		4
.L_11498:
        /*00b4*/ 	.byte	0x04, 0x1e
        /*00b6*/ 	.short	(.L_11500 - .L_11499)
.L_11499:
        /*00b8*/ 	.word	0x00000000


	//----- nvinfo : EIATTR_CBANK_PARAM_SIZE
	.align		4
.L_11500:
        /*00bc*/ 	.byte	0x03, 0x19
        /*00be*/ 	.short	0x002c


	//----- nvinfo : EIATTR_PARAM_CBANK
	.align		4
        /*00c0*/ 	.byte	0x04, 0x0a
        /*00c2*/ 	.short	(.L_11502 - .L_11501)
	.align		4
.L_11501:
        /*00c4*/ 	.word	index@(.nv.constant0._Z26_permutedims_4D_3_1_2_4_32PfiiiiS_iii)
        /*00c8*/ 	.short	0x0380
        /*00ca*/ 	.short	0x002c


	//----- nvinfo : EIATTR_SW_WAR
	.align		4
.L_11502:
        /*00cc*/ 	.byte	0x04, 0x36
        /*00ce*/ 	.short	(.L_11504 - .L_11503)
.L_11503:
        /*00d0*/ 	.word	0x00000008
.L_11504:


//--------------------- .nv.info._Z26_permutedims_4D_2_4_3_1_64PdiiiiS_iii --------------------------
	.section	.nv.info._Z26_permutedims_4D_2_4_3_1_64PdiiiiS_iii,"",@"SHT_CUDA_INFO"
	.sectionflags	@""
	.align	4


	//----- nvinfo : EIATTR_CUDA_API_VERSION
	.align		4
        /*0000*/ 	.byte	0x04, 0x37
        /*0002*/ 	.short	(.L_11506 - .L_11505)
.L_11505:
        /*0004*/ 	.word	0x00000082


	//----- nvinfo : EIATTR_KPARAM_INFO
	.align		4
.L_11506:
        /*0008*/ 	.byte	0x04, 0x17
        /*000a*/ 	.short	(.L_11508 - .L_11507)
.L_11507:
        /*000c*/ 	.word	0x00000000
        /*0010*/ 	.short	0x0008
        /*0012*/ 	.short	0x0028
        /*0014*/ 	.byte	0x00, 0xf0, 0x11, 0x00


	//----- nvinfo : EIATTR_KPARAM_INFO
	.align		4
.L_11508:
        /*0018*/ 	.byte	0x04, 0x17
        /*001a*/ 	.short	(.L_11510 - .L_11509)
.L_11509:
        /*001c*/ 	.word	0x00000000
        /*0020*/ 	.short	0x0007
        /*0022*/ 	.short	0x0024
        /*0024*/ 	.byte	0x00, 0xf0, 0x11, 0x00


	//----- nvinfo : EIATTR_KPARAM_INFO
	.align		4
.L_11510:
        /*0028*/ 	.byte	0x04, 0x17
        /*002a*/ 	.short	(.L_11512 - .L_11511)
.L_11511:
        /*002c*/ 	.word	0x00000000
        /*0030*/ 	.short	0x0006
        /*0032*/ 	.short	0x0020
        /*0034*/ 	.byte	0x00, 0xf0, 0x11, 0x00


	//----- nvinfo : EIATTR_KPARAM_INFO
	.align		4
.L_11512:
        /*0038*/ 	.byte	0x04, 0x17
        /*003a*/ 	.short	(.L_11514 - .L_11513)
.L_11513:
        /*003c*/ 	.word	0x00000000
        /*0040*/ 	.short	0x0005
        /*0042*/ 	.short	0x0018
        /*0044*/ 	.byte	0x00, 0xf5, 0x21, 0x00


	//----- nvinfo : EIATTR_KPARAM_INFO
	.align		4
.L_11514:
        /*0048*/ 	.byte	0x04, 0x17
        /*004a*/ 	.short	(.L_11516 - .L_11515)
.L_11515:
        /*004c*/ 	.word	0x00000000
        /*0050*/ 	.short	0x0004
        /*0052*/ 	.short	0x0014
        /*0054*/ 	.byte	0x00, 0xf0, 0x11, 0x00


	//----- nvinfo : EIATTR_KPARAM_INFO
	.align		4
.L_11516:
        /*0058*/ 	.byte	0x04, 0x17
        /*005a*/ 	.short	(.L_11518 - .L_11517)
.L_11517:
        /*005c*/ 	.word	0x00000000
        /*0060*/ 	.short	0x0003
        /*0062*/ 	.short	0x0010
        /*0064*/ 	.byte	0x00, 0xf0, 0x11, 0x00


	//----- nvinfo : EIATTR_KPARAM_INFO
	.align		4
.L_11518:
        /*0068*/ 	.byte	0x04, 0x17
        /*006a*/ 	.short	(.L_11520 - .L_11519)
.L_11519:
        /*006c*/ 	.word	0x00000000
        /*0070*/ 	.short	0x0002
        /*0072*/ 	.short	0x000c
        /*0074*/ 	.byte	0x00, 0xf0, 0x11, 0x00


	//----- nvinfo : EIATTR_KPARAM_INFO
	.align		4
.L_11520:
        /*0078*/ 	.byte	0x04, 0x17
        /*007a*/ 	.short	(.L_11522 - .L_11521)
.L_11521:
        /*007c*/ 	.word	0x00000000
        /*0080*/ 	.short	0x0001
        /*0082*/ 	.short	0x0008
        /*0084*/ 	.byte	0x00, 0xf0, 0x11, 0x00


	//----- nvinfo : EIATTR_KPARAM_INFO
	.align		4
.L_11522:
        /*0088*/ 	.byte	0x04, 0x17
        /*008a*/ 	.short	(.L_11524 - .L_11523)
.L_11523:
        /*008c*/ 	.word	0x00000000
        /*0090*/ 	.short	0x0000
        /*0092*/ 	.short	0x0000
        /*0094*/ 	.byte	0x00, 0xf5, 0x21, 0x00


	//----- nvinfo : EIATTR_SPARSE_MMA_MASK
	.align		4
.L_11524:
        /*0098*/ 	.byte	0x03, 0x50
        /*009a*/ 	.short	0x0000


	//----- nvinfo : EIATTR_MAXREG_COUNT
	.align		4
        /*009c*/ 	.byte	0x03, 0x1b
        /*009e*/ 	.short	0x00ff


	//----- nvinfo : EIATTR_MERCURY_ISA_VERSION
	.align		4
        /*00a0*/ 	.byte	0x03, 0x5f
        /*00a2*/ 	.short	0x0101


	//----- nvinfo : EIATTR_VRC_CTA_INIT_COUNT
	.align		4
        /*00a4*/ 	.byte	0x02, 0x4a
	.zero		1
	.zero		1


	//----- nvinfo : EIATTR_EXIT_INSTR_OFFSETS
	.align		4
        /*00a8*/ 	.byte	0x04, 0x1c
        /*00aa*/ 	.short	(.L_11526 - .L_11525)


	//   ....[0]....
.L_11525:
        /*00ac*/ 	.word	0x000000b0


	//   ....[1]....
        /*00b0*/ 	.word	0x000009a0


	//----- nvinfo : EIATTR_CRS_STACK_SIZE
	.align		4
.L_11526:
        /*00b4*/ 	.byte	0x04, 0x1e
        /*00b6*/ 	.short	(.L_11528 - .L_11527)
.L_11527:
        /*00b8*/ 	.word	0x00000000


	//----- nvinfo : EIATTR_CBANK_PARAM_SIZE
	.align		4
.L_11528:
        /*00bc*/ 	.byte	0x03, 0x19
        /*00be*/ 	.short	0x002c


	//----- nvinfo : EIATTR_PARAM_CBANK
	.align		4
        /*00c0*/ 	.byte	0x04, 0x0a
        /*00c2*/ 	.short	(.L_11530 - .L_11529)
	.align		4
.L_11529:
        /*00c4*/ 	.word	index@(.nv.constant0._Z26_permutedims_4D_2_4_3_1_64PdiiiiS_iii)
        /*00c8*/ 	.short	0x0380
        /*00ca*/ 	.short	0x002c


	//----- nvinfo : EIATTR_SW_WAR
	.align		4
.L_11530:
        /*00cc*/ 	.byte	0x04, 0x36
        /*00ce*/ 	.short	(.L_11532 - .L_11531)
.L_11531:
        /*00d0*/ 	.word	0x00000008
.L_11532:


//--------------------- .nv.info._Z26_permutedims_4D_2_4_3_1_32PfiiiiS_iii --------------------------
	.section	.nv.info._Z26_permutedims_4D_2_4_3_1_32PfiiiiS_iii,"",@"SHT_CUDA_INFO"
	.sectionflags	@""
	.align	4


	//----- nvinfo : EIATTR_CUDA_API_VERSION
	.align		4
        /*0000*/ 	.byte	0x04, 0x37
        /*0002*/ 	.short	(.L_11534 - .L_11533)
.L_11533:
        /*0004*/ 	.word	0x00000082


	//----- nvinfo : EIATTR_KPARAM_INFO
	.align		4
.L_11534:
        /*0008*/ 	.byte	0x04, 0x17
        /*000a*/ 	.short	(.L_11536 - .L_11535)
.L_11535:
        /*000c*/ 	.word	0x00000000
        /*0010*/ 	.short	0x0008
        /*0012*/ 	.short	0x0028
        /*0014*/ 	.byte	0x00, 0xf0, 0x11, 0x00


	//----- nvinfo : EIATTR_KPARAM_INFO
	.align		4
.L_11536:
        /*0018*/ 	.byte	0x04, 0x17
        /*001a*/ 	.short	(.L_11538 - .L_11537)
.L_11537:
        /*001c*/ 	.word	0x00000000
        /*0020*/ 	.short	0x0007
        /*0022*/ 	.short	0x0024
        /*0024*/ 	.byte	0x00, 0xf0, 0x11, 0x00


	//----- nvinfo : EIATTR_KPARAM_INFO
	.align		4
.L_11538:
        /*0028*/ 	.byte	0x04, 0x17
        /*002a*/ 	.short	(.L_11540 - .L_11539)
.L_11539:
        /*002c*/ 	.word	0x00000000
        /*0030*/ 	.short	0x0006
        /*0032*/ 	.short	0x0020
        /*0034*/ 	.byte	0x00, 0xf0, 0x11, 0x00


	//----- nvinfo : EIATTR_KPARAM_INFO
	.align		4
.L_11540:
        /*0038*/ 	.byte	0x04, 0x17
        /*003a*/ 	.short	(.L_11542 - .L_11541)
.L_11541:
        /*003c*/ 	.word	0x00000000
        /*0040*/ 	.short	0x0005
        /*0042*/ 	.short	0x0018
        /*0044*/ 	.byte	0x00, 0xf5, 0x21, 0x00


	//----- nvinfo : EIATTR_KPARAM_INFO
	.align		4
.L_11542:
        /*0048*/ 	.byte	0x04, 0x17
        /*004a*/ 	.short	(.L_11544 - .L_11543)
.L_11543:
        /*004c*/ 	.word	0x00000000
        /*0050*/ 	.short	0x0004
        /*0052*/ 	.short	0x0014
        /*0054*/ 	.byte	0x00, 0xf0, 0x11, 0x00


	//----- nvinfo : EIATTR_KPARAM_INFO
	.align		4
.L_11544:
        /*0058*/ 	.byte	0x04, 0x17
        /*005a*/ 	.short	(.L_11546 - .L_11545)
.L_11545:
        /*005c*/ 	.word	0x00000000
        /*0060*/ 	.short	0x0003
        /*0062*/ 	.short	0x0010
        /*0064*/ 	.byte	0x00, 0xf0, 0x11, 0x00


	//----- nvinfo : EIATTR_KPARAM_INFO
	.align		4
.L_11546:
        /*0068*/ 	.byte	0x04, 0x17
        /*006a*/ 	.short	(.L_11548 - .L_11547)
.L_11547:
        /*006c*/ 	.word	0x00000000
        /*0070*/ 	.short	0x0002
        /*0072*/ 	.short	0x000c
        /*0074*/ 	.byte	0x00, 0xf0, 0x11, 0x00


	//----- nvinfo : EIATTR_KPARAM_INFO
	.align		4
.L_11548:
        /*0078*/ 	.byte	0x04, 0x17
        /*007a*/ 	.short	(.L_11550 - .L_11549)
.L_11549:
        /*007c*/ 	.word	0x00000000
        /*0080*/ 	.short	0x0001
        /*0082*/ 	.short	0x0008
        /*0084*/ 	.byte	0x00, 0xf0, 0x11, 0x00


	//----- nvinfo : EIATTR_KPARAM_INFO
	.align		4
.L_11550:
        /*0088*/ 	.byte	0x04, 0x17
        /*008a*/ 	.short	(.L_11552 - .L_11551)
.L_11551:
        /*008c*/ 	.word	0x00000000
        /*0090*/ 	.short	0x0000
        /*0092*/ 	.short	0x0000
        /*0094*/ 	.byte	0x00, 0xf5, 0x21, 0x00


	//----- nvinfo : EIATTR_SPARSE_MMA_MASK
	.align		4
.L_11552:
        /*0098*/ 	.byte	0x03, 0x50
        /*009a*/ 	.short	0x0000


	//----- nvinfo : EIATTR_MAXREG_COUNT
	.align		4
        /*009c*/ 	.byte	0x03, 0x1b
        /*009e*/ 	.short	0x00ff


	//----- nvinfo : EIATTR_MERCURY_ISA_VERSION
	.align		4
        /*00a0*/ 	.byte	0x03, 0x5f
        /*00a2*/ 	.short	0x0101


	//----- nvinfo : EIATTR_VRC_CTA_INIT_COUNT
	.align		4
        /*00a4*/ 	.byte	0x02, 0x4a
	.zero		1
	.zero		1


	//----- nvinfo : EIATTR_EXIT_INSTR_OFFSETS
	.align		4
        /*00a8*/ 	.byte	0x04, 0x1c
        /*00aa*/ 	.short	(.L_11554 - .L_11553)


	//   ....[0]....
.L_11553:
        /*00ac*/ 	.word	0x000000b0


	//   ....[1]....
        /*00b0*/ 	.word	0x000009e0


	//----- nvinfo : EIATTR_CRS_STACK_SIZE
	.align		4
.L_11554:
        /*00b4*/ 	.byte	0x04, 0x1e
        /*00b6*/ 	.short	(.L_11556 - .L_11555)
.L_11555:
        /*00b8*/ 	.word	0x00000000


	//----- nvinfo : EIATTR_CBANK_PARAM_SIZE
	.align		4
.L_11556:
        /*00bc*/ 	.byte	0x03, 0x19
        /*00be*/ 	.short	0x002c


	//----- nvinfo : EIATTR_PARAM_CBANK
	.align		4
        /*00c0*/ 	.byte	0x04, 0x0a
        /*00c2*/ 	.short	(.L_11558 - .L_11557)
	.align		4
.L_11557:
        /*00c4*/ 	.word	index@(.nv.constant0._Z26_permutedims_4D_2_4_3_1_32PfiiiiS_iii)
        /*00c8*/ 	.short	0x0380
        /*00ca*/ 	.short	0x002c


	//----- nvinfo : EIATTR_SW_WAR
	.align		4
.L_11558:
        /*00cc*/ 	.byte	0x04, 0x36
        /*00ce*/ 	.short	(.L_11560 - .L_11559)
.L_11559:
        /*00d0*/ 	.word	0x00000008
.L_11560:


//--------------------- .nv.info._Z26_permutedims_4D_2_4_1_3_64PdiiiiS_iii --------------------------
	.section	.nv.info._Z26_permutedims_4D_2_4_1_3_64PdiiiiS_iii,"",@"SHT_CUDA_INFO"
	.sectionflags	@""
	.align	4


	//----- nvinfo : EIATTR_CUDA_API_VERSION
	.align		4
        /*0000*/ 	.byte	0x04, 0x37
        /*0002*/ 	.short	(.L_11562 - .L_11561)
.L_11561:
        /*0004*/ 	.word	0x00000082


	//----- nvinfo : EIATTR_KPARAM_INFO
	.align		4
.L_11562:
        /*0008*/ 	.byte	0x04, 0x17
        /*000a*/ 	.short	(.L_11564 - .L_11563)
.L_11563:
        /*000c*/ 	.word	0x00000000
        /*0010*/ 	.short	0x0008
        /*0012*/ 	.short	0x0028
        /*0014*/ 	.byte	0x00, 0xf0, 0x11, 0x00


	//----- nvinfo : EIATTR_KPARAM_INFO
	.align		4
.L_11564:
        /*0018*/ 	.byte	0x04, 0x17
        /*001a*/ 	.short	(.L_11566 - .L_11565)
.L_11565:
        /*001c*/ 	.word	0x00000000
        /*0020*/ 	.short	0x0007
        /*0022*/ 	.short	0x0024
        /*0024*/ 	.byte	0x00, 0xf0, 0x11, 0x00


	//----- nvinfo : EIATTR_KPARAM_INFO
	.align		4
.L_11566:
        /*0028*/ 	.byte	0x04, 0x17
        /*002a*/ 	.short	(.L_11568 - .L_11567)
.L_11567:
        /*002c*/ 	.word	0x00000000
        /*0030*/ 	.short	0x0006
        /*0032*/ 	.short	0x0020
        /*0034*/ 	.byte	0x00, 0xf0, 0x11, 0x00


	//----- nvinfo : EIATTR_KPARAM_INFO
	.align		4
.L_11568:
        /*0038*/ 	.byte	0x04, 0x17
        /*003a*/ 	.short	(.L_11570 - .L_11569)
.L_11569:
        /*003c*/ 	.word	0x00000000
        /*0040*/ 	.short	0x0005
        /*0042*/ 	.short	0x0018
        /*0044*/ 	.byte	0x00, 0xf5, 0x21, 0x00


	//----- nvinfo : EIATTR_KPARAM_INFO
	.align		4
.L_11570:
        /*0048*/ 	.byte	0x04, 0x17
        /*004a*/ 	.short	(.L_11572 - .L_11571)
.L_11571:
        /*004c*/ 	.word	0x00000000
        /*0050*/ 	.short	0x0004
        /*0052*/ 	.short	0x0014
        /*0054*/ 	.byte	0x00, 0xf0, 0x11, 0x00


	//----- nvinfo : EIATTR_KPARAM_INFO
	.align		4
.L_11572:
        /*0058*/ 	.byte	0x04, 0x17
        /*005a*/ 	.short	(.L_11574 - .L_11573)
.L_11573:
        /*005c*/ 	.word	0x00000000
        /*0060*/ 	.short	0x0003
        /*0062*/ 	.short	0x0010
        /*0064*/ 	.byte	0x00, 0xf0, 0x11, 0x00


	//----- nvinfo : EIATTR_KPARAM_INFO
	.align		4
.L_11574:
        /*0068*/ 	.byte	0x04, 0x17
        /*006a*/ 	.short	(.L_11576 - .L_11575)
.L_11575:
        /*006c*/ 	.word	0x00000000
        /*0070*/ 	.short	0x0002
        /*0072*/ 	.short	0x000c
        /*0074*/ 	.byte	0x00, 0xf0, 0x11, 0x00


	//----- nvinfo : EIATTR_KPARAM_INFO
	.align		4
.L_11576:
        /*0078*/ 	.byte	0x04, 0x17
        /*007a*/ 	.short	(.L_11578 - .L_11577)
.L_11577:
        /*007c*/ 	.word	0x00000000
        /*0080*/ 	.short	0x0001
        /*0082*/ 	.short	0x0008
        /*0084*/ 	.byte	0x00, 0xf0, 0x11, 0x00


	//----- nvinfo : EIATTR_KPARAM_INFO
	.align		4
.L_11578:
        /*0088*/ 	.byte	0x04, 0x17
        /*008a*/ 	.short	(.L_11580 - .L_11579)
.L_11579:
        /*008c*/ 	.word	0x00000000
        /*0090*/ 	.short	0x0000
        /*0092*/ 	.short	0x0000
        /*0094*/ 	.byte	0x00, 0xf5, 0x21, 0x00


	//----- nvinfo : EIATTR_SPARSE_MMA_MASK
	.align		4
.L_11580:
        /*0098*/ 	.byte	0x03, 0x50
        /*009a*/ 	.short	0x0000


	//----- nvinfo : EIATTR_MAXREG_COUNT
	.align		4
        /*009c*/ 	.byte	0x03, 0x1b
        /*009e*/ 	.short	0x00ff


	//----- nvinfo : EIATTR_MERCURY_ISA_VERSION
	.align		4
        /*00a0*/ 	.byte	0x03, 0x5f
        /*00a2*/ 	.short	0x0101


	//----- nvinfo : EIATTR_VRC_CTA_INIT_COUNT
	.align		4
        /*00a4*/ 	.byte	0x02, 0x4a
	.zero		1
	.zero		1


	//----- nvinfo : EIATTR_EXIT_INSTR_OFFSETS
	.align		4
        /*00a8*/ 	.byte	0x04, 0x1c
        /*00aa*/ 	.short	(.L_11582 - .L_11581)


	//   ....[0]....
.L_11581:
        /*00ac*/ 	.word	0x000000b0


	//   ....[1]....
        /*00b0*/ 	.word	0x000009a0


	//----- nvinfo : EIATTR_CRS_STACK_SIZE
	.align		4
.L_11582:
        /*00b4*/ 	.byte	0x04, 0x1e
        /*00b6*/ 	.short	(.L_11584 - .L_11583)
.L_11583:
        /*00b8*/ 	.word	0x00000000


	//----- nvinfo : EIATTR_CBANK_PARAM_SIZE
	.align		4
.L_11584:
        /*00bc*/ 	.byte	0x03, 0x19
        /*00be*/ 	.short	0x002c


	//----- nvinfo : EIATTR_PARAM_CBANK
	.align		4
        /*00c0*/ 	.byte	0x04, 0x0a
        /*00c2*/ 	.short	(.L_11586 - .L_11585)
	.align		4
.L_11585:
        /*00c4*/ 	.word	index@(.nv.constant0._Z26_permutedims_4D_2_4_1_3_64PdiiiiS_iii)
        /*00c8*/ 	.short	0x0380
        /*00ca*/ 	.short	0x002c


	//----- nvinfo : EIATTR_SW_WAR
	.align		4
.L_11586:
        /*00cc*/ 	.byte	0x04, 0x36
        /*00ce*/ 	.short	(.L_11588 - .L_11587)
.L_11587:
        /*00d0*/ 	.word	0x00000008
.L_11588:


//--------------------- .nv.info._Z26_permutedims_4D_2_4_1_3_32PfiiiiS_iii --------------------------
	.section	.nv.info._Z26_permutedims_4D_2_4_1_3_32PfiiiiS_iii,"",@"SHT_CUDA_INFO"
	.sectionflags	@""
	.align	4


	//----- nvinfo : EIATTR_CUDA_API_VERSION
	.align		4
        /*0000*/ 	.byte	0x04, 0x37
        /*0002*/ 	.short	(.L_11590 - .L_11589)
.L_11589:
        /*0004*/ 	.word	0x00000082


	//----- nvinfo : EIATTR_KPARAM_INFO
	.align		4
.L_11590:
        /*0008*/ 	.byte	0x04, 0x17
        /*000a*/ 	.short	(.L_11592 - .L_11591)
.L_11591:
        /*000c*/ 	.word	0x00000000
        /*0010*/ 	.short	0x0008
        /*0012*/ 	.short	0x0028
        /*0014*/ 	.byte	0x00, 0xf0, 0x11, 0x00


	//----- nvinfo : EIATTR_KPARAM_INFO
	.align		4
.L_11592:
        /*0018*/ 	.byte	0x04, 0x17
        /*001a*/ 	.short	(.L_11594 - .L_11593)
.L_11593:
        /*001c*/ 	.word	0x00000000
        /*0020*/ 	.short	0x0007
        /*0022*/ 	.short	0x0024
        /*0024*/ 	.byte	0x00, 0xf0, 0x11, 0x00


	//----- nvinfo : EIATTR_KPARAM_INFO
	.align		4
.L_11594:
        /*0028*/ 	.byte	0x04, 0x17
        /*002a*/ 	.short	(.L_11596 - .L_11595)
.L_11595:
        /*002c*/ 	.word	0x00000000
        /*0030*/ 	.short	0x0006
        /*0032*/ 	.short	0x0020
        /*0034*/ 	.byte	0x00, 0xf0, 0x11, 0x00


	//----- nvinfo : EIATTR_KPARAM_INFO
	.align		4
.L_11596:
        /*0038*/ 	.byte	0x04, 0x17
        /*003a*/ 	.short	(.L_11598 - .L_11597)
.L_11597:
        /*003c*/ 	.word	0x00000000
        /*0040*/ 	.short	0x0005
        /*0042*/ 	.short	0x0018
        /*0044*/ 	.byte	0x00, 0xf5, 0x21, 0x00


	//----- nvinfo : EIATTR_KPARAM_INFO
	.align		4
.L_11598:
        /*0048*/ 	.byte	0x04, 0x17
        /*004a*/ 	.short	(.L_11600 - .L_11599)
.L_11599:
        /*004c*/ 	.word	0x00000000
        /*0050*/ 	.short	0x0004
        /*0052*/ 	.short	0x0014
        /*0054*/ 	.byte	0x00, 0xf0, 0x11, 0x00


	//----- nvinfo : EIATTR_KPARAM_INFO
	.align		4
.L_11600:
        /*0058*/ 	.byte	0x04, 0x17
        /*005a*/ 	.short	(.L_11602 - .L_11601)
.L_11601:
        /*005c*/ 	.word	0x00000000
        /*0060*/ 	.short	0x0003
        /*0062*/ 	.short	0x0010
        /*0064*/ 	.byte	0x00, 0xf0, 0x11, 0x00


	//----- nvinfo : EIATTR_KPARAM_INFO
	.align		4
.L_11602:
        /*0068*/ 	.byte	0x04, 0x17
        /*006a*/ 	.short	(.L_11604 - .L_11603)
.L_11603:
        /*006c*/ 	.word	0x00000000
        /*0070*/ 	.short	0x0002
        /*0072*/ 	.short	0x000c
        /*0074*/ 	.byte	0x00, 0xf0, 0x11, 0x00


	//----- nvinfo : EIATTR_KPARAM_INFO
	.align		4
.L_11604:
        /*0078*/ 	.byte	0x04, 0x17
        /*007a*/ 	.short	(.L_11606 - .L_11605)
.L_11605:
        /*007c*/ 	.word	0x00000000
        /*0080*/ 	.short	0x0001
        /*0082*/ 	.short	0x0008
        /*0084*/ 	.byte	0x00, 0xf0, 0x11, 0x00


	//----- nvinfo : EIATTR_KPARAM_INFO
	.align		4
.L_11606:
        /*0088*/ 	.byte	0x04, 0x17
        /*008a*/ 	.short	(.L_11608 - .L_11607)
.L_11607:
        /*008c*/ 	.word	0x00000000
        /*0090*/ 	.short	0x0000
        /*0092*/ 	.short	0x0000
        /*0094*/ 	.byte	0x00, 0xf5, 0x21, 0x00


	//----- nvinfo : EIATTR_SPARSE_MMA_MASK
	.align		4
.L_11608:
        /*0098*/ 	.byte	0x03, 0x50
        /*009a*/ 	.short	0x0000


	//----- nvinfo : EIATTR_MAXREG_COUNT
	.align		4
        /*009c*/ 	.byte	0x03, 0x1b
        /*009e*/ 	.short	0x00ff


	//----- nvinfo : EIATTR_MERCURY_ISA_VERSION
	.align		4
        /*00a0*/ 	.byte	0x03, 0x5f
        /*00a2*/ 	.short	0x0101


	//----- nvinfo : EIATTR_VRC_CTA_INIT_COUNT
	.align		4
        /*00a4*/ 	.byte	0x02, 0x4a
	.zero		1
	.zero		1


	//----- nvinfo : EIATTR_EXIT_INSTR_OFFSETS
	.align		4
        /*00a8*/ 	.byte	0x04, 0x1c
        /*00aa*/ 	.short	(.L_11610 - .L_11609)


	//   ....[0]....
.L_11609:
        /*00ac*/ 	.word	0x000000b0


	//   ....[1]....
        /*00b0*/ 	.word	0x000009e0


	//----- nvinfo : EIATTR_CRS_STACK_SIZE
	.align		4
.L_11610:
        /*00b4*/ 	.byte	0x04, 0x1e
        /*00b6*/ 	.short	(.L_11612 - .L_11611)
.L_11611:
        /*00b8*/ 	.word	0x00000000


	//----- nvinfo : EIATTR_CBANK_PARAM_SIZE
	.align		4
.L_11612:
        /*00bc*/ 	.byte	0x03, 0x19
        /*00be*/ 	.short	0x002c


	//----- nvinfo : EIATTR_PARAM_CBANK
	.align		4
        /*00c0*/ 	.byte	0x04, 0x0a
        /*00c2*/ 	.short	(.L_11614 - .L_11613)
	.align		4
.L_11613:
        /*00c4*/ 	.word	index@(.nv.constant0._Z26_permutedims_4D_2_4_1_3_32PfiiiiS_iii)
        /*00c8*/ 	.short	0x0380
        /*00ca*/ 	.short	0x002c


	//----- nvinfo : EIATTR_SW_WAR
	.align		4
.L_11614:
        /*00cc*/ 	.byte	0x04, 0x36
        /*00ce*/ 	.short	(.L_11616 - .L_11615)
.L_11615:
        /*00d0*/ 	.word	0x00000008
.L_11616:


//--------------------- .nv.info._Z26_permutedims_4D_2_3_4_1_64PdiiiiS_iii --------------------------
	.section	.nv.info._Z26_permutedims_4D_2_3_4_1_64PdiiiiS_iii,"",@"SHT_CUDA_INFO"
	.sectionflags	@""
	.align	4


	//----- nvinfo : EIATTR_CUDA_API_VERSION
	.align		4
        /*0000*/ 	.byte	0x04, 0x37
        /*0002*/ 	.short	(.L_11618 - .L_11617)
.L_11617:
        /*0004*/ 	.word	0x00000082


	//----- nvinfo : EIATTR_KPARAM_INFO
	.align		4
.L_11618:
        /*0008*/ 	.byte	0x04, 0x17
        /*000a*/ 	.short	(.L_11620 - .L_11619)
.L_11619:
        /*000c*/ 	.word	0x00000000
        /*0010*/ 	.short	0x0008
        /*0012*/ 	.short	0x0028
        /*0014*/ 	.byte	0x00, 0xf0, 0x11, 0x00


	//----- nvinfo : EIATTR_KPARAM_INFO
	.align		4
.L_11620:
        /*0018*/ 	.byte	0x04, 0x17
        /*001a*/ 	.short	(.L_11622 - .L_11621)
.L_11621:
        /*001c*/ 	.word	0x00000000
        /*0020*/ 	.short	0x0007
        /*0022*/ 	.short	0x0024
        /*0024*/ 	.byte	0x00, 0xf0, 0x11, 0x00


	//----- nvinfo : EIATTR_KPARAM_INFO
	.align		4
.L_11622:
        /*0028*/ 	.byte	0x04, 0x17
        /*002a*/ 	.short	(.L_11624 - .L_11623)
.L_11623:
        /*002c*/ 	.word	0x00000000
        /*0030*/ 	.short	0x0006
        /*0032*/ 	.short	0x0020
        /*0034*/ 	.byte	0x00, 0xf0, 0x11, 0x00


	//----- nvinfo : EIATTR_KPARAM_INFO
	.align		4
.L_11624:
        /*0038*/ 	.byte	0x04, 0x17
        /*003a*/ 	.short	(.L_11626 - .L_11625)
.L_11625:
        /*003c*/ 	.word	0x00000000
        /*0040*/ 	.short	0x0005
        /*0042*/ 	.short	0x0018
        /*0044*/ 	.byte	0x00, 0xf5, 0x21, 0x00


	//----- nvinfo : EIATTR_KPARAM_INFO
	.align		4
.L_11626:
        /*0048*/ 	.byte	0x04, 0x17
        /*004a*/ 	.short	(.L_11628 - .L_11627)
.L_11627:
        /*004c*/ 	.word	0x00000000
        /*0050*/ 	.short	0x0004
        /*0052*/ 	.short	0x0014
        /*0054*/ 	.byte	0x00, 0xf0, 0x11, 0x00


	//----- nvinfo : EIATTR_KPARAM_INFO
	.align		4
.L_11628:
        /*0058*/ 	.byte	0x04, 0x17
        /*005a*/ 	.short	(.L_11630 - .L_11629)
.L_11629:
        /*005c*/ 	.word	0x00000000
        /*0060*/ 	.short	0x0003
        /*0062*/ 	.short	0x0010
        /*0064*/ 	.byte	0x00, 0xf0, 0x11, 0x00


	//----- nvinfo : EIATTR_KPARAM_INFO
	.align		4
.L_11630:
        /*0068*/ 	.byte	0x04, 0x17
        /*006a*/ 	.short	(.L_11632 - .L_11631)
.L_11631:
        /*006c*/ 	.word	0x00000000
        /*0070*/ 	.short	0x0002
        /*0072*/ 	.short	0x000c
        /*0074*/ 	.byte	0x00, 0xf0, 0x11, 0x00


	//----- nvinfo : EIATTR_KPARAM_INFO
	.align		4
.L_11632:
        /*0078*/ 	.byte	0x04, 0x17
        /*007a*/ 	.short	(.L_11634 - .L_11633)
.L_11633:
        /*007c*/ 	.word	0x00000000
        /*0080*/ 	.short	0x0001
        /*0082*/ 	.short	0x0008
        /*0084*/ 	.byte	0x00, 0xf0, 0x11, 0x00


	//----- nvinfo : EIATTR_KPARAM_INFO
	.align		4
.L_11634:
        /*0088*/ 	.byte	0x04, 0x17
        /*008a*/ 	.short	(.L_11636 - .L_11635)
.L_11635:
        /*008c*/ 	.word	0x00000000
        /*0090*/ 	.short	0x0000
        /*0092*/ 	.short	0x0000
        /*0094*/ 	.byte	0x00, 0xf5, 0x21, 0x00


	//----- nvinfo : EIATTR_SPARSE_MMA_MASK
	.align		4
.L_11636:
        /*0098*/ 	.byte	0x03, 0x50
        /*009a*/ 	.short	0x0000


	//----- nvinfo : EIATTR_MAXREG_COUNT
	.align		4
        /*009c*/ 	.byte	0x03, 0x1b
        /*009e*/ 	.short	0x00ff


	//----- nvinfo : EIATTR_MERCURY_ISA_VERSION
	.align		4
        /*00a0*/ 	.byte	0x03, 0x5f
        /*00a2*/ 	.short	0x0101


	//----- nvinfo : EIATTR_VRC_CTA_INIT_COUNT
	.align		4
        /*00a4*/ 	.byte	0x02, 0x4a
	.zero		1
	.zero		1


	//----- nvinfo : EIATTR_EXIT_INSTR_OFFSETS
	.align		4
        /*00a8*/ 	.byte	0x04, 0x1c
        /*00aa*/ 	.short	(.L_11638 - .L_11637)


	//   ....[0]....
.L_11637:
        /*00ac*/ 	.word	0x000000b0


	//   ....[1]....
        /*00b0*/ 	.word	0x000009a0


	//----- nvinfo : EIATTR_CRS_STACK_SIZE
	.align		4
.L_11638:
        /*00b4*/ 	.byte	0x04, 0x1e
        /*00b6*/ 	.short	(.L_11640 - .L_11639)
.L_11639:
        /*00b8*/ 	.word	0x00000000


	//----- nvinfo : EIATTR_CBANK_PARAM_SIZE
	.align		4
.L_11640:
        /*00bc*/ 	.byte	0x03, 0x19
        /*00be*/ 	.short	0x002c


	//----- nvinfo : EIATTR_PARAM_CBANK
	.align		4
        /*00c0*/ 	.byte	0x04, 0x0a
        /*00c2*/ 	.short	(.L_11642 - .L_11641)
	.align		4
.L_11641:
        /*00c4*/ 	.word	index@(.nv.constant0._Z26_permutedims_4D_2_3_4_1_64PdiiiiS_iii)
        /*00c8*/ 	.short	0x0380
        /*00ca*/ 	.short	0x002c


	//----- nvinfo : EIATTR_SW_WAR
	.align		4
.L_11642:
        /*00cc*/ 	.byte	0x04, 0x36
        /*00ce*/ 	.short	(.L_11644 - .L_11643)
.L_11643:
        /*00d0*/ 	.word	0x00000008
.L_11644:


//--------------------- .nv.info._Z26_permutedims_4D_2_3_4_1_32PfiiiiS_iii --------------------------
	.section	.nv.info._Z26_permutedims_4D_2_3_4_1_32PfiiiiS_iii,"",@"SHT_CUDA_INFO"
	.sectionflags	@""
	.align	4


	//----- nvinfo : EIATTR_CUDA_API_VERSION
	.align		4
        /*0000*/ 	.byte	0x04, 0x37
        /*0002*/ 	.short	(.L_11646 - .L_11645)
.L_11645:
        /*0004*/ 	.word	0x00000082


	//----- nvinfo : EIATTR_KPARAM_INFO
	.align		4
.L_11646:
        /*0008*/ 	.byte	0x04, 0x17
        /*000a*/ 	.short	(.L_11648 - .L_11647)
.L_11647:
        /*000c*/ 	.word	0x00000000
        /*0010*/ 	.short	0x0008
        /*0012*/ 	.short	0x0028
        /*0014*/ 	.byte	0x00, 0xf0, 0x11, 0x00


	//----- nvinfo : EIATTR_KPARAM_INFO
	.align		4
.L_11648:
        /*0018*/ 	.byte	0x04, 0x17
        /*001a*/ 	.short	(.L_11650 - .L_11649)
.L_11649:
        /*001c*/ 	.word	0x00000000
        /*0020*/ 	.short	0x0007
        /*0022*/ 	.short	0x0024
        /*0024*/ 	.byte	0x00, 0xf0, 0x11, 0x00


	//----- nvinfo : EIATTR_KPARAM_INFO
	.align		4
.L_11650:
        /*0028*/ 	.byte	0x04, 0x17
        /*002a*/ 	.short	(.L_11652 - .L_11651)
.L_11651:
        /*002c*/ 	.word	0x00000000
        /*0030*/ 	.short	0x0006
        /*0032*/ 	.short	0x0020
        /*0034*/ 	.byte	0x00, 0xf0, 0x11, 0x00


	//----- nvinfo : EIATTR_KPARAM_INFO
	.align		4
.L_11652:
        /*0038*/ 	.byte	0x04, 0x17
        /*003a*/ 	.short	(.L_11654 - .L_11653)
.L_11653:
        /*003c*/ 	.word	0x00000000
        /*0040*/ 	.short	0x0005
        /*0042*/ 	.short	0x0018
        /*0044*/ 	.byte	0x00, 0xf5, 0x21, 0x00


	//----- nvinfo : EIATTR_KPARAM_INFO
	.align		4
.L_11654:
        /*0048*/ 	.byte	0x04, 0x17
        /*004a*/ 	.short	(.L_11656 - .L_11655)
.L_11655:
        /*004c*/ 	.word	0x00000000
        /*0050*/ 	.short	0x0004
        /*0052*/ 	.short	0x0014
        /*0054*/ 	.byte	0x00, 0xf0, 0x11, 0x00


	//----- nvinfo : EIATTR_KPARAM_INFO
	.align		4
.L_11656:
        /*0058*/ 	.byte	0x04, 0x17
        /*005a*/ 	.short	(.L_11658 - .L_11657)
.L_11657:
        /*005c*/ 	.word	0x00000000
        /*0060*/ 	.short	0x0003
        /*0062*/ 	.short	0x0010
        /*0064*/ 	.byte	0x00, 0xf0, 0x11, 0x00


	//----- nvinfo : EIATTR_KPARAM_INFO
	.align		4
.L_11658:
        /*0068*/ 	.byte	0x04, 0x17
        /*006a*/ 	.short	(.L_11660 - .L_11659)
.L_11659:
        /*006c*/ 	.word	0x00000000
        /*0070*/ 	.short	0x0002
        /*0072*/ 	.short	0x000c
        /*0074*/ 	.byte	0x00, 0xf0, 0x11, 0x00


	//----- nvinfo : EIATTR_KPARAM_INFO
	.align		4
.L_11660:
        /*0078*/ 	.byte	0x04, 0x17
        /*007a*/ 	.short	(.L_11662 - .L_11661)
.L_11661:
        /*007c*/ 	.word	0x00000000
        /*0080*/ 	.short	0x0001
        /*0082*/ 	.short	0x0008
        /*0084*/ 	.byte	0x00, 0xf0, 0x11, 0x00


	//----- nvinfo : EIATTR_KPARAM_INFO
	.align		4
.L_11662:
        /*0088*/ 	.byte	0x04, 0x17
        /*008a*/ 	.short	(.L_11664 - .L_11663)
.L_11663:
        /*008c*/ 	.word	0x00000000
        /*0090*/ 	.short	0x0000
        /*0092*/ 	.short	0x0000
        /*0094*/ 	.byte	0x00, 0xf5, 0x21, 0x00


	//----- nvinfo : EIATTR_SPARSE_MMA_MASK
	.align		4
.L_11664:
        /*0098*/ 	.byte	0x03, 0x50
        /*009a*/ 	.short	0x0000


	//----- nvinfo : EIATTR_MAXREG_COUNT
	.align		4
        /*009c*/ 	.byte	0x03, 0x1b
        /*009e*/ 	.short	0x00ff


	//----- nvinfo : EIATTR_MERCURY_ISA_VERSION
	.align		4
        /*00a0*/ 	.byte	0x03, 0x5f
        /*00a2*/ 	.short	0x0101


	//----- nvinfo : EIATTR_VRC_CTA_INIT_COUNT
	.align		4
        /*00a4*/ 	.byte	0x02, 0x4a
	.zero		1
	.zero		1


	//----- nvinfo : EIATTR_EXIT_INSTR_OFFSETS
	.align		4
        /*00a8*/ 	.byte	0x04, 0x1c
        /*00aa*/ 	.short	(.L_11666 - .L_11665)


	//   ....[0]....
.L_11665:
        /*00ac*/ 	.word	0x000000b0


	//   ....[1]....
        /*00b0*/ 	.word	0x000009c0


	//----- nvinfo : EIATTR_CRS_STACK_SIZE
	.align		4
.L_11666:
        /*00b4*/ 	.byte	0x04, 0x1e
        /*00b6*/ 	.short	(.L_11668 - .L_11667)
.L_11667:
        /*00b8*/ 	.word	0x00000000


	//----- nvinfo : EIATTR_CBANK_PARAM_SIZE
	.align		4
.L_11668:
        /*00bc*/ 	.byte	0x03, 0x19
        /*00be*/ 	.short	0x002c


	//----- nvinfo : EIATTR_PARAM_CBANK
	.align		4
        /*00c0*/ 	.byte	0x04, 0x0a
        /*00c2*/ 	.short	(.L_11670 - .L_11669)
	.align		4
.L_11669:
        /*00c4*/ 	.word	index@(.nv.constant0._Z26_permutedims_4D_2_3_4_1_32PfiiiiS_iii)
        /*00c8*/ 	.short	0x0380
        /*00ca*/ 	.short	0x002c


	//----- nvinfo : EIATTR_SW_WAR
	.align		4
.L_11670:
        /*00cc*/ 	.byte	0x04, 0x36
        /*00ce*/ 	.short	(.L_11672 - .L_11671)
.L_11671:
        /*00d0*/ 	.word	0x00000008
.L_11672:


//--------------------- .nv.info._Z26_permutedims_4D_2_3_1_4_64PdiiiiS_iii --------------------------
	.section	.nv.info._Z26_permutedims_4D_2_3_1_4_64PdiiiiS_iii,"",@"SHT_CUDA_INFO"
	.sectionflags	@""
	.align	4


	//----- nvinfo : EIATTR_CUDA_API_VERSION
	.align		4
        /*0000*/ 	.byte	0x04, 0x37
        /*0002*/ 	.short	(.L_11674 - .L_11673)
.L_11673:
        /*0004*/ 	.word	0x00000082


	//----- nvinfo : EIATTR_KPARAM_INFO
	.align		4
.L_11674:
        /*0008*/ 	.byte	0x04, 0x17
        /*000a*/ 	.short	(.L_11676 - .L_11675)
.L_11675:
        /*000c*/ 	.word	0x00000000
        /*0010*/ 	.short	0x0008
        /*0012*/ 	.short	0x0028
        /*0014*/ 	.byte	0x00, 0xf0, 0x11, 0x00


	//----- nvinfo : EIATTR_KPARAM_INFO
	.align		4
.L_11676:
        /*0018*/ 	.byte	0x04, 0x17
        /*001a*/ 	.short	(.L_11678 - .L_11677)
.L_11677:
        /*001c*/ 	.word	0x00000000
        /*0020*/ 	.short	0x0007
        /*0022*/ 	.short	0x0024
        /*0024*/ 	.byte	0x00, 0xf0, 0x11, 0x00


	//----- nvinfo : EIATTR_KPARAM_INFO
	.align		4
.L_11678:
        /*0028*/ 	.byte	0x04, 0x17
        /*002a*/ 	.short	(.L_11680 - .L_11679)
.L_11679:
        /*002c*/ 	.word	0x00000000
        /*0030*/ 	.short	0x0006
        /*0032*/ 	.short	0x0020
        /*0034*/ 	.byte	0x00, 0xf0, 0x11, 0x00


	//----- nvinfo : EIATTR_KPARAM_INFO
	.align		4
.L_11680:
        /*0038*/ 	.byte	0x04, 0x17
        /*003a*/ 	.short	(.L_11682 - .L_11681)
.L_11681:
        /*003c*/ 	.word	0x00000000
        /*0040*/ 	.short	0x0005
        /*0042*/ 	.short	0x0018
        /*0044*/ 	.byte	0x00, 0xf5, 0x21, 0x00


	//----- nvinfo : EIATTR_KPARAM_INFO
	.align		4
.L_11682:
        /*0048*/ 	.byte	0x04, 0x17
        /*004a*/ 	.short	(.L_11684 - .L_11683)
.L_11683:
        /*004c*/ 	.word	0x00000000
        /*0050*/ 	.short	0x0004
        /*0052*/ 	.short	0x0014
        /*0054*/ 	.byte	0x00, 0xf0, 0x11, 0x00


	//----- nvinfo : EIATTR_KPARAM_INFO
	.align		4
.L_11684:
        /*0058*/ 	.byte	0x04, 0x17
        /*005a*/ 	.short	(.L_11686 - .L_11685)
.L_11685:
        /*005c*/ 	.word	0x00000000
        /*0060*/ 	.short	0x0003
        /*0062*/ 	.short	0x0010
        /*0064*/ 	.byte	0x00, 0xf0, 0x11, 0x00


	//----- nvinfo : EIATTR_KPARAM_INFO
	.align		4
.L_11686:
        /*0068*/ 	.byte	0x04, 0x17
        /*006a*/ 	.short	(.L_11688 - .L_11687)
.L_11687:
        /*006c*/ 	.word	0x00000000
        /*0070*/ 	.short	0x0002
        /*0072*/ 	.short	0x000c
        /*0074*/ 	.byte	0x00, 0xf0, 0x11, 0x00


	//----- nvinfo : EIATTR_KPARAM_INFO
	.align		4
.L_11688:
        /*0078*/ 	.byte	0x04, 0x17
        /*007a*/ 	.short	(.L_11690 - .L_11689)
.L_11689:
        /*007c*/ 	.word	0x00000000
        /*0080*/ 	.short	0x0001
        /*0082*/ 	.short	0x0008
        /*0084*/ 	.byte	0x00, 0xf0, 0x11, 0x00


	//----- nvinfo : EIATTR_KPARAM_INFO
	.align		4
.L_11690:
        /*0088*/ 	.byte	0x04, 0x17
        /*008a*/ 	.short	(.L_11692 - .L_11691)
.L_11691:
        /*008c*/ 	.word	0x00000000
        /*0090*/ 	.short	0x0000
        /*0092*/ 	.short	0x0000
        /*0094*/ 	.byte	0x00, 0xf5, 0x21, 0x00


	//----- nvinfo : EIATTR_SPARSE_MMA_MASK
	.align		4
.L_11692:
        /*0098*/ 	.byte	0x03, 0x50
        /*009a*/ 	.short	0x0000


	//----- nvinfo : EIATTR_MAXREG_COUNT
	.align		4
        /*009c*/ 	.byte	0x03, 0x1b
        /*009e*/ 	.short	0x00ff


	//----- nvinfo : EIATTR_MERCURY_ISA_VERSION
	.align		4
        /*00a0*/ 	.byte	0x03, 0x5f
        /*00a2*/ 	.short	0x0101


	//----- nvinfo : EIATTR_VRC_CTA_INIT_COUNT
	.align		4
        /*00a4*/ 	.byte	0x02, 0x4a
	.zero		1
	.zero		1


	//----- nvinfo : EIATTR_EXIT_INSTR_OFFSETS
	.align		4
        /*00a8*/ 	.byte	0x04, 0x1c
        /*00aa*/ 	.short	(.L_11694 - .L_11693)


	//   ....[0]....
.L_11693:
        /*00ac*/ 	.word	0x000000b0


	//   ....[1]....
        /*00b0*/ 	.word	0x000009a0


	//----- nvinfo : EIATTR_CRS_STACK_SIZE
	.align		4
.L_11694:
        /*00b4*/ 	.byte	0x04, 0x1e
        /*00b6*/ 	.short	(.L_11696 - .L_11695)
.L_11695:
        /*00b8*/ 	.word	0x00000000


	//----- nvinfo : EIATTR_CBANK_PARAM_SIZE
	.align		4
.L_11696:
        /*00bc*/ 	.byte	0x03, 0x19
        /*00be*/ 	.short	0x002c


	//----- nvinfo : EIATTR_PARAM_CBANK
	.align		4
        /*00c0*/ 	.byte	0x04, 0x0a
        /*00c2*/ 	.short	(.L_11698 - .L_11697)
	.align		4
.L_11697:
        /*00c4*/ 	.word	index@(.nv.constant0._Z26_permutedims_4D_2_3_1_4_64PdiiiiS_iii)
        /*00c8*/ 	.short	0x0380
        /*00ca*/ 	.short	0x002c


	//----- nvinfo : EIATTR_SW_WAR
	.align		4
.L_11698:
        /*00cc*/ 	.byte	0x04, 0x36
        /*00ce*/ 	.short	(.L_11700 - .L_11699)
.L_11699:
        /*00d0*/ 	.word	0x00000008
.L_11700:


//--------------------- .nv.info._Z26_permutedims_4D_2_3_1_4_32PfiiiiS_iii --------------------------
	.section	.nv.info._Z26_permutedims_4D_2_3_1_4_32PfiiiiS_iii,"",@"SHT_CUDA_INFO"
	.sectionflags	@""
	.align	4


	//----- nvinfo : EIATTR_CUDA_API_VERSION
	.align		4
        /*0000*/ 	.byte	0x04, 0x37
        /*0002*/ 	.short	(.L_11702 - .L_11701)
.L_11701:
        /*0004*/ 	.word	0x00000082


	//----- nvinfo : EIATTR_KPARAM_INFO
	.align		4
.L_11702:
        /*0008*/ 	.byte	0x04, 0x17
        /*000a*/ 	.short	(.L_11704 - .L_11703)
.L_11703:
        /*000c*/ 	.word	0x00000000
        /*0010*/ 	.short	0x0008
        /*0012*/ 	.short	0x0028
        /*0014*/ 	.byte	0x00, 0xf0, 0x11, 0x00


	//----- nvinfo : EIATTR_KPARAM_INFO
	.align		4
.L_11704:
        /*0018*/ 	.byte	0x04, 0x17
        /*001a*/ 	.short	(.L_11706 - .L_11705)
.L_11705:
        /*001c*/ 	.word	0x00000000
        /*0020*/ 	.short	0x0007
        /*0022*/ 	.short	0x0024
        /*0024*/ 	.byte	0x00, 0xf0, 0x11, 0x00


	//----- nvinfo : EIATTR_KPARAM_INFO
	.align		4
.L_11706:
        /*0028*/ 	.byte	0x04, 0x17
        /*002a*/ 	.short	(.L_11708 - .L_11707)
.L_11707:
        /*002c*/ 	.word	0x00000000
        /*0030*/ 	.short	0x0006
        /*0032*/ 	.short	0x0020
        /*0034*/ 	.byte	0x00, 0xf0, 0x11, 0x00


	//----- nvinfo : EIATTR_KPARAM_INFO
	.align		4
.L_11708:
        /*0038*/ 	.byte	0x04, 0x17
        /*003a*/ 	.short	(.L_11710 - .L_11709)
.L_11709:
        /*003c*/ 	.word	0x00000000
        /*0040*/ 	.short	0x0005
        /*0042*/ 	.short	0x0018
        /*0044*/ 	.byte	0x00, 0xf5, 0x21, 0x00


	//----- nvinfo : EIATTR_KPARAM_INFO
	.align		4
.L_11710:
        /*0048*/ 	.byte	0x04, 0x17
        /*004a*/ 	.short	(.L_11712 - .L_11711)
.L_11711:
        /*004c*/ 	.word	0x00000000
        /*0050*/ 	.short	0x0004
        /*0052*/ 	.short	0x0014
        /*0054*/ 	.byte	0x00, 0xf0, 0x11, 0x00


	//----- nvinfo : EIATTR_KPARAM_INFO
	.align		4
.L_11712:
        /*0058*/ 	.byte	0x04, 0x17
        /*005a*/ 	.short	(.L_11714 - .L_11713)
.L_11713:
        /*005c*/ 	.word	0x00000000
        /*0060*/ 	.short	0x0003
        /*0062*/ 	.short	0x0010
        /*0064*/ 	.byte	0x00, 0xf0, 0x11, 0x00


	//----- nvinfo : EIATTR_KPARAM_INFO
	.align		4
.L_11714:
        /*0068*/ 	.byte	0x04, 0x17
        /*006a*/ 	.short	(.L_11716 - .L_11715)
.L_11715:
        /*006c*/ 	.word	0x00000000
        /*0070*/ 	.short	0x0002
        /*0072*/ 	.short	0x000c
        /*0074*/ 	.byte	0x00, 0xf0, 0x11, 0x00


	//----- nvinfo : EIATTR_KPARAM_INFO
	.align		4
.L_11716:
        /*0078*/ 	.byte	0x04, 0x17
        /*007a*/ 	.short	(.L_11718 - .L_11717)
.L_11717:
        /*007c*/ 	.word	0x00000000
        /*0080*/ 	.short	0x0001
        /*0082*/ 	.short	0x0008
        /*0084*/ 	.byte	0x00, 0xf0, 0x11, 0x00


	//----- nvinfo : EIATTR_KPARAM_INFO
	.align		4
.L_11718:
        /*0088*/ 	.byte	0x04, 0x17
        /*008a*/ 	.short	(.L_11720 - .L_11719)
.L_11719:
        /*008c*/ 	.word	0x00000000
        /*0090*/ 	.short	0x0000
        /*0092*/ 	.short	0x0000
        /*0094*/ 	.byte	0x00, 0xf5, 0x21, 0x00


	//----- nvinfo : EIATTR_SPARSE_MMA_MASK
	.align		4
.L_11720:
        /*0098*/ 	.byte	0x03, 0x50
        /*009a*/ 	.short	0x0000


	//----- nvinfo : EIATTR_MAXREG_COUNT
	.align		4
        /*009c*/ 	.byte	0x03, 0x1b
        /*009e*/ 	.short	0x00ff


	//----- nvinfo : EIATTR_MERCURY_ISA_VERSION
	.align		4
        /*00a0*/ 	.byte	0x03, 0x5f
        /*00a2*/ 	.short	0x0101


	//----- nvinfo : EIATTR_VRC_CTA_INIT_COUNT
	.align		4
        /*00a4*/ 	.byte	0x02, 0x4a
	.zero		1
	.zero		1


	//----- nvinfo : EIATTR_EXIT_INSTR_OFFSETS
	.align		4
        /*00a8*/ 	.byte	0x04, 0x1c
        /*00aa*/ 	.short	(.L_11722 - .L_11721)


	//   ....[0]....
.L_11721:
        /*00ac*/ 	.word	0x000000b0


	//   ....[1]....
        /*00b0*/ 	.word	0x000009c0


	//----- nvinfo : EIATTR_CRS_STACK_SIZE
	.align		4
.L_11722:
        /*00b4*/ 	.byte	0x04, 0x1e
        /*00b6*/ 	.short	(.L_11724 - .L_11723)
.L_11723:
        /*00b8*/ 	.word	0x00000000


	//----- nvinfo : EIATTR_CBANK_PARAM_SIZE
	.align		4
.L_11724:
        /*00bc*/ 	.byte	0x03, 0x19
        /*00be*/ 	.short	0x002c


	//----- nvinfo : EIATTR_PARAM_CBANK
	.align		4
        /*00c0*/ 	.byte	0x04, 0x0a
        /*00c2*/ 	.short	(.L_11726 - .L_11725)
	.align		4
.L_11725:
        /*00c4*/ 	.word	index@(.nv.constant0._Z26_permutedims_4D_2_3_1_4_32PfiiiiS_iii)
        /*00c8*/ 	.short	0x0380
        /*00ca*/ 	.short	0x002c


	//----- nvinfo : EIATTR_SW_WAR
	.align		4
.L_11726:
        /*00cc*/ 	.byte	0x04, 0x36
        /*00ce*/ 	.short	(.L_11728 - .L_11727)
.L_11727:
        /*00d0*/ 	.word	0x00000008
.L_11728:


//--------------------- .nv.info._Z26_permutedims_4D_2_1_4_3_64PdiiiiS_iii --------------------------
	.section	.nv.info._Z26_permutedims_4D_2_1_4_3_64PdiiiiS_iii,"",@"SHT_CUDA_INFO"
	.sectionflags	@""
	.align	4


	//----- nvinfo : EIATTR_CUDA_API_VERSION
	.align		4
        /*0000*/ 	.byte	0x04, 0x37
        /*0002*/ 	.short	(.L_11730 - .L_11729)
.L_11729:
        /*0004*/ 	.word	0x00000082


	//----- nvinfo : EIATTR_KPARAM_INFO
	.align		4
.L_11730:
        /*0008*/ 	.byte	0x04, 0x17
        /*000a*/ 	.short	(.L_11732 - .L_11731)
.L_11731:
        /*000c*/ 	.word	0x00000000
        /*0010*/ 	.short	0x0008
        /*0012*/ 	.short	0x0028
        /*0014*/ 	.byte	0x00, 0xf0, 0x11, 0x00


	//----- nvinfo : EIATTR_KPARAM_INFO
	.align		4
.L_11732:
        /*0018*/ 	.byte	0x04, 0x17
        /*001a*/ 	.short	(.L_11734 - .L_11733)
.L_11733:
        /*001c*/ 	.word	0x00000000
        /*0020*/ 	.short	0x0007
        /*0022*/ 	.short	0x0024
        /*0024*/ 	.byte	0x00, 0xf0, 0x11, 0x00


	//----- nvinfo : EIATTR_KPARAM_INFO
	.align		4
.L_11734:
        /*0028*/ 	.byte	0x04, 0x17
        /*002a*/ 	.short	(.L_11736 - .L_11735)
.L_11735:
        /*002c*/ 	.word	0x00000000
        /*0030*/ 	.short	0x0006
        /*0032*/ 	.short	0x0020
        /*0034*/ 	.byte	0x00, 0xf0, 0x11, 0x00


	//----- nvinfo : EIATTR_KPARAM_INFO
	.align		4
.L_11736:
        /*0038*/ 	.byte	0x04, 0x17
        /*003a*/ 	.short	(.L_11738 - .L_11737)
.L_11737:
        /*003c*/ 	.word	0x00000000
        /*0040*/ 	.short	0x0005
        /*0042*/ 	.short	0x0018
        /*0044*/ 	.byte	0x00, 0xf5, 0x21, 0x00


	//----- nvinfo : EIATTR_KPARAM_INFO
	.align		4
.L_11738:
        /*0048*/ 	.byte	0x04, 0x17
        /*004a*/ 	.short	(.L_11740 - .L_11739)
.L_11739:
        /*004c*/ 	.word	0x00000000
        /*0050*/ 	.short	0x0004
        /*0052*/ 	.short	0x0014
        /*0054*/ 	.byte	0x00, 0xf0, 0x11, 0x00


	//----- nvinfo : EIATTR_KPARAM_INFO
	.align		4
.L_11740:
        /*0058*/ 	.byte	0x04, 0x17
        /*005a*/ 	.short	(.L_11742 - .L_11741)
.L_11741:
        /*005c*/ 	.word	0x00000000
        /*0060*/ 	.short	0x0003
        /*0062*/ 	.short	0x0010
        /*0064*/ 	.byte	0x00, 0xf0, 0x11, 0x00


	//----- nvinfo : EIATTR_KPARAM_INFO
	.align		4
.L_11742:
        /*0068*/ 	.byte	0x04, 0x17
        /*006a*/ 	.short	(.L_11744 - .L_11743)
.L_11743:
        /*006c*/ 	.word	0x00000000
        /*0070*/ 	.short	0x0002
        /*0072*/ 	.short	0x000c
        /*0074*/ 	.byte	0x00, 0xf0, 0x11, 0x00


	//----- nvinfo : EIATTR_KPARAM_INFO
	.align		4
.L_11744:
        /*0078*/ 	.byte	0x04, 0x17
        /*007a*/ 	.short	(.L_11746 - .L_11745)
.L_11745:
        /*007c*/ 	.word	0x00000000
        /*0080*/ 	.short	0x0001
        /*0082*/ 	.short	0x0008
        /*0084*/ 	.byte	0x00, 0xf0, 0x11, 0x00


	//----- nvinfo : EIATTR_KPARAM_INFO
	.align		4
.L_11746:
        /*0088*/ 	.byte	0x04, 0x17
        /*008a*/ 	.short	(.L_11748 - .L_11747)
.L_11747:
        /*008c*/ 	.word	0x00000000
        /*0090*/ 	.short	0x0000
        /*0092*/ 	.short	0x0000
        /*0094*/ 	.byte	0x00, 0xf5, 0x21, 0x00


	//----- nvinfo : EIATTR_SPARSE_MMA_MASK
	.align		4
.L_11748:
        /*0098*/ 	.byte	0x03, 0x50
        /*009a*/ 	.short	0x0000


	//----- nvinfo : EIATTR_MAXREG_COUNT
	.align		4
        /*009c*/ 	.byte	0x03, 0x1b
        /*009e*/ 	.short	0x00ff


	//----- nvinfo : EIATTR_MERCURY_ISA_VERSION
	.align		4
        /*00a0*/ 	.byte	0x03, 0x5f
        /*00a2*/ 	.short	0x0101


	//----- nvinfo : EIATTR_VRC_CTA_INIT_COUNT
	.align		4
        /*00a4*/ 	.byte	0x02, 0x4a
	.zero		1
	.zero		1


	//----- nvinfo : EIATTR_EXIT_INSTR_OFFSETS
	.align		4
        /*00a8*/ 	.byte	0x04, 0x1c
        /*00aa*/ 	.short	(.L_11750 - .L_11749)


	//   ....[0]....
.L_11749:
        /*00ac*/ 	.word	0x000000b0


	//   ....[1]....
        /*00b0*/ 	.word	0x000009a0


	//----- nvinfo : EIATTR_CRS_STACK_SIZE
	.align		4
.L_11750:
        /*00b4*/ 	.byte	0x04, 0x1e
        /*00b6*/ 	.short	(.L_11752 - .L_11751)
.L_11751:
        /*00b8*/ 	.word	0x00000000


	//----- nvinfo : EIATTR_CBANK_PARAM_SIZE
	.align		4
.L_11752:
        /*00bc*/ 	.byte	0x03, 0x19
        /*00be*/ 	.short	0x002c


	//----- nvinfo : EIATTR_PARAM_CBANK
	.align		4
        /*00c0*/ 	.byte	0x04, 0x0a
        /*00c2*/ 	.short	(.L_11754 - .L_11753)
	.align		4
.L_11753:
        /*00c4*/ 	.word	index@(.nv.constant0._Z26_permutedims_4D_2_1_4_3_64PdiiiiS_iii)
        /*00c8*/ 	.short	0x0380
        /*00ca*/ 	.short	0x002c


	//----- nvinfo : EIATTR_SW_WAR
	.align		4
.L_11754:
        /*00cc*/ 	.byte	0x04, 0x36
        /*00ce*/ 	.short	(.L_11756 - .L_11755)
.L_11755:
        /*00d0*/ 	.word	0x00000008
.L_11756:


//--------------------- .nv.info._Z26_permutedims_4D_2_1_4_3_32PfiiiiS_iii --------------------------
	.section	.nv.info._Z26_permutedims_4D_2_1_4_3_32PfiiiiS_iii,"",@"SHT_CUDA_INFO"
	.sectionflags	@""
	.align	4


	//----- nvinfo : EIATTR_CUDA_API_VERSION
	.align		4
        /*0000*/ 	.byte	0x04, 0x37
        /*0002*/ 	.short	(.L_11758 - .L_11757)
.L_11757:
        /*0004*/ 	.word	0x00000082


	//----- nvinfo : EIATTR_KPARAM_INFO
	.align		4
.L_11758:
        /*0008*/ 	.byte	0x04, 0x17
        /*000a*/ 	.short	(.L_11760 - .L_11759)
.L_11759:
        /*000c*/ 	.word	0x00000000
        /*0010*/ 	.short	0x0008
        /*0012*/ 	.short	0x0028
        /*0014*/ 	.byte	0x00, 0xf0, 0x11, 0x00


	//----- nvinfo : EIATTR_KPARAM_INFO
	.align		4
.L_11760:
        /*0018*/ 	.byte	0x04, 0x17
        /*001a*/ 	.short	(.L_11762 - .L_11761)
.L_11761:
        /*001c*/ 	.word	0x00000000
        /*0020*/ 	.short	0x0007
        /*0022*/ 	.short	0x0024
        /*0024*/ 	.byte	0x00, 0xf0, 0x11, 0x00


	//----- nvinfo : EIATTR_KPARAM_INFO
	.align		4
.L_11762:
        /*0028*/ 	.byte	0x04, 0x17
        /*002a*/ 	.short	(.L_11764 - .L_11763)
.L_11763:
        /*002c*/ 	.word	0x00000000
        /*0030*/ 	.short	0x0006
        /*0032*/ 	.short	0x0020
        /*0034*/ 	.byte	0x00, 0xf0, 0x11, 0x00


	//----- nvinfo : EIATTR_KPARAM_INFO
	.align		4
.L_11764:
        /*0038*/ 	.byte	0x04, 0x17
        /*003a*/ 	.short	(.L_11766 - .L_11765)
.L_11765:
        /*003c*/ 	.word	0x00000000
        /*0040*/ 	.short	0x0005
        /*0042*/ 	.short	0x0018
        /*0044*/ 	.byte	0x00, 0xf5, 0x21, 0x00


	//----- nvinfo : EIATTR_KPARAM_INFO
	.align		4
.L_11766:
        /*0048*/ 	.byte	0x04, 0x17
        /*004a*/ 	.short	(.L_11768 - .L_11767)
.L_11767:
        /*004c*/ 	.word	0x00000000
        /*0050*/ 	.short	0x0004
        /*0052*/ 	.short	0x0014
        /*0054*/ 	.byte	0x00, 0xf0, 0x11, 0x00


	//----- nvinfo : EIATTR_KPARAM_INFO
	.align		4
.L_11768:
        /*0058*/ 	.byte	0x04, 0x17
        /*005a*/ 	.short	(.L_11770 - .L_11769)
.L_11769:
        /*005c*/ 	.word	0x00000000
        /*0060*/ 	.short	0x0003
        /*0062*/ 	.short	0x0010
        /*0064*/ 	.byte	0x00, 0xf0, 0x11, 0x00


	//----- nvinfo : EIATTR_KPARAM_INFO
	.align		4
.L_11770:
        /*0068*/ 	.byte	0x04, 0x17
        /*006a*/ 	.short	(.L_11772 - .L_11771)
.L_11771:
        /*006c*/ 	.word	0x00000000
        /*0070*/ 	.short	0x0002
        /*0072*/ 	.short	0x000c
        /*0074*/ 	.byte	0x00, 0xf0, 0x11, 0x00


	//----- nvinfo : EIATTR_KPARAM_INFO
	.align		4
.L_11772:
        /*0078*/ 	.byte	0x04, 0x17
        /*007a*/ 	.short	(.L_11774 - .L_11773)
.L_11773:
        /*007c*/ 	.word	0x00000000
        /*0080*/ 	.short	0x0001
        /*0082*/ 	.short	0x0008
        /*0084*/ 	.byte	0x00, 0xf0, 0x11, 0x00


	//----- nvinfo : EIATTR_KPARAM_INFO
	.align		4
.L_11774:
        /*0088*/ 	.byte	0x04, 0x17
        /*008a*/ 	.short	(.L_11776 - .L_11775)
.L_11775:
        /*008c*/ 	.word	0x00000000
        /*0090*/ 	.short	0x0000
        /*0092*/ 	.short	0x0000
        /*0094*/ 	.byte	0x00, 0xf5, 0x21, 0x00


	//----- nvinfo : EIATTR_SPARSE_MMA_MASK
	.align		4
.L_11776:
        /*0098*/ 	.byte	0x03, 0x50
        /*009a*/ 	.short	0x0000


	//----- nvinfo : EIATTR_MAXREG_COUNT
	.align		4
        /*009c*/ 	.byte	0x03, 0x1b
        /*009e*/ 	.short	0x00ff


	//----- nvinfo : EIATTR_MERCURY_ISA_VERSION
	.align		4
        /*00a0*/ 	.byte	0x03, 0x5f
        /*00a2*/ 	.short	0x0101


	//----- nvinfo : EIATTR_VRC_CTA_INIT_COUNT
	.align		4
        /*00a4*/ 	.byte	0x02, 0x4a
	.zero		1
	.zero		1


	//----- nvinfo : EIATTR_EXIT_INSTR_OFFSETS
	.align		4
        /*00a8*/ 	.byte	0x04, 0x1c
        /*00aa*/ 	.short	(.L_11778 - .L_11777)


	//   ....[0]....
.L_11777:
        /*00ac*/ 	.word	0x000000b0


	//   ....[1]....
        /*00b0*/ 	.word	0x000009c0


	//----- nvinfo : EIATTR_CRS_STACK_SIZE
	.align		4
.L_11778:
        /*00b4*/ 	.byte	0x04, 0x1e
        /*00b6*/ 	.short	(.L_11780 - .L_11779)
.L_11779:
        /*00b8*/ 	.word	0x00000000


	//----- nvinfo : EIATTR_CBANK_PARAM_SIZE
	.align		4
.L_11780:
        /*00bc*/ 	.byte	0x03, 0x19
        /*00be*/ 	.short	0x002c


	//----- nvinfo : EIATTR_PARAM_CBANK
	.align		4
        /*00c0*/ 	.byte	0x04, 0x0a
        /*00c2*/ 	.short	(.L_11782 - .L_11781)
	.align		4
.L_11781:
        /*00c4*/ 	.word	index@(.nv.constant0._Z26_permutedims_4D_2_1_4_3_32PfiiiiS_iii)
        /*00c8*/ 	.short	0x0380
        /*00ca*/ 	.short	0x002c


	//----- nvinfo : EIATTR_SW_WAR
	.align		4
.L_11782:
        /*00cc*/ 	.byte	0x04, 0x36
        /*00ce*/ 	.short	(.L_11784 - .L_11783)
.L_11783:
        /*00d0*/ 	.word	0x00000008
.L_11784:


//--------------------- .nv.info._Z26_permutedims_4D_2_1_3_4_64PdiiiiS_iii --------------------------
	.section	.nv.info._Z26_permutedims_4D_2_1_3_4_64PdiiiiS_iii,"",@"SHT_CUDA_INFO"
	.sectionflags	@""
	.align	4


	//----- nvinfo : EIATTR_CUDA_API_VERSION
	.align		4
        /*0000*/ 	.byte	0x04, 0x37
        /*0002*/ 	.short	(.L_11786 - .L_11785)
.L_11785:
        /*0004*/ 	.word	0x00000082


	//----- nvinfo : EIATTR_KPARAM_INFO
	.align		4
.L_11786:
        /*0008*/ 	.byte	0x04, 0x17
        /*000a*/ 	.short	(.L_11788 - .L_11787)
.L_11787:
        /*000c*/ 	.word	0x00000000
        /*0010*/ 	.short	0x0008
        /*0012*/ 	.short	0x0028
        /*0014*/ 	.byte	0x00, 0xf0, 0x11, 0x00


	//----- nvinfo : EIATTR_KPARAM_INFO
	.align		4
.L_11788:
        /*0018*/ 	.byte	0x04, 0x17
        /*001a*/ 	.short	(.L_11790 - .L_11789)
.L_11789:
        /*001c*/ 	.word	0x00000000
        /*0020*/ 	.short	0x0007
        /*0022*/ 	.short	0x0024
        /*0024*/ 	.byte	0x00, 0xf0, 0x11, 0x00


	//----- nvinfo : EIATTR_KPARAM_INFO
	.align		4
.L_11790:
        /*0028*/ 	.byte	0x04, 0x17
        /*002a*/ 	.short	(.L_11792 - .L_11791)
.L_11791:
        /*002c*/ 	.word	0x00000000
        /*0030*/ 	.short	0x0006
        /*0032*/ 	.short	0x0020
        /*0034*/ 	.byte	0x00, 0xf0, 0x11, 0x00


	//----- nvinfo : EIATTR_KPARAM_INFO
	.align		4
.L_11792:
        /*0038*/ 	.byte	0x04, 0x17
        /*003a*/ 	.short	(.L_11794 - .L_11793)
.L_11793:
        /*003c*/ 	.word	0x00000000
        /*0040*/ 	.short	0x0005
        /*0042*/ 	.short	0x0018
        /*0044*/ 	.byte	0x00, 0xf5, 0x21, 0x00


	//----- nvinfo : EIATTR_KPARAM_INFO
	.align		4
.L_11794:
        /*0048*/ 	.byte	0x04, 0x17
        /*004a*/ 	.short	(.L_11796 - .L_11795)
.L_11795:
        /*004c*/ 	.word	0x00000000
        /*0050*/ 	.short	0x0004
        /*0052*/ 	.short	0x0014
        /*0054*/ 	.byte	0x00, 0xf0, 0x11, 0x00


	//----- nvinfo : EIATTR_KPARAM_INFO
	.align		4
.L_11796:
        /*0058*/ 	.byte	0x04, 0x17
        /*005a*/ 	.short	(.L_11798 - .L_11797)
.L_11797:
        /*005c*/ 	.word	0x00000000
        /*0060*/ 	.short	0x0003
        /*0062*/ 	.short	0x0010
        /*0064*/ 	.byte	0x00, 0xf0, 0x11, 0x00


	//----- nvinfo : EIATTR_KPARAM_INFO
	.align		4
.L_11798:
        /*0068*/ 	.byte	0x04, 0x17
        /*006a*/ 	.short	(.L_11800 - .L_11799)
.L_11799:
        /*006c*/ 	.word	0x00000000
        /*0070*/ 	.short	0x0002
        /*0072*/ 	.short	0x000c
        /*0074*/ 	.byte	0x00, 0xf0, 0x11, 0x00


	//----- nvinfo : EIATTR_KPARAM_INFO
	.align		4
.L_11800:
        /*0078*/ 	.byte	0x04, 0x17
        /*007a*/ 	.short	(.L_11802 - .L_11801)
.L_11801:
        /*007c*/ 	.word	0x00000000
        /*0080*/ 	.short	0x0001
        /*0082*/ 	.short	0x0008
        /*0084*/ 	.byte	0x00, 0xf0, 0x11, 0x00


	//----- nvinfo : EIATTR_KPARAM_INFO
	.align		4
.L_11802:
        /*0088*/ 	.byte	0x04, 0x17
        /*008a*/ 	.short	(.L_11804 - .L_11803)
.L_11803:
        /*008c*/ 	.word	0x00000000
        /*0090*/ 	.short	0x0000
        /*0092*/ 	.short	0x0000
        /*0094*/ 	.byte	0x00, 0xf5, 0x21, 0x00


	//----- nvinfo : EIATTR_SPARSE_MMA_MASK
	.align		4
.L_11804:
        /*0098*/ 	.byte	0x03, 0x50
        /*009a*/ 	.short	0x0000


	//----- nvinfo : EIATTR_MAXREG_COUNT
	.align		4
        /*009c*/ 	.byte	0x03, 0x1b
        /*009e*/ 	.short	0x00ff


	//----- nvinfo : EIATTR_MERCURY_ISA_VERSION
	.align		4
        /*00a0*/ 	.byte	0x03, 0x5f
        /*00a2*/ 	.short	0x0101


	//----- nvinfo : EIATTR_VRC_CTA_INIT_COUNT
	.align		4
        /*00a4*/ 	.byte	0x02, 0x4a
	.zero		1
	.zero		1


	//----- nvinfo : EIATTR_EXIT_INSTR_OFFSETS
	.align		4
        /*00a8*/ 	.byte	0x04, 0x1c
        /*00aa*/ 	.short	(.L_11806 - .L_11805)


	//   ....[0]....
.L_11805:
        /*00ac*/ 	.word	0x000000b0


	//   ....[1]....
        /*00b0*/ 	.word	0x000009a0


	//----- nvinfo : EIATTR_CRS_STACK_SIZE
	.align		4
.L_11806:
        /*00b4*/ 	.byte	0x04, 0x1e
        /*00b6*/ 	.short	(.L_11808 - .L_11807)
.L_11807:
        /*00b8*/ 	.word	0x00000000


	//----- nvinfo : EIATTR_CBANK_PARAM_SIZE
	.align		4
.L_11808:
        /*00bc*/ 	.byte	0x03, 0x19
        /*00be*/ 	.short	0x002c


	//----- nvinfo : EIATTR_PARAM_CBANK
	.align		4
        /*00c0*/ 	.byte	0x04, 0x0a
        /*00c2*/ 	.short	(.L_11810 - .L_11809)
	.align		4
.L_11809:
        /*00c4*/ 	.word	index@(.nv.constant0._Z26_permutedims_4D_2_1_3_4_64PdiiiiS_iii)
        /*00c8*/ 	.short	0x0380
        /*00ca*/ 	.short	0x002c


	//----- nvinfo : EIATTR_SW_WAR
	.align		4
.L_11810:
        /*00cc*/ 	.byte	0x04, 0x36
        /*00ce*/ 	.short	(.L_11812 - .L_11811)
.L_11811:
        /*00d0*/ 	.word	0x00000008
.L_11812:


//--------------------- .nv.info._Z26_permutedims_4D_2_1_3_4_32PfiiiiS_iii --------------------------
	.section	.nv.info._Z26_permutedims_4D_2_1_3_4_32PfiiiiS_iii,"",@"SHT_CUDA_INFO"
	.sectionflags	@""
	.align	4


	//----- nvinfo : EIATTR_CUDA_API_VERSION
	.align		4
        /*0000*/ 	.byte	0x04, 0x37
        /*0002*/ 	.short	(.L_11814 - .L_11813)
.L_11813:
        /*0004*/ 	.word	0x00000082


	//----- nvinfo : EIATTR_KPARAM_INFO
	.align		4
.L_11814:
        /*0008*/ 	.byte	0x04, 0x17
        /*000a*/ 	.short	(.L_11816 - .L_11815)
.L_11815:
        /*000c*/ 	.word	0x00000000
        /*0010*/ 	.short	0x0008
        /*0012*/ 	.short	0x0028
        /*0014*/ 	.byte	0x00, 0xf0, 0x11, 0x00


	//----- nvinfo : EIATTR_KPARAM_INFO
	.align		4
.L_11816:
        /*0018*/ 	.byte	0x04, 0x17
        /*001a*/ 	.short	(.L_11818 - .L_11817)
.L_11817:
        /*001c*/ 	.word	0x00000000
        /*0020*/ 	.short	0x0007
        /*0022*/ 	.short	0x0024
        /*0024*/ 	.byte	0x00, 0xf0, 0x11, 0x00


	//----- nvinfo : EIATTR_KPARAM_INFO
	.align		4
.L_11818:
        /*0028*/ 	.byte	0x04, 0x17
        /*002a*/ 	.short	(.L_11820 - .L_11819)
.L_11819:
        /*002c*/ 	.word	0x00000000
        /*0030*/ 	.short	0x0006
        /*0032*/ 	.short	0x0020
        /*0034*/ 	.byte	0x00, 0xf0, 0x11, 0x00


	//----- nvinfo : EIATTR_KPARAM_INFO
	.align		4
.L_11820:
        /*0038*/ 	.byte	0x04, 0x17
        /*003a*/ 	.short	(.L_11822 - .L_11821)
.L_11821:
        /*003c*/ 	.word	0x00000000
        /*0040*/ 	.short	0x0005
        /*0042*/ 	.short	0x0018
        /*0044*/ 	.byte	0x00, 0xf5, 0x21, 0x00


	//----- nvinfo : EIATTR_KPARAM_INFO
	.align		4
.L_11822:
        /*0048*/ 	.byte	0x04, 0x17
        /*004a*/ 	.short	(.L_11824 - .L_11823)
.L_11823:
        /*004c*/ 	.word	0x00000000
        /*0050*/ 	.short	0x0004
        /*0052*/ 	.short	0x0014
        /*0054*/ 	.byte	0x00, 0xf0, 0x11, 0x00


	//----- nvinfo : EIATTR_KPARAM_INFO
	.align		4
.L_11824:
        /*0058*/ 	.byte	0x04, 0x17
        /*005a*/ 	.short	(.L_11826 - .L_11825)
.L_11825:
        /*005c*/ 	.word	0x00000000
        /*0060*/ 	.short	0x0003
        /*0062*/ 	.short	0x0010
        /*0064*/ 	.byte	0x00, 0xf0, 0x11, 0x00


	//----- nvinfo : EIATTR_KPARAM_INFO
	.align		4
.L_11826:
        /*0068*/ 	.byte	0x04, 0x17
        /*006a*/ 	.short	(.L_11828 - .L_11827)
.L_11827:
        /*006c*/ 	.word	0x00000000
        /*0070*/ 	.short	0x0002
        /*0072*/ 	.short	0x000c
        /*0074*/ 	.byte	0x00, 0xf0, 0x11, 0x00


	//----- nvinfo : EIATTR_KPARAM_INFO
	.align		4
.L_11828:
        /*0078*/ 	.byte	0x04, 0x17
        /*007a*/ 	.short	(.L_11830 - .L_11829)
.L_11829:
        /*007c*/ 	.word	0x00000000
        /*0080*/ 	.short	0x0001
        /*0082*/ 	.short	0x0008
        /*0084*/ 	.byte	0x00, 0xf0, 0x11, 0x00


	//----- nvinfo : EIATTR_KPARAM_INFO
	.align		4
.L_11830:
        /*0088*/ 	.byte	0x04, 0x17
        /*008a*/ 	.short	(.L_11832 - .L_11831)
.L_11831:
        /*008c*/ 	.word	0x00000000
        /*0090*/ 	.short	0x0000
        /*0092*/ 	.short	0x0000
        /*0094*/ 	.byte	0x00, 0xf5, 0x21, 0x00


	//----- nvinfo : EIATTR_SPARSE_MMA_MASK
	.align		4
.L_11832:
        /*0098*/ 	.byte	0x03, 0x50
        /*009a*/ 	.short	0x0000


	//----- nvinfo : EIATTR_MAXREG_COUNT
	.align		4
        /*009c*/ 	.byte	0x03, 0x1b
        /*009e*/ 	.short	0x00ff


	//----- nvinfo : EIATTR_MERCURY_ISA_VERSION
	.align		4
        /*00a0*/ 	.byte	0x03, 0x5f
        /*00a2*/ 	.short	0x0101


	//----- nvinfo : EIATTR_VRC_CTA_INIT_COUNT
	.align		4
        /*00a4*/ 	.byte	0x02, 0x4a
	.zero		1
	.zero		1


	//----- nvinfo : EIATTR_EXIT_INSTR_OFFSETS
	.align		4
        /*00a8*/ 	.byte	0x04, 0x1c
        /*00aa*/ 	.short	(.L_11834 - .L_11833)


	//   ....[0]....
.L_11833:
        /*00ac*/ 	.word	0x000000b0


	//   ....[1]....
        /*00b0*/ 	.word	0x000009c0


	//----- nvinfo : EIATTR_CRS_STACK_SIZE
	.align		4
.L_11834:
        /*00b4*/ 	.byte	0x04, 0x1e
        /*00b6*/ 	.short	(.L_11836 - .L_11835)
.L_11835:
        /*00b8*/ 	.word	0x00000000


	//----- nvinfo : EIATTR_CBANK_PARAM_SIZE
	.align		4
.L_11836:
        /*00bc*/ 	.byte	0x03, 0x19
        /*00be*/ 	.short	0x002c


	//----- nvinfo : EIATTR_PARAM_CBANK
	.align		4
        /*00c0*/ 	.byte	0x04, 0x0a
        /*00c2*/ 	.short	(.L_11838 - .L_11837)
	.align		4
.L_11837:
        /*00c4*/ 	.word	index@(.nv.constant0._Z26_permutedims_4D_2_1_3_4_32PfiiiiS_iii)
        /*00c8*/ 	.short	0x0380
        /*00ca*/ 	.short	0x002c


	//----- nvinfo : EIATTR_SW_WAR
	.align		4
.L_11838:
        /*00cc*/ 	.byte	0x04, 0x36
        /*00ce*/ 	.short	(.L_11840 - .L_11839)
.L_11839:
        /*00d0*/ 	.word	0x00000008
.L_11840:


//--------------------- .nv.info._Z26_permutedims_4D_1_4_3_2_64PdiiiiS_iii --------------------------
	.section	.nv.info._Z26_permutedims_4D_1_4_3_2_64PdiiiiS_iii,"",@"SHT_CUDA_INFO"
	.sectionflags	@""
	.align	4


	//----- nvinfo : EIATTR_CUDA_API_VERSION
	.align		4
        /*0000*/ 	.byte	0x04, 0x37
        /*0002*/ 	.short	(.L_11842 - .L_11841)
.L_11841:
        /*0004*/ 	.word	0x00000082


	//----- nvinfo : EIATTR_KPARAM_INFO
	.align		4
.L_11842:
        /*0008*/ 	.byte	0x04, 0x17
        /*000a*/ 	.short	(.L_11844 - .L_11843)
.L_11843:
        /*000c*/ 	.word	0x00000000
        /*0010*/ 	.short	0x0008
        /*0012*/ 	.short	0x0028
        /*0014*/ 	.byte	0x00, 0xf0, 0x11, 0x00


	//----- nvinfo : EIATTR_KPARAM_INFO
	.align		4
.L_11844:
        /*0018*/ 	.byte	0x04, 0x17
        /*001a*/ 	.short	(.L_11846 - .L_11845)
.L_11845:
        /*001c*/ 	.word	0x00000000
        /*0020*/ 	.short	0x0007
        /*0022*/ 	.short	0x0024
        /*0024*/ 	.byte	0x00, 0xf0, 0x11, 0x00


	//----- nvinfo : EIATTR_KPARAM_INFO
	.align		4
.L_11846:
        /*0028*/ 	.byte	0x04, 0x17
        /*002a*/ 	.short	(.L_11848 - .L_11847)
.L_11847:
        /*002c*/ 	.word	0x00000000
        /*0030*/ 	.short	0x0006
        /*0032*/ 	.short	0x0020
        /*0034*/ 	.byte	0x00, 0xf0, 0x11, 0x00


	//----- nvinfo : EIATTR_KPARAM_INFO
	.align		4
.L_11848:
        /*0038*/ 	.byte	0x04, 0x17
        /*003a*/ 	.short	(.L_11850 - .L_11849)
.L_11849:
        /*003c*/ 	.word	0x00000000
        /*0040*/ 	.short	0x0005
        /*0042*/ 	.short	0x0018
        /*0044*/ 	.byte	0x00, 0xf5, 0x21, 0x00


	//----- nvinfo : EIATTR_KPARAM_INFO
	.align		4
.L_11850:
        /*0048*/ 	.byte	0x04, 0x17
        /*004a*/ 	.short	(.L_11852 - .L_11851)
.L_11851:
        /*004c*/ 	.word	0x00000000
        /*0050*/ 	.short	0x0004
        /*0052*/ 	.short	0x0014
        /*0054*/ 	.byte	0x00, 0xf0, 0x11, 0x00


	//----- nvinfo : EIATTR_KPARAM_INFO
	.align		4
.L_11852:
        /*0058*/ 	.byte	0x04, 0x17
        /*005a*/ 	.short	(.L_11854 - .L_11853)
.L_11853:
        /*005c*/ 	.word	0x00000000
        /*0060*/ 	.short	0x0003
        /*0062*/ 	.short	0x0010
        /*0064*/ 	.byte	0x00, 0xf0, 0x11, 0x00


	//----- nvinfo : EIATTR_KPARAM_INFO
	.align		4
.L_11854:
        /*0068*/ 	.byte	0x04, 0x17
        /*006a*/ 	.short	(.L_11856 - .L_11855)
.L_11855:
        /*006c*/ 	.word	0x00000000
        /*0070*/ 	.short	0x0002
        /*0072*/ 	.short	0x000c
        /*0074*/ 	.byte	0x00, 0xf0, 0x11, 0x00


	//----- nvinfo : EIATTR_KPARAM_INFO
	.align		4
.L_11856:
        /*0078*/ 	.byte	0x04, 0x17
        /*007a*/ 	.short	(.L_11858 - .L_11857)
.L_11857:
        /*007c*/ 	.word	0x00000000
        /*0080*/ 	.short	0x0001
        /*0082*/ 	.short	0x0008
        /*0084*/ 	.byte	0x00, 0xf0, 0x11, 0x00


	//----- nvinfo : EIATTR_KPARAM_INFO
	.align		4
.L_11858:
        /*0088*/ 	.byte	0x04, 0x17
        /*008a*/ 	.short	(.L_11860 - .L_11859)
.L_11859:
        /*008c*/ 	.word	0x00000000
        /*0090*/ 	.short	0x0000
        /*0092*/ 	.short	0x0000
        /*0094*/ 	.byte	0x00, 0xf5, 0x21, 0x00


	//----- nvinfo : EIATTR_SPARSE_MMA_MASK
	.align		4
.L_11860:
        /*0098*/ 	.byte	0x03, 0x50
        /*009a*/ 	.short	0x0000


	//----- nvinfo : EIATTR_MAXREG_COUNT
	.align		4
        /*009c*/ 	.byte	0x03, 0x1b
        /*009e*/ 	.short	0x00ff


	//----- nvinfo : EIATTR_MERCURY_ISA_VERSION
	.align		4
        /*00a0*/ 	.byte	0x03, 0x5f
        /*00a2*/ 	.short	0x0101


	//----- nvinfo : EIATTR_VRC_CTA_INIT_COUNT
	.align		4
        /*00a4*/ 	.byte	0x02, 0x4a
	.zero		1
	.zero		1


	//----- nvinfo : EIATTR_EXIT_INSTR_OFFSETS
	.align		4
        /*00a8*/ 	.byte	0x04, 0x1c
        /*00aa*/ 	.short	(.L_11862 - .L_11861)


	//   ....[0]....
.L_11861:
        /*00ac*/ 	.word	0x000000b0


	//   ....[1]....
        /*00b0*/ 	.word	0x00000990


	//----- nvinfo : EIATTR_CRS_STACK_SIZE
	.align		4
.L_11862:
        /*00b4*/ 	.byte	0x04, 0x1e
        /*00b6*/ 	.short	(.L_11864 - .L_11863)
.L_11863:
        /*00b8*/ 	.word	0x00000000


	//----- nvinfo : EIATTR_CBANK_PARAM_SIZE
	.align		4
.L_11864:
        /*00bc*/ 	.byte	0x03, 0x19
        /*00be*/ 	.short	0x002c


	//----- nvinfo : EIATTR_PARAM_CBANK
	.align		4
        /*00c0*/ 	.byte	0x04, 0x0a
        /*00c2*/ 	.short	(.L_11866 - .L_11865)
	.align		4
.L_11865:
        /*00c4*/ 	.word	index@(.nv.constant0._Z26_permutedims_4D_1_4_3_2_64PdiiiiS_iii)
        /*00c8*/ 	.short	0x0380
        /*00ca*/ 	.short	0x002c


	//----- nvinfo : EIATTR_SW_WAR
	.align		4
.L_11866:
        /*00cc*/ 	.byte	0x04, 0x36
        /*00ce*/ 	.short	(.L_11868 - .L_11867)
.L_11867:
        /*00d0*/ 	.word	0x00000008
.L_11868:


//--------------------- .nv.info._Z26_permutedims_4D_1_4_3_2_32PfiiiiS_iii --------------------------
	.section	.nv.info._Z26_permutedims_4D_1_4_3_2_32PfiiiiS_iii,"",@"SHT_CUDA_INFO"
	.sectionflags	@""
	.align	4


	//----- nvinfo : EIATTR_CUDA_API_VERSION
	.align		4
        /*0000*/ 	.byte	0x04, 0x37
        /*0002*/ 	.short	(.L_11870 - .L_11869)
.L_11869:
        /*0004*/ 	.word	0x00000082


	//----- nvinfo : EIATTR_KPARAM_INFO
	.align		4
.L_11870:
        /*0008*/ 	.byte	0x04, 0x17
        /*000a*/ 	.short	(.L_11872 - .L_11871)
.L_11871:
        /*000c*/ 	.word	0x00000000
        /*0010*/ 	.short	0x0008
        /*0012*/ 	.short	0x0028
        /*0014*/ 	.byte	0x00, 0xf0, 0x11, 0x00


	//----- nvinfo : EIATTR_KPARAM_INFO
	.align		4
.L_11872:
        /*0018*/ 	.byte	0x04, 0x17
        /*001a*/ 	.short	(.L_11874 - .L_11873)
.L_11873:
        /*001c*/ 	.word	0x00000000
        /*0020*/ 	.short	0x0007
        /*0022*/ 	.short	0x0024
        /*0024*/ 	.byte	0x00, 0xf0, 0x11, 0x00


	//----- nvinfo : EIATTR_KPARAM_INFO
	.align		4
.L_11874:
        /*0028*/ 	.byte	0x04, 0x17
        /*002a*/ 	.short	(.L_11876 - .L_11875)
.L_11875:
        /*002c*/ 	.word	0x00000000
        /*0030*/ 	.short	0x0006
        /*0032*/ 	.short	0x0020
        /*0034*/ 	.byte	0x00, 0xf0, 0x11, 0x00


	//----- nvinfo : EIATTR_KPARAM_INFO
	.align		4
.L_11876:
        /*0038*/ 	.byte	0x04, 0x17
        /*003a*/ 	.short	(.L_11878 - .L_11877)
.L_11877:
        /*003c*/ 	.word	0x00000000
        /*0040*/ 	.short	0x0005
        /*0042*/ 	.short	0x0018
        /*0044*/ 	.byte	0x00, 0xf5, 0x21, 0x00


	//----- nvinfo : EIATTR_KPARAM_INFO
	.align		4
.L_11878:
        /*0048*/ 	.byte	0x04, 0x17
        /*004a*/ 	.short	(.L_11880 - .L_11879)
.L_11879:
        /*004c*/ 	.word	0x00000000
        /*0050*/ 	.short	0x0004
        /*0052*/ 	.short	0x0014
        /*0054*/ 	.byte	0x00, 0xf0, 0x11, 0x00


	//----- nvinfo : EIATTR_KPARAM_INFO
	.align		4
.L_11880:
        /*0058*/ 	.byte	0x04, 0x17
        /*005a*/ 	.short	(.L_11882 - .L_11881)
.L_11881:
        /*005c*/ 	.word	0x00000000
        /*0060*/ 	.short	0x0003
        /*0062*/ 	.short	0x0010
        /*0064*/ 	.byte	0x00, 0xf0, 0x11, 0x00


	//----- nvinfo : EIATTR_KPARAM_INFO
	.align		4
.L_11882:
        /*0068*/ 	.byte	0x04, 0x17
        /*006a*/ 	.short	(.L_11884 - .L_11883)
.L_11883:
        /*006c*/ 	.word	0x00000000
        /*0070*/ 	.short	0x0002
        /*0072*/ 	.short	0x000c
        /*0074*/ 	.byte	0x00, 0xf0, 0x11, 0x00


	//----- nvinfo : EIATTR_KPARAM_INFO
	.align		4
.L_11884:
        /*0078*/ 	.byte	0x04, 0x17
        /*007a*/ 	.short	(.L_11886 - .L_11885)
.L_11885:
        /*007c*/ 	.word	0x00000000
        /*0080*/ 	.short	0x0001
        /*0082*/ 	.short	0x0008
        /*0084*/ 	.byte	0x00, 0xf0, 0x11, 0x00


	//----- nvinfo : EIATTR_KPARAM_INFO
	.align		4
.L_11886:
        /*0088*/ 	.byte	0x04, 0x17
        /*008a*/ 	.short	(.L_11888 - .L_11887)
.L_11887:
        /*008c*/ 	.word	0x00000000
        /*0090*/ 	.short	0x0000
        /*0092*/ 	.short	0x0000
        /*0094*/ 	.byte	0x00, 0xf5, 0x21, 0x00


	//----- nvinfo : EIATTR_SPARSE_MMA_MASK
	.align		4
.L_11888:
        /*0098*/ 	.byte	0x03, 0x50
        /*009a*/ 	.short	0x0000


	//----- nvinfo : EIATTR_MAXREG_COUNT
	.align		4
        /*009c*/ 	.byte	0x03, 0x1b
        /*009e*/ 	.short	0x00ff


	//----- nvinfo : EIATTR_MERCURY_ISA_VERSION
	.align		4
        /*00a0*/ 	.byte	0x03, 0x5f
        /*00a2*/ 	.short	0x0101


	//----- nvinfo : EIATTR_VRC_CTA_INIT_COUNT
	.align		4
        /*00a4*/ 	.byte	0x02, 0x4a
	.zero		1
	.zero		1


	//----- nvinfo : EIATTR_EXIT_INSTR_OFFSETS
	.align		4
        /*00a8*/ 	.byte	0x04, 0x1c
        /*00aa*/ 	.short	(.L_11890 - .L_11889)


	//   ....[0]....
.L_11889:
        /*00ac*/ 	.word	0x000000b0


	//   ....[1]....
        /*00b0*/ 	.word	0x000009e0


	//----- nvinfo : EIATTR_CRS_STACK_SIZE
	.align		4
.L_11890:
        /*00b4*/ 	.byte	0x04, 0x1e
        /*00b6*/ 	.short	(.L_11892 - .L_11891)
.L_11891:
        /*00b8*/ 	.word	0x00000000


	//----- nvinfo : EIATTR_CBANK_PARAM_SIZE
	.align		4
.L_11892:
        /*00bc*/ 	.byte	0x03, 0x19
        /*00be*/ 	.short	0x002c


	//----- nvinfo : EIATTR_PARAM_CBANK
	.align		4
        /*00c0*/ 	.byte	0x04, 0x0a
        /*00c2*/ 	.short	(.L_11894 - .L_11893)
	.align		4
.L_11893:
        /*00c4*/ 	.word	index@(.nv.constant0._Z26_permutedims_4D_1_4_3_2_32PfiiiiS_iii)
        /*00c8*/ 	.short	0x0380
        /*00ca*/ 	.short	0x002c


	//----- nvinfo : EIATTR_SW_WAR
	.align		4
.L_11894:
        /*00cc*/ 	.byte	0x04, 0x36
        /*00ce*/ 	.short	(.L_11896 - .L_11895)
.L_11895:
        /*00d0*/ 	.word	0x00000008
.L_11896:


//--------------------- .nv.info._Z26_permutedims_4D_1_4_2_3_64PdiiiiS_iii --------------------------
	.section	.nv.info._Z26_permutedims_4D_1_4_2_3_64PdiiiiS_iii,"",@"SHT_CUDA_INFO"
	.sectionflags	@""
	.align	4


	//----- nvinfo : EIATTR_CUDA_API_VERSION
	.align		4
        /*0000*/ 	.byte	0x04, 0x37
        /*0002*/ 	.short	(.L_11898 - .L_11897)
.L_11897:
        /*0004*/ 	.word	0x00000082


	//----- nvinfo : EIATTR_KPARAM_INFO
	.align		4
.L_11898:
        /*0008*/ 	.byte	0x04, 0x17
        /*000a*/ 	.short	(.L_11900 - .L_11899)
.L_11899:
        /*000c*/ 	.word	0x00000000
        /*0010*/ 	.short	0x0008
        /*0012*/ 	.short	0x0028
        /*0014*/ 	.byte	0x00, 0xf0, 0x11, 0x00


	//----- nvinfo : EIATTR_KPARAM_INFO
	.align		4
.L_11900:
        /*0018*/ 	.byte	0x04, 0x17
        /*001a*/ 	.short	(.L_11902 - .L_11901)
.L_11901:
        /*001c*/ 	.word	0x00000000
        /*0020*/ 	.short	0x0007
        /*0022*/ 	.short	0x0024
        /*0024*/ 	.byte	0x00, 0xf0, 0x11, 0x00


	//----- nvinfo : EIATTR_KPARAM_INFO
	.align		4
.L_11902:
        /*0028*/ 	.byte	0x04, 0x17
        /*002a*/ 	.short	(.L_11904 - .L_11903)
.L_11903:
        /*002c*/ 	.word	0x00000000
        /*0030*/ 	.short	0x0006
        /*0032*/ 	.short	0x0020
        /*0034*/ 	.byte	0x00, 0xf0, 0x11, 0x00


	//----- nvinfo : EIATTR_KPARAM_INFO
	.align		4
.L_11904:
        /*0038*/ 	.byte	0x04, 0x17
        /*003a*/ 	.short	(.L_11906 - .L_11905)
.L_11905:
        /*003c*/ 	.word	0x00000000
        /*0040*/ 	.short	0x0005
        /*0042*/ 	.short	0x0018
        /*0044*/ 	.byte	0x00, 0xf5, 0x21, 0x00


	//----- nvinfo : EIATTR_KPARAM_INFO
	.align		4
.L_11906:
        /*0048*/ 	.byte	0x04, 0x17
        /*004a*/ 	.short	(.L_11908 - .L_11907)
.L_11907:
        /*004c*/ 	.word	0x00000000
        /*0050*/ 	.short	0x0004
        /*0052*/ 	.short	0x0014
        /*0054*/ 	.byte	0x00, 0xf0, 0x11, 0x00


	//----- nvinfo : EIATTR_KPARAM_INFO
	.align		4
.L_11908:
        /*0058*/ 	.byte	0x04, 0x17
        /*005a*/ 	.short	(.L_11910 - .L_11909)
.L_11909:
        /*005c*/ 	.word	0x00000000
        /*0060*/ 	.short	0x0003
        /*0062*/ 	.short	0x0010
        /*0064*/ 	.byte	0x00, 0xf0, 0x11, 0x00


	//----- nvinfo : EIATTR_KPARAM_INFO
	.align		4
.L_11910:
        /*0068*/ 	.byte	0x04, 0x17
        /*006a*/ 	.short	(.L_11912 - .L_11911)
.L_11911:
        /*006c*/ 	.word	0x00000000
        /*0070*/ 	.short	0x0002
        /*0072*/ 	.short	0x000c
        /*0074*/ 	.byte	0x00, 0xf0, 0x11, 0x00


	//----- nvinfo : EIATTR_KPARAM_INFO
	.align		4
.L_11912:
        /*0078*/ 	.byte	0x04, 0x17
        /*007a*/ 	.short	(.L_11914 - .L_11913)
.L_11913:
        /*007c*/ 	.word	0x00000000
        /*0080*/ 	.short	0x0001
        /*0082*/ 	.short	0x0008
        /*0084*/ 	.byte	0x00, 0xf0, 0x11, 0x00


	//----- nvinfo : EIATTR_KPARAM_INFO
	.align		4
.L_11914:
        /*0088*/ 	.byte	0x04, 0x17
        /*008a*/ 	.short	(.L_11916 - .L_11915)
.L_11915:
        /*008c*/ 	.word	0x00000000
        /*0090*/ 	.short	0x0000
        /*0092*/ 	.short	0x0000
        /*0094*/ 	.byte	0x00, 0xf5, 0x21, 0x00


	//----- nvinfo : EIATTR_SPARSE_MMA_MASK
	.align		4
.L_11916:
        /*0098*/ 	.byte	0x03, 0x50
        /*009a*/ 	.short	0x0000


	//----- nvinfo : EIATTR_MAXREG_COUNT
	.align		4
        /*009c*/ 	.byte	0x03, 0x1b
        /*009e*/ 	.short	0x00ff


	//----- nvinfo : EIATTR_MERCURY_ISA_VERSION
	.align		4
        /*00a0*/ 	.byte	0x03, 0x5f
        /*00a2*/ 	.short	0x0101


	//----- nvinfo : EIATTR_VRC_CTA_INIT_COUNT
	.align		4
        /*00a4*/ 	.byte	0x02, 0x4a
	.zero		1
	.zero		1


	//----- nvinfo : EIATTR_EXIT_INSTR_OFFSETS
	.align		4
        /*00a8*/ 	.byte	0x04, 0x1c
        /*00aa*/ 	.short	(.L_11918 - .L_11917)


	//   ....[0]....
.L_11917:
        /*00ac*/ 	.word	0x000000b0


	//   ....[1]....
        /*00b0*/ 	.word	0x00000990


	//----- nvinfo : EIATTR_CRS_STACK_SIZE
	.align		4
.L_11918:
        /*00b4*/ 	.byte	0x04, 0x1e
        /*00b6*/ 	.short	(.L_11920 - .L_11919)
.L_11919:
        /*00b8*/ 	.word	0x00000000


	//----- nvinfo : EIATTR_CBANK_PARAM_SIZE
	.align		4
.L_11920:
        /*00bc*/ 	.byte	0x03, 0x19
        /*00be*/ 	.short	0x002c


	//----- nvinfo : EIATTR_PARAM_CBANK
	.align		4
        /*00c0*/ 	.byte	0x04, 0x0a
        /*00c2*/ 	.short	(.L_11922 - .L_11921)
	.align		4
.L_11921:
        /*00c4*/ 	.word	index@(.nv.constant0._Z26_permutedims_4D_1_4_2_3_64PdiiiiS_iii)
        /*00c8*/ 	.short	0x0380
        /*00ca*/ 	.short	0x002c


	//----- nvinfo : EIATTR_SW_WAR
	.align		4
.L_11922:
        /*00cc*/ 	.byte	0x04, 0x36
        /*00ce*/ 	.short	(.L_11924 - .L_11923)
.L_11923:
        /*00d0*/ 	.word	0x00000008
.L_11924:


//--------------------- .nv.info._Z26_permutedims_4D_1_4_2_3_32PfiiiiS_iii --------------------------
	.section	.nv.info._Z26_permutedims_4D_1_4_2_3_32PfiiiiS_iii,"",@"SHT_CUDA_INFO"
	.sectionflags	@""
	.align	4


	//----- nvinfo : EIATTR_CUDA_API_VERSION
	.align		4
        /*0000*/ 	.byte	0x04, 0x37
        /*0002*/ 	.short	(.L_11926 - .L_11925)
.L_11925:
        /*0004*/ 	.word	0x00000082


	//----- nvinfo : EIATTR_KPARAM_INFO
	.align		4
.L_11926:
        /*0008*/ 	.byte	0x04, 0x17
        /*000a*/ 	.short	(.L_11928 - .L_11927)
.L_11927:
        /*000c*/ 	.word	0x00000000
        /*0010*/ 	.short	0x0008
        /*0012*/ 	.short	0x0028
        /*0014*/ 	.byte	0x00, 0xf0, 0x11, 0x00


	//----- nvinfo : EIATTR_KPARAM_INFO
	.align		4
.L_11928:
        /*0018*/ 	.byte	0x04, 0x17
        /*001a*/ 	.short	(.L_11930 - .L_11929)
.L_11929:
        /*001c*/ 	.word	0x00000000
        /*0020*/ 	.short	0x0007
        /*0022*/ 	.short	0x0024
        /*0024*/ 	.byte	0x00, 0xf0, 0x11, 0x00


	//----- nvinfo : EIATTR_KPARAM_INFO
	.align		4
.L_11930:
        /*0028*/ 	.byte	0x04, 0x17
        /*002a*/ 	.short	(.L_11932 - .L_11931)
.L_11931:
        /*002c*/ 	.word	0x00000000
        /*0030*/ 	.short	0x0006
        /*0032*/ 	.short	0x0020
        /*0034*/ 	.byte	0x00, 0xf0, 0x11, 0x00


	//----- nvinfo : EIATTR_KPARAM_INFO
	.align		4
.L_11932:
        /*0038*/ 	.byte	0x04, 0x17
        /*003a*/ 	.short	(.L_11934 - .L_11933)
.L_11933:
        /*003c*/ 	.word	0x00000000
        /*0040*/ 	.short	0x0005
        /*0042*/ 	.short	0x0018
        /*0044*/ 	.byte	0x00, 0xf5, 0x21, 0x00


	//----- nvinfo : EIATTR_KPARAM_INFO
	.align		4
.L_11934:
        /*0048*/ 	.byte	0x04, 0x17
        /*004a*/ 	.short	(.L_11936 - .L_11935)
.L_11935:
        /*004c*/ 	.word	0x00000000
        /*0050*/ 	.short	0x0004
        /*0052*/ 	.short	0x0014
        /*0054*/ 	.byte	0x00, 0xf0, 0x11, 0x00


	//----- nvinfo : EIATTR_KPARAM_INFO
	.align		4
.L_11936:
        /*0058*/ 	.byte	0x04, 0x17
        /*005a*/ 	.short	(.L_11938 - .L_11937)
.L_11937:
        /*005c*/ 	.word	0x00000000
        /*0060*/ 	.short	0x0003
        /*0062*/ 	.short	0x0010
        /*0064*/ 	.byte	0x00, 0xf0, 0x11, 0x00


	//----- nvinfo : EIATTR_KPARAM_INFO
	.align		4
.L_11938:
        /*0068*/ 	.byte	0x04, 0x17
        /*006a*/ 	.short	(.L_11940 - .L_11939)
.L_11939:
        /*006c*/ 	.word	0x00000000
        /*0070*/ 	.short	0x0002
        /*0072*/ 	.short	0x000c
        /*0074*/ 	.byte	0x00, 0xf0, 0x11, 0x00


	//----- nvinfo : EIATTR_KPARAM_INFO
	.align		4
.L_11940:
        /*0078*/ 	.byte	0x04, 0x17
        /*007a*/ 	.short	(.L_11942 - .L_11941)
.L_11941:
        /*007c*/ 	.word	0x00000000
        /*0080*/ 	.short	0x0001
        /*0082*/ 	.short	0x0008
        /*0084*/ 	.byte	0x00, 0xf0, 0x11, 0x00


	//----- nvinfo : EIATTR_KPARAM_INFO
	.align		4
.L_11942:
        /*0088*/ 	.byte	0x04, 0x17
        /*008a*/ 	.short	(.L_11944 - .L_11943)
.L_11943:
        /*008c*/ 	.word	0x00000000
        /*0090*/ 	.short	0x0000
        /*0092*/ 	.short	0x0000
        /*0094*/ 	.byte	0x00, 0xf5, 0x21, 0x00


	//----- nvinfo : EIATTR_SPARSE_MMA_MASK
	.align		4
.L_11944:
        /*0098*/ 	.byte	0x03, 0x50
        /*009a*/ 	.short	0x0000


	//----- nvinfo : EIATTR_MAXREG_COUNT
	.align		4
        /*009c*/ 	.byte	0x03, 0x1b
        /*009e*/ 	.short	0x00ff


	//----- nvinfo : EIATTR_MERCURY_ISA_VERSION
	.align		4
        /*00a0*/ 	.byte	0x03, 0x5f
        /*00a2*/ 	.short	0x0101


	//----- nvinfo : EIATTR_VRC_CTA_INIT_COUNT
	.align		4
        /*00a4*/ 	.byte	0x02, 0x4a
	.zero		1
	.zero		1


	//----- nvinfo : EIATTR_EXIT_INSTR_OFFSETS
	.align		4
        /*00a8*/ 	.byte	0x04, 0x1c
        /*00aa*/ 	.short	(.L_11946 - .L_11945)


	//   ....[0]....
.L_11945:
        /*00ac*/ 	.word	0x000000b0


	//   ....[1]....
        /*00b0*/ 	.word	0x000009e0


	//----- nvinfo : EIATTR_CRS_STACK_SIZE
	.align		4
.L_11946:
        /*00b4*/ 	.byte	0x04, 0x1e
        /*00b6*/ 	.short	(.L_11948 - .L_11947)
.L_11947:
        /*00b8*/ 	.word	0x00000000


	//----- nvinfo : EIATTR_CBANK_PARAM_SIZE
	.align		4
.L_11948:
        /*00bc*/ 	.byte	0x03, 0x19
        /*00be*/ 	.short	0x002c


	//----- nvinfo : EIATTR_PARAM_CBANK
	.align		4
        /*00c0*/ 	.byte	0x04, 0x0a
        /*00c2*/ 	.short	(.L_11950 - .L_11949)
	.align		4
.L_11949:
        /*00c4*/ 	.word	index@(.nv.constant0._Z26_permutedims_4D_1_4_2_3_32PfiiiiS_iii)
        /*00c8*/ 	.short	0x0380
        /*00ca*/ 	.short	0x002c


	//----- nvinfo : EIATTR_SW_WAR
	.align		4
.L_11950:
        /*00cc*/ 	.byte	0x04, 0x36
        /*00ce*/ 	.short	(.L_11952 - .L_11951)
.L_11951:
        /*00d0*/ 	.word	0x00000008
.L_11952:


//--------------------- .nv.info._Z26_permutedims_4D_1_3_4_2_64PdiiiiS_iii --------------------------
	.section	.nv.info._Z26_permutedims_4D_1_3_4_2_64PdiiiiS_iii,"",@"SHT_CUDA_INFO"
	.sectionflags	@""
	.align	4


	//----- nvinfo : EIATTR_CUDA_API_VERSION
	.align		4
        /*0000*/ 	.byte	0x04, 0x37
        /*0002*/ 	.short	(.L_11954 - .L_11953)
.L_11953:
        /*0004*/ 	.word	0x00000082


	//----- nvinfo : EIATTR_KPARAM_INFO
	.align		4
.L_11954:
        /*0008*/ 	.byte	0x04, 0x17
        /*000a*/ 	.short	(.L_11956 - .L_11955)
.L_11955:
        /*000c*/ 	.word	0x00000000
        /*0010*/ 	.short	0x0008
        /*0012*/ 	.short	0x0028
        /*0014*/ 	.byte	0x00, 0xf0, 0x11, 0x00


	//----- nvinfo : EIATTR_KPARAM_INFO
	.align		4
.L_11956:
        /*0018*/ 	.byte	0x04, 0x17
        /*001a*/ 	.short	(.L_11958 - .L_11957)
.L_11957:
        /*001c*/ 	.word	0x00000000
        /*0020*/ 	.short	0x0007
        /*0022*/ 	.short	0x0024
        /*0024*/ 	.byte	0x00, 0xf0, 0x11, 0x00


	//----- nvinfo : EIATTR_KPARAM_INFO
	.align		4
.L_11958:
        /*0028*/ 	.byte	0x04, 0x17
        /*002a*/ 	.short	(.L_11960 - .L_11959)
.L_11959:
        /*002c*/ 	.word	0x00000000
        /*0030*/ 	.short	0x0006
        /*0032*/ 	.short	0x0020
        /*0034*/ 	.byte	0x00, 0xf0, 0x11, 0x00


	//----- nvinfo : EIATTR_KPARAM_INFO
	.align		4
.L_11960:
        /*0038*/ 	.byte	0x04, 0x17
        /*003a*/ 	.short	(.L_11962 - .L_11961)
.L_11961:
        /*003c*/ 	.word	0x00000000
        /*0040*/ 	.short	0x0005
        /*0042*/ 	.short	0x0018
        /*0044*/ 	.byte	0x00, 0xf5, 0x21, 0x00


	//----- nvinfo : EIATTR_KPARAM_INFO
	.align		4
.L_11962:
        /*0048*/ 	.byte	0x04, 0x17
        /*004a*/ 	.short	(.L_11964 - .L_11963)
.L_11963:
        /*004c*/ 	.word	0x00000000
        /*0050*/ 	.short	0x0004
        /*0052*/ 	.short	0x0014
        /*0054*/ 	.byte	0x00, 0xf0, 0x11, 0x00


	//----- nvinfo : EIATTR_KPARAM_INFO
	.align		4
.L_11964:
        /*0058*/ 	.byte	0x04, 0x17
        /*005a*/ 	.short	(.L_11966 - .L_11965)
.L_11965:
        /*005c*/ 	.word	0x00000000
        /*0060*/ 	.short	0x0003
        /*0062*/ 	.short	0x0010
        /*0064*/ 	.byte	0x00, 0xf0, 0x11, 0x00


	//----- nvinfo : EIATTR_KPARAM_INFO
	.align		4
.L_11966:
        /*0068*/ 	.byte	0x04, 0x17
        /*006a*/ 	.short	(.L_11968 - .L_11967)
.L_11967:
        /*006c*/ 	.word	0x00000000
        /*0070*/ 	.short	0x0002
        /*0072*/ 	.short	0x000c
        /*0074*/ 	.byte	0x00, 0xf0, 0x11, 0x00


	//----- nvinfo : EIATTR_KPARAM_INFO
	.align		4
.L_11968:
        /*0078*/ 	.byte	0x04, 0x17
        /*007a*/ 	.short	(.L_11970 - .L_11969)
.L_11969:
        /*007c*/ 	.word	0x00000000
        /*0080*/ 	.short	0x0001
        /*0082*/ 	.short	0x0008
        /*0084*/ 	.byte	0x00, 0xf0, 0x11, 0x00


	//----- nvinfo : EIATTR_KPARAM_INFO
	.align		4
.L_11970:
        /*0088*/ 	.byte	0x04, 0x17
        /*008a*/ 	.short	(.L_11972 - .L_11971)
.L_11971:
        /*008c*/ 	.word	0x00000000
        /*0090*/ 	.short	0x0000
        /*0092*/ 	.short	0x0000
        /*0094*/ 	.byte	0x00, 0xf5, 0x21, 0x00


	//----- nvinfo : EIATTR_SPARSE_MMA_MASK
	.align		4
.L_11972:
        /*0098*/ 	.byte	0x03, 0x50
        /*009a*/ 	.short	0x0000


	//----- nvinfo : EIATTR_MAXREG_COUNT
	.align		4
        /*009c*/ 	.byte	0x03, 0x1b
        /*009e*/ 	.short	0x00ff


	//----- nvinfo : EIATTR_MERCURY_ISA_VERSION
	.align		4
        /*00a0*/ 	.byte	0x03, 0x5f
        /*00a2*/ 	.short	0x0101


	//----- nvinfo : EIATTR_VRC_CTA_INIT_COUNT
	.align		4
        /*00a4*/ 	.byte	0x02, 0x4a
	.zero		1
	.zero		1


	//----- nvinfo : EIATTR_EXIT_INSTR_OFFSETS
	.align		4
        /*00a8*/ 	.byte	0x04, 0x1c
        /*00aa*/ 	.short	(.L_11974 - .L_11973)


	//   ....[0]....
.L_11973:
        /*00ac*/ 	.word	0x000000b0


	//   ....[1]....
        /*00b0*/ 	.word	0x000009a0


	//----- nvinfo : EIATTR_CRS_STACK_SIZE
	.align		4
.L_11974:
        /*00b4*/ 	.byte	0x04, 0x1e
        /*00b6*/ 	.short	(.L_11976 - .L_11975)
.L_11975:
        /*00b8*/ 	.word	0x00000000


	//----- nvinfo : EIATTR_CBANK_PARAM_SIZE
	.align		4
.L_11976:
        /*00bc*/ 	.byte	0x03, 0x19
        /*00be*/ 	.short	0x002c


	//----- nvinfo : EIATTR_PARAM_CBANK
	.align		4
        /*00c0*/ 	.byte	0x04, 0x0a
        /*00c2*/ 	.short	(.L_11978 - .L_11977)
	.align		4
.L_11977:
        /*00c4*/ 	.word	index@(.nv.constant0._Z26_permutedims_4D_1_3_4_2_64PdiiiiS_iii)
        /*00c8*/ 	.short	0x0380
        /*00ca*/ 	.short	0x002c


	//----- nvinfo : EIATTR_SW_WAR
	.align		4
.L_11978:
        /*00cc*/ 	.byte	0x04, 0x36
        /*00ce*/ 	.short	(.L_11980 - .L_11979)
.L_11979:
        /*00d0*/ 	.word	0x00000008
.L_11980:


//--------------------- .nv.info._Z26_permutedims_4D_1_3_4_2_32PfiiiiS_iii --------------------------
	.section	.nv.info._Z26_permutedims_4D_1_3_4_2_32PfiiiiS_iii,"",@"SHT_CUDA_INFO"
	.sectionflags	@""
	.align	4


	//----- nvinfo : EIATTR_CUDA_API_VERSION
	.align		4
        /*0000*/ 	.byte	0x04, 0x37
        /*0002*/ 	.short	(.L_11982 - .L_11981)
.L_11981:
        /*0004*/ 	.word	0x00000082


	//----- nvinfo : EIATTR_KPARAM_INFO
	.align		4
.L_11982:
        /*0008*/ 	.byte	0x04, 0x17
        /*000a*/ 	.short	(.L_11984 - .L_11983)
.L_11983:
        /*000c*/ 	.word	0x00000000
        /*0010*/ 	.short	0x0008
        /*0012*/ 	.short	0x0028
        /*0014*/ 	.byte	0x00, 0xf0, 0x11, 0x00


	//----- nvinfo : EIATTR_KPARAM_INFO
	.align		4
.L_11984:
        /*0018*/ 	.byte	0x04, 0x17
        /*001a*/ 	.short	(.L_11986 - .L_11985)
.L_11985:
        /*001c*/ 	.word	0x00000000
        /*0020*/ 	.short	0x0007
        /*0022*/ 	.short	0x0024
        /*0024*/ 	.byte	0x00, 0xf0, 0x11, 0x00


	//----- nvinfo : EIATTR_KPARAM_INFO
	.align		4
.L_11986:
        /*0028*/ 	.byte	0x04, 0x17
        /*002a*/ 	.short	(.L_11988 - .L_11987)
.L_11987:
        /*002c*/ 	.word	0x00000000
        /*0030*/ 	.short	0x0006
        /*0032*/ 	.short	0x0020
        /*0034*/ 	.byte	0x00, 0xf0, 0x11, 0x00


	//----- nvinfo : EIATTR_KPARAM_INFO
	.align		4
.L_11988:
        /*0038*/ 	.byte	0x04, 0x17
        /*003a*/ 	.short	(.L_11990 - .L_11989)
.L_11989:
        /*003c*/ 	.word	0x00000000
        /*0040*/ 	.short	0x0005
        /*0042*/ 	.short	0x0018
        /*0044*/ 	.byte	0x00, 0xf5, 0x21, 0x00


	//----- nvinfo : EIATTR_KPARAM_INFO
	.align		4
.L_11990:
        /*0048*/ 	.byte	0x04, 0x17
        /*004a*/ 	.short	(.L_11992 - .L_11991)
.L_11991:
        /*004c*/ 	.word	0x00000000
        /*0050*/ 	.short	0x0004
        /*0052*/ 	.short	0x0014
        /*0054*/ 	.byte	0x00, 0xf0, 0x11, 0x00


	//----- nvinfo : EIATTR_KPARAM_INFO
	.align		4
.L_11992:
        /*0058*/ 	.byte	0x04, 0x17
        /*005a*/ 	.short	(.L_11994 - .L_11993)
.L_11993:
        /*005c*/ 	.word	0x00000000
        /*0060*/ 	.short	0x0003
        /*0062*/ 	.short	0x0010
        /*0064*/ 	.byte	0x00, 0xf0, 0x11, 0x00


	//----- nvinfo : EIATTR_KPARAM_INFO
	.align		4
.L_11994:
        /*0068*/ 	.byte	0x04, 0x17
        /*006a*/ 	.short	(.L_11996 - .L_11995)
.L_11995:
        /*006c*/ 	.word	0x00000000
        /*0070*/ 	.short	0x0002
        /*0072*/ 	.short	0x000c
        /*0074*/ 	.byte	0x00, 0xf0, 0x11, 0x00


	//----- nvinfo : EIATTR_KPARAM_INFO
	.align		4
.L_11996:
        /*0078*/ 	.byte	0x04, 0x17
        /*007a*/ 	.short	(.L_11998 - .L_11997)
.L_11997:
        /*007c*/ 	.word	0x00000000
        /*0080*/ 	.short	0x0001
        /*0082*/ 	.short	0x0008
        /*0084*/ 	.byte	0x00, 0xf0, 0x11, 0x00


	//----- nvinfo : EIATTR_KPARAM_INFO
	.align		4
.L_11998:
        /*0088*/ 	.byte	0x04, 0x17
        /*008a*/ 	.short	(.L_12000 - .L_11999)
.L_11999:
        /*008c*/ 	.word	0x00000000
        /*0090*/ 	.short	0x0000
        /*0092*/ 	.short	0x0000
        /*0094*/ 	.byte	0x00, 0xf5, 0x21, 0x00


	//----- nvinfo : EIATTR_SPARSE_MMA_MASK
	.align		4
.L_12000:
        /*0098*/ 	.byte	0x03, 0x50
        /*009a*/ 	.short	0x0000


	//----- nvinfo : EIATTR_MAXREG_COUNT
	.align		4
        /*009c*/ 	.byte	0x03, 0x1b
        /*009e*/ 	.short	0x00ff


	//----- nvinfo : EIATTR_MERCURY_ISA_VERSION
	.align		4
        /*00a0*/ 	.byte	0x03, 0x5f
        /*00a2*/ 	.short	0x0101


	//----- nvinfo : EIATTR_VRC_CTA_INIT_COUNT
	.align		4
        /*00a4*/ 	.byte	0x02, 0x4a
	.zero		1
	.zero		1


	//----- nvinfo : EIATTR_EXIT_INSTR_OFFSETS
	.align		4
        /*00a8*/ 	.byte	0x04, 0x1c
        /*00aa*/ 	.short	(.L_12002 - .L_12001)


	//   ....[0]....
.L_12001:
        /*00ac*/ 	.word	0x000000b0


	//   ....[1]....
        /*00b0*/ 	.word	0x000009c0


	//----- nvinfo : EIATTR_CRS_STACK_SIZE
	.align		4
.L_12002:
        /*00b4*/ 	.byte	0x04, 0x1e
        /*00b6*/ 	.short	(.L_12004 - .L_12003)
.L_12003:
        /*00b8*/ 	.word	0x00000000


	//----- nvinfo : EIATTR_CBANK_PARAM_SIZE
	.align		4
.L_12004:
        /*00bc*/ 	.byte	0x03, 0x19
        /*00be*/ 	.short	0x002c


	//----- nvinfo : EIATTR_PARAM_CBANK
	.align		4
        /*00c0*/ 	.byte	0x04, 0x0a
        /*00c2*/ 	.short	(.L_12006 - .L_12005)
	.align		4
.L_12005:
        /*00c4*/ 	.word	index@(.nv.constant0._Z26_permutedims_4D_1_3_4_2_32PfiiiiS_iii)
        /*00c8*/ 	.short	0x0380
        /*00ca*/ 	.short	0x002c


	//----- nvinfo : EIATTR_SW_WAR
	.align		4
.L_12006:
        /*00cc*/ 	.byte	0x04, 0x36
        /*00ce*/ 	.short	(.L_12008 - .L_12007)
.L_12007:
        /*00d0*/ 	.word	0x00000008
.L_12008:


//--------------------- .nv.info._Z26_permutedims_4D_1_3_2_4_64PdiiiiS_iii --------------------------
	.section	.nv.info._Z26_permutedims_4D_1_3_2_4_64PdiiiiS_iii,"",@"SHT_CUDA_INFO"
	.sectionflags	@""
	.align	4


	//----- nvinfo : EIATTR_CUDA_API_VERSION
	.align		4
        /*0000*/ 	.byte	0x04, 0x37
        /*0002*/ 	.short	(.L_12010 - .L_12009)
.L_12009:
        /*0004*/ 	.word	0x00000082


	//----- nvinfo : EIATTR_KPARAM_INFO
	.align		4
.L_12010:
        /*0008*/ 	.byte	0x04, 0x17
        /*000a*/ 	.short	(.L_12012 - .L_12011)
.L_12011:
        /*000c*/ 	.word	0x00000000
        /*0010*/ 	.short	0x0008
        /*0012*/ 	.short	0x0028
        /*0014*/ 	.byte	0x00, 0xf0, 0x11, 0x00


	//----- nvinfo : EIATTR_KPARAM_INFO
	.align		4
.L_12012:
        /*0018*/ 	.byte	0x04, 0x17
        /*001a*/ 	.short	(.L_12014 - .L_12013)
.L_12013:
        /*001c*/ 	.word	0x00000000
        /*0020*/ 	.short	0x0007
        /*0022*/ 	.short	0x0024
        /*0024*/ 	.byte	0x00, 0xf0, 0x11, 0x00


	//----- nvinfo : EIATTR_KPARAM_INFO
	.align		4
.L_12014:
        /*0028*/ 	.byte	0x04, 0x17
        /*002a*/ 	.short	(.L_12016 - .L_12015)
.L_12015:
        /*002c*/ 	.word	0x00000000
        /*0030*/ 	.short	0x0006
        /*0032*/ 	.short	0x0020
        /*0034*/ 	.byte	0x00, 0xf0, 0x11, 0x00


	//----- nvinfo : EIATTR_KPARAM_INFO
	.align		4
.L_12016:
        /*0038*/ 	.byte	0x04, 0x17
        /*003a*/ 	.short	(.L_12018 - .L_12017)
.L_12017:
        /*003c*/ 	.word	0x00000000
        /*0040*/ 	.short	0x0005
        /*0042*/ 	.short	0x0018
        /*0044*/ 	.byte	0x00, 0xf5, 0x21, 0x00


	//----- nvinfo : EIATTR_KPARAM_INFO
	.align		4
.L_12018:
        /*0048*/ 	.byte	0x04, 0x17
        /*004a*/ 	.short	(.L_12020 - .L_12019)
.L_12019:
        /*004c*/ 	.word	0x00000000
        /*0050*/ 	.short	0x0004
        /*0052*/ 	.short	0x0014
        /*0054*/ 	.byte	0x00, 0xf0, 0x11, 0x00


	//----- nvinfo : EIATTR_KPARAM_INFO
	.align		4
.L_12020:
        /*0058*/ 	.byte	0x04, 0x17
        /*005a*/ 	.short	(.L_12022 - .L_12021)
.L_12021:
        /*005c*/ 	.word	0x00000000
        /*0060*/ 	.short	0x0003
        /*0062*/ 	.short	0x0010
        /*0064*/ 	.byte	0x00, 0xf0, 0x11, 0x00


	//----- nvinfo : EIATTR_KPARAM_INFO
	.align		4
.L_12022:
        /*0068*/ 	.byte	0x04, 0x17
        /*006a*/ 	.short	(.L_12024 - .L_12023)
.L_12023:
        /*006c*/ 	.word	0x00000000
        /*0070*/ 	.short	0x0002
        /*0072*/ 	.short	0x000c
        /*0074*/ 	.byte	0x00, 0xf0, 0x11, 0x00


	//----- nvinfo : EIATTR_KPARAM_INFO
	.align		4
.L_12024:
        /*0078*/ 	.byte	0x04, 0x17
        /*007a*/ 	.short	(.L_12026 - .L_12025)
.L_12025:
        /*007c*/ 	.word	0x00000000
        /*0080*/ 	.short	0x0001
        /*0082*/ 	.short	0x0008
        /*0084*/ 	.byte	0x00, 0xf0, 0x11, 0x00


	//----- nvinfo : EIATTR_KPARAM_INFO
	.align		4
.L_12026:
        /*0088*/ 	.byte	0x04, 0x17
        /*008a*/ 	.short	(.L_12028 - .L_12027)
.L_12027:
        /*008c*/ 	.word	0x00000000
        /*0090*/ 	.short	0x0000
        /*0092*/ 	.short	0x0000
        /*0094*/ 	.byte	0x00, 0xf5, 0x21, 0x00


	//----- nvinfo : EIATTR_SPARSE_MMA_MASK
	.align		4
.L_12028:
        /*0098*/ 	.byte	0x03, 0x50
        /*009a*/ 	.short	0x0000


	//----- nvinfo : EIATTR_MAXREG_COUNT
	.align		4
        /*009c*/ 	.byte	0x03, 0x1b
        /*009e*/ 	.short	0x00ff


	//----- nvinfo : EIATTR_MERCURY_ISA_VERSION
	.align		4
        /*00a0*/ 	.byte	0x03, 0x5f
        /*00a2*/ 	.short	0x0101


	//----- nvinfo : EIATTR_VRC_CTA_INIT_COUNT
	.align		4
        /*00a4*/ 	.byte	0x02, 0x4a
	.zero		1
	.zero		1


	//----- nvinfo : EIATTR_EXIT_INSTR_OFFSETS
	.align		4
        /*00a8*/ 	.byte	0x04, 0x1c
        /*00aa*/ 	.short	(.L_12030 - .L_12029)


	//   ....[0]....
.L_12029:
        /*00ac*/ 	.word	0x000000b0


	//   ....[1]....
        /*00b0*/ 	.word	0x000009a0


	//----- nvinfo : EIATTR_CRS_STACK_SIZE
	.align		4
.L_12030:
        /*00b4*/ 	.byte	0x04, 0x1e
        /*00b6*/ 	.short	(.L_12032 - .L_12031)
.L_12031:
        /*00b8*/ 	.word	0x00000000


	//----- nvinfo : EIATTR_CBANK_PARAM_SIZE
	.align		4
.L_12032:
        /*00bc*/ 	.byte	0x03, 0x19
        /*00be*/ 	.short	0x002c


	//----- nvinfo : EIATTR_PARAM_CBANK
	.align		4
        /*00c0*/ 	.byte	0x04, 0x0a
        /*00c2*/ 	.short	(.L_12034 - .L_12033)
	.align		4
.L_12033:
        /*00c4*/ 	.word	index@(.nv.constant0._Z26_permutedims_4D_1_3_2_4_64PdiiiiS_iii)
        /*00c8*/ 	.short	0x0380
        /*00ca*/ 	.short	0x002c


	//----- nvinfo : EIATTR_SW_WAR
	.align		4
.L_12034:
        /*00cc*/ 	.byte	0x04, 0x36
        /*00ce*/ 	.short	(.L_12036 - .L_12035)
.L_12035:
        /*00d0*/ 	.word	0x00000008
.L_12036:


//--------------------- .nv.info._Z26_permutedims_4D_1_3_2_4_32PfiiiiS_iii --------------------------
	.section	.nv.info._Z26_permutedims_4D_1_3_2_4_32PfiiiiS_iii,"",@"SHT_CUDA_INFO"
	.sectionflags	@""
	.align	4


	//----- nvinfo : EIATTR_CUDA_API_VERSION
	.align		4
        /*0000*/ 	.byte	0x04, 0x37
        /*0002*/ 	.short	(.L_12038 - .L_12037)
.L_12037:
        /*0004*/ 	.word	0x00000082


	//----- nvinfo : EIATTR_KPARAM_INFO
	.align		4
.L_12038:
        /*0008*/ 	.byte	0x04, 0x17
        /*000a*/ 	.short	(.L_12040 - .L_12039)
.L_12039:
        /*000c*/ 	.word	0x00000000
        /*0010*/ 	.short	0x0008
        /*0012*/ 	.short	0x0028
        /*0014*/ 	.byte	0x00, 0xf0, 0x11, 0x00


	//----- nvinfo : EIATTR_KPARAM_INFO
	.align		4
.L_12040:
        /*0018*/ 	.byte	0x04, 0x17
        /*001a*/ 	.short	(.L_12042 - .L_12041)
.L_12041:
        /*001c*/ 	.word	0x00000000
        /*0020*/ 	.short	0x0007
        /*0022*/ 	.short	0x0024
        /*0024*/ 	.byte	0x00, 0xf0, 0x11, 0x00


	//----- nvinfo : EIATTR_KPARAM_INFO
	.align		4
.L_12042:
        /*0028*/ 	.byte	0x04, 0x17
        /*002a*/ 	.short	(.L_12044 - .L_12043)
.L_12043:
        /*002c*/ 	.word	0x00000000
        /*0030*/ 	.short	0x0006
        /*0032*/ 	.short	0x0020
        /*0034*/ 	.byte	0x00, 0xf0, 0x11, 0x00


	//----- nvinfo : EIATTR_KPARAM_INFO
	.align		4
.L_12044:
        /*0038*/ 	.byte	0x04, 0x17
        /*003a*/ 	.short	(.L_12046 - .L_12045)
.L_12045:
        /*003c*/ 	.word	0x00000000
        /*0040*/ 	.short	0x0005
        /*0042*/ 	.short	0x0018
        /*0044*/ 	.byte	0x00, 0xf5, 0x21, 0x00


	//----- nvinfo : EIATTR_KPARAM_INFO
	.align		4
.L_12046:
        /*0048*/ 	.byte	0x04, 0x17
        /*004a*/ 	.short	(.L_12048 - .L_12047)
.L_12047:
        /*004c*/ 	.word	0x00000000
        /*0050*/ 	.short	0x0004
        /*0052*/ 	.short	0x0014
        /*0054*/ 	.byte	0x00, 0xf0, 0x11, 0x00


	//----- nvinfo : EIATTR_KPARAM_INFO
	.align		4
.L_12048:
        /*0058*/ 	.byte	0x04, 0x17
        /*005a*/ 	.short	(.L_12050 - .L_12049)
.L_12049:
        /*005c*/ 	.word	0x00000000
        /*0060*/ 	.short	0x0003
        /*0062*/ 	.short	0x0010
        /*0064*/ 	.byte	0x00, 0xf0, 0x11, 0x00


	//----- nvinfo : EIATTR_KPARAM_INFO
	.align		4
.L_12050:
        /*0068*/ 	.byte	0x04, 0x17
        /*006a*/ 	.short	(.L_12052 - .L_12051)
.L_12051:
        /*006c*/ 	.word	0x00000000
        /*0070*/ 	.short	0x0002
        /*0072*/ 	.short	0x000c
        /*0074*/ 	.byte	0x00, 0xf0, 0x11, 0x00


	//----- nvinfo : EIATTR_KPARAM_INFO
	.align		4
.L_12052:
        /*0078*/ 	.byte	0x04, 0x17
        /*007a*/ 	.short	(.L_12054 - .L_12053)
.L_12053:
        /*007c*/ 	.word	0x00000000
        /*0080*/ 	.short	0x0001
        /*0082*/ 	.short	0x0008
        /*0084*/ 	.byte	0x00, 0xf0, 0x11, 0x00


	//----- nvinfo : EIATTR_KPARAM_INFO
	.align		4
.L_12054:
        /*0088*/ 	.byte	0x04, 0x17
        /*008a*/ 	.short	(.L_12056 - .L_12055)
.L_12055:
        /*008c*/ 	.word	0x00000000
        /*0090*/ 	.short	0x0000
        /*0092*/ 	.short	0x0000
        /*0094*/ 	.byte	0x00, 0xf5, 0x21, 0x00


	//----- nvinfo : EIATTR_SPARSE_MMA_MASK
	.align		4
.L_12056:
        /*0098*/ 	.byte	0x03, 0x50
        /*009a*/ 	.short	0x0000


	//----- nvinfo : EIATTR_MAXREG_COUNT
	.align		4
        /*009c*/ 	.byte	0x03, 0x1b
        /*009e*/ 	.short	0x00ff


	//----- nvinfo : EIATTR_MERCURY_ISA_VERSION
	.align		4
        /*00a0*/ 	.byte	0x03, 0x5f
        /*00a2*/ 	.short	0x0101


	//----- nvinfo : EIATTR_VRC_CTA_INIT_COUNT
	.align		4
        /*00a4*/ 	.byte	0x02, 0x4a
	.zero		1
	.zero		1


	//----- nvinfo : EIATTR_EXIT_INSTR_OFFSETS
	.align		4
        /*00a8*/ 	.byte	0x04, 0x1c
        /*00aa*/ 	.short	(.L_12058 - .L_12057)


	//   ....[0]....
.L_12057:
        /*00ac*/ 	.word	0x000000b0


	//   ....[1]....
        /*00b0*/ 	.word	0x000009c0


	//----- nvinfo : EIATTR_CRS_STACK_SIZE
	.align		4
.L_12058:
        /*00b4*/ 	.byte	0x04, 0x1e
        /*00b6*/ 	.short	(.L_12060 - .L_12059)
.L_12059:
        /*00b8*/ 	.word	0x00000000


	//----- nvinfo : EIATTR_CBANK_PARAM_SIZE
	.align		4
.L_12060:
        /*00bc*/ 	.byte	0x03, 0x19
        /*00be*/ 	.short	0x002c


	//----- nvinfo : EIATTR_PARAM_CBANK
	.align		4
        /*00c0*/ 	.byte	0x04, 0x0a
        /*00c2*/ 	.short	(.L_12062 - .L_12061)
	.align		4
.L_12061:
        /*00c4*/ 	.word	index@(.nv.constant0._Z26_permutedims_4D_1_3_2_4_32PfiiiiS_iii)
        /*00c8*/ 	.short	0x0380
        /*00ca*/ 	.short	0x002c


	//----- nvinfo : EIATTR_SW_WAR
	.align		4
.L_12062:
        /*00cc*/ 	.byte	0x04, 0x36
        /*00ce*/ 	.short	(.L_12064 - .L_12063)
.L_12063:
        /*00d0*/ 	.word	0x00000008
.L_12064:


//--------------------- .nv.info._Z26_permutedims_4D_1_2_4_3_64PdiiiiS_iii --------------------------
	.section	.nv.info._Z26_permutedims_4D_1_2_4_3_64PdiiiiS_iii,"",@"SHT_CUDA_INFO"
	.sectionflags	@""
	.align	4


	//----- nvinfo : EIATTR_CUDA_API_VERSION
	.align		4
        /*0000*/ 	.byte	0x04, 0x37
        /*0002*/ 	.short	(.L_12066 - .L_12065)
.L_12065:
        /*0004*/ 	.word	0x00000082


	//----- nvinfo : EIATTR_KPARAM_INFO
	.align		4
.L_12066:
        /*0008*/ 	.byte	0x04, 0x17
        /*000a*/ 	.short	(.L_12068 - .L_12067)
.L_12067:
        /*000c*/ 	.word	0x00000000
        /*0010*/ 	.short	0x0008
        /*0012*/ 	.short	0x0028
        /*0014*/ 	.byte	0x00, 0xf0, 0x11, 0x00


	//----- nvinfo : EIATTR_KPARAM_INFO
	.align		4
.L_12068:
        /*0018*/ 	.byte	0x04, 0x17
        /*001a*/ 	.short	(.L_12070 - .L_12069)
.L_12069:
        /*001c*/ 	.word	0x00000000
        /*0020*/ 	.short	0x0007
        /*0022*/ 	.short	0x0024
        /*0024*/ 	.byte	0x00, 0xf0, 0x11, 0x00


	//----- nvinfo : EIATTR_KPARAM_INFO
	.align		4
.L_12070:
        /*0028*/ 	.byte	0x04, 0x17
        /*002a*/ 	.short	(.L_12072 - .L_12071)
.L_12071:
        /*002c*/ 	.word	0x00000000
        /*0030*/ 	.short	0x0006
        /*0032*/ 	.short	0x0020
        /*0034*/ 	.byte	0x00, 0xf0, 0x11, 0x00


	//----- nvinfo : EIATTR_KPARAM_INFO
	.align		4
.L_12072:
        /*0038*/ 	.byte	0x04, 0x17
        /*003a*/ 	.short	(.L_12074 - .L_12073)
.L_12073:
        /*003c*/ 	.word	0x00000000
        /*0040*/ 	.short	0x0005
        /*0042*/ 	.short	0x0018
        /*0044*/ 	.byte	0x00, 0xf5, 0x21, 0x00


	//----- nvinfo : EIATTR_KPARAM_INFO
	.align		4
.L_12074:
        /*0048*/ 	.byte	0x04, 0x17
        /*004a*/ 	.short	(.L_12076 - .L_12075)
.L_12075:
        /*004c*/ 	.word	0x00000000
        /*0050*/ 	.short	0x0004
        /*0052*/ 	.short	0x0014
        /*0054*/ 	.byte	0x00, 0xf0, 0x11, 0x00


	//----- nvinfo : EIATTR_KPARAM_INFO
	.align		4
.L_12076:
        /*0058*/ 	.byte	0x04, 0x17
        /*005a*/ 	.short	(.L_12078 - .L_12077)
.L_12077:
        /*005c*/ 	.word	0x00000000
        /*0060*/ 	.short	0x0003
        /*0062*/ 	.short	0x0010
        /*0064*/ 	.byte	0x00, 0xf0, 0x11, 0x00


	//----- nvinfo : EIATTR_KPARAM_INFO
	.align		4
.L_12078:
        /*0068*/ 	.byte	0x04, 0x17
        /*006a*/ 	.short	(.L_12080 - .L_12079)
.L_12079:
        /*006c*/ 	.word	0x00000000
        /*0070*/ 	.short	0x0002
        /*0072*/ 	.short	0x000c
        /*0074*/ 	.byte	0x00, 0xf0, 0x11, 0x00


	//----- nvinfo : EIATTR_KPARAM_INFO
	.align		4
.L_12080:
        /*0078*/ 	.byte	0x04, 0x17
        /*007a*/ 	.short	(.L_12082 - .L_12081)
.L_12081:
        /*007c*/ 	.word	0x00000000
        /*0080*/ 	.short	0x0001
        /*0082*/ 	.short	0x0008
        /*0084*/ 	.byte	0x00, 0xf0, 0x11, 0x00


	//----- nvinfo : EIATTR_KPARAM_INFO
	.align		4
.L_12082:
        /*0088*/ 	.byte	0x04, 0x17
        /*008a*/ 	.short	(.L_12084 - .L_12083)
.L_12083:
        /*008c*/ 	.word	0x00000000
        /*0090*/ 	.short	0x0000
        /*0092*/ 	.short	0x0000
        /*0094*/ 	.byte	0x00, 0xf5, 0x21, 0x00


	//----- nvinfo : EIATTR_SPARSE_MMA_MASK
	.align		4
.L_12084:
        /*0098*/ 	.byte	0x03, 0x50
        /*009a*/ 	.short	0x0000


	//----- nvinfo : EIATTR_MAXREG_COUNT
	.align		4
        /*009c*/ 	.byte	0x03, 0x1b
        /*009e*/ 	.short	0x00ff


	//----- nvinfo : EIATTR_MERCURY_ISA_VERSION
	.align		4
        /*00a0*/ 	.byte	0x03, 0x5f
        /*00a2*/ 	.short	0x0101


	//----- nvinfo : EIATTR_VRC_CTA_INIT_COUNT
	.align		4
        /*00a4*/ 	.byte	0x02, 0x4a
	.zero		1
	.zero		1


	//----- nvinfo : EIATTR_EXIT_INSTR_OFFSETS
	.align		4
        /*00a8*/ 	.byte	0x04, 0x1c
        /*00aa*/ 	.short	(.L_12086 - .L_12085)


	//   ....[0]....
.L_12085:
        /*00ac*/ 	.word	0x000000b0


	//   ....[1]....
        /*00b0*/ 	.word	0x000009a0


	//----- nvinfo : EIATTR_CRS_STACK_SIZE
	.align		4
.L_12086:
        /*00b4*/ 	.byte	0x04, 0x1e
        /*00b6*/ 	.short	(.L_12088 - .L_12087)
.L_12087:
        /*00b8*/ 	.word	0x00000000


	//----- nvinfo : EIATTR_CBANK_PARAM_SIZE
	.align		4
.L_12088:
        /*00bc*/ 	.byte	0x03, 0x19
        /*00be*/ 	.short	0x002c


	//----- nvinfo : EIATTR_PARAM_CBANK
	.align		4
        /*00c0*/ 	.byte	0x04, 0x0a
        /*00c2*/ 	.short	(.L_12090 - .L_12089)
	.align		4
.L_12089:
        /*00c4*/ 	.word	index@(.nv.constant0._Z26_permutedims_4D_1_2_4_3_64PdiiiiS_iii)
        /*00c8*/ 	.short	0x0380
        /*00ca*/ 	.short	0x002c


	//----- nvinfo : EIATTR_SW_WAR
	.align		4
.L_12090:
        /*00cc*/ 	.byte	0x04, 0x36
        /*00ce*/ 	.short	(.L_12092 - .L_12091)
.L_12091:
        /*00d0*/ 	.word	0x00000008
.L_12092:


//--------------------- .nv.info._Z26_permutedims_4D_1_2_4_3_32PfiiiiS_iii --------------------------
	.section	.nv.info._Z26_permutedims_4D_1_2_4_3_32PfiiiiS_iii,"",@"SHT_CUDA_INFO"
	.sectionflags	@""
	.align	4


	//----- nvinfo : EIATTR_CUDA_API_VERSION
	.align		4
        /*0000*/ 	.byte	0x04, 0x37
        /*0002*/ 	.short	(.L_12094 - .L_12093)
.L_12093:
        /*0004*/ 	.word	0x00000082


	//----- nvinfo : EIATTR_KPARAM_INFO
	.align		4
.L_12094:
        /*0008*/ 	.byte	0x04, 0x17
        /*000a*/ 	.short	(.L_12096 - .L_12095)
.L_12095:
        /*000c*/ 	.word	0x00000000
        /*0010*/ 	.short	0x0008
        /*0012*/ 	.short	0x0028
        /*0014*/ 	.byte	0x00, 0xf0, 0x11, 0x00


	//----- nvinfo : EIATTR_KPARAM_INFO
	.align		4
.L_12096:
        /*0018*/ 	.byte	0x04, 0x17
        /*001a*/ 	.short	(.L_12098 - .L_12097)
.L_12097:
        /*001c*/ 	.word	0x00000000
        /*0020*/ 	.short	0x0007
        /*0022*/ 	.short	0x0024
        /*0024*/ 	.byte	0x00, 0xf0, 0x11, 0x00


	//----- nvinfo : EIATTR_KPARAM_INFO
	.align		4
.L_12098:
        /*0028*/ 	.byte	0x04, 0x17
        /*002a*/ 	.short	(.L_12100 - .L_12099)
.L_12099:
        /*002c*/ 	.word	0x00000000
        /*0030*/ 	.short	0x0006
        /*0032*/ 	.short	0x0020
        /*0034*/ 	.byte	0x00, 0xf0, 0x11, 0x00


	//----- nvinfo : EIATTR_KPARAM_INFO
	.align		4
.L_12100:
        /*0038*/ 	.byte	0x04, 0x17
        /*003a*/ 	.short	(.L_12102 - .L_12101)
.L_12101:
        /*003c*/ 	.word	0x00000000
        /*0040*/ 	.short	0x0005
        /*0042*/ 	.short	0x0018
        /*0044*/ 	.byte	0x00, 0xf5, 0x21, 0x00


	//----- nvinfo : EIATTR_KPARAM_INFO
	.align		4
.L_12102:
        /*0048*/ 	.byte	0x04, 0x17
        /*004a*/ 	.short	(.L_12104 - .L_12103)
.L_12103:
        /*004c*/ 	.word	0x00000000
        /*0050*/ 	.short	0x0004
        /*0052*/ 	.short	0x0014
        /*0054*/ 	.byte	0x00, 0xf0, 0x11, 0x00


	//----- nvinfo : EIATTR_KPARAM_INFO
	.align		4
.L_12104:
        /*0058*/ 	.byte	0x04, 0x17
        /*005a*/ 	.short	(.L_12106 - .L_12105)
.L_12105:
        /*005c*/ 	.word	0x00000000
        /*0060*/ 	.short	0x0003
        /*0062*/ 	.short	0x0010
        /*0064*/ 	.byte	0x00, 0xf0, 0x11, 0x00


	//----- nvinfo : EIATTR_KPARAM_INFO
	.align		4
.L_12106:
        /*0068*/ 	.byte	0x04, 0x17
        /*006a*/ 	.short	(.L_12108 - .L_12107)
.L_12107:
        /*006c*/ 	.word	0x00000000
        /*0070*/ 	.short	0x0002
        /*0072*/ 	.short	0x000c
        /*0074*/ 	.byte	0x00, 0xf0, 0x11, 0x00


	//----- nvinfo : EIATTR_KPARAM_INFO
	.align		4
.L_12108:
        /*0078*/ 	.byte	0x04, 0x17
        /*007a*/ 	.short	(.L_12110 - .L_12109)
.L_12109:
        /*007c*/ 	.word	0x00000000
        /*0080*/ 	.short	0x0001
        /*0082*/ 	.short	0x0008
        /*0084*/ 	.byte	0x00, 0xf0, 0x11, 0x00


	//----- nvinfo : EIATTR_KPARAM_INFO
	.align		4
.L_12110:
        /*0088*/ 	.byte	0x04, 0x17
        /*008a*/ 	.short	(.L_12112 - .L_12111)
.L_12111:
        /*008c*/ 	.word	0x00000000
        /*0090*/ 	.short	0x0000
        /*0092*/ 	.short	0x0000
        /*0094*/ 	.byte	0x00, 0xf5, 0x21, 0x00


	//----- nvinfo : EIATTR_SPARSE_MMA_MASK
	.align		4
.L_12112:
        /*0098*/ 	.byte	0x03, 0x50
        /*009a*/ 	.short	0x0000


	//----- nvinfo : EIATTR_MAXREG_COUNT
	.align		4
        /*009c*/ 	.byte	0x03, 0x1b
        /*009e*/ 	.short	0x00ff


	//----- nvinfo : EIATTR_MERCURY_ISA_VERSION
	.align		4
        /*00a0*/ 	.byte	0x03, 0x5f
        /*00a2*/ 	.short	0x0101


	//----- nvinfo : EIATTR_VRC_CTA_INIT_COUNT
	.align		4
        /*00a4*/ 	.byte	0x02, 0x4a
	.zero		1
	.zero		1


	//----- nvinfo : EIATTR_EXIT_INSTR_OFFSETS
	.align		4
        /*00a8*/ 	.byte	0x04, 0x1c
        /*00aa*/ 	.short	(.L_12114 - .L_12113)


	//   ....[0]....
.L_12113:
        /*00ac*/ 	.word	0x000000b0


	//   ....[1]....
        /*00b0*/ 	.word	0x000009c0


	//----- nvinfo : EIATTR_CRS_STACK_SIZE
	.align		4
.L_12114:
        /*00b4*/ 	.byte	0x04, 0x1e
        /*00b6*/ 	.short	(.L_12116 - .L_12115)
.L_12115:
        /*00b8*/ 	.word	0x00000000


	//----- nvinfo : EIATTR_CBANK_PARAM_SIZE
	.align		4
.L_12116:
        /*00bc*/ 	.byte	0x03, 0x19
        /*00be*/ 	.short	0x002c


	//----- nvinfo : EIATTR_PARAM_CBANK
	.align		4
        /*00c0*/ 	.byte	0x04, 0x0a
        /*00c2*/ 	.short	(.L_12118 - .L_12117)
	.align		4
.L_12117:
        /*00c4*/ 	.word	index@(.nv.constant0._Z26_permutedims_4D_1_2_4_3_32PfiiiiS_iii)
        /*00c8*/ 	.short	0x0380
        /*00ca*/ 	.short	0x002c


	//----- nvinfo : EIATTR_SW_WAR
	.align		4
.L_12118:
        /*00cc*/ 	.byte	0x04, 0x36
        /*00ce*/ 	.short	(.L_12120 - .L_12119)
.L_12119:
        /*00d0*/ 	.word	0x00000008
.L_12120:


//--------------------- .nv.info._Z26_permutedims_4D_1_2_3_4_64PdiiiiS_iii --------------------------
	.section	.nv.info._Z26_permutedims_4D_1_2_3_4_64PdiiiiS_iii,"",@"SHT_CUDA_INFO"
	.sectionflags	@""
	.align	4


	//----- nvinfo : EIATTR_CUDA_API_VERSION
	.align		4
        /*0000*/ 	.byte	0x04, 0x37
        /*0002*/ 	.short	(.L_12122 - .L_12121)
.L_12121:
        /*0004*/ 	.word	0x00000082


	//----- nvinfo : EIATTR_KPARAM_INFO
	.align		4
.L_12122:
        /*0008*/ 	.byte	0x04, 0x17
        /*000a*/ 	.short	(.L_12124 - .L_12123)
.L_12123:
        /*000c*/ 	.word	0x00000000
        /*0010*/ 	.short	0x0008
        /*0012*/ 	.short	0x0028
        /*0014*/ 	.byte	0x00, 0xf0, 0x11, 0x00


	//----- nvinfo : EIATTR_KPARAM_INFO
	.align		4
.L_12124:
        /*0018*/ 	.byte	0x04, 0x17
        /*001a*/ 	.short	(.L_12126 - .L_12125)
.L_12125:
        /*001c*/ 	.word	0x00000000
        /*0020*/ 	.short	0x0007
        /*0022*/ 	.short	0x0024
        /*0024*/ 	.byte	0x00, 0xf0, 0x11, 0x00


	//----- nvinfo : EIATTR_KPARAM_INFO
	.align		4
.L_12126:
        /*0028*/ 	.byte	0x04, 0x17
        /*002a*/ 	.short	(.L_12128 - .L_12127)
.L_12127:
        /*002c*/ 	.word	0x00000000
        /*0030*/ 	.short	0x0006
        /*0032*/ 	.short	0x0020
        /*0034*/ 	.byte	0x00, 0xf0, 0x11, 0x00


	//----- nvinfo : EIATTR_KPARAM_INFO
	.align		4
.L_12128:
        /*0038*/ 	.byte	0x04, 0x17
        /*003a*/ 	.short	(.L_12130 - .L_12129)
.L_12129:
        /*003c*/ 	.word	0x00000000
        /*0040*/ 	.short	0x0005
        /*0042*/ 	.short	0x0018
        /*0044*/ 	.byte	0x00, 0xf5, 0x21, 0x00


	//----- nvinfo : EIATTR_KPARAM_INFO
	.align		4
.L_12130:
        /*0048*/ 	.byte	0x04, 0x17
        /*004a*/ 	.short	(.L_12132 - .L_12131)
.L_12131:
        /*004c*/ 	.word	0x00000000
        /*0050*/ 	.short	0x0004
        /*0052*/ 	.short	0x0014
        /*0054*/ 	.byte	0x00, 0xf0, 0x11, 0x00


	//----- nvinfo : EIATTR_KPARAM_INFO
	.align		4
.L_12132:
        /*0058*/ 	.byte	0x04, 0x17
        /*005a*/ 	.short	(.L_12134 - .L_12133)
.L_12133:
        /*005c*/ 	.word	0x00000000
        /*0060*/ 	.short	0x0003
        /*0062*/ 	.short	0x0010
        /*0064*/ 	.byte	0x00, 0xf0, 0x11, 0x00


	//----- nvinfo : EIATTR_KPARAM_INFO
	.align		4
.L_12134:
        /*0068*/ 	.byte	0x04, 0x17
        /*006a*/ 	.short	(.L_12136 - .L_12135)
.L_12135:
        /*006c*/ 	.word	0x00000000
        /*0070*/ 	.short	0x0002
        /*0072*/ 	.short	0x000c
        /*0074*/ 	.byte	0x00, 0xf0, 0x11, 0x00


	//----- nvinfo : EIATTR_KPARAM_INFO
	.align		4
.L_12136:
        /*0078*/ 	.byte	0x04, 0x17
        /*007a*/ 	.short	(.L_12138 - .L_12137)
.L_12137:
        /*007c*/ 	.word	0x00000000
        /*0080*/ 	.short	0x0001
        /*0082*/ 	.short	0x0008
        /*0084*/ 	.byte	0x00, 0xf0, 0x11, 0x00


	//----- nvinfo : EIATTR_KPARAM_INFO
	.align		4
.L_12138:
        /*0088*/ 	.byte	0x04, 0x17
        /*008a*/ 	.short	(.L_12140 - .L_12139)
.L_12139:
        /*008c*/ 	.word	0x00000000
        /*0090*/ 	.short	0x0000
        /*0092*/ 	.short	0x0000
        /*0094*/ 	.byte	0x00, 0xf5, 0x21, 0x00


	//----- nvinfo : EIATTR_SPARSE_MMA_MASK
	.align		4
.L_12140:
        /*0098*/ 	.byte	0x03, 0x50
        /*009a*/ 	.short	0x0000


	//----- nvinfo : EIATTR_MAXREG_COUNT
	.align		4
        /*009c*/ 	.byte	0x03, 0x1b
        /*009e*/ 	.short	0x00ff


	//----- nvinfo : EIATTR_MERCURY_ISA_VERSION
	.align		4
        /*00a0*/ 	.byte	0x03, 0x5f
        /*00a2*/ 	.short	0x0101


	//----- nvinfo : EIATTR_VRC_CTA_INIT_COUNT
	.align		4
        /*00a4*/ 	.byte	0x02, 0x4a
	.zero		1
	.zero		1


	//----- nvinfo : EIATTR_EXIT_INSTR_OFFSETS
	.align		4
        /*00a8*/ 	.byte	0x04, 0x1c
        /*00aa*/ 	.short	(.L_12142 - .L_12141)


	//   ....[0]....
.L_12141:
        /*00ac*/ 	.word	0x000000b0


	//   ....[1]....
        /*00b0*/ 	.word	0x000009a0


	//----- nvinfo : EIATTR_CRS_STACK_SIZE
	.align		4
.L_12142:
        /*00b4*/ 	.byte	0x04, 0x1e
        /*00b6*/ 	.short	(.L_12144 - .L_12143)
.L_12143:
        /*00b8*/ 	.word	0x00000000


	//----- nvinfo : EIATTR_CBANK_PARAM_SIZE
	.align		4
.L_12144:
        /*00bc*/ 	.byte	0x03, 0x19
        /*00be*/ 	.short	0x002c


	//----- nvinfo : EIATTR_PARAM_CBANK
	.align		4
        /*00c0*/ 	.byte	0x04, 0x0a
        /*00c2*/ 	.short	(.L_12146 - .L_12145)
	.align		4
.L_12145:
        /*00c4*/ 	.word	index@(.nv.constant0._Z26_permutedims_4D_1_2_3_4_64PdiiiiS_iii)
        /*00c8*/ 	.short	0x0380
        /*00ca*/ 	.short	0x002c


	//----- nvinfo : EIATTR_SW_WAR
	.align		4
.L_12146:
        /*00cc*/ 	.byte	0x04, 0x36
        /*00ce*/ 	.short	(.L_12148 - .L_12147)
.L_12147:
        /*00d0*/ 	.word	0x00000008
.L_12148:


//--------------------- .nv.info._Z26_permutedims_4D_1_2_3_4_32PfiiiiS_iii --------------------------
	.section	.nv.info._Z26_permutedims_4D_1_2_3_4_32PfiiiiS_iii,"",@"SHT_CUDA_INFO"
	.sectionflags	@""
	.align	4


	//----- nvinfo : EIATTR_CUDA_API_VERSION
	.align		4
        /*0000*/ 	.byte	0x04, 0x37
        /*0002*/ 	.short	(.L_12150 - .L_12149)
.L_12149:
        /*0004*/ 	.word	0x00000082


	//----- nvinfo : EIATTR_KPARAM_INFO
	.align		4
.L_12150:
        /*0008*/ 	.byte	0x04, 0x17
        /*000a*/ 	.short	(.L_12152 - .L_12151)
.L_12151:
        /*000c*/ 	.word	0x00000000
        /*0010*/ 	.short	0x0008
        /*0012*/ 	.short	0x0028
        /*0014*/ 	.byte	0x00, 0xf0, 0x11, 0x00


	//----- nvinfo : EIATTR_KPARAM_INFO
	.align		4
.L_12152:
        /*0018*/ 	.byte	0x04, 0x17
        /*001a*/ 	.short	(.L_12154 - .L_12153)
.L_12153:
        /*001c*/ 	.word	0x00000000
        /*0020*/ 	.short	0x0007
        /*0022*/ 	.short	0x0024
        /*0024*/ 	.byte	0x00, 0xf0, 0x11, 0x00


	//----- nvinfo : EIATTR_KPARAM_INFO
	.align		4
.L_12154:
        /*0028*/ 	.byte	0x04, 0x17
        /*002a*/ 	.short	(.L_12156 - .L_12155)
.L_12155:
        /*002c*/ 	.word	0x00000000
        /*0030*/ 	.short	0x0006
        /*0032*/ 	.short	0x0020
        /*0034*/ 	.byte	0x00, 0xf0, 0x11, 0x00


	//----- nvinfo : EIATTR_KPARAM_INFO
	.align		4
.L_12156:
        /*0038*/ 	.byte	0x04, 0x17
        /*003a*/ 	.short	(.L_12158 - .L_12157)
.L_12157:
        /*003c*/ 	.word	0x00000000
        /*0040*/ 	.short	0x0005
        /*0042*/ 	.short	0x0018
        /*0044*/ 	.byte	0x00, 0xf5, 0x21, 0x00


	//----- nvinfo : EIATTR_KPARAM_INFO
	.align		4
.L_12158:
        /*0048*/ 	.byte	0x04, 0x17
        /*004a*/ 	.short	(.L_12160 - .L_12159)
.L_12159:
        /*004c*/ 	.word	0x00000000
        /*0050*/ 	.short	0x0004
        /*0052*/ 	.short	0x0014
        /*0054*/ 	.byte	0x00, 0xf0, 0x11, 0x00


	//----- nvinfo : EIATTR_KPARAM_INFO
	.align		4
.L_12160:
        /*0058*/ 	.byte	0x04, 0x17
        /*005a*/ 	.short	(.L_12162 - .L_12161)
.L_12161:
        /*005c*/ 	.word	0x00000000
        /*0060*/ 	.short	0x0003
        /*0062*/ 	.short	0x0010
        /*0064*/ 	.byte	0x00, 0xf0, 0x11, 0x00


	//----- nvinfo : EIATTR_KPARAM_INFO
	.align		4
.L_12162:
        /*0068*/ 	.byte	0x04, 0x17
        /*006a*/ 	.short	(.L_12164 - .L_12163)
.L_12163:
        /*006c*/ 	.word	0x00000000
        /*0070*/ 	.short	0x0002
        /*0072*/ 	.short	0x000c
        /*0074*/ 	.byte	0x00, 0xf0, 0x11, 0x00


	//----- nvinfo : EIATTR_KPARAM_INFO
	.align		4
.L_12164:
        /*0078*/ 	.byte	0x04, 0x17
        /*007a*/ 	.short	(.L_12166 - .L_12165)
.L_12165:
        /*007c*/ 	.word	0x00000000
        /*0080*/ 	.short	0x0001
        /*0082*/ 	.short	0x0008
        /*0084*/ 	.byte	0x00, 0xf0, 0x11, 0x00


	//----- nvinfo : EIATTR_KPARAM_INFO
	.align		4
.L_12166:
        /*0088*/ 	.byte	0x04, 0x17
        /*008a*/ 	.short	(.L_12168 - .L_12167)
.L_12167:
        /*008c*/ 	.word	0x00000000
        /*0090*/ 	.short	0x0000
        /*0092*/ 	.short	0x0000
        /*0094*/ 	.byte	0x00, 0xf5, 0x21, 0x00


	//----- nvinfo : EIATTR_SPARSE_MMA_MASK
	.align		4
.L_12168:
        /*0098*/ 	.byte	0x03, 0x50
        /*009a*/ 	.short	0x0000


	//----- nvinfo : EIATTR_MAXREG_COUNT
	.align		4
        /*009c*/ 	.byte	0x03, 0x1b
        /*009e*/ 	.short	0x00ff


	//----- nvinfo : EIATTR_MERCURY_ISA_VERSION
	.align		4
        /*00a0*/ 	.byte	0x03, 0x5f
        /*00a2*/ 	.short	0x0101


	//----- nvinfo : EIATTR_VRC_CTA_INIT_COUNT
	.align		4
        /*00a4*/ 	.byte	0x02, 0x4a
	.zero		1
	.zero		1


	//----- nvinfo : EIATTR_EXIT_INSTR_OFFSETS
	.align		4
        /*00a8*/ 	.byte	0x04, 0x1c
        /*00aa*/ 	.short	(.L_12170 - .L_12169)


	//   ....[0]....
.L_12169:
        /*00ac*/ 	.word	0x000000b0


	//   ....[1]....
        /*00b0*/ 	.word	0x000009c0


	//----- nvinfo : EIATTR_CRS_STACK_SIZE
	.align		4
.L_12170:
        /*00b4*/ 	.byte	0x04, 0x1e
        /*00b6*/ 	.short	(.L_12172 - .L_12171)
.L_12171:
        /*00b8*/ 	.word	0x00000000


	//----- nvinfo : EIATTR_CBANK_PARAM_SIZE
	.align		4
.L_12172:
        /*00bc*/ 	.byte	0x03, 0x19
        /*00be*/ 	.short	0x002c


	//----- nvinfo : EIATTR_PARAM_CBANK
	.align		4
        /*00c0*/ 	.byte	0x04, 0x0a
        /*00c2*/ 	.short	(.L_12174 - .L_12173)
	.align		4
.L_12173:
        /*00c4*/ 	.word	index@(.nv.constant0._Z26_permutedims_4D_1_2_3_4_32PfiiiiS_iii)
        /*00c8*/ 	.short	0x0380
        /*00ca*/ 	.short	0x002c


	//----- nvinfo : EIATTR_SW_WAR
	.align		4
.L_12174:
        /*00cc*/ 	.byte	0x04, 0x36
        /*00ce*/ 	.short	(.L_12176 - .L_12175)
.L_12175:
        /*00d0*/ 	.word	0x00000008
.L_12176:


//--------------------- .nv.info._Z24_permutedims_3D_3_2_1_64PdiiiS_ii --------------------------
	.section	.nv.info._Z24_permutedims_3D_3_2_1_64PdiiiS_ii,"",@"SHT_CUDA_INFO"
	.sectionflags	@""
	.align	4


	//----- nvinfo : EIATTR_CUDA_API_VERSION
	.align		4
        /*0000*/ 	.byte	0x04, 0x37
        /*0002*/ 	.short	(.L_12178 - .L_12177)
.L_12177:
        /*0004*/ 	.word	0x00000082


	//----- nvinfo : EIATTR_KPARAM_INFO
	.align		4
.L_12178:
        /*0008*/ 	.byte	0x04, 0x17
        /*000a*/ 	.short	(.L_12180 - .L_12179)
.L_12179:
        /*000c*/ 	.word	0x00000000
        /*0010*/ 	.short	0x0006
        /*0012*/ 	.short	0x0024
        /*0014*/ 	.byte	0x00, 0xf0, 0x11, 0x00


	//----- nvinfo : EIATTR_KPARAM_INFO
	.align		4
.L_12180:
        /*0018*/ 	.byte	0x04, 0x17
        /*001a*/ 	.short	(.L_12182 - .L_12181)
.L_12181:
        /*001c*/ 	.word	0x00000000
        /*0020*/ 	.short	0x0005
        /*0022*/ 	.short	0x0020
        /*0024*/ 	.byte	0x00, 0xf0, 0x11, 0x00


	//----- nvinfo : EIATTR_KPARAM_INFO
	.align		4
.L_12182:
        /*0028*/ 	.byte	0x04, 0x17
        /*002a*/ 	.short	(.L_12184 - .L_12183)
.L_12183:
        /*002c*/ 	.word	0x00000000
        /*0030*/ 	.short	0x0004
        /*0032*/ 	.short	0x0018
        /*0034*/ 	.byte	0x00, 0xf5, 0x21, 0x00


	//----- nvinfo : EIATTR_KPARAM_INFO
	.align		4
.L_12184:
        /*0038*/ 	.byte	0x04, 0x17
        /*003a*/ 	.short	(.L_12186 - .L_12185)
.L_12185:
        /*003c*/ 	.word	0x00000000
        /*0040*/ 	.short	0x0003
        /*0042*/ 	.short	0x0010
        /*0044*/ 	.byte	0x00, 0xf0, 0x11, 0x00


	//----- nvinfo : EIATTR_KPARAM_INFO
	.align		4
.L_12186:
        /*0048*/ 	.byte	0x04, 0x17
        /*004a*/ 	.short	(.L_12188 - .L_12187)
.L_12187:
        /*004c*/ 	.word	0x00000000
        /*0050*/ 	.short	0x0002
        /*0052*/ 	.short	0x000c
        /*0054*/ 	.byte	0x00, 0xf0, 0x11, 0x00


	//----- nvinfo : EIATTR_KPARAM_INFO
	.align		4
.L_12188:
        /*0058*/ 	.byte	0x04, 0x17
        /*005a*/ 	.short	(.L_12190 - .L_12189)
.L_12189:
        /*005c*/ 	.word	0x00000000
        /*0060*/ 	.short	0x0001
        /*0062*/ 	.short	0x0008
        /*0064*/ 	.byte	0x00, 0xf0, 0x11, 0x00


	//----- nvinfo : EIATTR_KPARAM_INFO
	.align		4
.L_12190:
        /*0068*/ 	.byte	0x04, 0x17
        /*006a*/ 	.short	(.L_12192 - .L_12191)
.L_12191:
        /*006c*/ 	.word	0x00000000
        /*0070*/ 	.short	0x0000
        /*0072*/ 	.short	0x0000
        /*0074*/ 	.byte	0x00, 0xf5, 0x21, 0x00


	//----- nvinfo : EIATTR_SPARSE_MMA_MASK
	.align		4
.L_12192:
        /*0078*/ 	.byte	0x03, 0x50
        /*007a*/ 	.short	0x0000


	//----- nvinfo : EIATTR_MAXREG_COUNT
	.align		4
        /*007c*/ 	.byte	0x03, 0x1b
        /*007e*/ 	.short	0x00ff


	//----- nvinfo : EIATTR_MERCURY_ISA_VERSION
	.align		4
        /*0080*/ 	.byte	0x03, 0x5f
        /*0082*/ 	.short	0x0101


	//----- nvinfo : EIATTR_VRC_CTA_INIT_COUNT
	.align		4
        /*0084*/ 	.byte	0x02, 0x4a
	.zero		1
	.zero		1


	//----- nvinfo : EIATTR_EXIT_INSTR_OFFSETS
	.align		4
        /*0088*/ 	.byte	0x04, 0x1c
        /*008a*/ 	.short	(.L_12194 - .L_12193)


	//   ....[0]....
.L_12193:
        /*008c*/ 	.word	0x000000a0


	//   ....[1]....
        /*0090*/ 	.word	0x00000680


	//----- nvinfo : EIATTR_CRS_STACK_SIZE
	.align		4
.L_12194:
        /*0094*/ 	.byte	0x04, 0x1e
        /*0096*/ 	.short	(.L_12196 - .L_12195)
.L_12195:
        /*0098*/ 	.word	0x00000000


	//----- nvinfo : EIATTR_CBANK_PARAM_SIZE
	.align		4
.L_12196:
        /*009c*/ 	.byte	0x03, 0x19
        /*009e*/ 	.short	0x0028


	//----- nvinfo : EIATTR_PARAM_CBANK
	.align		4
        /*00a0*/ 	.byte	0x04, 0x0a
        /*00a2*/ 	.short	(.L_12198 - .L_12197)
	.align		4
.L_12197:
        /*00a4*/ 	.word	index@(.nv.constant0._Z24_permutedims_3D_3_2_1_64PdiiiS_ii)
        /*00a8*/ 	.short	0x0380
        /*00aa*/ 	.short	0x0028


	//----- nvinfo : EIATTR_SW_WAR
	.align		4
.L_12198:
        /*00ac*/ 	.byte	0x04, 0x36
        /*00ae*/ 	.short	(.L_12200 - .L_12199)
.L_12199:
        /*00b0*/ 	.word	0x00000008
.L_12200:


//--------------------- .nv.info._Z24_permutedims_3D_3_2_1_32PfiiiS_ii --------------------------
	.section	.nv.info._Z24_permutedims_3D_3_2_1_32PfiiiS_ii,"",@"SHT_CUDA_INFO"
	.sectionflags	@""
	.align	4


	//----- nvinfo : EIATTR_CUDA_API_VERSION
	.align		4
        /*0000*/ 	.byte	0x04, 0x37
        /*0002*/ 	.short	(.L_12202 - .L_12201)
.L_12201:
        /*0004*/ 	.word	0x00000082


	//----- nvinfo : EIATTR_KPARAM_INFO
	.align		4
.L_12202:
        /*0008*/ 	.byte	0x04, 0x17
        /*000a*/ 	.short	(.L_12204 - .L_12203)
.L_12203:
        /*000c*/ 	.word	0x00000000
        /*0010*/ 	.short	0x0006
        /*0012*/ 	.short	0x0024
        /*0014*/ 	.byte	0x00, 0xf0, 0x11, 0x00


	//----- nvinfo : EIATTR_KPARAM_INFO
	.align		4
.L_12204:
        /*0018*/ 	.byte	0x04, 0x17
        /*001a*/ 	.short	(.L_12206 - .L_12205)
.L_12205:
        /*001c*/ 	.word	0x00000000
        /*0020*/ 	.short	0x0005
        /*0022*/ 	.short	0x0020
        /*0024*/ 	.byte	0x00, 0xf0, 0x11, 0x00


	//----- nvinfo : EIATTR_KPARAM_INFO
	.align		4
.L_12206:
        /*0028*/ 	.byte	0x04, 0x17
        /*002a*/ 	.short	(.L_12208 - .L_12207)
.L_12207:
        /*002c*/ 	.word	0x00000000
        /*0030*/ 	.short	0x0004
        /*0032*/ 	.short	0x0018
        /*0034*/ 	.byte	0x00, 0xf5, 0x21, 0x00


	//----- nvinfo : EIATTR_KPARAM_INFO
	.align		4
.L_12208:
        /*0038*/ 	.byte	0x04, 0x17
        /*003a*/ 	.short	(.L_12210 - .L_12209)
.L_12209:
        /*003c*/ 	.word	0x00000000
        /*0040*/ 	.short	0x0003
        /*0042*/ 	.short	0x0010
        /*0044*/ 	.byte	0x00, 0xf0, 0x11, 0x00


	//----- nvinfo : EIATTR_KPARAM_INFO
	.align		4
.L_12210:
        /*0048*/ 	.byte	0x04, 0x17
        /*004a*/ 	.short	(.L_12212 - .L_12211)
.L_12211:
        /*004c*/ 	.word	0x00000000
        /*0050*/ 	.short	0x0002
        /*0052*/ 	.short	0x000c
        /*0054*/ 	.byte	0x00, 0xf0, 0x11, 0x00


	//----- nvinfo : EIATTR_KPARAM_INFO
	.align		4
.L_12212:
        /*0058*/ 	.byte	0x04, 0x17
        /*005a*/ 	.short	(.L_12214 - .L_12213)
.L_12213:
        /*005c*/ 	.word	0x00000000
        /*0060*/ 	.short	0x0001
        /*0062*/ 	.short	0x0008
        /*0064*/ 	.byte	0x00, 0xf0, 0x11, 0x00


	//----- nvinfo : EIATTR_KPARAM_INFO
	.align		4
.L_12214:
        /*0068*/ 	.byte	0x04, 0x17
        /*006a*/ 	.short	(.L_12216 - .L_12215)
.L_12215:
        /*006c*/ 	.word	0x00000000
        /*0070*/ 	.short	0x0000
        /*0072*/ 	.short	0x0000
        /*0074*/ 	.byte	0x00, 0xf5, 0x21, 0x00


	//----- nvinfo : EIATTR_SPARSE_MMA_MASK
	.align		4
.L_12216:
        /*0078*/ 	.byte	0x03, 0x50
        /*007a*/ 	.short	0x0000


	//----- nvinfo : EIATTR_MAXREG_COUNT
	.align		4
        /*007c*/ 	.byte	0x03, 0x1b
        /*007e*/ 	.short	0x00ff


	//----- nvinfo : EIATTR_MERCURY_ISA_VERSION
	.align		4
        /*0080*/ 	.byte	0x03, 0x5f
        /*0082*/ 	.short	0x0101


	//----- nvinfo : EIATTR_VRC_CTA_INIT_COUNT
	.align		4
        /*0084*/ 	.byte	0x02, 0x4a
	.zero		1
	.zero		1


	//----- nvinfo : EIATTR_EXIT_INSTR_OFFSETS
	.align		4
        /*0088*/ 	.byte	0x04, 0x1c
        /*008a*/ 	.short	(.L_12218 - .L_12217)


	//   ....[0]....
.L_12217:
        /*008c*/ 	.word	0x000000a0


	//   ....[1]....
        /*0090*/ 	.word	0x00000690


	//----- nvinfo : EIATTR_CRS_STACK_SIZE
	.align		4
.L_12218:
        /*0094*/ 	.byte	0x04, 0x1e
        /*0096*/ 	.short	(.L_12220 - .L_12219)
.L_12219:
        /*0098*/ 	.word	0x00000000


	//----- nvinfo : EIATTR_CBANK_PARAM_SIZE
	.align		4
.L_12220:
        /*009c*/ 	.byte	0x03, 0x19
        /*009e*/ 	.short	0x0028


	//----- nvinfo : EIATTR_PARAM_CBANK
	.align		4
        /*00a0*/ 	.byte	0x04, 0x0a
        /*00a2*/ 	.short	(.L_12222 - .L_12221)
	.align		4
.L_12221:
        /*00a4*/ 	.word	index@(.nv.constant0._Z24_permutedims_3D_3_2_1_32PfiiiS_ii)
        /*00a8*/ 	.short	0x0380
        /*00aa*/ 	.short	0x0028


	//----- nvinfo : EIATTR_SW_WAR
	.align		4
.L_12222:
        /*00ac*/ 	.byte	0x04, 0x36
        /*00ae*/ 	.short	(.L_12224 - .L_12223)
.L_12223:
        /*00b0*/ 	.word	0x00000008
.L_12224:


//--------------------- .nv.info._Z24_permutedims_3D_3_1_2_64PdiiiS_ii --------------------------
	.section	.nv.info._Z24_permutedims_3D_3_1_2_64PdiiiS_ii,"",@"SHT_CUDA_INFO"
	.sectionflags	@""
	.align	4


	//----- nvinfo : EIATTR_CUDA_API_VERSION
	.align		4
        /*0000*/ 	.byte	0x04, 0x37
        /*0002*/ 	.short	(.L_12226 - .L_12225)
.L_12225:
        /*0004*/ 	.word	0x00000082


	//----- nvinfo : EIATTR_KPARAM_INFO
	.align		4
.L_12226:
        /*0008*/ 	.byte	0x04, 0x17
        /*000a*/ 	.short	(.L_12228 - .L_12227)
.L_12227:
        /*000c*/ 	.word	0x00000000
        /*0010*/ 	.short	0x0006
        /*0012*/ 	.short	0x0024
        /*0014*/ 	.byte	0x00, 0xf0, 0x11, 0x00


	//----- nvinfo : EIATTR_KPARAM_INFO
	.align		4
.L_12228:
        /*0018*/ 	.byte	0x04, 0x17
        /*001a*/ 	.short	(.L_12230 - .L_12229)
.L_12229:
        /*001c*/ 	.word	0x00000000
        /*0020*/ 	.short	0x0005
        /*0022*/ 	.short	0x0020
        /*0024*/ 	.byte	0x00, 0xf0, 0x11, 0x00


	//----- nvinfo : EIATTR_KPARAM_INFO
	.align		4
.L_12230:
        /*0028*/ 	.byte	0x04, 0x17
        /*002a*/ 	.short	(.L_12232 - .L_12231)
.L_12231:
        /*002c*/ 	.word	0x00000000
        /*0030*/ 	.short	0x0004
        /*0032*/ 	.short	0x0018
        /*0034*/ 	.byte	0x00, 0xf5, 0x21, 0x00


	//----- nvinfo : EIATTR_KPARAM_INFO
	.align		4
.L_12232:
        /*0038*/ 	.byte	0x04, 0x17
        /*003a*/ 	.short	(.L_12234 - .L_12233)
.L_12233:
        /*003c*/ 	.word	0x00000000
        /*0040*/ 	.short	0x0003
        /*0042*/ 	.short	0x0010
        /*0044*/ 	.byte	0x00, 0xf0, 0x11, 0x00


	//----- nvinfo : EIATTR_KPARAM_INFO
	.align		4
.L_12234:
        /*0048*/ 	.byte	0x04, 0x17
        /*004a*/ 	.short	(.L_12236 - .L_12235)
.L_12235:
        /*004c*/ 	.word	0x00000000
        /*0050*/ 	.short	0x0002
        /*0052*/ 	.short	0x000c
        /*0054*/ 	.byte	0x00, 0xf0, 0x11, 0x00


	//----- nvinfo : EIATTR_KPARAM_INFO
	.align		4
.L_12236:
        /*0058*/ 	.byte	0x04, 0x17
        /*005a*/ 	.short	(.L_12238 - .L_12237)
.L_12237:
        /*005c*/ 	.word	0x00000000
        /*0060*/ 	.short	0x0001
        /*0062*/ 	.short	0x0008
        /*0064*/ 	.byte	0x00, 0xf0, 0x11, 0x00


	//----- nvinfo : EIATTR_KPARAM_INFO
	.align		4
.L_12238:
        /*0068*/ 	.byte	0x04, 0x17
        /*006a*/ 	.short	(.L_12240 - .L_12239)
.L_12239:
        /*006c*/ 	.word	0x00000000
        /*0070*/ 	.short	0x0000
        /*0072*/ 	.short	0x0000
        /*0074*/ 	.byte	0x00, 0xf5, 0x21, 0x00


	//----- nvinfo : EIATTR_SPARSE_MMA_MASK
	.align		4
.L_12240:
        /*0078*/ 	.byte	0x03, 0x50
        /*007a*/ 	.short	0x0000


	//----- nvinfo : EIATTR_MAXREG_COUNT
	.align		4
        /*007c*/ 	.byte	0x03, 0x1b
        /*007e*/ 	.short	0x00ff


	//----- nvinfo : EIATTR_MERCURY_ISA_VERSION
	.align		4
        /*0080*/ 	.byte	0x03, 0x5f
        /*0082*/ 	.short	0x0101


	//----- nvinfo : EIATTR_VRC_CTA_INIT_COUNT
	.align		4
        /*0084*/ 	.byte	0x02, 0x4a
	.zero		1
	.zero		1


	//----- nvinfo : EIATTR_EXIT_INSTR_OFFSETS
	.align		4
        /*0088*/ 	.byte	0x04, 0x1c
        /*008a*/ 	.short	(.L_12242 - .L_12241)


	//   ....[0]....
.L_12241:
        /*008c*/ 	.word	0x000000a0


	//   ....[1]....
        /*0090*/ 	.word	0x00000680


	//----- nvinfo : EIATTR_CRS_STACK_SIZE
	.align		4
.L_12242:
        /*0094*/ 	.byte	0x04, 0x1e
        /*0096*/ 	.short	(.L_12244 - .L_12243)
.L_12243:
        /*0098*/ 	.word	0x00000000


	//----- nvinfo : EIATTR_CBANK_PARAM_SIZE
	.align		4
.L_12244:
        /*009c*/ 	.byte	0x03, 0x19
        /*009e*/ 	.short	0x0028


	//----- nvinfo : EIATTR_PARAM_CBANK
	.align		4
        /*00a0*/ 	.byte	0x04, 0x0a
        /*00a2*/ 	.short	(.L_12246 - .L_12245)
	.align		4
.L_12245:
        /*00a4*/ 	.word	index@(.nv.constant0._Z24_permutedims_3D_3_1_2_64PdiiiS_ii)
        /*00a8*/ 	.short	0x0380
        /*00aa*/ 	.short	0x0028


	//----- nvinfo : EIATTR_SW_WAR
	.align		4
.L_12246:
        /*00ac*/ 	.byte	0x04, 0x36
        /*00ae*/ 	.short	(.L_12248 - .L_12247)
.L_12247:
        /*00b0*/ 	.word	0x00000008
.L_12248:


//--------------------- .nv.info._Z24_permutedims_3D_3_1_2_32PfiiiS_ii --------------------------
	.section	.nv.info._Z24_permutedims_3D_3_1_2_32PfiiiS_ii,"",@"SHT_CUDA_INFO"
	.sectionflags	@""
	.align	4


	//----- nvinfo : EIATTR_CUDA_API_VERSION
	.align		4
        /*0000*/ 	.byte	0x04, 0x37
        /*0002*/ 	.short	(.L_12250 - .L_12249)
.L_12249:
        /*0004*/ 	.word	0x00000082


	//----- nvinfo : EIATTR_KPARAM_INFO
	.align		4
.L_12250:
        /*0008*/ 	.byte	0x04, 0x17
        /*000a*/ 	.short	(.L_12252 - .L_12251)
.L_12251:
        /*000c*/ 	.word	0x00000000
        /*0010*/ 	.short	0x0006
        /*0012*/ 	.short	0x0024
        /*0014*/ 	.byte	0x00, 0xf0, 0x11, 0x00


	//----- nvinfo : EIATTR_KPARAM_INFO
	.align		4
.L_12252:
        /*0018*/ 	.byte	0x04, 0x17
        /*001a*/ 	.short	(.L_12254 - .L_12253)
.L_12253:
        /*001c*/ 	.word	0x00000000
        /*0020*/ 	.short	0x0005
        /*0022*/ 	.short	0x0020
        /*0024*/ 	.byte	0x00, 0xf0, 0x11, 0x00


	//----- nvinfo : EIATTR_KPARAM_INFO
	.align		4
.L_12254:
        /*0028*/ 	.byte	0x04, 0x17
        /*002a*/ 	.short	(.L_12256 - .L_12255)
.L_12255:
        /*002c*/ 	.word	0x00000000
        /*0030*/ 	.short	0x0004
        /*0032*/ 	.short	0x0018
        /*0034*/ 	.byte	0x00, 0xf5, 0x21, 0x00


	//----- nvinfo : EIATTR_KPARAM_INFO
	.align		4
.L_12256:
        /*0038*/ 	.byte	0x04, 0x17
        /*003a*/ 	.short	(.L_12258 - .L_12257)
.L_12257:
        /*003c*/ 	.word	0x00000000
        /*0040*/ 	.short	0x0003
        /*0042*/ 	.short	0x0010
        /*0044*/ 	.byte	0x00, 0xf0, 0x11, 0x00


	//----- nvinfo : EIATTR_KPARAM_INFO
	.align		4
.L_12258:
        /*0048*/ 	.byte	0x04, 0x17
        /*004a*/ 	.short	(.L_12260 - .L_12259)
.L_12259:
        /*004c*/ 	.word	0x00000000
        /*0050*/ 	.short	0x0002
        /*0052*/ 	.short	0x000c
        /*0054*/ 	.byte	0x00, 0xf0, 0x11, 0x00


	//----- nvinfo : EIATTR_KPARAM_INFO
	.align		4
.L_12260:
        /*0058*/ 	.byte	0x04, 0x17
        /*005a*/ 	.short	(.L_12262 - .L_12261)
.L_12261:
        /*005c*/ 	.word	0x00000000
        /*0060*/ 	.short	0x0001
        /*0062*/ 	.short	0x0008
        /*0064*/ 	.byte	0x00, 0xf0, 0x11, 0x00


	//----- nvinfo : EIATTR_KPARAM_INFO
	.align		4
.L_12262:
        /*0068*/ 	.byte	0x04, 0x17
        /*006a*/ 	.short	(.L_12264 - .L_12263)
.L_12263:
        /*006c*/ 	.word	0x00000000
        /*0070*/ 	.short	0x0000
        /*0072*/ 	.short	0x0000
        /*0074*/ 	.byte	0x00, 0xf5, 0x21, 0x00


	//----- nvinfo : EIATTR_SPARSE_MMA_MASK
	.align		4
.L_12264:
        /*0078*/ 	.byte	0x03, 0x50
        /*007a*/ 	.short	0x0000


	//----- nvinfo : EIATTR_MAXREG_COUNT
	.align		4
        /*007c*/ 	.byte	0x03, 0x1b
        /*007e*/ 	.short	0x00ff


	//----- nvinfo : EIATTR_MERCURY_ISA_VERSION
	.align		4
        /*0080*/ 	.byte	0x03, 0x5f
        /*0082*/ 	.short	0x0101


	//----- nvinfo : EIATTR_VRC_CTA_INIT_COUNT
	.align		4
        /*0084*/ 	.byte	0x02, 0x4a
	.zero		1
	.zero		1


	//----- nvinfo : EIATTR_EXIT_INSTR_OFFSETS
	.align		4
        /*0088*/ 	.byte	0x04, 0x1c
        /*008a*/ 	.short	(.L_12266 - .L_12265)


	//   ....[0]....
.L_12265:
        /*008c*/ 	.word	0x000000a0


	//   ....[1]....
        /*0090*/ 	.word	0x00000690


	//----- nvinfo : EIATTR_CRS_STACK_SIZE
	.align		4
.L_12266:
        /*0094*/ 	.byte	0x04, 0x1e
        /*0096*/ 	.short	(.L_12268 - .L_12267)
.L_12267:
        /*0098*/ 	.word	0x00000000


	//----- nvinfo : EIATTR_CBANK_PARAM_SIZE
	.align		4
.L_12268:
        /*009c*/ 	.byte	0x03, 0x19
        /*009e*/ 	.short	0x0028


	//----- nvinfo : EIATTR_PARAM_CBANK
	.align		4
        /*00a0*/ 	.byte	0x04, 0x0a
        /*00a2*/ 	.short	(.L_12270 - .L_12269)
	.align		4
.L_12269:
        /*00a4*/ 	.word	index@(.nv.constant0._Z24_permutedims_3D_3_1_2_32PfiiiS_ii)
        /*00a8*/ 	.short	0x0380
        /*00aa*/ 	.short	0x0028


	//----- nvinfo : EIATTR_SW_WAR
	.align		4
.L_12270:
        /*00ac*/ 	.byte	0x04, 0x36
        /*00ae*/ 	.short	(.L_12272 - .L_12271)
.L_12271:
        /*00b0*/ 	.word	0x00000008
.L_12272:


//--------------------- .nv.info._Z24_permutedims_3D_2_3_1_64PdiiiS_ii --------------------------
	.section	.nv.info._Z24_permutedims_3D_2_3_1_64PdiiiS_ii,"",@"SHT_CUDA_INFO"
	.sectionflags	@""
	.align	4


	//----- nvinfo : EIATTR_CUDA_API_VERSION
	.align		4
        /*0000*/ 	.byte	0x04, 0x37
        /*0002*/ 	.short	(.L_12274 - .L_12273)
.L_12273:
        /*0004*/ 	.word	0x00000082


	//----- nvinfo : EIATTR_KPARAM_INFO
	.align		4
.L_12274:
        /*0008*/ 	.byte	0x04, 0x17
        /*000a*/ 	.short	(.L_12276 - .L_12275)
.L_12275:
        /*000c*/ 	.word	0x00000000
        /*0010*/ 	.short	0x0006
        /*0012*/ 	.short	0x0024
        /*0014*/ 	.byte	0x00, 0xf0, 0x11, 0x00


	//----- nvinfo : EIATTR_KPARAM_INFO
	.align		4
.L_12276:
        /*0018*/ 	.byte	0x04, 0x17
        /*001a*/ 	.short	(.L_12278 - .L_12277)
.L_12277:
        /*001c*/ 	.word	0x00000000
        /*0020*/ 	.short	0x0005
        /*0022*/ 	.short	0x0020
        /*0024*/ 	.byte	0x00, 0xf0, 0x11, 0x00


	//----- nvinfo : EIATTR_KPARAM_INFO
	.align		4
.L_12278:
        /*0028*/ 	.byte	0x04, 0x17
        /*002a*/ 	.short	(.L_12280 - .L_12279)
.L_12279:
        /*002c*/ 	.word	0x00000000
        /*0030*/ 	.short	0x0004
        /*0032*/ 	.short	0x0018
        /*0034*/ 	.byte	0x00, 0xf5, 0x21, 0x00


	//----- nvinfo : EIATTR_KPARAM_INFO
	.align		4
.L_12280:
        /*0038*/ 	.byte	0x04, 0x17
        /*003a*/ 	.short	(.L_12282 - .L_12281)
.L_12281:
        /*003c*/ 	.word	0x00000000
        /*0040*/ 	.short	0x0003
        /*0042*/ 	.short	0x0010
        /*0044*/ 	.byte	0x00, 0xf0, 0x11, 0x00


	//----- nvinfo : EIATTR_KPARAM_INFO
	.align		4
.L_12282:
        /*0048*/ 	.byte	0x04, 0x17
        /*004a*/ 	.short	(.L_12284 - .L_12283)
.L_12283:
        /*004c*/ 	.word	0x00000000
        /*0050*/ 	.short	0x0002
        /*0052*/ 	.short	0x000c
        /*0054*/ 	.byte	0x00, 0xf0, 0x11, 0x00


	//----- nvinfo : EIATTR_KPARAM_INFO
	.align		4
.L_12284:
        /*0058*/ 	.byte	0x04, 0x17
        /*005a*/ 	.short	(.L_12286 - .L_12285)
.L_12285:
        /*005c*/ 	.word	0x00000000
        /*0060*/ 	.short	0x0001
        /*0062*/ 	.short	0x0008
        /*0064*/ 	.byte	0x00, 0xf0, 0x11, 0x00


	//----- nvinfo : EIATTR_KPARAM_INFO
	.align		4
.L_12286:
        /*0068*/ 	.byte	0x04, 0x17
        /*006a*/ 	.short	(.L_12288 - .L_12287)
.L_12287:
        /*006c*/ 	.word	0x00000000
        /*0070*/ 	.short	0x0000
        /*0072*/ 	.short	0x0000
        /*0074*/ 	.byte	0x00, 0xf5, 0x21, 0x00


	//----- nvinfo : EIATTR_SPARSE_MMA_MASK
	.align		4
.L_12288:
        /*0078*/ 	.byte	0x03, 0x50
        /*007a*/ 	.short	0x0000


	//----- nvinfo : EIATTR_MAXREG_COUNT
	.align		4
        /*007c*/ 	.byte	0x03, 0x1b
        /*007e*/ 	.short	0x00ff


	//----- nvinfo : EIATTR_MERCURY_ISA_VERSION
	.align		4
        /*0080*/ 	.byte	0x03, 0x5f
        /*0082*/ 	.short	0x0101


	//----- nvinfo : EIATTR_VRC_CTA_INIT_COUNT
	.align		4
        /*0084*/ 	.byte	0x02, 0x4a
	.zero		1
	.zero		1


	//----- nvinfo : EIATTR_EXIT_INSTR_OFFSETS
	.align		4
        /*0088*/ 	.byte	0x04, 0x1c
        /*008a*/ 	.short	(.L_12290 - .L_12289)


	//   ....[0]....
.L_12289:
        /*008c*/ 	.word	0x000000a0


	//   ....[1]....
        /*0090*/ 	.word	0x00000680


	//----- nvinfo : EIATTR_CRS_STACK_SIZE
	.align		4
.L_12290:
        /*0094*/ 	.byte	0x04, 0x1e
        /*0096*/ 	.short	(.L_12292 - .L_12291)
.L_12291:
        /*0098*/ 	.word	0x00000000


	//----- nvinfo : EIATTR_CBANK_PARAM_SIZE
	.align		4
.L_12292:
        /*009c*/ 	.byte	0x03, 0x19
        /*009e*/ 	.short	0x0028


	//----- nvinfo : EIATTR_PARAM_CBANK
	.align		4
        /*00a0*/ 	.byte	0x04, 0x0a
        /*00a2*/ 	.short	(.L_12294 - .L_12293)
	.align		4
.L_12293:
        /*00a4*/ 	.word	index@(.nv.constant0._Z24_permutedims_3D_2_3_1_64PdiiiS_ii)
        /*00a8*/ 	.short	0x0380
        /*00aa*/ 	.short	0x0028


	//----- nvinfo : EIATTR_SW_WAR
	.align		4
.L_12294:
        /*00ac*/ 	.byte	0x04, 0x36
        /*00ae*/ 	.short	(.L_12296 - .L_12295)
.L_12295:
        /*00b0*/ 	.word	0x00000008
.L_12296:


//--------------------- .nv.info._Z24_permutedims_3D_2_3_1_32PfiiiS_ii --------------------------
	.section	.nv.info._Z24_permutedims_3D_2_3_1_32PfiiiS_ii,"",@"SHT_CUDA_INFO"
	.sectionflags	@""
	.align	4


	//----- nvinfo : EIATTR_CUDA_API_VERSION
	.align		4
        /*0000*/ 	.byte	0x04, 0x37
        /*0002*/ 	.short	(.L_12298 - .L_12297)
.L_12297:
        /*0004*/ 	.word	0x00000082


	//----- nvinfo : EIATTR_KPARAM_INFO
	.align		4
.L_12298:
        /*0008*/ 	.byte	0x04, 0x17
        /*000a*/ 	.short	(.L_12300 - .L_12299)
.L_12299:
        /*000c*/ 	.word	0x00000000
        /*0010*/ 	.short	0x0006
        /*0012*/ 	.short	0x0024
        /*0014*/ 	.byte	0x00, 0xf0, 0x11, 0x00


	//----- nvinfo : EIATTR_KPARAM_INFO
	.align		4
.L_12300:
        /*0018*/ 	.byte	0x04, 0x17
        /*001a*/ 	.short	(.L_12302 - .L_12301)
.L_12301:
        /*001c*/ 	.word	0x00000000
        /*0020*/ 	.short	0x0005
        /*0022*/ 	.short	0x0020
        /*0024*/ 	.byte	0x00, 0xf0, 0x11, 0x00


	//----- nvinfo : EIATTR_KPARAM_INFO
	.align		4
.L_12302:
        /*0028*/ 	.byte	0x04, 0x17
        /*002a*/ 	.short	(.L_12304 - .L_12303)
.L_12303:
        /*002c*/ 	.word	0x00000000
        /*0030*/ 	.short	0x0004
        /*0032*/ 	.short	0x0018
        /*0034*/ 	.byte	0x00, 0xf5, 0x21, 0x00


	//----- nvinfo : EIATTR_KPARAM_INFO
	.align		4
.L_12304:
        /*0038*/ 	.byte	0x04, 0x17
        /*003a*/ 	.short	(.L_12306 - .L_12305)
.L_12305:
        /*003c*/ 	.word	0x00000000
        /*0040*/ 	.short	0x0003
        /*0042*/ 	.short	0x0010
        /*0044*/ 	.byte	0x00, 0xf0, 0x11, 0x00


	//----- nvinfo : EIATTR_KPARAM_INFO
	.align		4
.L_12306:
        /*0048*/ 	.byte	0x04, 0x17
        /*004a*/ 	.short	(.L_12308 - .L_12307)
.L_12307:
        /*004c*/ 	.word	0x00000000
        /*0050*/ 	.short	0x0002
        /*0052*/ 	.short	0x000c
        /*0054*/ 	.byte	0x00, 0xf0, 0x11, 0x00


	//----- nvinfo : EIATTR_KPARAM_INFO
	.align		4
.L_12308:
        /*0058*/ 	.byte	0x04, 0x17
        /*005a*/ 	.short	(.L_12310 - .L_12309)
.L_12309:
        /*005c*/ 	.word	0x00000000
        /*0060*/ 	.short	0x0001
        /*0062*/ 	.short	0x0008
        /*0064*/ 	.byte	0x00, 0xf0, 0x11, 0x00


	//----- nvinfo : EIATTR_KPARAM_INFO
	.align		4
.L_12310:
        /*0068*/ 	.byte	0x04, 0x17
        /*006a*/ 	.short	(.L_12312 - .L_12311)
.L_12311:
        /*006c*/ 	.word	0x00000000
        /*0070*/ 	.short	0x0000
        /*0072*/ 	.short	0x0000
        /*0074*/ 	.byte	0x00, 0xf5, 0x21, 0x00


	//----- nvinfo : EIATTR_SPARSE_MMA_MASK
	.align		4
.L_12312:
        /*0078*/ 	.byte	0x03, 0x50
        /*007a*/ 	.short	0x0000


	//----- nvinfo : EIATTR_MAXREG_COUNT
	.align		4
        /*007c*/ 	.byte	0x03, 0x1b
        /*007e*/ 	.short	0x00ff


	//----- nvinfo : EIATTR_MERCURY_ISA_VERSION
	.align		4
        /*0080*/ 	.byte	0x03, 0x5f
        /*0082*/ 	.short	0x0101


	//----- nvinfo : EIATTR_VRC_CTA_INIT_COUNT
	.align		4
        /*0084*/ 	.byte	0x02, 0x4a
	.zero		1
	.zero		1


	//----- nvinfo : EIATTR_EXIT_INSTR_OFFSETS
	.align		4
        /*0088*/ 	.byte	0x04, 0x1c
        /*008a*/ 	.short	(.L_12314 - .L_12313)


	//   ....[0]....
.L_12313:
        /*008c*/ 	.word	0x000000a0


	//   ....[1]....
        /*0090*/ 	.word	0x000006a0


	//----- nvinfo : EIATTR_CRS_STACK_SIZE
	.align		4
.L_12314:
        /*0094*/ 	.byte	0x04, 0x1e
        /*0096*/ 	.short	(.L_12316 - .L_12315)
.L_12315:
        /*0098*/ 	.word	0x00000000


	//----- nvinfo : EIATTR_CBANK_PARAM_SIZE
	.align		4
.L_12316:
        /*009c*/ 	.byte	0x03, 0x19
        /*009e*/ 	.short	0x0028


	//----- nvinfo : EIATTR_PARAM_CBANK
	.align		4
        /*00a0*/ 	.byte	0x04, 0x0a
        /*00a2*/ 	.short	(.L_12318 - .L_12317)
	.align		4
.L_12317:
        /*00a4*/ 	.word	index@(.nv.constant0._Z24_permutedims_3D_2_3_1_32PfiiiS_ii)
        /*00a8*/ 	.short	0x0380
        /*00aa*/ 	.short	0x0028


	//----- nvinfo : EIATTR_SW_WAR
	.align		4
.L_12318:
        /*00ac*/ 	.byte	0x04, 0x36
        /*00ae*/ 	.short	(.L_12320 - .L_12319)
.L_12319:
        /*00b0*/ 	.word	0x00000008
.L_12320:


//--------------------- .nv.info._Z24_permutedims_3D_2_1_3_64PdiiiS_ii --------------------------
	.section	.nv.info._Z24_permutedims_3D_2_1_3_64PdiiiS_ii,"",@"SHT_CUDA_INFO"
	.sectionflags	@""
	.align	4


	//----- nvinfo : EIATTR_CUDA_API_VERSION
	.align		4
        /*0000*/ 	.byte	0x04, 0x37
        /*0002*/ 	.short	(.L_12322 - .L_12321)
.L_12321:
        /*0004*/ 	.word	0x00000082


	//----- nvinfo : EIATTR_KPARAM_INFO
	.align		4
.L_12322:
        /*0008*/ 	.byte	0x04, 0x17
        /*000a*/ 	.short	(.L_12324 - .L_12323)
.L_12323:
        /*000c*/ 	.word	0x00000000
        /*0010*/ 	.short	0x0006
        /*0012*/ 	.short	0x0024
        /*0014*/ 	.byte	0x00, 0xf0, 0x11, 0x00


	//----- nvinfo : EIATTR_KPARAM_INFO
	.align		4
.L_12324:
        /*0018*/ 	.byte	0x04, 0x17
        /*001a*/ 	.short	(.L_12326 - .L_12325)
.L_12325:
        /*001c*/ 	.word	0x00000000
        /*0020*/ 	.short	0x0005
        /*0022*/ 	.short	0x0020
        /*0024*/ 	.byte	0x00, 0xf0, 0x11, 0x00


	//----- nvinfo : EIATTR_KPARAM_INFO
	.align		4
.L_12326:
        /*0028*/ 	.byte	0x04, 0x17
        /*002a*/ 	.short	(.L_12328 - .L_12327)
.L_12327:
        /*002c*/ 	.word	0x00000000
        /*0030*/ 	.short	0x0004
        /*0032*/ 	.short	0x0018
        /*0034*/ 	.byte	0x00, 0xf5, 0x21, 0x00


	//----- nvinfo : EIATTR_KPARAM_INFO
	.align		4
.L_12328:
        /*0038*/ 	.byte	0x04, 0x17
        /*003a*/ 	.short	(.L_12330 - .L_12329)
.L_12329:
        /*003c*/ 	.word	0x00000000
        /*0040*/ 	.short	0x0003
        /*0042*/ 	.short	0x0010
        /*0044*/ 	.byte	0x00, 0xf0, 0x11, 0x00


	//----- nvinfo : EIATTR_KPARAM_INFO
	.align		4
.L_12330:
        /*0048*/ 	.byte	0x04, 0x17
        /*004a*/ 	.short	(.L_12332 - .L_12331)
.L_12331:
        /*004c*/ 	.word	0x00000000
        /*0050*/ 	.short	0x0002
        /*0052*/ 	.short	0x000c
        /*0054*/ 	.byte	0x00, 0xf0, 0x11, 0x00


	//----- nvinfo : EIATTR_KPARAM_INFO
	.align		4
.L_12332:
        /*0058*/ 	.byte	0x04, 0x17
        /*005a*/ 	.short	(.L_12334 - .L_12333)
.L_12333:
        /*005c*/ 	.word	0x00000000
        /*0060*/ 	.short	0x0001
        /*0062*/ 	.short	0x0008
        /*0064*/ 	.byte	0x00, 0xf0, 0x11, 0x00


	//----- nvinfo : EIATTR_KPARAM_INFO
	.align		4
.L_12334:
        /*0068*/ 	.byte	0x04, 0x17
        /*006a*/ 	.short	(.L_12336 - .L_12335)
.L_12335:
        /*006c*/ 	.word	0x00000000
        /*0070*/ 	.short	0x0000
        /*0072*/ 	.short	0x0000
        /*0074*/ 	.byte	0x00, 0xf5, 0x21, 0x00


	//----- nvinfo : EIATTR_SPARSE_MMA_MASK
	.align		4
.L_12336:
        /*0078*/ 	.byte	0x03, 0x50
        /*007a*/ 	.short	0x0000


	//----- nvinfo : EIATTR_MAXREG_COUNT
	.align		4
        /*007c*/ 	.byte	0x03, 0x1b
        /*007e*/ 	.short	0x00ff


	//----- nvinfo : EIATTR_MERCURY_ISA_VERSION
	.align		4
        /*0080*/ 	.byte	0x03, 0x5f
        /*0082*/ 	.short	0x0101


	//----- nvinfo : EIATTR_VRC_CTA_INIT_COUNT
	.align		4
        /*0084*/ 	.byte	0x02, 0x4a
	.zero		1
	.zero		1


	//----- nvinfo : EIATTR_EXIT_INSTR_OFFSETS
	.align		4
        /*0088*/ 	.byte	0x04, 0x1c
        /*008a*/ 	.short	(.L_12338 - .L_12337)


	//   ....[0]....
.L_12337:
        /*008c*/ 	.word	0x000000a0


	//   ....[1]....
        /*0090*/ 	.word	0x00000680


	//----- nvinfo : EIATTR_CRS_STACK_SIZE
	.align		4
.L_12338:
        /*0094*/ 	.byte	0x04, 0x1e
        /*0096*/ 	.short	(.L_12340 - .L_12339)
.L_12339:
        /*0098*/ 	.word	0x00000000


	//----- nvinfo : EIATTR_CBANK_PARAM_SIZE
	.align		4
.L_12340:
        /*009c*/ 	.byte	0x03, 0x19
        /*009e*/ 	.short	0x0028


	//----- nvinfo : EIATTR_PARAM_CBANK
	.align		4
        /*00a0*/ 	.byte	0x04, 0x0a
        /*00a2*/ 	.short	(.L_12342 - .L_12341)
	.align		4
.L_12341:
        /*00a4*/ 	.word	index@(.nv.constant0._Z24_permutedims_3D_2_1_3_64PdiiiS_ii)
        /*00a8*/ 	.short	0x0380
        /*00aa*/ 	.short	0x0028


	//----- nvinfo : EIATTR_SW_WAR
	.align		4
.L_12342:
        /*00ac*/ 	.byte	0x04, 0x36
        /*00ae*/ 	.short	(.L_12344 - .L_12343)
.L_12343:
        /*00b0*/ 	.word	0x00000008
.L_12344:


//--------------------- .nv.info._Z24_permutedims_3D_2_1_3_32PfiiiS_ii --------------------------
	.section	.nv.info._Z24_permutedims_3D_2_1_3_32PfiiiS_ii,"",@"SHT_CUDA_INFO"
	.sectionflags	@""
	.align	4


	//----- nvinfo : EIATTR_CUDA_API_VERSION
	.align		4
        /*0000*/ 	.byte	0x04, 0x37
        /*0002*/ 	.short	(.L_12346 - .L_12345)
.L_12345:
        /*0004*/ 	.word	0x00000082


	//----- nvinfo : EIATTR_KPARAM_INFO
	.align		4
.L_12346:
        /*0008*/ 	.byte	0x04, 0x17
        /*000a*/ 	.short	(.L_12348 - .L_12347)
.L_12347:
        /*000c*/ 	.word	0x00000000
        /*0010*/ 	.short	0x0006
        /*0012*/ 	.short	0x0024
        /*0014*/ 	.byte	0x00, 0xf0, 0x11, 0x00


	//----- nvinfo : EIATTR_KPARAM_INFO
	.align		4
.L_12348:
        /*0018*/ 	.byte	0x04, 0x17
        /*001a*/ 	.short	(.L_12350 - .L_12349)
.L_12349:
        /*001c*/ 	.word	0x00000000
        /*0020*/ 	.short	0x0005
        /*0022*/ 	.short	0x0020
        /*0024*/ 	.byte	0x00, 0xf0, 0x11, 0x00


	//----- nvinfo : EIATTR_KPARAM_INFO
	.align		4
.L_12350:
        /*0028*/ 	.byte	0x04, 0x17
        /*002a*/ 	.short	(.L_12352 - .L_12351)
.L_12351:
        /*002c*/ 	.word	0x00000000
        /*0030*/ 	.short	0x0004
        /*0032*/ 	.short	0x0018
        /*0034*/ 	.byte	0x00, 0xf5, 0x21, 0x00


	//----- nvinfo : EIATTR_KPARAM_INFO
	.align		4
.L_12352:
        /*0038*/ 	.byte	0x04, 0x17
        /*003a*/ 	.short	(.L_12354 - .L_12353)
.L_12353:
        /*003c*/ 	.word	0x00000000
        /*0040*/ 	.short	0x0003
        /*0042*/ 	.short	0x0010
        /*0044*/ 	.byte	0x00, 0xf0, 0x11, 0x00


	//----- nvinfo : EIATTR_KPARAM_INFO
	.align		4
.L_12354:
        /*0048*/ 	.byte	0x04, 0x17
        /*004a*/ 	.short	(.L_12356 - .L_12355)
.L_12355:
        /*004c*/ 	.word	0x00000000
        /*0050*/ 	.short	0x0002
        /*0052*/ 	.short	0x000c
        /*0054*/ 	.byte	0x00, 0xf0, 0x11, 0x00


	//----- nvinfo : EIATTR_KPARAM_INFO
	.align		4
.L_12356:
        /*0058*/ 	.byte	0x04, 0x17
        /*005a*/ 	.short	(.L_12358 - .L_12357)
.L_12357:
        /*005c*/ 	.word	0x00000000
        /*0060*/ 	.short	0x0001
        /*0062*/ 	.short	0x0008
        /*0064*/ 	.byte	0x00, 0xf0, 0x11, 0x00


	//----- nvinfo : EIATTR_KPARAM_INFO
	.align		4
.L_12358:
        /*0068*/ 	.byte	0x04, 0x17
        /*006a*/ 	.short	(.L_12360 - .L_12359)
.L_12359:
        /*006c*/ 	.word	0x00000000
        /*0070*/ 	.short	0x0000
        /*0072*/ 	.short	0x0000
        /*0074*/ 	.byte	0x00, 0xf5, 0x21, 0x00


	//----- nvinfo : EIATTR_SPARSE_MMA_MASK
	.align		4
.L_12360:
        /*0078*/ 	.byte	0x03, 0x50
        /*007a*/ 	.short	0x0000


	//----- nvinfo : EIATTR_MAXREG_COUNT
	.align		4
        /*007c*/ 	.byte	0x03, 0x1b
        /*007e*/ 	.short	0x00ff


	//----- nvinfo : EIATTR_MERCURY_ISA_VERSION
	.align		4
        /*0080*/ 	.byte	0x03, 0x5f
        /*0082*/ 	.short	0x0101


	//----- nvinfo : EIATTR_VRC_CTA_INIT_COUNT
	.align		4
        /*0084*/ 	.byte	0x02, 0x4a
	.zero		1
	.zero		1


	//----- nvinfo : EIATTR_EXIT_INSTR_OFFSETS
	.align		4
        /*0088*/ 	.byte	0x04, 0x1c
        /*008a*/ 	.short	(.L_12362 - .L_12361)


	//   ....[0]....
.L_12361:
        /*008c*/ 	.word	0x000000a0


	//   ....[1]....
        /*0090*/ 	.word	0x000006a0


	//----- nvinfo : EIATTR_CRS_STACK_SIZE
	.align		4
.L_12362:
        /*0094*/ 	.byte	0x04, 0x1e
        /*0096*/ 	.short	(.L_12364 - .L_12363)
.L_12363:
        /*0098*/ 	.word	0x00000000


	//----- nvinfo : EIATTR_CBANK_PARAM_SIZE
	.align		4
.L_12364:
        /*009c*/ 	.byte	0x03, 0x19
        /*009e*/ 	.short	0x0028


	//----- nvinfo : EIATTR_PARAM_CBANK
	.align		4
        /*00a0*/ 	.byte	0x04, 0x0a
        /*00a2*/ 	.short	(.L_12366 - .L_12365)
	.align		4
.L_12365:
        /*00a4*/ 	.word	index@(.nv.constant0._Z24_permutedims_3D_2_1_3_32PfiiiS_ii)
        /*00a8*/ 	.short	0x0380
        /*00aa*/ 	.short	0x0028


	//----- nvinfo : EIATTR_SW_WAR
	.align		4
.L_12366:
        /*00ac*/ 	.byte	0x04, 0x36
        /*00ae*/ 	.short	(.L_12368 - .L_12367)
.L_12367:
        /*00b0*/ 	.word	0x00000008
.L_12368:


//--------------------- .nv.info._Z24_permutedims_3D_1_3_2_64PdiiiS_ii --------------------------
	.section	.nv.info._Z24_permutedims_3D_1_3_2_64PdiiiS_ii,"",@"SHT_CUDA_INFO"
	.sectionflags	@""
	.align	4


	//----- nvinfo : EIATTR_CUDA_API_VERSION
	.align		4
        /*0000*/ 	.byte	0x04, 0x37
        /*0002*/ 	.short	(.L_12370 - .L_12369)
.L_12369:
        /*0004*/ 	.word	0x00000082


	//----- nvinfo : EIATTR_KPARAM_INFO
	.align		4
.L_12370:
        /*0008*/ 	.byte	0x04, 0x17
        /*000a*/ 	.short	(.L_12372 - .L_12371)
.L_12371:
        /*000c*/ 	.word	0x00000000
        /*0010*/ 	.short	0x0006
        /*0012*/ 	.short	0x0024
        /*0014*/ 	.byte	0x00, 0xf0, 0x11, 0x00


	//----- nvinfo : EIATTR_KPARAM_INFO
	.align		4
.L_12372:
        /*0018*/ 	.byte	0x04, 0x17
        /*001a*/ 	.short	(.L_12374 - .L_12373)
.L_12373:
        /*001c*/ 	.word	0x00000000
        /*0020*/ 	.short	0x0005
        /*0022*/ 	.short	0x0020
        /*0024*/ 	.byte	0x00, 0xf0, 0x11, 0x00


	//----- nvinfo : EIATTR_KPARAM_INFO
	.align		4
.L_12374:
        /*0028*/ 	.byte	0x04, 0x17
        /*002a*/ 	.short	(.L_12376 - .L_12375)
.L_12375:
        /*002c*/ 	.word	0x00000000
        /*0030*/ 	.short	0x0004
        /*0032*/ 	.short	0x0018
        /*0034*/ 	.byte	0x00, 0xf5, 0x21, 0x00


	//----- nvinfo : EIATTR_KPARAM_INFO
	.align		4
.L_12376:
        /*0038*/ 	.byte	0x04, 0x17
        /*003a*/ 	.short	(.L_12378 - .L_12377)
.L_12377:
        /*003c*/ 	.word	0x00000000
        /*0040*/ 	.short	0x0003
        /*0042*/ 	.short	0x0010
        /*0044*/ 	.byte	0x00, 0xf0, 0x11, 0x00


	//----- nvinfo : EIATTR_KPARAM_INFO
	.align		4
.L_12378:
        /*0048*/ 	.byte	0x04, 0x17
        /*004a*/ 	.short	(.L_12380 - .L_12379)
.L_12379:
        /*004c*/ 	.word	0x00000000
        /*0050*/ 	.short	0x0002
        /*0052*/ 	.short	0x000c
        /*0054*/ 	.byte	0x00, 0xf0, 0x11, 0x00


	//----- nvinfo : EIATTR_KPARAM_INFO
	.align		4
.L_12380:
        /*0058*/ 	.byte	0x04, 0x17
        /*005a*/ 	.short	(.L_12382 - .L_12381)
.L_12381:
        /*005c*/ 	.word	0x00000000
        /*0060*/ 	.short	0x0001
        /*0062*/ 	.short	0x0008
        /*0064*/ 	.byte	0x00, 0xf0, 0x11, 0x00


	//----- nvinfo : EIATTR_KPARAM_INFO
	.align		4
.L_12382:
        /*0068*/ 	.byte	0x04, 0x17
        /*006a*/ 	.short	(.L_12384 - .L_12383)
.L_12383:
        /*006c*/ 	.word	0x00000000
        /*0070*/ 	.short	0x0000
        /*0072*/ 	.short	0x0000
        /*0074*/ 	.byte	0x00, 0xf5, 0x21, 0x00


	//----- nvinfo : EIATTR_SPARSE_MMA_MASK
	.align		4
.L_12384:
        /*0078*/ 	.byte	0x03, 0x50
        /*007a*/ 	.short	0x0000


	//----- nvinfo : EIATTR_MAXREG_COUNT
	.align		4
        /*007c*/ 	.byte	0x03, 0x1b
        /*007e*/ 	.short	0x00ff


	//----- nvinfo : EIATTR_MERCURY_ISA_VERSION
	.align		4
        /*0080*/ 	.byte	0x03, 0x5f
        /*0082*/ 	.short	0x0101


	//----- nvinfo : EIATTR_VRC_CTA_INIT_COUNT
	.align		4
        /*0084*/ 	.byte	0x02, 0x4a
	.zero		1
	.zero		1


	//----- nvinfo : EIATTR_EXIT_INSTR_OFFSETS
	.align		4
        /*0088*/ 	.byte	0x04, 0x1c
        /*008a*/ 	.short	(.L_12386 - .L_12385)


	//   ....[0]....
.L_12385:
        /*008c*/ 	.word	0x000000a0


	//   ....[1]....
        /*0090*/ 	.word	0x00000680


	//----- nvinfo : EIATTR_CRS_STACK_SIZE
	.align		4
.L_12386:
        /*0094*/ 	.byte	0x04, 0x1e
        /*0096*/ 	.short	(.L_12388 - .L_12387)
.L_12387:
        /*0098*/ 	.word	0x00000000


	//----- nvinfo : EIATTR_CBANK_PARAM_SIZE
	.align		4
.L_12388:
        /*009c*/ 	.byte	0x03, 0x19
        /*009e*/ 	.short	0x0028


	//----- nvinfo : EIATTR_PARAM_CBANK
	.align		4
        /*00a0*/ 	.byte	0x04, 0x0a
        /*00a2*/ 	.short	(.L_12390 - .L_12389)
	.align		4
.L_12389:
        /*00a4*/ 	.word	index@(.nv.constant0._Z24_permutedims_3D_1_3_2_64PdiiiS_ii)
        /*00a8*/ 	.short	0x0380
        /*00aa*/ 	.short	0x0028


	//----- nvinfo : EIATTR_SW_WAR
	.align		4
.L_12390:
        /*00ac*/ 	.byte	0x04, 0x36
        /*00ae*/ 	.short	(.L_12392 - .L_12391)
.L_12391:
        /*00b0*/ 	.word	0x00000008
.L_12392:


//--------------------- .nv.info._Z24_permutedims_3D_1_3_2_32PfiiiS_ii --------------------------
	.section	.nv.info._Z24_permutedims_3D_1_3_2_32PfiiiS_ii,"",@"SHT_CUDA_INFO"
	.sectionflags	@""
	.align	4


	//----- nvinfo : EIATTR_CUDA_API_VERSION
	.align		4
        /*0000*/ 	.byte	0x04, 0x37
        /*0002*/ 	.short	(.L_12394 - .L_12393)
.L_12393:
        /*0004*/ 	.word	0x00000082


	//----- nvinfo : EIATTR_KPARAM_INFO
	.align		4
.L_12394:
        /*0008*/ 	.byte	0x04, 0x17
        /*000a*/ 	.short	(.L_12396 - .L_12395)
.L_12395:
        /*000c*/ 	.word	0x00000000
        /*0010*/ 	.short	0x0006
        /*0012*/ 	.short	0x0024
        /*0014*/ 	.byte	0x00, 0xf0, 0x11, 0x00


	//----- nvinfo : EIATTR_KPARAM_INFO
	.align		4
.L_12396:
        /*0018*/ 	.byte	0x04, 0x17
        /*001a*/ 	.short	(.L_12398 - .L_12397)
.L_12397:
        /*001c*/ 	.word	0x00000000
        /*0020*/ 	.short	0x0005
        /*0022*/ 	.short	0x0020
        /*0024*/ 	.byte	0x00, 0xf0, 0x11, 0x00


	//----- nvinfo : EIATTR_KPARAM_INFO
	.align		4
.L_12398:
        /*0028*/ 	.byte	0x04, 0x17
        /*002a*/ 	.short	(.L_12400 - .L_12399)
.L_12399:
        /*002c*/ 	.word	0x00000000
        /*0030*/ 	.short	0x0004
        /*0032*/ 	.short	0x0018
        /*0034*/ 	.byte	0x00, 0xf5, 0x21, 0x00


	//----- nvinfo : EIATTR_KPARAM_INFO
	.align		4
.L_12400:
        /*0038*/ 	.byte	0x04, 0x17
        /*003a*/ 	.short	(.L_12402 - .L_12401)
.L_12401:
        /*003c*/ 	.word	0x00000000
        /*0040*/ 	.short	0x0003
        /*0042*/ 	.short	0x0010
        /*0044*/ 	.byte	0x00, 0xf0, 0x11, 0x00


	//----- nvinfo : EIATTR_KPARAM_INFO
	.align		4
.L_12402:
        /*0048*/ 	.byte	0x04, 0x17
        /*004a*/ 	.short	(.L_12404 - .L_12403)
.L_12403:
        /*004c*/ 	.word	0x00000000
        /*0050*/ 	.short	0x0002
        /*0052*/ 	.short	0x000c
        /*0054*/ 	.byte	0x00, 0xf0, 0x11, 0x00


	//----- nvinfo : EIATTR_KPARAM_INFO
	.align		4
.L_12404:
        /*0058*/ 	.byte	0x04, 0x17
        /*005a*/ 	.short	(.L_12406 - .L_12405)
.L_12405:
        /*005c*/ 	.word	0x00000000
        /*0060*/ 	.short	0x0001
        /*0062*/ 	.short	0x0008
        /*0064*/ 	.byte	0x00, 0xf0, 0x11, 0x00


	//----- nvinfo : EIATTR_KPARAM_INFO
	.align		4
.L_12406:
        /*0068*/ 	.byte	0x04, 0x17
        /*006a*/ 	.short	(.L_12408 - .L_12407)
.L_12407:
        /*006c*/ 	.word	0x00000000
        /*0070*/ 	.short	0x0000
        /*0072*/ 	.short	0x0000
        /*0074*/ 	.byte	0x00, 0xf5, 0x21, 0x00


	//----- nvinfo : EIATTR_SPARSE_MMA_MASK
	.align		4
.L_12408:
        /*0078*/ 	.byte	0x03, 0x50
        /*007a*/ 	.short	0x0000


	//----- nvinfo : EIATTR_MAXREG_COUNT
	.align		4
        /*007c*/ 	.byte	0x03, 0x1b
        /*007e*/ 	.short	0x00ff


	//----- nvinfo : EIATTR_MERCURY_ISA_VERSION
	.align		4
        /*0080*/ 	.byte	0x03, 0x5f
        /*0082*/ 	.short	0x0101


	//----- nvinfo : EIATTR_VRC_CTA_INIT_COUNT
	.align		4
        /*0084*/ 	.byte	0x02, 0x4a
	.zero		1
	.zero		1


	//----- nvinfo : EIATTR_EXIT_INSTR_OFFSETS
	.align		4
        /*0088*/ 	.byte	0x04, 0x1c
        /*008a*/ 	.short	(.L_12410 - .L_12409)


	//   ....[0]....
.L_12409:
        /*008c*/ 	.word	0x000000a0


	//   ....[1]....
        /*0090*/ 	.word	0x000006a0


	//----- nvinfo : EIATTR_CRS_STACK_SIZE
	.align		4
.L_12410:
        /*0094*/ 	.byte	0x04, 0x1e
        /*0096*/ 	.short	(.L_12412 - .L_12411)
.L_12411:
        /*0098*/ 	.word	0x00000000


	//----- nvinfo : EIATTR_CBANK_PARAM_SIZE
	.align		4
.L_12412:
        /*009c*/ 	.byte	0x03, 0x19
        /*009e*/ 	.short	0x0028


	//----- nvinfo : EIATTR_PARAM_CBANK
	.align		4
        /*00a0*/ 	.byte	0x04, 0x0a
        /*00a2*/ 	.short	(.L_12414 - .L_12413)
	.align		4
.L_12413:
        /*00a4*/ 	.word	index@(.nv.constant0._Z24_permutedims_3D_1_3_2_32PfiiiS_ii)
        /*00a8*/ 	.short	0x0380
        /*00aa*/ 	.short	0x0028


	//----- nvinfo : EIATTR_SW_WAR
	.align		4
.L_12414:
        /*00ac*/ 	.byte	0x04, 0x36
        /*00ae*/ 	.short	(.L_12416 - .L_12415)
.L_12415:
        /*00b0*/ 	.word	0x00000008
.L_12416:


//--------------------- .nv.info._Z24_permutedims_3D_1_2_3_64PdiiiS_ii --------------------------
	.section	.nv.info._Z24_permutedims_3D_1_2_3_64PdiiiS_ii,"",@"SHT_CUDA_INFO"
	.sectionflags	@""
	.align	4


	//----- nvinfo : EIATTR_CUDA_API_VERSION
	.align		4
        /*0000*/ 	.byte	0x04, 0x37
        /*0002*/ 	.short	(.L_12418 - .L_12417)
.L_12417:
        /*0004*/ 	.word	0x00000082


	//----- nvinfo : EIATTR_KPARAM_INFO
	.align		4
.L_12418:
        /*0008*/ 	.byte	0x04, 0x17
        /*000a*/ 	.short	(.L_12420 - .L_12419)
.L_12419:
        /*000c*/ 	.word	0x00000000
        /*0010*/ 	.short	0x0006
        /*0012*/ 	.short	0x0024
        /*0014*/ 	.byte	0x00, 0xf0, 0x11, 0x00


	//----- nvinfo : EIATTR_KPARAM_INFO
	.align		4
.L_12420:
        /*0018*/ 	.byte	0x04, 0x17
        /*001a*/ 	.short	(.L_12422 - .L_12421)
.L_12421:
        /*001c*/ 	.word	0x00000000
        /*0020*/ 	.short	0x0005
        /*0022*/ 	.short	0x0020
        /*0024*/ 	.byte	0x00, 0xf0, 0x11, 0x00


	//----- nvinfo : EIATTR_KPARAM_INFO
	.align		4
.L_12422:
        /*0028*/ 	.byte	0x04, 0x17
        /*002a*/ 	.short	(.L_12424 - .L_12423)
.L_12423:
        /*002c*/ 	.word	0x00000000
        /*0030*/ 	.short	0x0004
        /*0032*/ 	.short	0x0018
        /*0034*/ 	.byte	0x00, 0xf5, 0x21, 0x00


	//----- nvinfo : EIATTR_KPARAM_INFO
	.align		4
.L_12424:
        /*0038*/ 	.byte	0x04, 0x17
        /*003a*/ 	.short	(.L_12426 - .L_12425)
.L_12425:
        /*003c*/ 	.word	0x00000000
        /*0040*/ 	.short	0x0003
        /*0042*/ 	.short	0x0010
        /*0044*/ 	.byte	0x00, 0xf0, 0x11, 0x00


	//----- nvinfo : EIATTR_KPARAM_INFO
	.align		4
.L_12426:
        /*0048*/ 	.byte	0x04, 0x17
        /*004a*/ 	.short	(.L_12428 - .L_12427)
.L_12427:
        /*004c*/ 	.word	0x00000000
        /*0050*/ 	.short	0x0002
        /*0052*/ 	.short	0x000c
        /*0054*/ 	.byte	0x00, 0xf0, 0x11, 0x00


	//----- nvinfo : EIATTR_KPARAM_INFO
	.align		4
.L_12428:
        /*0058*/ 	.byte	0x04, 0x17
        /*005a*/ 	.short	(.L_12430 - .L_12429)
.L_12429:
        /*005c*/ 	.word	0x00000000
        /*0060*/ 	.short	0x0001
        /*0062*/ 	.short	0x0008
        /*0064*/ 	.byte	0x00, 0xf0, 0x11, 0x00


	//----- nvinfo : EIATTR_KPARAM_INFO
	.align		4
.L_12430:
        /*0068*/ 	.byte	0x04, 0x17
        /*006a*/ 	.short	(.L_12432 - .L_12431)
.L_12431:
        /*006c*/ 	.word	0x00000000
        /*0070*/ 	.short	0x0000
        /*0072*/ 	.short	0x0000
        /*0074*/ 	.byte	0x00, 0xf5, 0x21, 0x00


	//----- nvinfo : EIATTR_SPARSE_MMA_MASK
	.align		4
.L_12432:
        /*0078*/ 	.byte	0x03, 0x50
        /*007a*/ 	.short	0x0000


	//----- nvinfo : EIATTR_MAXREG_COUNT
	.align		4
        /*007c*/ 	.byte	0x03, 0x1b
        /*007e*/ 	.short	0x00ff


	//----- nvinfo : EIATTR_MERCURY_ISA_VERSION
	.align		4
        /*0080*/ 	.byte	0x03, 0x5f
        /*0082*/ 	.short	0x0101


	//----- nvinfo : EIATTR_VRC_CTA_INIT_COUNT
	.align		4
        /*0084*/ 	.byte	0x02, 0x4a
	.zero		1
	.zero		1


	//----- nvinfo : EIATTR_EXIT_INSTR_OFFSETS
	.align		4
        /*0088*/ 	.byte	0x04, 0x1c
        /*008a*/ 	.short	(.L_12434 - .L_12433)


	//   ....[0]....
.L_12433:
        /*008c*/ 	.word	0x000000a0


	//   ....[1]....
        /*0090*/ 	.word	0x00000680


	//----- nvinfo : EIATTR_CRS_STACK_SIZE
	.align		4
.L_12434:
        /*0094*/ 	.byte	0x04, 0x1e
        /*0096*/ 	.short	(.L_12436 - .L_12435)
.L_12435:
        /*0098*/ 	.word	0x00000000


	//----- nvinfo : EIATTR_CBANK_PARAM_SIZE
	.align		4
.L_12436:
        /*009c*/ 	.byte	0x03, 0x19
        /*009e*/ 	.short	0x0028


	//----- nvinfo : EIATTR_PARAM_CBANK
	.align		4
        /*00a0*/ 	.byte	0x04, 0x0a
        /*00a2*/ 	.short	(.L_12438 - .L_12437)
	.align		4
.L_12437:
        /*00a4*/ 	.word	index@(.nv.constant0._Z24_permutedims_3D_1_2_3_64PdiiiS_ii)
        /*00a8*/ 	.short	0x0380
        /*00aa*/ 	.short	0x0028


	//----- nvinfo : EIATTR_SW_WAR
	.align		4
.L_12438:
        /*00ac*/ 	.byte	0x04, 0x36
        /*00ae*/ 	.short	(.L_12440 - .L_12439)
.L_12439:
        /*00b0*/ 	.word	0x00000008
.L_12440:


//--------------------- .nv.info._Z24_permutedims_3D_1_2_3_32PfiiiS_ii --------------------------
	.section	.nv.info._Z24_permutedims_3D_1_2_3_32PfiiiS_ii,"",@"SHT_CUDA_INFO"
	.sectionflags	@""
	.align	4


	//----- nvinfo : EIATTR_CUDA_API_VERSION
	.align		4
        /*0000*/ 	.byte	0x04, 0x37
        /*0002*/ 	.short	(.L_12442 - .L_12441)
.L_12441:
        /*0004*/ 	.word	0x00000082


	//----- nvinfo : EIATTR_KPARAM_INFO
	.align		4
.L_12442:
        /*0008*/ 	.byte	0x04, 0x17
        /*000a*/ 	.short	(.L_12444 - .L_12443)
.L_12443:
        /*000c*/ 	.word	0x00000000
        /*0010*/ 	.short	0x0006
        /*0012*/ 	.short	0x0024
        /*0014*/ 	.byte	0x00, 0xf0, 0x11, 0x00


	//----- nvinfo : EIATTR_KPARAM_INFO
	.align		4
.L_12444:
        /*0018*/ 	.byte	0x04, 0x17
        /*001a*/ 	.short	(.L_12446 - .L_12445)
.L_12445:
        /*001c*/ 	.word	0x00000000
        /*0020*/ 	.short	0x0005
        /*0022*/ 	.short	0x0020
        /*0024*/ 	.byte	0x00, 0xf0, 0x11, 0x00


	//----- nvinfo : EIATTR_KPARAM_INFO
	.align		4
.L_12446:
        /*0028*/ 	.byte	0x04, 0x17
        /*002a*/ 	.short	(.L_12448 - .L_12447)
.L_12447:
        /*002c*/ 	.word	0x00000000
        /*0030*/ 	.short	0x0004
        /*0032*/ 	.short	0x0018
        /*0034*/ 	.byte	0x00, 0xf5, 0x21, 0x00


	//----- nvinfo : EIATTR_KPARAM_INFO
	.align		4
.L_12448:
        /*0038*/ 	.byte	0x04, 0x17
        /*003a*/ 	.short	(.L_12450 - .L_12449)
.L_12449:
        /*003c*/ 	.word	0x00000000
        /*0040*/ 	.short	0x0003
        /*0042*/ 	.short	0x0010
        /*0044*/ 	.byte	0x00, 0xf0, 0x11, 0x00


	//----- nvinfo : EIATTR_KPARAM_INFO
	.align		4
.L_12450:
        /*0048*/ 	.byte	0x04, 0x17
        /*004a*/ 	.short	(.L_12452 - .L_12451)
.L_12451:
        /*004c*/ 	.word	0x00000000
        /*0050*/ 	.short	0x0002
        /*0052*/ 	.short	0x000c
        /*0054*/ 	.byte	0x00, 0xf0, 0x11, 0x00


	//----- nvinfo : EIATTR_KPARAM_INFO
	.align		4
.L_12452:
        /*0058*/ 	.byte	0x04, 0x17
        /*005a*/ 	.short	(.L_12454 - .L_12453)
.L_12453:
        /*005c*/ 	.word	0x00000000
        /*0060*/ 	.short	0x0001
        /*0062*/ 	.short	0x0008
        /*0064*/ 	.byte	0x00, 0xf0, 0x11, 0x00


	//----- nvinfo : EIATTR_KPARAM_INFO
	.align		4
.L_12454:
        /*0068*/ 	.byte	0x04, 0x17
        /*006a*/ 	.short	(.L_12456 - .L_12455)
.L_12455:
        /*006c*/ 	.word	0x00000000
        /*0070*/ 	.short	0x0000
        /*0072*/ 	.short	0x0000
        /*0074*/ 	.byte	0x00, 0xf5, 0x21, 0x00


	//----- nvinfo : EIATTR_SPARSE_MMA_MASK
	.align		4
.L_12456:
        /*0078*/ 	.byte	0x03, 0x50
        /*007a*/ 	.short	0x0000


	//----- nvinfo : EIATTR_MAXREG_COUNT
	.align		4
        /*007c*/ 	.byte	0x03, 0x1b
        /*007e*/ 	.short	0x00ff


	//----- nvinfo : EIATTR_MERCURY_ISA_VERSION
	.align		4
        /*0080*/ 	.byte	0x03, 0x5f
        /*0082*/ 	.short	0x0101


	//----- nvinfo : EIATTR_VRC_CTA_INIT_COUNT
	.align		4
        /*0084*/ 	.byte	0x02, 0x4a
	.zero		1
	.zero		1


	//----- nvinfo : EIATTR_EXIT_INSTR_OFFSETS
	.align		4
        /*0088*/ 	.byte	0x04, 0x1c
        /*008a*/ 	.short	(.L_12458 - .L_12457)


	//   ....[0]....
.L_12457:
        /*008c*/ 	.word	0x000000a0


	//   ....[1]....
        /*0090*/ 	.word	0x000006a0


	//----- nvinfo : EIATTR_CRS_STACK_SIZE
	.align		4
.L_12458:
        /*0094*/ 	.byte	0x04, 0x1e
        /*0096*/ 	.short	(.L_12460 - .L_12459)
.L_12459:
        /*0098*/ 	.word	0x00000000


	//----- nvinfo : EIATTR_CBANK_PARAM_SIZE
	.align		4
.L_12460:
        /*009c*/ 	.byte	0x03, 0x19
        /*009e*/ 	.short	0x0028


	//----- nvinfo : EIATTR_PARAM_CBANK
	.align		4
        /*00a0*/ 	.byte	0x04, 0x0a
        /*00a2*/ 	.short	(.L_12462 - .L_12461)
	.align		4
.L_12461:
        /*00a4*/ 	.word	index@(.nv.constant0._Z24_permutedims_3D_1_2_3_32PfiiiS_ii)
        /*00a8*/ 	.short	0x0380
        /*00aa*/ 	.short	0x0028


	//----- nvinfo : EIATTR_SW_WAR
	.align		4
.L_12462:
        /*00ac*/ 	.byte	0x04, 0x36
        /*00ae*/ 	.short	(.L_12464 - .L_12463)
.L_12463:
        /*00b0*/ 	.word	0x00000008
.L_12464:


//--------------------- .nv.info._Z22_permutedims_2D_2_1_64PdiiS_i --------------------------
	.section	.nv.info._Z22_permutedims_2D_2_1_64PdiiS_i,"",@"SHT_CUDA_INFO"
	.sectionflags	@""
	.align	4


	//----- nvinfo : EIATTR_CUDA_API_VERSION
	.align		4
        /*0000*/ 	.byte	0x04, 0x37
        /*0002*/ 	.short	(.L_12466 - .L_12465)
.L_12465:
        /*0004*/ 	.word	0x00000082


	//----- nvinfo : EIATTR_KPARAM_INFO
	.align		4
.L_12466:
        /*0008*/ 	.byte	0x04, 0x17
        /*000a*/ 	.short	(.L_12468 - .L_12467)
.L_12467:
        /*000c*/ 	.word	0x00000000
        /*0010*/ 	.short	0x0004
        /*0012*/ 	.short	0x0018
        /*0014*/ 	.byte	0x00, 0xf0, 0x11, 0x00


	//----- nvinfo : EIATTR_KPARAM_INFO
	.align		4
.L_12468:
        /*0018*/ 	.byte	0x04, 0x17
        /*001a*/ 	.short	(.L_12470 - .L_12469)
.L_12469:
        /*001c*/ 	.word	0x00000000
        /*0020*/ 	.short	0x0003
        /*0022*/ 	.short	0x0010
        /*0024*/ 	.byte	0x00, 0xf5, 0x21, 0x00


	//----- nvinfo : EIATTR_KPARAM_INFO
	.align		4
.L_12470:
        /*0028*/ 	.byte	0x04, 0x17
        /*002a*/ 	.short	(.L_12472 - .L_12471)
.L_12471:
        /*002c*/ 	.word	0x00000000
        /*0030*/ 	.short	0x0002
        /*0032*/ 	.short	0x000c
        /*0034*/ 	.byte	0x00, 0xf0, 0x11, 0x00


	//----- nvinfo : EIATTR_KPARAM_INFO
	.align		4
.L_12472:
        /*0038*/ 	.byte	0x04, 0x17
        /*003a*/ 	.short	(.L_12474 - .L_12473)
.L_12473:
        /*003c*/ 	.word	0x00000000
        /*0040*/ 	.short	0x0001
        /*0042*/ 	.short	0x0008
        /*0044*/ 	.byte	0x00, 0xf0, 0x11, 0x00


	//----- nvinfo : EIATTR_KPARAM_INFO
	.align		4
.L_12474:
        /*0048*/ 	.byte	0x04, 0x17
        /*004a*/ 	.short	(.L_12476 - .L_12475)
.L_12475:
        /*004c*/ 	.word	0x00000000
        /*0050*/ 	.short	0x0000
        /*0052*/ 	.short	0x0000
        /*0054*/ 	.byte	0x00, 0xf5, 0x21, 0x00


	//----- nvinfo : EIATTR_SPARSE_MMA_MASK
	.align		4
.L_12476:
        /*0058*/ 	.byte	0x03, 0x50
        /*005a*/ 	.short	0x0000


	//----- nvinfo : EIATTR_MAXREG_COUNT
	.align		4
        /*005c*/ 	.byte	0x03, 0x1b
        /*005e*/ 	.short	0x00ff


	//----- nvinfo : EIATTR_MERCURY_ISA_VERSION
	.align		4
        /*0060*/ 	.byte	0x03, 0x5f
        /*0062*/ 	.short	0x0101


	//----- nvinfo : EIATTR_VRC_CTA_INIT_COUNT
	.align		4
        /*0064*/ 	.byte	0x02, 0x4a
	.zero		1
	.zero		1


	//----- nvinfo : EIATTR_EXIT_INSTR_OFFSETS
	.align		4
        /*0068*/ 	.byte	0x04, 0x1c
        /*006a*/ 	.short	(.L_12478 - .L_12477)


	//   ....[0]....
.L_12477:
        /*006c*/ 	.word	0x00000080


	//   ....[1]....
        /*0070*/ 	.word	0x00000330


	//----- nvinfo : EIATTR_CRS_STACK_SIZE
	.align		4
.L_12478:
        /*0074*/ 	.byte	0x04, 0x1e
        /*0076*/ 	.short	(.L_12480 - .L_12479)
.L_12479:
        /*0078*/ 	.word	0x00000000


	//----- nvinfo : EIATTR_CBANK_PARAM_SIZE
	.align		4
.L_12480:
        /*007c*/ 	.byte	0x03, 0x19
        /*007e*/ 	.short	0x001c


	//----- nvinfo : EIATTR_PARAM_CBANK
	.align		4
        /*0080*/ 	.byte	0x04, 0x0a
        /*0082*/ 	.short	(.L_12482 - .L_12481)
	.align		4
.L_12481:
        /*0084*/ 	.word	index@(.nv.constant0._Z22_permutedims_2D_2_1_64PdiiS_i)
        /*0088*/ 	.short	0x0380
        /*008a*/ 	.short	0x001c


	//----- nvinfo : EIATTR_SW_WAR
	.align		4
.L_12482:
        /*008c*/ 	.byte	0x04, 0x36
        /*008e*/ 	.short	(.L_12484 - .L_12483)
.L_12483:
        /*0090*/ 	.word	0x00000008
.L_12484:


//--------------------- .nv.info._Z22_permutedims_2D_2_1_32PfiiS_i --------------------------
	.section	.nv.info._Z22_permutedims_2D_2_1_32PfiiS_i,"",@"SHT_CUDA_INFO"
	.sectionflags	@""
	.align	4


	//----- nvinfo : EIATTR_CUDA_API_VERSION
	.align		4
        /*0000*/ 	.byte	0x04, 0x37
        /*0002*/ 	.short	(.L_12486 - .L_12485)
.L_12485:
        /*0004*/ 	.word	0x00000082


	//----- nvinfo : EIATTR_KPARAM_INFO
	.align		4
.L_12486:
        /*0008*/ 	.byte	0x04, 0x17
        /*000a*/ 	.short	(.L_12488 - .L_12487)
.L_12487:
        /*000c*/ 	.word	0x00000000
        /*0010*/ 	.short	0x0004
        /*0012*/ 	.short	0x0018
        /*0014*/ 	.byte	0x00, 0xf0, 0x11, 0x00


	//----- nvinfo : EIATTR_KPARAM_INFO
	.align		4
.L_12488:
        /*0018*/ 	.byte	0x04, 0x17
        /*001a*/ 	.short	(.L_12490 - .L_12489)
.L_12489:
        /*001c*/ 	.word	0x00000000
        /*0020*/ 	.short	0x0003
        /*0022*/ 	.short	0x0010
        /*0024*/ 	.byte	0x00, 0xf5, 0x21, 0x00


	//----- nvinfo : EIATTR_KPARAM_INFO
	.align		4
.L_12490:
        /*0028*/ 	.byte	0x04, 0x17
        /*002a*/ 	.short	(.L_12492 - .L_12491)
.L_12491:
        /*002c*/ 	.word	0x00000000
        /*0030*/ 	.short	0x0002
        /*0032*/ 	.short	0x000c
        /*0034*/ 	.byte	0x00, 0xf0, 0x11, 0x00


	//----- nvinfo : EIATTR_KPARAM_INFO
	.align		4
.L_12492:
        /*0038*/ 	.byte	0x04, 0x17
        /*003a*/ 	.short	(.L_12494 - .L_12493)
.L_12493:
        /*003c*/ 	.word	0x00000000
        /*0040*/ 	.short	0x0001
        /*0042*/ 	.short	0x0008
        /*0044*/ 	.byte	0x00, 0xf0, 0x11, 0x00


	//----- nvinfo : EIATTR_KPARAM_INFO
	.align		4
.L_12494:
        /*0048*/ 	.byte	0x04, 0x17
        /*004a*/ 	.short	(.L_12496 - .L_12495)
.L_12495:
        /*004c*/ 	.word	0x00000000
        /*0050*/ 	.short	0x0000
        /*0052*/ 	.short	0x0000
        /*0054*/ 	.byte	0x00, 0xf5, 0x21, 0x00


	//----- nvinfo : EIATTR_SPARSE_MMA_MASK
	.align		4
.L_12496:
        /*0058*/ 	.byte	0x03, 0x50
        /*005a*/ 	.short	0x0000


	//----- nvinfo : EIATTR_MAXREG_COUNT
	.align		4
        /*005c*/ 	.byte	0x03, 0x1b
        /*005e*/ 	.short	0x00ff


	//----- nvinfo : EIATTR_MERCURY_ISA_VERSION
	.align		4
        /*0060*/ 	.byte	0x03, 0x5f
        /*0062*/ 	.short	0x0101


	//----- nvinfo : EIATTR_VRC_CTA_INIT_COUNT
	.align		4
        /*0064*/ 	.byte	0x02, 0x4a
	.zero		1
	.zero		1


	//----- nvinfo : EIATTR_EXIT_INSTR_OFFSETS
	.align		4
        /*0068*/ 	.byte	0x04, 0x1c
        /*006a*/ 	.short	(.L_12498 - .L_12497)


	//   ....[0]....
.L_12497:
        /*006c*/ 	.word	0x00000080


	//   ....[1]....
        /*0070*/ 	.word	0x00000340


	//----- nvinfo : EIATTR_CRS_STACK_SIZE
	.align		4
.L_12498:
        /*0074*/ 	.byte	0x04, 0x1e
        /*0076*/ 	.short	(.L_12500 - .L_12499)
.L_12499:
        /*0078*/ 	.word	0x00000000


	//----- nvinfo : EIATTR_CBANK_PARAM_SIZE
	.align		4
.L_12500:
        /*007c*/ 	.byte	0x03, 0x19
        /*007e*/ 	.short	0x001c


	//----- nvinfo : EIATTR_PARAM_CBANK
	.align		4
        /*0080*/ 	.byte	0x04, 0x0a
        /*0082*/ 	.short	(.L_12502 - .L_12501)
	.align		4
.L_12501:
        /*0084*/ 	.word	index@(.nv.constant0._Z22_permutedims_2D_2_1_32PfiiS_i)
        /*0088*/ 	.short	0x0380
        /*008a*/ 	.short	0x001c


	//----- nvinfo : EIATTR_SW_WAR
	.align		4
.L_12502:
        /*008c*/ 	.byte	0x04, 0x36
        /*008e*/ 	.short	(.L_12504 - .L_12503)
.L_12503:
        /*0090*/ 	.word	0x00000008
.L_12504:


//--------------------- .nv.info._Z22_permutedims_2D_1_2_64PdiiS_i --------------------------
	.section	.nv.info._Z22_permutedims_2D_1_2_64PdiiS_i,"",@"SHT_CUDA_INFO"
	.sectionflags	@""
	.align	4


	//----- nvinfo : EIATTR_CUDA_API_VERSION
	.align		4
        /*0000*/ 	.byte	0x04, 0x37
        /*0002*/ 	.short	(.L_12506 - .L_12505)
.L_12505:
        /*0004*/ 	.word	0x00000082


	//----- nvinfo : EIATTR_KPARAM_INFO
	.align		4
.L_12506:
        /*0008*/ 	.byte	0x04, 0x17
        /*000a*/ 	.short	(.L_12508 - .L_12507)
.L_12507:
        /*000c*/ 	.word	0x00000000
        /*0010*/ 	.short	0x0004
        /*0012*/ 	.short	0x0018
        /*0014*/ 	.byte	0x00, 0xf0, 0x11, 0x00


	//----- nvinfo : EIATTR_KPARAM_INFO
	.align		4
.L_12508:
        /*0018*/ 	.byte	0x04, 0x17
        /*001a*/ 	.short	(.L_12510 - .L_12509)
.L_12509:
        /*001c*/ 	.word	0x00000000
        /*0020*/ 	.short	0x0003
        /*0022*/ 	.short	0x0010
        /*0024*/ 	.byte	0x00, 0xf5, 0x21, 0x00


	//----- nvinfo : EIATTR_KPARAM_INFO
	.align		4
.L_12510:
        /*0028*/ 	.byte	0x04, 0x17
        /*002a*/ 	.short	(.L_12512 - .L_12511)
.L_12511:
        /*002c*/ 	.word	0x00000000
        /*0030*/ 	.short	0x0002
        /*0032*/ 	.short	0x000c
        /*0034*/ 	.byte	0x00, 0xf0, 0x11, 0x00


	//----- nvinfo : EIATTR_KPARAM_INFO
	.align		4
.L_12512:
        /*0038*/ 	.byte	0x04, 0x17
        /*003a*/ 	.short	(.L_12514 - .L_12513)
.L_12513:
        /*003c*/ 	.word	0x00000000
        /*0040*/ 	.short	0x0001
        /*0042*/ 	.short	0x0008
        /*0044*/ 	.byte	0x00, 0xf0, 0x11, 0x00


	//----- nvinfo : EIATTR_KPARAM_INFO
	.align		4
.L_12514:
        /*0048*/ 	.byte	0x04, 0x17
        /*004a*/ 	.short	(.L_12516 - .L_12515)
.L_12515:
        /*004c*/ 	.word	0x00000000
        /*0050*/ 	.short	0x0000
        /*0052*/ 	.short	0x0000
        /*0054*/ 	.byte	0x00, 0xf5, 0x21, 0x00


	//----- nvinfo : EIATTR_SPARSE_MMA_MASK
	.align		4
.L_12516:
        /*0058*/ 	.byte	0x03, 0x50
        /*005a*/ 	.short	0x0000


	//----- nvinfo : EIATTR_MAXREG_COUNT
	.align		4
        /*005c*/ 	.byte	0x03, 0x1b
        /*005e*/ 	.short	0x00ff


	//----- nvinfo : EIATTR_MERCURY_ISA_VERSION
	.align		4
        /*0060*/ 	.byte	0x03, 0x5f
        /*0062*/ 	.short	0x0101


	//----- nvinfo : EIATTR_VRC_CTA_INIT_COUNT
	.align		4
        /*0064*/ 	.byte	0x02, 0x4a
	.zero		1
	.zero		1


	//----- nvinfo : EIATTR_EXIT_INSTR_OFFSETS
	.align		4
        /*0068*/ 	.byte	0x04, 0x1c
        /*006a*/ 	.short	(.L_12518 - .L_12517)


	//   ....[0]....
.L_12517:
        /*006c*/ 	.word	0x00000080


	//   ....[1]....
        /*0070*/ 	.word	0x00000330


	//----- nvinfo : EIATTR_CRS_STACK_SIZE
	.align		4
.L_12518:
        /*0074*/ 	.byte	0x04, 0x1e
        /*0076*/ 	.short	(.L_12520 - .L_12519)
.L_12519:
        /*0078*/ 	.word	0x00000000


	//----- nvinfo : EIATTR_CBANK_PARAM_SIZE
	.align		4
.L_12520:
        /*007c*/ 	.byte	0x03, 0x19
        /*007e*/ 	.short	0x001c


	//----- nvinfo : EIATTR_PARAM_CBANK
	.align		4
        /*0080*/ 	.byte	0x04, 0x0a
        /*0082*/ 	.short	(.L_12522 - .L_12521)
	.align		4
.L_12521:
        /*0084*/ 	.word	index@(.nv.constant0._Z22_permutedims_2D_1_2_64PdiiS_i)
        /*0088*/ 	.short	0x0380
        /*008a*/ 	.short	0x001c


	//----- nvinfo : EIATTR_SW_WAR
	.align		4
.L_12522:
        /*008c*/ 	.byte	0x04, 0x36
        /*008e*/ 	.short	(.L_12524 - .L_12523)
.L_12523:
        /*0090*/ 	.word	0x00000008
.L_12524:


//--------------------- .nv.info._Z22_permutedims_2D_1_2_32PfiiS_i --------------------------
	.section	.nv.info._Z22_permutedims_2D_1_2_32PfiiS_i,"",@"SHT_CUDA_INFO"
	.sectionflags	@""
	.align	4


	//----- nvinfo : EIATTR_CUDA_API_VERSION
	.align		4
        /*0000*/ 	.byte	0x04, 0x37
        /*0002*/ 	.short	(.L_12526 - .L_12525)
.L_12525:
        /*0004*/ 	.word	0x00000082


	//----- nvinfo : EIATTR_KPARAM_INFO
	.align		4
.L_12526:
        /*0008*/ 	.byte	0x04, 0x17
        /*000a*/ 	.short	(.L_12528 - .L_12527)
.L_12527:
        /*000c*/ 	.word	0x00000000
        /*0010*/ 	.short	0x0004
        /*0012*/ 	.short	0x0018
        /*0014*/ 	.byte	0x00, 0xf0, 0x11, 0x00


	//----- nvinfo : EIATTR_KPARAM_INFO
	.align		4
.L_12528:
        /*0018*/ 	.byte	0x04, 0x17
        /*001a*/ 	.short	(.L_12530 - .L_12529)
.L_12529:
        /*001c*/ 	.word	0x00000000
        /*0020*/ 	.short	0x0003
        /*0022*/ 	.short	0x0010
        /*0024*/ 	.byte	0x00, 0xf5, 0x21, 0x00


	//----- nvinfo : EIATTR_KPARAM_INFO
	.align		4
.L_12530:
        /*0028*/ 	.byte	0x04, 0x17
        /*002a*/ 	.short	(.L_12532 - .L_12531)
.L_12531:
        /*002c*/ 	.word	0x00000000
        /*0030*/ 	.short	0x0002
        /*0032*/ 	.short	0x000c
        /*0034*/ 	.byte	0x00, 0xf0, 0x11, 0x00


	//----- nvinfo : EIATTR_KPARAM_INFO
	.align		4
.L_12532:
        /*0038*/ 	.byte	0x04, 0x17
        /*003a*/ 	.short	(.L_12534 - .L_12533)
.L_12533:
        /*003c*/ 	.word	0x00000000
        /*0040*/ 	.short	0x0001
        /*0042*/ 	.short	0x0008
        /*0044*/ 	.byte	0x00, 0xf0, 0x11, 0x00


	//----- nvinfo : EIATTR_KPARAM_INFO
	.align		4
.L_12534:
        /*0048*/ 	.byte	0x04, 0x17
        /*004a*/ 	.short	(.L_12536 - .L_12535)
.L_12535:
        /*004c*/ 	.word	0x00000000
        /*0050*/ 	.short	0x0000
        /*0052*/ 	.short	0x0000
        /*0054*/ 	.byte	0x00, 0xf5, 0x21, 0x00


	//----- nvinfo : EIATTR_SPARSE_MMA_MASK
	.align		4
.L_12536:
        /*0058*/ 	.byte	0x03, 0x50
        /*005a*/ 	.short	0x0000


	//----- nvinfo : EIATTR_MAXREG_COUNT
	.align		4
        /*005c*/ 	.byte	0x03, 0x1b
        /*005e*/ 	.short	0x00ff


	//----- nvinfo : EIATTR_MERCURY_ISA_VERSION
	.align		4
        /*0060*/ 	.byte	0x03, 0x5f
        /*0062*/ 	.short	0x0101


	//----- nvinfo : EIATTR_VRC_CTA_INIT_COUNT
	.align		4
        /*0064*/ 	.byte	0x02, 0x4a
	.zero		1
	.zero		1


	//----- nvinfo : EIATTR_EXIT_INSTR_OFFSETS
	.align		4
        /*0068*/ 	.byte	0x04, 0x1c
        /*006a*/ 	.short	(.L_12538 - .L_12537)


	//   ....[0]....
.L_12537:
        /*006c*/ 	.word	0x00000080


	//   ....[1]....
        /*0070*/ 	.word	0x00000340


	//----- nvinfo : EIATTR_CRS_STACK_SIZE
	.align		4
.L_12538:
        /*0074*/ 	.byte	0x04, 0x1e
        /*0076*/ 	.short	(.L_12540 - .L_12539)
.L_12539:
        /*0078*/ 	.word	0x00000000


	//----- nvinfo : EIATTR_CBANK_PARAM_SIZE
	.align		4
.L_12540:
        /*007c*/ 	.byte	0x03, 0x19
        /*007e*/ 	.short	0x001c


	//----- nvinfo : EIATTR_PARAM_CBANK
	.align		4
        /*0080*/ 	.byte	0x04, 0x0a
        /*0082*/ 	.short	(.L_12542 - .L_12541)
	.align		4
.L_12541:
        /*0084*/ 	.word	index@(.nv.constant0._Z22_permutedims_2D_1_2_32PfiiS_i)
        /*0088*/ 	.short	0x0380
        /*008a*/ 	.short	0x001c


	//----- nvinfo : EIATTR_SW_WAR
	.align		4
.L_12542:
        /*008c*/ 	.byte	0x04, 0x36
        /*008e*/ 	.short	(.L_12544 - .L_12543)
.L_12543:
        /*0090*/ 	.word	0x00000008
.L_12544:


//--------------------- .nv.info._Z6_xcopyiiPKciPci --------------------------
	.section	.nv.info._Z6_xcopyiiPKciPci,"",@"SHT_CUDA_INFO"
	.sectionflags	@""
	.align	4


	//----- nvinfo : EIATTR_CUDA_API_VERSION
	.align		4
        /*0000*/ 	.byte	0x04, 0x37
        /*0002*/ 	.short	(.L_12546 - .L_12545)
.L_12545:
        /*0004*/ 	.word	0x00000082


	//----- nvinfo : EIATTR_KPARAM_INFO
	.align		4
.L_12546:
        /*0008*/ 	.byte	0x04, 0x17
        /*000a*/ 	.short	(.L_12548 - .L_12547)
.L_12547:
        /*000c*/ 	.word	0x00000000
        /*0010*/ 	.short	0x0005
        /*0012*/ 	.short	0x0020
        /*0014*/ 	.byte	0x00, 0xf0, 0x11, 0x00


	//----- nvinfo : EIATTR_KPARAM_INFO
	.align		4
.L_12548:
        /*0018*/ 	.byte	0x04, 0x17
        /*001a*/ 	.short	(.L_12550 - .L_12549)
.L_12549:
        /*001c*/ 	.word	0x00000000
        /*0020*/ 	.short	0x0004
        /*0022*/ 	.short	0x0018
        /*0024*/ 	.byte	0x00, 0xf5, 0x21, 0x00


	//----- nvinfo : EIATTR_KPARAM_INFO
	.align		4
.L_12550:
        /*0028*/ 	.byte	0x04, 0x17
        /*002a*/ 	.short	(.L_12552 - .L_12551)
.L_12551:
        /*002c*/ 	.word	0x00000000
        /*0030*/ 	.short	0x0003
        /*0032*/ 	.short	0x0010
        /*0034*/ 	.byte	0x00, 0xf0, 0x11, 0x00


	//----- nvinfo : EIATTR_KPARAM_INFO
	.align		4
.L_12552:
        /*0038*/ 	.byte	0x04, 0x17
        /*003a*/ 	.short	(.L_12554 - .L_12553)
.L_12553:
        /*003c*/ 	.word	0x00000000
        /*0040*/ 	.short	0x0002
        /*0042*/ 	.short	0x0008
        /*0044*/ 	.byte	0x00, 0xf5, 0x21, 0x00


	//----- nvinfo : EIATTR_KPARAM_INFO
	.align		4
.L_12554:
        /*0048*/ 	.byte	0x04, 0x17
        /*004a*/ 	.short	(.L_12556 - .L_12555)
.L_12555:
        /*004c*/ 	.word	0x00000000
        /*0050*/ 	.short	0x0001
        /*0052*/ 	.short	0x0004
        /*0054*/ 	.byte	0x00, 0xf0, 0x11, 0x00


	//----- nvinfo : EIATTR_KPARAM_INFO
	.align		4
.L_12556:
        /*0058*/ 	.byte	0x04, 0x17
        /*005a*/ 	.short	(.L_12558 - .L_12557)
.L_12557:
        /*005c*/ 	.word	0x00000000
        /*0060*/ 	.short	0x0000
        /*0062*/ 	.short	0x0000
        /*0064*/ 	.byte	0x00, 0xf0, 0x11, 0x00


	//----- nvinfo : EIATTR_SPARSE_MMA_MASK
	.align		4
.L_12558:
        /*0068*/ 	.byte	0x03, 0x50
        /*006a*/ 	.short	0x0000


	//----- nvinfo : EIATTR_MAXREG_COUNT
	.align		4
        /*006c*/ 	.byte	0x03, 0x1b
        /*006e*/ 	.short	0x00ff


	//----- nvinfo : EIATTR_MERCURY_ISA_VERSION
	.align		4
        /*0070*/ 	.byte	0x03, 0x5f
        /*0072*/ 	.short	0x0101


	//----- nvinfo : EIATTR_VRC_CTA_INIT_COUNT
	.align		4
        /*0074*/ 	.byte	0x02, 0x4a
	.zero		1
	.zero		1


	//----- nvinfo : EIATTR_EXIT_INSTR_OFFSETS
	.align		4
        /*0078*/ 	.byte	0x04, 0x1c
        /*007a*/ 	.short	(.L_12560 - .L_12559)


	//   ....[0]....
.L_12559:
        /*007c*/ 	.word	0x00000210


	//   ....[1]....
        /*0080*/ 	.word	0x000005a0


	//----- nvinfo : EIATTR_CRS_STACK_SIZE
	.align		4
.L_12560:
        /*0084*/ 	.byte	0x04, 0x1e
        /*0086*/ 	.short	(.L_12562 - .L_12561)
.L_12561:
        /*0088*/ 	.word	0x00000000


	//----- nvinfo : EIATTR_CBANK_PARAM_SIZE
	.align		4
.L_12562:
        /*008c*/ 	.byte	0x03, 0x19
        /*008e*/ 	.short	0x0024


	//----- nvinfo : EIATTR_PARAM_CBANK
	.align		4
        /*0090*/ 	.byte	0x04, 0x0a
        /*0092*/ 	.short	(.L_12564 - .L_12563)
	.align		4
.L_12563:
        /*0094*/ 	.word	index@(.nv.constant0._Z6_xcopyiiPKciPci)
        /*0098*/ 	.short	0x0380
        /*009a*/ 	.short	0x0024


	//----- nvinfo : EIATTR_SW_WAR
	.align		4
.L_12564:
        /*009c*/ 	.byte	0x04, 0x36
        /*009e*/ 	.short	(.L_12566 - .L_12565)
.L_12565:
        /*00a0*/ 	.word	0x00000008
.L_12566:


//--------------------- .nv.info._Z9_xfill_64iidPdi --------------------------
	.section	.nv.info._Z9_xfill_64iidPdi,"",@"SHT_CUDA_INFO"
	.sectionflags	@""
	.align	4


	//----- nvinfo : EIATTR_CUDA_API_VERSION
	.align		4
        /*0000*/ 	.byte	0x04, 0x37
        /*0002*/ 	.short	(.L_12568 - .L_12567)
.L_12567:
        /*0004*/ 	.word	0x00000082


	//----- nvinfo : EIATTR_KPARAM_INFO
	.align		4
.L_12568:
        /*0008*/ 	.byte	0x04, 0x17
        /*000a*/ 	.short	(.L_12570 - .L_12569)
.L_12569:
        /*000c*/ 	.word	0x00000000
        /*0010*/ 	.short	0x0004
        /*0012*/ 	.short	0x0018
        /*0014*/ 	.byte	0x00, 0xf0, 0x11, 0x00


	//----- nvinfo : EIATTR_KPARAM_INFO
	.align		4
.L_12570:
        /*0018*/ 	.byte	0x04, 0x17
        /*001a*/ 	.short	(.L_12572 - .L_12571)
.L_12571:
        /*001c*/ 	.word	0x00000000
        /*0020*/ 	.short	0x0003
        /*0022*/ 	.short	0x0010
        /*0024*/ 	.byte	0x00, 0xf5, 0x21, 0x00


	//----- nvinfo : EIATTR_KPARAM_INFO
	.align		4
.L_12572:
        /*0028*/ 	.byte	0x04, 0x17
        /*002a*/ 	.short	(.L_12574 - .L_12573)
.L_12573:
        /*002c*/ 	.word	0x00000000
        /*0030*/ 	.short	0x0002
        /*0032*/ 	.short	0x0008
        /*0034*/ 	.byte	0x00, 0xf0, 0x21, 0x00


	//----- nvinfo : EIATTR_KPARAM_INFO
	.align		4
.L_12574:
        /*0038*/ 	.byte	0x04, 0x17
        /*003a*/ 	.short	(.L_12576 - .L_12575)
.L_12575:
        /*003c*/ 	.word	0x00000000
        /*0040*/ 	.short	0x0001
        /*0042*/ 	.short	0x0004
        /*0044*/ 	.byte	0x00, 0xf0, 0x11, 0x00


	//----- nvinfo : EIATTR_KPARAM_INFO
	.align		4
.L_12576:
        /*0048*/ 	.byte	0x04, 0x17
        /*004a*/ 	.short	(.L_12578 - .L_12577)
.L_12577:
        /*004c*/ 	.word	0x00000000
        /*0050*/ 	.short	0x0000
        /*0052*/ 	.short	0x0000
        /*0054*/ 	.byte	0x00, 0xf0, 0x11, 0x00


	//----- nvinfo : EIATTR_SPARSE_MMA_MASK
	.align		4
.L_12578:
        /*0058*/ 	.byte	0x03, 0x50
        /*005a*/ 	.short	0x0000


	//----- nvinfo : EIATTR_MAXREG_COUNT
	.align		4
        /*005c*/ 	.byte	0x03, 0x1b
        /*005e*/ 	.short	0x00ff


	//----- nvinfo : EIATTR_MERCURY_ISA_VERSION
	.align		4
        /*0060*/ 	.byte	0x03, 0x5f
        /*0062*/ 	.short	0x0101


	//----- nvinfo : EIATTR_VRC_CTA_INIT_COUNT
	.align		4
        /*0064*/ 	.byte	0x02, 0x4a
	.zero		1
	.zero		1


	//----- nvinfo : EIATTR_EXIT_INSTR_OFFSETS
	.align		4
        /*0068*/ 	.byte	0x04, 0x1c
        /*006a*/ 	.short	(.L_12580 - .L_12579)


	//   ....[0]....
.L_12579:
        /*006c*/ 	.word	0x00000210


	//   ....[1]....
        /*0070*/ 	.word	0x00000550


	//----- nvinfo : EIATTR_CRS_STACK_SIZE
	.align		4
.L_12580:
        /*0074*/ 	.byte	0x04, 0x1e
        /*0076*/ 	.short	(.L_12582 - .L_12581)
.L_12581:
        /*0078*/ 	.word	0x00000000


	//----- nvinfo : EIATTR_CBANK_PARAM_SIZE
	.align		4
.L_12582:
        /*007c*/ 	.byte	0x03, 0x19
        /*007e*/ 	.short	0x001c


	//----- nvinfo : EIATTR_PARAM_CBANK
	.align		4
        /*0080*/ 	.byte	0x04, 0x0a
        /*0082*/ 	.short	(.L_12584 - .L_12583)
	.align		4
.L_12583:
        /*0084*/ 	.word	index@(.nv.constant0._Z9_xfill_64iidPdi)
        /*0088*/ 	.short	0x0380
        /*008a*/ 	.short	0x001c


	//----- nvinfo : EIATTR_SW_WAR
	.align		4
.L_12584:
        /*008c*/ 	.byte	0x04, 0x36
        /*008e*/ 	.short	(.L_12586 - .L_12585)
.L_12585:
        /*0090*/ 	.word	0x00000008
.L_12586:


//--------------------- .nv.info._Z9_xfill_32iifPfi --------------------------
	.section	.nv.info._Z9_xfill_32iifPfi,"",@"SHT_CUDA_INFO"
	.sectionflags	@""
	.align	4


	//----- nvinfo : EIATTR_CUDA_API_VERSION
	.align		4
        /*0000*/ 	.byte	0x04, 0x37
        /*0002*/ 	.short	(.L_12588 - .L_12587)
.L_12587:
        /*0004*/ 	.word	0x00000082


	//----- nvinfo : EIATTR_KPARAM_INFO
	.align		4
.L_12588:
        /*0008*/ 	.byte	0x04, 0x17
        /*000a*/ 	.short	(.L_12590 - .L_12589)
.L_12589:
        /*000c*/ 	.word	0x00000000
        /*0010*/ 	.short	0x0004
        /*0012*/ 	.short	0x0018
        /*0014*/ 	.byte	0x00, 0xf0, 0x11, 0x00


	//----- nvinfo : EIATTR_KPARAM_INFO
	.align		4
.L_12590:
        /*0018*/ 	.byte	0x04, 0x17
        /*001a*/ 	.short	(.L_12592 - .L_12591)
.L_12591:
        /*001c*/ 	.word	0x00000000
        /*0020*/ 	.short	0x0003
        /*0022*/ 	.short	0x0010
        /*0024*/ 	.byte	0x00, 0xf5, 0x21, 0x00


	//----- nvinfo : EIATTR_KPARAM_INFO
	.align		4
.L_12592:
        /*0028*/ 	.byte	0x04, 0x17
        /*002a*/ 	.short	(.L_12594 - .L_12593)
.L_12593:
        /*002c*/ 	.word	0x00000000
        /*0030*/ 	.short	0x0002
        /*0032*/ 	.short	0x0008
        /*0034*/ 	.byte	0x00, 0xf0, 0x11, 0x00


	//----- nvinfo : EIATTR_KPARAM_INFO
	.align		4
.L_12594:
        /*0038*/ 	.byte	0x04, 0x17
        /*003a*/ 	.short	(.L_12596 - .L_12595)
.L_12595:
        /*003c*/ 	.word	0x00000000
        /*0040*/ 	.short	0x0001
        /*0042*/ 	.short	0x0004
        /*0044*/ 	.byte	0x00, 0xf0, 0x11, 0x00


	//----- nvinfo : EIATTR_KPARAM_INFO
	.align		4
.L_12596:
        /*0048*/ 	.byte	0x04, 0x17
        /*004a*/ 	.short	(.L_12598 - .L_12597)
.L_12597:
        /*004c*/ 	.word	0x00000000
        /*0050*/ 	.short	0x0000
        /*0052*/ 	.short	0x0000
        /*0054*/ 	.byte	0x00, 0xf0, 0x11, 0x00


	//----- nvinfo : EIATTR_SPARSE_MMA_MASK
	.align		4
.L_12598:
        /*0058*/ 	.byte	0x03, 0x50
        /*005a*/ 	.short	0x0000


	//----- nvinfo : EIATTR_MAXREG_COUNT
	.align		4
        /*005c*/ 	.byte	0x03, 0x1b
        /*005e*/ 	.short	0x00ff


	//----- nvinfo : EIATTR_MERCURY_ISA_VERSION
	.align		4
        /*0060*/ 	.byte	0x03, 0x5f
        /*0062*/ 	.short	0x0101


	//----- nvinfo : EIATTR_VRC_CTA_INIT_COUNT
	.align		4
        /*0064*/ 	.byte	0x02, 0x4a
	.zero		1
	.zero		1


	//----- nvinfo : EIATTR_EXIT_INSTR_OFFSETS
	.align		4
        /*0068*/ 	.byte	0x04, 0x1c
        /*006a*/ 	.short	(.L_12600 - .L_12599)


	//   ....[0]....
.L_12599:
        /*006c*/ 	.word	0x00000210


	//   ....[1]....
        /*0070*/ 	.word	0x00000550


	//----- nvinfo : EIATTR_CRS_STACK_SIZE
	.align		4
.L_12600:
        /*0074*/ 	.byte	0x04, 0x1e
        /*0076*/ 	.short	(.L_12602 - .L_12601)
.L_12601:
        /*0078*/ 	.word	0x00000000


	//----- nvinfo : EIATTR_CBANK_PARAM_SIZE
	.align		4
.L_12602:
        /*007c*/ 	.byte	0x03, 0x19
        /*007e*/ 	.short	0x001c


	//----- nvinfo : EIATTR_PARAM_CBANK
	.align		4
        /*0080*/ 	.byte	0x04, 0x0a
        /*0082*/ 	.short	(.L_12604 - .L_12603)
	.align		4
.L_12603:
        /*0084*/ 	.word	index@(.nv.constant0._Z9_xfill_32iifPfi)
        /*0088*/ 	.short	0x0380
        /*008a*/ 	.short	0x001c


	//----- nvinfo : EIATTR_SW_WAR
	.align		4
.L_12604:
        /*008c*/ 	.byte	0x04, 0x36
        /*008e*/ 	.short	(.L_12606 - .L_12605)
.L_12605:
        /*0090*/ 	.word	0x00000008
.L_12606:


//--------------------- .nv.info._Z8_fill_64idPd  --------------------------
	.section	.nv.info._Z8_fill_64idPd,"",@"SHT_CUDA_INFO"
	.sectionflags	@""
	.align	4


	//----- nvinfo : EIATTR_CUDA_API_VERSION
	.align		4
        /*0000*/ 	.byte	0x04, 0x37
        /*0002*/ 	.short	(.L_12608 - .L_12607)
.L_12607:
        /*0004*/ 	.word	0x00000082


	//----- nvinfo : EIATTR_KPARAM_INFO
	.align		4
.L_12608:
        /*0008*/ 	.byte	0x04, 0x17
        /*000a*/ 	.short	(.L_12610 - .L_12609)
.L_12609:
        /*000c*/ 	.word	0x00000000
        /*0010*/ 	.short	0x0002
        /*0012*/ 	.short	0x0010
        /*0014*/ 	.byte	0x00, 0xf5, 0x21, 0x00


	//----- nvinfo : EIATTR_KPARAM_INFO
	.align		4
.L_12610:
        /*0018*/ 	.byte	0x04, 0x17
        /*001a*/ 	.short	(.L_12612 - .L_12611)
.L_12611:
        /*001c*/ 	.word	0x00000000
        /*0020*/ 	.short	0x0001
        /*0022*/ 	.short	0x0008
        /*0024*/ 	.byte	0x00, 0xf0, 0x21, 0x00


	//----- nvinfo : EIATTR_KPARAM_INFO
	.align		4
.L_12612:
        /*0028*/ 	.byte	0x04, 0x17
        /*002a*/ 	.short	(.L_12614 - .L_12613)
.L_12613:
        /*002c*/ 	.word	0x00000000
        /*0030*/ 	.short	0x0000
        /*0032*/ 	.short	0x0000
        /*0034*/ 	.byte	0x00, 0xf0, 0x11, 0x00


	//----- nvinfo : EIATTR_SPARSE_MMA_MASK
	.align		4
.L_12614:
        /*0038*/ 	.byte	0x03, 0x50
        /*003a*/ 	.short	0x0000


	//----- nvinfo : EIATTR_MAXREG_COUNT
	.align		4
        /*003c*/ 	.byte	0x03, 0x1b
        /*003e*/ 	.short	0x00ff


	//----- nvinfo : EIATTR_MERCURY_ISA_VERSION
	.align		4
        /*0040*/ 	.byte	0x03, 0x5f
        /*0042*/ 	.short	0x0101


	//----- nvinfo : EIATTR_VRC_CTA_INIT_COUNT
	.align		4
        /*0044*/ 	.byte	0x02, 0x4a
	.zero		1
	.zero		1


	//----- nvinfo : EIATTR_EXIT_INSTR_OFFSETS
	.align		4
        /*0048*/ 	.byte	0x04, 0x1c
        /*004a*/ 	.short	(.L_12616 - .L_12615)


	//   ....[0]....
.L_12615:
        /*004c*/ 	.word	0x00000070


	//   ....[1]....
        /*0050*/ 	.word	0x00000120


	//----- nvinfo : EIATTR_CRS_STACK_SIZE
	.align		4
.L_12616:
        /*0054*/ 	.byte	0x04, 0x1e
        /*0056*/ 	.short	(.L_12618 - .L_12617)
.L_12617:
        /*0058*/ 	.word	0x00000000


	//----- nvinfo : EIATTR_CBANK_PARAM_SIZE
	.align		4
.L_12618:
        /*005c*/ 	.byte	0x03, 0x19
        /*005e*/ 	.short	0x0018


	//----- nvinfo : EIATTR_PARAM_CBANK
	.align		4
        /*0060*/ 	.byte	0x04, 0x0a
        /*0062*/ 	.short	(.L_12620 - .L_12619)
	.align		4
.L_12619:
        /*0064*/ 	.word	index@(.nv.constant0._Z8_fill_64idPd)
        /*0068*/ 	.short	0x0380
        /*006a*/ 	.short	0x0018


	//----- nvinfo : EIATTR_SW_WAR
	.align		4
.L_12620:
        /*006c*/ 	.byte	0x04, 0x36
        /*006e*/ 	.short	(.L_12622 - .L_12621)
.L_12621:
        /*0070*/ 	.word	0x00000008
.L_12622:


//--------------------- .nv.info._Z8_fill_32ifPf  --------------------------
	.section	.nv.info._Z8_fill_32ifPf,"",@"SHT_CUDA_INFO"
	.sectionflags	@""
	.align	4


	//----- nvinfo : EIATTR_CUDA_API_VERSION
	.align		4
        /*0000*/ 	.byte	0x04, 0x37
        /*0002*/ 	.short	(.L_12624 - .L_12623)
.L_12623:
        /*0004*/ 	.word	0x00000082


	//----- nvinfo : EIATTR_KPARAM_INFO
	.align		4
.L_12624:
        /*0008*/ 	.byte	0x04, 0x17
        /*000a*/ 	.short	(.L_12626 - .L_12625)
.L_12625:
        /*000c*/ 	.word	0x00000000
        /*0010*/ 	.short	0x0002
        /*0012*/ 	.short	0x0008
        /*0014*/ 	.byte	0x00, 0xf5, 0x21, 0x00


	//----- nvinfo : EIATTR_KPARAM_INFO
	.align		4
.L_12626:
        /*0018*/ 	.byte	0x04, 0x17
        /*001a*/ 	.short	(.L_12628 - .L_12627)
.L_12627:
        /*001c*/ 	.word	0x00000000
        /*0020*/ 	.short	0x0001
        /*0022*/ 	.short	0x0004
        /*0024*/ 	.byte	0x00, 0xf0, 0x11, 0x00


	//----- nvinfo : EIATTR_KPARAM_INFO
	.align		4
.L_12628:
        /*0028*/ 	.byte	0x04, 0x17
        /*002a*/ 	.short	(.L_12630 - .L_12629)
.L_12629:
        /*002c*/ 	.word	0x00000000
        /*0030*/ 	.short	0x0000
        /*0032*/ 	.short	0x0000
        /*0034*/ 	.byte	0x00, 0xf0, 0x11, 0x00


	//----- nvinfo : EIATTR_SPARSE_MMA_MASK
	.align		4
.L_12630:
        /*0038*/ 	.byte	0x03, 0x50
        /*003a*/ 	.short	0x0000


	//----- nvinfo : EIATTR_MAXREG_COUNT
	.align		4
        /*003c*/ 	.byte	0x03, 0x1b
        /*003e*/ 	.short	0x00ff


	//----- nvinfo : EIATTR_MERCURY_ISA_VERSION
	.align		4
        /*0040*/ 	.byte	0x03, 0x5f
        /*0042*/ 	.short	0x0101


	//----- nvinfo : EIATTR_VRC_CTA_INIT_COUNT
	.align		4
        /*0044*/ 	.byte	0x02, 0x4a
	.zero		1
	.zero		1


	//----- nvinfo : EIATTR_EXIT_INSTR_OFFSETS
	.align		4
        /*0048*/ 	.byte	0x04, 0x1c
        /*004a*/ 	.short	(.L_12632 - .L_12631)


	//   ....[0]....
.L_12631:
        /*004c*/ 	.word	0x00000070


	//   ....[1]....
        /*0050*/ 	.word	0x00000120


	//----- nvinfo : EIATTR_CRS_STACK_SIZE
	.align		4
.L_12632:
        /*0054*/ 	.byte	0x04, 0x1e
        /*0056*/ 	.short	(.L_12634 - .L_12633)
.L_12633:
        /*0058*/ 	.word	0x00000000


	//----- nvinfo : EIATTR_CBANK_PARAM_SIZE
	.align		4
.L_12634:
        /*005c*/ 	.byte	0x03, 0x19
        /*005e*/ 	.short	0x0010


	//----- nvinfo : EIATTR_PARAM_CBANK
	.align		4
        /*0060*/ 	.byte	0x04, 0x0a
        /*0062*/ 	.short	(.L_12636 - .L_12635)
	.align		4
.L_12635:
        /*0064*/ 	.word	index@(.nv.constant0._Z8_fill_32ifPf)
        /*0068*/ 	.short	0x0380
        /*006a*/ 	.short	0x0010


	//----- nvinfo : EIATTR_SW_WAR
	.align		4
.L_12636:
        /*006c*/ 	.byte	0x04, 0x36
        /*006e*/ 	.short	(.L_12638 - .L_12637)
.L_12637:
        /*0070*/ 	.word	0x00000008
.L_12638:


//--------------------- .nv.info._Z9_trunc_64iPdS_ --------------------------
	.section	.nv.info._Z9_trunc_64iPdS_,"",@"SHT_CUDA_INFO"
	.sectionflags	@""
	.align	4


	//----- nvinfo : EIATTR_CUDA_API_VERSION
	.align		4
        /*0000*/ 	.byte	0x04, 0x37
        /*0002*/ 	.short	(.L_12640 - .L_12639)
.L_12639:
        /*0004*/ 	.word	0x00000082


	//----- nvinfo : EIATTR_KPARAM_INFO
	.align		4
.L_12640:
        /*0008*/ 	.byte	0x04, 0x17
        /*000a*/ 	.short	(.L_12642 - .L_12641)
.L_12641:
        /*000c*/ 	.word	0x00000000
        /*0010*/ 	.short	0x0002
        /*0012*/ 	.short	0x0010
        /*0014*/ 	.byte	0x00, 0xf5, 0x21, 0x00


	//----- nvinfo : EIATTR_KPARAM_INFO
	.align		4
.L_12642:
        /*0018*/ 	.byte	0x04, 0x17
        /*001a*/ 	.short	(.L_12644 - .L_12643)
.L_12643:
        /*001c*/ 	.word	0x00000000
        /*0020*/ 	.short	0x0001
        /*0022*/ 	.short	0x0008
        /*0024*/ 	.byte	0x00, 0xf5, 0x21, 0x00


	//----- nvinfo : EIATTR_KPARAM_INFO
	.align		4
.L_12644:
        /*0028*/ 	.byte	0x04, 0x17
        /*002a*/ 	.short	(.L_12646 - .L_12645)
.L_12645:
        /*002c*/ 	.word	0x00000000
        /*0030*/ 	.short	0x0000
        /*0032*/ 	.short	0x0000
        /*0034*/ 	.byte	0x00, 0xf0, 0x11, 0x00


	//----- nvinfo : EIATTR_SPARSE_MMA_MASK
	.align		4
.L_12646:
        /*0038*/ 	.byte	0x03, 0x50
        /*003a*/ 	.short	0x0000


	//----- nvinfo : EIATTR_MAXREG_COUNT
	.align		4
        /*003c*/ 	.byte	0x03, 0x1b
        /*003e*/ 	.short	0x00ff


	//----- nvinfo : EIATTR_MERCURY_ISA_VERSION
	.align		4
        /*0040*/ 	.byte	0x03, 0x5f
        /*0042*/ 	.short	0x0101


	//----- nvinfo : EIATTR_VRC_CTA_INIT_COUNT
	.align		4
        /*0044*/ 	.byte	0x02, 0x4a
	.zero		1
	.zero		1


	//----- nvinfo : EIATTR_EXIT_INSTR_OFFSETS
	.align		4
        /*0048*/ 	.byte	0x04, 0x1c
        /*004a*/ 	.short	(.L_12648 - .L_12647)


	//   ....[0]....
.L_12647:
        /*004c*/ 	.word	0x00000070


	//   ....[1]....
        /*0050*/ 	.word	0x00000150


	//----- nvinfo : EIATTR_CRS_STACK_SIZE
	.align		4
.L_12648:
        /*0054*/ 	.byte	0x04, 0x1e
        /*0056*/ 	.short	(.L_12650 - .L_12649)
.L_12649:
        /*0058*/ 	.word	0x00000000


	//----- nvinfo : EIATTR_CBANK_PARAM_SIZE
	.align		4
.L_12650:
        /*005c*/ 	.byte	0x03, 0x19
        /*005e*/ 	.short	0x0018


	//----- nvinfo : EIATTR_PARAM_CBANK
	.align		4
        /*0060*/ 	.byte	0x04, 0x0a
        /*0062*/ 	.short	(.L_12652 - .L_12651)
	.align		4
.L_12651:
        /*0064*/ 	.word	index@(.nv.constant0._Z9_trunc_64iPdS_)
        /*0068*/ 	.short	0x0380
        /*006a*/ 	.short	0x0018


	//----- nvinfo : EIATTR_SW_WAR
	.align		4
.L_12652:
        /*006c*/ 	.byte	0x04, 0x36
        /*006e*/ 	.short	(.L_12654 - .L_12653)
.L_12653:
        /*0070*/ 	.word	0x00000008
.L_12654:


//--------------------- .nv.info._Z9_trunc_32iPfS_ --------------------------
	.section	.nv.info._Z9_trunc_32iPfS_,"",@"SHT_CUDA_INFO"
	.sectionflags	@""
	.align	4


	//----- nvinfo : EIATTR_CUDA_API_VERSION
	.align		4
        /*0000*/ 	.byte	0x04, 0x37
        /*0002*/ 	.short	(.L_12656 - .L_12655)
.L_12655:
        /*0004*/ 	.word	0x00000082


	//----- nvinfo : EIATTR_KPARAM_INFO
	.align		4
.L_12656:
        /*0008*/ 	.byte	0x04, 0x17
        /*000a*/ 	.short	(.L_12658 - .L_12657)
.L_12657:
        /*000c*/ 	.word	0x00000000
        /*0010*/ 	.short	0x0002
        /*0012*/ 	.short	0x0010
        /*0014*/ 	.byte	0x00, 0xf5, 0x21, 0x00


	//----- nvinfo : EIATTR_KPARAM_INFO
	.align		4
.L_12658:
        /*0018*/ 	.byte	0x04, 0x17
        /*001a*/ 	.short	(.L_12660 - .L_12659)
.L_12659:
        /*001c*/ 	.word	0x00000000
        /*0020*/ 	.short	0x0001
        /*0022*/ 	.short	0x0008
        /*0024*/ 	.byte	0x00, 0xf5, 0x21, 0x00


	//----- nvinfo : EIATTR_KPARAM_INFO
	.align		4
.L_12660:
        /*0028*/ 	.byte	0x04, 0x17
        /*002a*/ 	.short	(.L_12662 - .L_12661)
.L_12661:
        /*002c*/ 	.word	0x00000000
        /*0030*/ 	.short	0x0000
        /*0032*/ 	.short	0x0000
        /*0034*/ 	.byte	0x00, 0xf0, 0x11, 0x00


	//----- nvinfo : EIATTR_SPARSE_MMA_MASK
	.align		4
.L_12662:
        /*0038*/ 	.byte	0x03, 0x50
        /*003a*/ 	.short	0x0000


	//----- nvinfo : EIATTR_MAXREG_COUNT
	.align		4
        /*003c*/ 	.byte	0x03, 0x1b
        /*003e*/ 	.short	0x00ff


	//----- nvinfo : EIATTR_MERCURY_ISA_VERSION
	.align		4
        /*0040*/ 	.byte	0x03, 0x5f
        /*0042*/ 	.short	0x0101


	//----- nvinfo : EIATTR_VRC_CTA_INIT_COUNT
	.align		4
        /*0044*/ 	.byte	0x02, 0x4a
	.zero		1
	.zero		1


	//----- nvinfo : EIATTR_EXIT_INSTR_OFFSETS
	.align		4
        /*0048*/ 	.byte	0x04, 0x1c
        /*004a*/ 	.short	(.L_12664 - .L_12663)


	//   ....[0]....
.L_12663:
        /*004c*/ 	.word	0x00000070


	//   ....[1]....
        /*0050*/ 	.word	0x00000150


	//----- nvinfo : EIATTR_CRS_STACK_SIZE
	.align		4
.L_12664:
        /*0054*/ 	.byte	0x04, 0x1e
        /*0056*/ 	.short	(.L_12666 - .L_12665)
.L_12665:
        /*0058*/ 	.word	0x00000000


	//----- nvinfo : EIATTR_CBANK_PARAM_SIZE
	.align		4
.L_12666:
        /*005c*/ 	.byte	0x03, 0x19
        /*005e*/ 	.short	0x0018


	//----- nvinfo : EIATTR_PARAM_CBANK
	.align		4
        /*0060*/ 	.byte	0x04, 0x0a
        /*0062*/ 	.short	(.L_12668 - .L_12667)
	.align		4
.L_12667:
        /*0064*/ 	.word	index@(.nv.constant0._Z9_trunc_32iPfS_)
        /*0068*/ 	.short	0x0380
        /*006a*/ 	.short	0x0018


	//----- nvinfo : EIATTR_SW_WAR
	.align		4
.L_12668:
        /*006c*/ 	.byte	0x04, 0x36
        /*006e*/ 	.short	(.L_12670 - .L_12669)
.L_12669:
        /*0070*/ 	.word	0x00000008
.L_12670:


//--------------------- .nv.info._Z8_tanh_64iPdS_ --------------------------
	.section	.nv.info._Z8_tanh_64iPdS_,"",@"SHT_CUDA_INFO"
	.sectionflags	@""
	.align	4


	//----- nvinfo : EIATTR_CUDA_API_VERSION
	.align		4
        /*0000*/ 	.byte	0x04, 0x37
        /*0002*/ 	.short	(.L_12672 - .L_12671)
.L_12671:
        /*0004*/ 	.word	0x00000082


	//----- nvinfo : EIATTR_KPARAM_INFO
	.align		4
.L_12672:
        /*0008*/ 	.byte	0x04, 0x17
        /*000a*/ 	.short	(.L_12674 - .L_12673)
.L_12673:
        /*000c*/ 	.word	0x00000000
        /*0010*/ 	.short	0x0002
        /*0012*/ 	.short	0x0010
        /*0014*/ 	.byte	0x00, 0xf5, 0x21, 0x00


	//----- nvinfo : EIATTR_KPARAM_INFO
	.align		4
.L_12674:
        /*0018*/ 	.byte	0x04, 0x17
        /*001a*/ 	.short	(.L_12676 - .L_12675)
.L_12675:
        /*001c*/ 	.word	0x00000000
        /*0020*/ 	.short	0x0001
        /*0022*/ 	.short	0x0008
        /*0024*/ 	.byte	0x00, 0xf5, 0x21, 0x00


	//----- nvinfo : EIATTR_KPARAM_INFO
	.align		4
.L_12676:
        /*0028*/ 	.byte	0x04, 0x17
        /*002a*/ 	.short	(.L_12678 - .L_12677)
.L_12677:
        /*002c*/ 	.word	0x00000000
        /*0030*/ 	.short	0x0000
        /*0032*/ 	.short	0x0000
        /*0034*/ 	.byte	0x00, 0xf0, 0x11, 0x00


	//----- nvinfo : EIATTR_SPARSE_MMA_MASK
	.align		4
.L_12678:
        /*0038*/ 	.byte	0x03, 0x50
        /*003a*/ 	.short	0x0000


	//----- nvinfo : EIATTR_MAXREG_COUNT
	.align		4
        /*003c*/ 	.byte	0x03, 0x1b
        /*003e*/ 	.short	0x00ff


	//----- nvinfo : EIATTR_MERCURY_ISA_VERSION
	.align		4
        /*0040*/ 	.byte	0x03, 0x5f
        /*0042*/ 	.short	0x0101


	//----- nvinfo : EIATTR_VRC_CTA_INIT_COUNT
	.align		4
        /*0044*/ 	.byte	0x02, 0x4a
	.zero		1
	.zero		1


	//----- nvinfo : EIATTR_EXIT_INSTR_OFFSETS
	.align		4
        /*0048*/ 	.byte	0x04, 0x1c
        /*004a*/ 	.short	(.L_12680 - .L_12679)


	//   ....[0]....
.L_12679:
        /*004c*/ 	.word	0x00000070


	//   ....[1]....
        /*0050*/ 	.word	0x000007a0


	//----- nvinfo : EIATTR_CRS_STACK_SIZE
	.align		4
.L_12680:
        /*0054*/ 	.byte	0x04, 0x1e
        /*0056*/ 	.short	(.L_12682 - .L_12681)
.L_12681:
        /*0058*/ 	.word	0x00000000


	//----- nvinfo : EIATTR_CBANK_PARAM_SIZE
	.align		4
.L_12682:
        /*005c*/ 	.byte	0x03, 0x19
        /*005e*/ 	.short	0x0018


	//----- nvinfo : EIATTR_PARAM_CBANK
	.align		4
        /*0060*/ 	.byte	0x04, 0x0a
        /*0062*/ 	.short	(.L_12684 - .L_12683)
	.align		4
.L_12683:
        /*0064*/ 	.word	index@(.nv.constant0._Z8_tanh_64iPdS_)
        /*0068*/ 	.short	0x0380
        /*006a*/ 	.short	0x0018


	//----- nvinfo : EIATTR_SW_WAR
	.align		4
.L_12684:
        /*006c*/ 	.byte	0x04, 0x36
        /*006e*/ 	.short	(.L_12686 - .L_12685)
.L_12685:
        /*0070*/ 	.word	0x00000008
.L_12686:


//--------------------- .nv.info._Z8_tanh_32iPfS_ --------------------------
	.section	.nv.info._Z8_tanh_32iPfS_,"",@"SHT_CUDA_INFO"
	.sectionflags	@""
	.align	4


	//----- nvinfo : EIATTR_CUDA_API_VERSION
	.align		4
        /*0000*/ 	.byte	0x04, 0x37
        /*0002*/ 	.short	(.L_12688 - .L_12687)
.L_12687:
        /*0004*/ 	.word	0x00000082


	//----- nvinfo : EIATTR_KPARAM_INFO
	.align		4
.L_12688:
        /*0008*/ 	.byte	0x04, 0x17
        /*000a*/ 	.short	(.L_12690 - .L_12689)
.L_12689:
        /*000c*/ 	.word	0x00000000
        /*0010*/ 	.short	0x0002
        /*0012*/ 	.short	0x0010
        /*0014*/ 	.byte	0x00, 0xf5, 0x21, 0x00


	//----- nvinfo : EIATTR_KPARAM_INFO
	.align		4
.L_12690:
        /*0018*/ 	.byte	0x04, 0x17
        /*001a*/ 	.short	(.L_12692 - .L_12691)
.L_12691:
        /*001c*/ 	.word	0x00000000
        /*0020*/ 	.short	0x0001
        /*0022*/ 	.short	0x0008
        /*0024*/ 	.byte	0x00, 0xf5, 0x21, 0x00


	//----- nvinfo : EIATTR_KPARAM_INFO
	.align		4
.L_12692:
        /*0028*/ 	.byte	0x04, 0x17
        /*002a*/ 	.short	(.L_12694 - .L_12693)
.L_12693:
        /*002c*/ 	.word	0x00000000
        /*0030*/ 	.short	0x0000
        /*0032*/ 	.short	0x0000
        /*0034*/ 	.byte	0x00, 0xf0, 0x11, 0x00


	//----- nvinfo : EIATTR_SPARSE_MMA_MASK
	.align		4
.L_12694:
        /*0038*/ 	.byte	0x03, 0x50
        /*003a*/ 	.short	0x0000


	//----- nvinfo : EIATTR_MAXREG_COUNT
	.align		4
        /*003c*/ 	.byte	0x03, 0x1b
        /*003e*/ 	.short	0x00ff


	//----- nvinfo : EIATTR_MERCURY_ISA_VERSION
	.align		4
        /*0040*/ 	.byte	0x03, 0x5f
        /*0042*/ 	.short	0x0101


	//----- nvinfo : EIATTR_VRC_CTA_INIT_COUNT
	.align		4
        /*0044*/ 	.byte	0x02, 0x4a
	.zero		1
	.zero		1


	//----- nvinfo : EIATTR_EXIT_INSTR_OFFSETS
	.align		4
        /*0048*/ 	.byte	0x04, 0x1c
        /*004a*/ 	.short	(.L_12696 - .L_12695)


	//   ....[0]....
.L_12695:
        /*004c*/ 	.word	0x00000070


	//   ....[1]....
        /*0050*/ 	.word	0x00000260


	//----- nvinfo : EIATTR_CRS_STACK_SIZE
	.align		4
.L_12696:
        /*0054*/ 	.byte	0x04, 0x1e
        /*0056*/ 	.short	(.L_12698 - .L_12697)
.L_12697:
        /*0058*/ 	.word	0x00000000


	//----- nvinfo : EIATTR_CBANK_PARAM_SIZE
	.align		4
.L_12698:
        /*005c*/ 	.byte	0x03, 0x19
        /*005e*/ 	.short	0x0018


	//----- nvinfo : EIATTR_PARAM_CBANK
	.align		4
        /*0060*/ 	.byte	0x04, 0x0a
        /*0062*/ 	.short	(.L_12700 - .L_12699)
	.align		4
.L_12699:
        /*0064*/ 	.word	index@(.nv.constant0._Z8_tanh_32iPfS_)
        /*0068*/ 	.short	0x0380
        /*006a*/ 	.short	0x0018


	//----- nvinfo : EIATTR_SW_WAR
	.align		4
.L_12700:
        /*006c*/ 	.byte	0x04, 0x36
        /*006e*/ 	.short	(.L_12702 - .L_12701)
.L_12701:
        /*0070*/ 	.word	0x00000008
.L_12702:


//--------------------- .nv.info._Z7_tan_64iPdS_  --------------------------
	.section	.nv.info._Z7_tan_64iPdS_,"",@"SHT_CUDA_INFO"
	.sectionflags	@""
	.align	4


	//----- nvinfo : EIATTR_CUDA_API_VERSION
	.align		4
        /*0000*/ 	.byte	0x04, 0x37
        /*0002*/ 	.short	(.L_12704 - .L_12703)
.L_12703:
        /*0004*/ 	.word	0x00000082


	//----- nvinfo : EIATTR_KPARAM_INFO
	.align		4
.L_12704:
        /*0008*/ 	.byte	0x04, 0x17
        /*000a*/ 	.short	(.L_12706 - .L_12705)
.L_12705:
        /*000c*/ 	.word	0x00000000
        /*0010*/ 	.short	0x0002
        /*0012*/ 	.short	0x0010
        /*0014*/ 	.byte	0x00, 0xf5, 0x21, 0x00


	//----- nvinfo : EIATTR_KPARAM_INFO
	.align		4
.L_12706:
        /*0018*/ 	.byte	0x04, 0x17
        /*001a*/ 	.short	(.L_12708 - .L_12707)
.L_12707:
        /*001c*/ 	.word	0x00000000
        /*0020*/ 	.short	0x0001
        /*0022*/ 	.short	0x0008
        /*0024*/ 	.byte	0x00, 0xf5, 0x21, 0x00


	//----- nvinfo : EIATTR_KPARAM_INFO
	.align		4
.L_12708:
        /*0028*/ 	.byte	0x04, 0x17
        /*002a*/ 	.short	(.L_12710 - .L_12709)
.L_12709:
        /*002c*/ 	.word	0x00000000
        /*0030*/ 	.short	0x0000
        /*0032*/ 	.short	0x0000
        /*0034*/ 	.byte	0x00, 0xf0, 0x11, 0x00


	//----- nvinfo : EIATTR_SPARSE_MMA_MASK
	.align		4
.L_12710:
        /*0038*/ 	.byte	0x03, 0x50
        /*003a*/ 	.short	0x0000


	//----- nvinfo : EIATTR_MAXREG_COUNT
	.align		4
        /*003c*/ 	.byte	0x03, 0x1b
        /*003e*/ 	.short	0x00ff


	//----- nvinfo : EIATTR_MERCURY_ISA_VERSION
	.align		4
        /*0040*/ 	.byte	0x03, 0x5f
        /*0042*/ 	.short	0x0101


	//----- nvinfo : EIATTR_VRC_CTA_INIT_COUNT
	.align		4
        /*0044*/ 	.byte	0x02, 0x4a
	.zero		1
	.zero		1


	//----- nvinfo : EIATTR_EXIT_INSTR_OFFSETS
	.align		4
        /*0048*/ 	.byte	0x04, 0x1c
        /*004a*/ 	.short	(.L_12712 - .L_12711)


	//   ....[0]....
.L_12711:
        /*004c*/ 	.word	0x00000080


	//   ....[1]....
        /*0050*/ 	.word	0x00000700


	//----- nvinfo : EIATTR_CRS_STACK_SIZE
	.align		4
.L_12712:
        /*0054*/ 	.byte	0x04, 0x1e
        /*0056*/ 	.short	(.L_12714 - .L_12713)
.L_12713:
        /*0058*/ 	.word	0x00000000


	//----- nvinfo : EIATTR_CBANK_PARAM_SIZE
	.align		4
.L_12714:
        /*005c*/ 	.byte	0x03, 0x19
        /*005e*/ 	.short	0x0018


	//----- nvinfo : EIATTR_PARAM_CBANK
	.align		4
        /*0060*/ 	.byte	0x04, 0x0a
        /*0062*/ 	.short	(.L_12716 - .L_12715)
	.align		4
.L_12715:
        /*0064*/ 	.word	index@(.nv.constant0._Z7_tan_64iPdS_)
        /*0068*/ 	.short	0x0380
        /*006a*/ 	.short	0x0018


	//----- nvinfo : EIATTR_SW_WAR
	.align		4
.L_12716:
        /*006c*/ 	.byte	0x04, 0x36
        /*006e*/ 	.short	(.L_12718 - .L_12717)
.L_12717:
        /*0070*/ 	.word	0x00000008
.L_12718:


//--------------------- .nv.info._Z7_tan_32iPfS_  --------------------------
	.section	.nv.info._Z7_tan_32iPfS_,"",@"SHT_CUDA_INFO"
	.sectionflags	@""
	.align	4


	//----- nvinfo : EIATTR_CUDA_API_VERSION
	.align		4
        /*0000*/ 	.byte	0x04, 0x37
        /*0002*/ 	.short	(.L_12720 - .L_12719)
.L_12719:
        /*0004*/ 	.word	0x00000082


	//----- nvinfo : EIATTR_KPARAM_INFO
	.align		4
.L_12720:
        /*0008*/ 	.byte	0x04, 0x17
        /*000a*/ 	.short	(.L_12722 - .L_12721)
.L_12721:
        /*000c*/ 	.word	0x00000000
        /*0010*/ 	.short	0x0002
        /*0012*/ 	.short	0x0010
        /*0014*/ 	.byte	0x00, 0xf5, 0x21, 0x00


	//----- nvinfo : EIATTR_KPARAM_INFO
	.align		4
.L_12722:
        /*0018*/ 	.byte	0x04, 0x17
        /*001a*/ 	.short	(.L_12724 - .L_12723)
.L_12723:
        /*001c*/ 	.word	0x00000000
        /*0020*/ 	.short	0x0001
        /*0022*/ 	.short	0x0008
        /*0024*/ 	.byte	0x00, 0xf5, 0x21, 0x00


	//----- nvinfo : EIATTR_KPARAM_INFO
	.align		4
.L_12724:
        /*0028*/ 	.byte	0x04, 0x17
        /*002a*/ 	.short	(.L_12726 - .L_12725)
.L_12725:
        /*002c*/ 	.word	0x00000000
        /*0030*/ 	.short	0x0000
        /*0032*/ 	.short	0x0000
        /*0034*/ 	.byte	0x00, 0xf0, 0x11, 0x00


	//----- nvinfo : EIATTR_SPARSE_MMA_MASK
	.align		4
.L_12726:
        /*0038*/ 	.byte	0x03, 0x50
        /*003a*/ 	.short	0x0000


	//----- nvinfo : EIATTR_MAXREG_COUNT
	.align		4
        /*003c*/ 	.byte	0x03, 0x1b
        /*003e*/ 	.short	0x00ff


	//----- nvinfo : EIATTR_MERCURY_ISA_VERSION
	.align		4
        /*0040*/ 	.byte	0x03, 0x5f
        /*0042*/ 	.short	0x0101


	//----- nvinfo : EIATTR_VRC_CTA_INIT_COUNT
	.align		4
        /*0044*/ 	.byte	0x02, 0x4a
	.zero		1
	.zero		1


	//----- nvinfo : EIATTR_EXIT_INSTR_OFFSETS
	.align		4
        /*0048*/ 	.byte	0x04, 0x1c
        /*004a*/ 	.short	(.L_12728 - .L_12727)


	//   ....[0]....
.L_12727:
        /*004c*/ 	.word	0x00000070


	//   ....[1]....
        /*0050*/ 	.word	0x000008c0


	//----- nvinfo : EIATTR_CRS_STACK_SIZE
	.align		4
.L_12728:
        /*0054*/ 	.byte	0x04, 0x1e
        /*0056*/ 	.short	(.L_12730 - .L_12729)
.L_12729:
        /*0058*/ 	.word	0x00000000


	//----- nvinfo : EIATTR_CBANK_PARAM_SIZE
	.align		4
.L_12730:
        /*005c*/ 	.byte	0x03, 0x19
        /*005e*/ 	.short	0x0018


	//----- nvinfo : EIATTR_PARAM_CBANK
	.align		4
        /*0060*/ 	.byte	0x04, 0x0a
        /*0062*/ 	.short	(.L_12732 - .L_12731)
	.align		4
.L_12731:
        /*0064*/ 	.word	index@(.nv.constant0._Z7_tan_32iPfS_)
        /*0068*/ 	.short	0x0380
        /*006a*/ 	.short	0x0018


	//----- nvinfo : EIATTR_SW_WAR
	.align		4
.L_12732:
        /*006c*/ 	.byte	0x04, 0x36
        /*006e*/ 	.short	(.L_12734 - .L_12733)
.L_12733:
        /*0070*/ 	.word	0x00000008
.L_12734:


//--------------------- .nv.info._Z8_sqrt_64iPdS_ --------------------------
	.section	.nv.info._Z8_sqrt_64iPdS_,"",@"SHT_CUDA_INFO"
	.sectionflags	@""
	.align	4


	//----- nvinfo : EIATTR_CUDA_API_VERSION
	.align		4
        /*0000*/ 	.byte	0x04, 0x37
        /*0002*/ 	.short	(.L_12736 - .L_12735)
.L_12735:
        /*0004*/ 	.word	0x00000082


	//----- nvinfo : EIATTR_KPARAM_INFO
	.align		4
.L_12736:
        /*0008*/ 	.byte	0x04, 0x17
        /*000a*/ 	.short	(.L_12738 - .L_12737)
.L_12737:
        /*000c*/ 	.word	0x00000000
        /*0010*/ 	.short	0x0002
        /*0012*/ 	.short	0x0010
        /*0014*/ 	.byte	0x00, 0xf5, 0x21, 0x00


	//----- nvinfo : EIATTR_KPARAM_INFO
	.align		4
.L_12738:
        /*0018*/ 	.byte	0x04, 0x17
        /*001a*/ 	.short	(.L_12740 - .L_12739)
.L_12739:
        /*001c*/ 	.word	0x00000000
        /*0020*/ 	.short	0x0001
        /*0022*/ 	.short	0x0008
        /*0024*/ 	.byte	0x00, 0xf5, 0x21, 0x00


	//----- nvinfo : EIATTR_KPARAM_INFO
	.align		4
.L_12740:
        /*0028*/ 	.byte	0x04, 0x17
        /*002a*/ 	.short	(.L_12742 - .L_12741)
.L_12741:
        /*002c*/ 	.word	0x00000000
        /*0030*/ 	.short	0x0000
        /*0032*/ 	.short	0x0000
        /*0034*/ 	.byte	0x00, 0xf0, 0x11, 0x00


	//----- nvinfo : EIATTR_SPARSE_MMA_MASK
	.align		4
.L_12742:
        /*0038*/ 	.byte	0x03, 0x50
        /*003a*/ 	.short	0x0000


	//----- nvinfo : EIATTR_MAXREG_COUNT
	.align		4
        /*003c*/ 	.byte	0x03, 0x1b
        /*003e*/ 	.short	0x00ff


	//----- nvinfo : EIATTR_MERCURY_ISA_VERSION
	.align		4
        /*0040*/ 	.byte	0x03, 0x5f
        /*0042*/ 	.short	0x0101


	//----- nvinfo : EIATTR_VRC_CTA_INIT_COUNT
	.align		4
        /*0044*/ 	.byte	0x02, 0x4a
	.zero		1
	.zero		1


	//----- nvinfo : EIATTR_EXIT_INSTR_OFFSETS
	.align		4
        /*0048*/ 	.byte	0x04, 0x1c
        /*004a*/ 	.short	(.L_12744 - .L_12743)


	//   ....[0]....
.L_12743:
        /*004c*/ 	.word	0x00000070


	//   ....[1]....
        /*0050*/ 	.word	0x000002a0


	//----- nvinfo : EIATTR_CRS_STACK_SIZE
	.align		4
.L_12744:
        /*0054*/ 	.byte	0x04, 0x1e
        /*0056*/ 	.short	(.L_12746 - .L_12745)
.L_12745:
        /*0058*/ 	.word	0x00000000


	//----- nvinfo : EIATTR_CBANK_PARAM_SIZE
	.align		4
.L_12746:
        /*005c*/ 	.byte	0x03, 0x19
        /*005e*/ 	.short	0x0018


	//----- nvinfo : EIATTR_PARAM_CBANK
	.align		4
        /*0060*/ 	.byte	0x04, 0x0a
        /*0062*/ 	.short	(.L_12748 - .L_12747)
	.align		4
.L_12747:
        /*0064*/ 	.word	index@(.nv.constant0._Z8_sqrt_64iPdS_)
        /*0068*/ 	.short	0x0380
        /*006a*/ 	.short	0x0018


	//----- nvinfo : EIATTR_SW_WAR
	.align		4
.L_12748:
        /*006c*/ 	.byte	0x04, 0x36
        /*006e*/ 	.short	(.L_12750 - .L_12749)
.L_12749:
        /*0070*/ 	.word	0x00000008
.L_12750:


//--------------------- .nv.info._Z8_sqrt_32iPfS_ --------------------------
	.section	.nv.info._Z8_sqrt_32iPfS_,"",@"SHT_CUDA_INFO"
	.sectionflags	@""
	.align	4


	//----- nvinfo : EIATTR_CUDA_API_VERSION
	.align		4
        /*0000*/ 	.byte	0x04, 0x37
        /*0002*/ 	.short	(.L_12752 - .L_12751)
.L_12751:
        /*0004*/ 	.word	0x00000082


	//----- nvinfo : EIATTR_KPARAM_INFO
	.align		4
.L_12752:
        /*0008*/ 	.byte	0x04, 0x17
        /*000a*/ 	.short	(.L_12754 - .L_12753)
.L_12753:
        /*000c*/ 	.word	0x00000000
        /*0010*/ 	.short	0x0002
        /*0012*/ 	.short	0x0010
        /*0014*/ 	.byte	0x00, 0xf5, 0x21, 0x00


	//----- nvinfo : EIATTR_KPARAM_INFO
	.align		4
.L_12754:
        /*0018*/ 	.byte	0x04, 0x17
        /*001a*/ 	.short	(.L_12756 - .L_12755)
.L_12755:
        /*001c*/ 	.word	0x00000000
        /*0020*/ 	.short	0x0001
        /*0022*/ 	.short	0x0008
        /*0024*/ 	.byte	0x00, 0xf5, 0x21, 0x00


	//----- nvinfo : EIATTR_KPARAM_INFO
	.align		4
.L_12756:
        /*0028*/ 	.byte	0x04, 0x17
        /*002a*/ 	.short	(.L_12758 - .L_12757)
.L_12757:
        /*002c*/ 	.word	0x00000000
        /*0030*/ 	.short	0x0000
        /*0032*/ 	.short	0x0000
        /*0034*/ 	.byte	0x00, 0xf0, 0x11, 0x00


	//----- nvinfo : EIATTR_SPARSE_MMA_MASK
	.align		4
.L_12758:
        /*0038*/ 	.byte	0x03, 0x50
        /*003a*/ 	.short	0x0000


	//----- nvinfo : EIATTR_MAXREG_COUNT
	.align		4
        /*003c*/ 	.byte	0x03, 0x1b
        /*003e*/ 	.short	0x00ff


	//----- nvinfo : EIATTR_MERCURY_ISA_VERSION
	.align		4
        /*0040*/ 	.byte	0x03, 0x5f
        /*0042*/ 	.short	0x0101


	//----- nvinfo : EIATTR_VRC_CTA_INIT_COUNT
	.align		4
        /*0044*/ 	.byte	0x02, 0x4a
	.zero		1
	.zero		1


	//----- nvinfo : EIATTR_EXIT_INSTR_OFFSETS
	.align		4
        /*0048*/ 	.byte	0x04, 0x1c
        /*004a*/ 	.short	(.L_12760 - .L_12759)


	//   ....[0]....
.L_12759:
        /*004c*/ 	.word	0x00000070


	//   ....[1]....
        /*0050*/ 	.word	0x00000230


	//----- nvinfo : EIATTR_CRS_STACK_SIZE
	.align		4
.L_12760:
        /*0054*/ 	.byte	0x04, 0x1e
        /*0056*/ 	.short	(.L_12762 - .L_12761)
.L_12761:
        /*0058*/ 	.word	0x00000000


	//----- nvinfo : EIATTR_CBANK_PARAM_SIZE
	.align		4
.L_12762:
        /*005c*/ 	.byte	0x03, 0x19
        /*005e*/ 	.short	0x0018


	//----- nvinfo : EIATTR_PARAM_CBANK
	.align		4
        /*0060*/ 	.byte	0x04, 0x0a
        /*0062*/ 	.short	(.L_12764 - .L_12763)
	.align		4
.L_12763:
        /*0064*/ 	.word	index@(.nv.constant0._Z8_sqrt_32iPfS_)
        /*0068*/ 	.short	0x0380
        /*006a*/ 	.short	0x0018


	//----- nvinfo : EIATTR_SW_WAR
	.align		4
.L_12764:
        /*006c*/ 	.byte	0x04, 0x36
        /*006e*/ 	.short	(.L_12766 - .L_12765)
.L_12765:
        /*0070*/ 	.word	0x00000008
.L_12766:


//--------------------- .nv.info._Z9_sinpi_64iPdS_ --------------------------
	.section	.nv.info._Z9_sinpi_64iPdS_,"",@"SHT_CUDA_INFO"
	.sectionflags	@""
	.align	4


	//----- nvinfo : EIATTR_CUDA_API_VERSION
	.align		4
        /*0000*/ 	.byte	0x04, 0x37
        /*0002*/ 	.short	(.L_12768 - .L_12767)
.L_12767:
        /*0004*/ 	.word	0x00000082


	//----- nvinfo : EIATTR_KPARAM_INFO
	.align		4
.L_12768:
        /*0008*/ 	.byte	0x04, 0x17
        /*000a*/ 	.short	(.L_12770 - .L_12769)
.L_12769:
        /*000c*/ 	.word	0x00000000
        /*0010*/ 	.short	0x0002
        /*0012*/ 	.short	0x0010
        /*0014*/ 	.byte	0x00, 0xf5, 0x21, 0x00


	//----- nvinfo : EIATTR_KPARAM_INFO
	.align		4
.L_12770:
        /*0018*/ 	.byte	0x04, 0x17
        /*001a*/ 	.short	(.L_12772 - .L_12771)
.L_12771:
        /*001c*/ 	.word	0x00000000
        /*0020*/ 	.short	0x0001
        /*0022*/ 	.short	0x0008
        /*0024*/ 	.byte	0x00, 0xf5, 0x21, 0x00


	//----- nvinfo : EIATTR_KPARAM_INFO
	.align		4
.L_12772:
        /*0028*/ 	.byte	0x04, 0x17
        /*002a*/ 	.short	(.L_12774 - .L_12773)
.L_12773:
        /*002c*/ 	.word	0x00000000
        /*0030*/ 	.short	0x0000
        /*0032*/ 	.short	0x0000
        /*0034*/ 	.byte	0x00, 0xf0, 0x11, 0x00


	//----- nvinfo : EIATTR_SPARSE_MMA_MASK
	.align		4
.L_12774:
        /*0038*/ 	.byte	0x03, 0x50
        /*003a*/ 	.short	0x0000


	//----- nvinfo : EIATTR_MAXREG_COUNT
	.align		4
        /*003c*/ 	.byte	0x03, 0x1b
        /*003e*/ 	.short	0x00ff


	//----- nvinfo : EIATTR_MERCURY_ISA_VERSION
	.align		4
        /*0040*/ 	.byte	0x03, 0x5f
        /*0042*/ 	.short	0x0101


	//----- nvinfo : EIATTR_VRC_CTA_INIT_COUNT
	.align		4
        /*0044*/ 	.byte	0x02, 0x4a
	.zero		1
	.zero		1


	//----- nvinfo : EIATTR_EXIT_INSTR_OFFSETS
	.align		4
        /*0048*/ 	.byte	0x04, 0x1c
        /*004a*/ 	.short	(.L_12776 - .L_12775)


	//   ....[0]....
.L_12775:
        /*004c*/ 	.word	0x00000070


	//   ....[1]....
        /*0050*/ 	.word	0x00000420


	//----- nvinfo : EIATTR_CRS_STACK_SIZE
	.align		4
.L_12776:
        /*0054*/ 	.byte	0x04, 0x1e
        /*0056*/ 	.short	(.L_12778 - .L_12777)
.L_12777:
        /*0058*/ 	.word	0x00000000


	//----- nvinfo : EIATTR_CBANK_PARAM_SIZE
	.align		4
.L_12778:
        /*005c*/ 	.byte	0x03, 0x19
        /*005e*/ 	.short	0x0018


	//----- nvinfo : EIATTR_PARAM_CBANK
	.align		4
        /*0060*/ 	.byte	0x04, 0x0a
        /*0062*/ 	.short	(.L_12780 - .L_12779)
	.align		4
.L_12779:
        /*0064*/ 	.word	index@(.nv.constant0._Z9_sinpi_64iPdS_)
        /*0068*/ 	.short	0x0380
        /*006a*/ 	.short	0x0018


	//----- nvinfo : EIATTR_SW_WAR
	.align		4
.L_12780:
        /*006c*/ 	.byte	0x04, 0x36
        /*006e*/ 	.short	(.L_12782 - .L_12781)
.L_12781:
        /*0070*/ 	.word	0x00000008
.L_12782:


//--------------------- .nv.info._Z9_sinpi_32iPfS_ --------------------------
	.section	.nv.info._Z9_sinpi_32iPfS_,"",@"SHT_CUDA_INFO"
	.sectionflags	@""
	.align	4


	//----- nvinfo : EIATTR_CUDA_API_VERSION
	.align		4
        /*0000*/ 	.byte	0x04, 0x37
        /*0002*/ 	.short	(.L_12784 - .L_12783)
.L_12783:
        /*0004*/ 	.word	0x00000082


	//----- nvinfo : EIATTR_KPARAM_INFO
	.align		4
.L_12784:
        /*0008*/ 	.byte	0x04, 0x17
        /*000a*/ 	.short	(.L_12786 - .L_12785)
.L_12785:
        /*000c*/ 	.word	0x00000000
        /*0010*/ 	.short	0x0002
        /*0012*/ 	.short	0x0010
        /*0014*/ 	.byte	0x00, 0xf5, 0x21, 0x00


	//----- nvinfo : EIATTR_KPARAM_INFO
	.align		4
.L_12786:
        /*0018*/ 	.byte	0x04, 0x17
        /*001a*/ 	.short	(.L_12788 - .L_12787)
.L_12787:
        /*001c*/ 	.word	0x00000000
        /*0020*/ 	.short	0x0001
        /*0022*/ 	.short	0x0008
        /*0024*/ 	.byte	0x00, 0xf5, 0x21, 0x00


	//----- nvinfo : EIATTR_KPARAM_INFO
	.align		4
.L_12788:
        /*0028*/ 	.byte	0x04, 0x17
        /*002a*/ 	.short	(.L_12790 - .L_12789)
.L_12789:
        /*002c*/ 	.word	0x00000000
        /*0030*/ 	.short	0x0000
        /*0032*/ 	.short	0x0000
        /*0034*/ 	.byte	0x00, 0xf0, 0x11, 0x00


	//----- nvinfo : EIATTR_SPARSE_MMA_MASK
	.align		4
.L_12790:
        /*0038*/ 	.byte	0x03, 0x50
        /*003a*/ 	.short	0x0000


	//----- nvinfo : EIATTR_MAXREG_COUNT
	.align		4
        /*003c*/ 	.byte	0x03, 0x1b
        /*003e*/ 	.short	0x00ff


	//----- nvinfo : EIATTR_MERCURY_ISA_VERSION
	.align		4
        /*0040*/ 	.byte	0x03, 0x5f
        /*0042*/ 	.short	0x0101


	//----- nvinfo : EIATTR_VRC_CTA_INIT_COUNT
	.align		4
        /*0044*/ 	.byte	0x02, 0x4a
	.zero		1
	.zero		1


	//----- nvinfo : EIATTR_EXIT_INSTR_OFFSETS
	.align		4
        /*0048*/ 	.byte	0x04, 0x1c
        /*004a*/ 	.short	(.L_12792 - .L_12791)


	//   ....[0]....
.L_12791:
        /*004c*/ 	.word	0x00000070


	//   ....[1]....
        /*0050*/ 	.word	0x000002c0


	//----- nvinfo : EIATTR_CRS_STACK_SIZE
	.align		4
.L_12792:
        /*0054*/ 	.byte	0x04, 0x1e
        /*0056*/ 	.short	(.L_12794 - .L_12793)
.L_12793:
        /*0058*/ 	.word	0x00000000


	//----- nvinfo : EIATTR_CBANK_PARAM_SIZE
	.align		4
.L_12794:
        /*005c*/ 	.byte	0x03, 0x19
        /*005e*/ 	.short	0x0018


	//----- nvinfo : EIATTR_PARAM_CBANK
	.align		4
        /*0060*/ 	.byte	0x04, 0x0a
        /*0062*/ 	.short	(.L_12796 - .L_12795)
	.align		4
.L_12795:
        /*0064*/ 	.word	index@(.nv.constant0._Z9_sinpi_32iPfS_)
        /*0068*/ 	.short	0x0380
        /*006a*/ 	.short	0x0018


	//----- nvinfo : EIATTR_SW_WAR
	.align		4
.L_12796:
        /*006c*/ 	.byte	0x04, 0x36
        /*006e*/ 	.short	(.L_12798 - .L_12797)
.L_12797:
        /*0070*/ 	.word	0x00000008
.L_12798:


//--------------------- .nv.info._Z8_sinh_64iPdS_ --------------------------
	.section	.nv.info._Z8_sinh_64iPdS_,"",@"SHT_CUDA_INFO"
	.sectionflags	@""
	.align	4


	//----- nvinfo : EIATTR_CUDA_API_VERSION
	.align		4
        /*0000*/ 	.byte	0x04, 0x37
        /*0002*/ 	.short	(.L_12800 - .L_12799)
.L_12799:
        /*0004*/ 	.word	0x00000082


	//----- nvinfo : EIATTR_KPARAM_INFO
	.align		4
.L_12800:
        /*0008*/ 	.byte	0x04, 0x17
        /*000a*/ 	.short	(.L_12802 - .L_12801)
.L_12801:
        /*000c*/ 	.word	0x00000000
        /*0010*/ 	.short	0x0002
        /*0012*/ 	.short	0x0010
        /*0014*/ 	.byte	0x00, 0xf5, 0x21, 0x00


	//----- nvinfo : EIATTR_KPARAM_INFO
	.align		4
.L_12802:
        /*0018*/ 	.byte	0x04, 0x17
        /*001a*/ 	.short	(.L_12804 - .L_12803)
.L_12803:
        /*001c*/ 	.word	0x00000000
        /*0020*/ 	.short	0x0001
        /*0022*/ 	.short	0x0008
        /*0024*/ 	.byte	0x00, 0xf5, 0x21, 0x00


	//----- nvinfo : EIATTR_KPARAM_INFO
	.align		4
.L_12804:
        /*0028*/ 	.byte	0x04, 0x17
        /*002a*/ 	.short	(.L_12806 - .L_12805)
.L_12805:
        /*002c*/ 	.word	0x00000000
        /*0030*/ 	.short	0x0000
        /*0032*/ 	.short	0x0000
        /*0034*/ 	.byte	0x00, 0xf0, 0x11, 0x00


	//----- nvinfo : EIATTR_SPARSE_MMA_MASK
	.align		4
.L_12806:
        /*0038*/ 	.byte	0x03, 0x50
        /*003a*/ 	.short	0x0000


	//----- nvinfo : EIATTR_MAXREG_COUNT
	.align		4
        /*003c*/ 	.byte	0x03, 0x1b
        /*003e*/ 	.short	0x00ff


	//----- nvinfo : EIATTR_MERCURY_ISA_VERSION
	.align		4
        /*0040*/ 	.byte	0x03, 0x5f
        /*0042*/ 	.short	0x0101


	//----- nvinfo : EIATTR_VRC_CTA_INIT_COUNT
	.align		4
        /*0044*/ 	.byte	0x02, 0x4a
	.zero		1
	.zero		1


	//----- nvinfo : EIATTR_EXIT_INSTR_OFFSETS
	.align		4
        /*0048*/ 	.byte	0x04, 0x1c
        /*004a*/ 	.short	(.L_12808 - .L_12807)


	//   ....[0]....
.L_12807:
        /*004c*/ 	.word	0x00000070


	//   ....[1]....
        /*0050*/ 	.word	0x000008e0


	//----- nvinfo : EIATTR_CRS_STACK_SIZE
	.align		4
.L_12808:
        /*0054*/ 	.byte	0x04, 0x1e
        /*0056*/ 	.short	(.L_12810 - .L_12809)
.L_12809:
        /*0058*/ 	.word	0x00000000


	//----- nvinfo : EIATTR_CBANK_PARAM_SIZE
	.align		4
.L_12810:
        /*005c*/ 	.byte	0x03, 0x19
        /*005e*/ 	.short	0x0018


	//----- nvinfo : EIATTR_PARAM_CBANK
	.align		4
        /*0060*/ 	.byte	0x04, 0x0a
        /*0062*/ 	.short	(.L_12812 - .L_12811)
	.align		4
.L_12811:
        /*0064*/ 	.word	index@(.nv.constant0._Z8_sinh_64iPdS_)
        /*0068*/ 	.short	0x0380
        /*006a*/ 	.short	0x0018


	//----- nvinfo : EIATTR_SW_WAR
	.align		4
.L_12812:
        /*006c*/ 	.byte	0x04, 0x36
        /*006e*/ 	.short	(.L_12814 - .L_12813)
.L_12813:
        /*0070*/ 	.word	0x00000008
.L_12814:


//--------------------- .nv.info._Z8_sinh_32iPfS_ --------------------------
	.section	.nv.info._Z8_sinh_32iPfS_,"",@"SHT_CUDA_INFO"
	.sectionflags	@""
	.align	4


	//----- nvinfo : EIATTR_CUDA_API_VERSION
	.align		4
        /*0000*/ 	.byte	0x04, 0x37
        /*0002*/ 	.short	(.L_12816 - .L_12815)
.L_12815:
        /*0004*/ 	.word	0x00000082


	//----- nvinfo : EIATTR_KPARAM_INFO
	.align		4
.L_12816:
        /*0008*/ 	.byte	0x04, 0x17
        /*000a*/ 	.short	(.L_12818 - .L_12817)
.L_12817:
        /*000c*/ 	.word	0x00000000
        /*0010*/ 	.short	0x0002
        /*0012*/ 	.short	0x0010
        /*0014*/ 	.byte	0x00, 0xf5, 0x21, 0x00


	//----- nvinfo : EIATTR_KPARAM_INFO
	.align		4
.L_12818:
        /*0018*/ 	.byte	0x04, 0x17
        /*001a*/ 	.short	(.L_12820 - .L_12819)
.L_12819:
        /*001c*/ 	.word	0x00000000
        /*0020*/ 	.short	0x0001
        /*0022*/ 	.short	0x0008
        /*0024*/ 	.byte	0x00, 0xf5, 0x21, 0x00


	//----- nvinfo : EIATTR_KPARAM_INFO
	.align		4
.L_12820:
        /*0028*/ 	.byte	0x04, 0x17
        /*002a*/ 	.short	(.L_12822 - .L_12821)
.L_12821:
        /*002c*/ 	.word	0x00000000
        /*0030*/ 	.short	0x0000
        /*0032*/ 	.short	0x0000
        /*0034*/ 	.byte	0x00, 0xf0, 0x11, 0x00


	//----- nvinfo : EIATTR_SPARSE_MMA_MASK
	.align		4
.L_12822:
        /*0038*/ 	.byte	0x03, 0x50
        /*003a*/ 	.short	0x0000


	//----- nvinfo : EIATTR_MAXREG_COUNT
	.align		4
        /*003c*/ 	.byte	0x03, 0x1b
        /*003e*/ 	.short	0x00ff


	//----- nvinfo : EIATTR_MERCURY_ISA_VERSION
	.align		4
        /*0040*/ 	.byte	0x03, 0x5f
        /*0042*/ 	.short	0x0101


	//----- nvinfo : EIATTR_VRC_CTA_INIT_COUNT
	.align		4
        /*0044*/ 	.byte	0x02, 0x4a
	.zero		1
	.zero		1


	//----- nvinfo : EIATTR_EXIT_INSTR_OFFSETS
	.align		4
        /*0048*/ 	.byte	0x04, 0x1c
        /*004a*/ 	.short	(.L_12824 - .L_12823)


	//   ....[0]....
.L_12823:
        /*004c*/ 	.word	0x00000070


	//   ....[1]....
        /*0050*/ 	.word	0x000002d0


	//----- nvinfo : EIATTR_CRS_STACK_SIZE
	.align		4
.L_12824:
        /*0054*/ 	.byte	0x04, 0x1e
        /*0056*/ 	.short	(.L_12826 - .L_12825)
.L_12825:
        /*0058*/ 	.word	0x00000000


	//----- nvinfo : EIATTR_CBANK_PARAM_SIZE
	.align		4
.L_12826:
        /*005c*/ 	.byte	0x03, 0x19
        /*005e*/ 	.short	0x0018


	//----- nvinfo : EIATTR_PARAM_CBANK
	.align		4
        /*0060*/ 	.byte	0x04, 0x0a
        /*0062*/ 	.short	(.L_12828 - .L_12827)
	.align		4
.L_12827:
        /*0064*/ 	.word	index@(.nv.constant0._Z8_sinh_32iPfS_)
        /*0068*/ 	.short	0x0380
        /*006a*/ 	.short	0x0018


	//----- nvinfo : EIATTR_SW_WAR
	.align		4
.L_12828:
        /*006c*/ 	.byte	0x04, 0x36
        /*006e*/ 	.short	(.L_12830 - .L_12829)
.L_12829:
        /*0070*/ 	.word	0x00000008
.L_12830:


//--------------------- .nv.info._Z7_sin_64iPdS_  --------------------------
	.section	.nv.info._Z7_sin_64iPdS_,"",@"SHT_CUDA_INFO"
	.sectionflags	@""
	.align	4


	//----- nvinfo : EIATTR_CUDA_API_VERSION
	.align		4
        /*0000*/ 	.byte	0x04, 0x37
        /*0002*/ 	.short	(.L_12832 - .L_12831)
.L_12831:
        /*0004*/ 	.word	0x00000082


	//----- nvinfo : EIATTR_KPARAM_INFO
	.align		4
.L_12832:
        /*0008*/ 	.byte	0x04, 0x17
        /*000a*/ 	.short	(.L_12834 - .L_12833)
.L_12833:
        /*000c*/ 	.word	0x00000000
        /*0010*/ 	.short	0x0002
        /*0012*/ 	.short	0x0010
        /*0014*/ 	.byte	0x00, 0xf5, 0x21, 0x00


	//----- nvinfo : EIATTR_KPARAM_INFO
	.align		4
.L_12834:
        /*0018*/ 	.byte	0x04, 0x17
        /*001a*/ 	.short	(.L_12836 - .L_12835)
.L_12835:
        /*001c*/ 	.word	0x00000000
        /*0020*/ 	.short	0x0001
        /*0022*/ 	.short	0x0008
        /*0024*/ 	.byte	0x00, 0xf5, 0x21, 0x00


	//----- nvinfo : EIATTR_KPARAM_INFO
	.align		4
.L_12836:
        /*0028*/ 	.byte	0x04, 0x17
        /*002a*/ 	.short	(.L_12838 - .L_12837)
.L_12837:
        /*002c*/ 	.word	0x00000000
        /*0030*/ 	.short	0x0000
        /*0032*/ 	.short	0x0000
        /*0034*/ 	.byte	0x00, 0xf0, 0x11, 0x00


	//----- nvinfo : EIATTR_SPARSE_MMA_MASK
	.align		4
.L_12838:
        /*0038*/ 	.byte	0x03, 0x50
        /*003a*/ 	.short	0x0000


	//----- nvinfo : EIATTR_MAXREG_COUNT
	.align		4
        /*003c*/ 	.byte	0x03, 0x1b
        /*003e*/ 	.short	0x00ff


	//----- nvinfo : EIATTR_MERCURY_ISA_VERSION
	.align		4
        /*0040*/ 	.byte	0x03, 0x5f
        /*0042*/ 	.short	0x0101


	//----- nvinfo : EIATTR_VRC_CTA_INIT_COUNT
	.align		4
        /*0044*/ 	.byte	0x02, 0x4a
	.zero		1
	.zero		1


	//----- nvinfo : EIATTR_EXIT_INSTR_OFFSETS
	.align		4
        /*0048*/ 	.byte	0x04, 0x1c
        /*004a*/ 	.short	(.L_12840 - .L_12839)


	//   ....[0]....
.L_12839:
        /*004c*/ 	.word	0x00000080


	//   ....[1]....
        /*0050*/ 	.word	0x000004e0


	//----- nvinfo : EIATTR_CRS_STACK_SIZE
	.align		4
.L_12840:
        /*0054*/ 	.byte	0x04, 0x1e
        /*0056*/ 	.short	(.L_12842 - .L_12841)
.L_12841:
        /*0058*/ 	.word	0x00000000


	//----- nvinfo : EIATTR_CBANK_PARAM_SIZE
	.align		4
.L_12842:
        /*005c*/ 	.byte	0x03, 0x19
        /*005e*/ 	.short	0x0018


	//----- nvinfo : EIATTR_PARAM_CBANK
	.align		4
        /*0060*/ 	.byte	0x04, 0x0a
        /*0062*/ 	.short	(.L_12844 - .L_12843)
	.align		4
.L_12843:
        /*0064*/ 	.word	index@(.nv.constant0._Z7_sin_64iPdS_)
        /*0068*/ 	.short	0x0380
        /*006a*/ 	.short	0x0018


	//----- nvinfo : EIATTR_SW_WAR
	.align		4
.L_12844:
        /*006c*/ 	.byte	0x04, 0x36
        /*006e*/ 	.short	(.L_12846 - .L_12845)
.L_12845:
        /*0070*/ 	.word	0x00000008
.L_12846:


//--------------------- .nv.info._Z7_sin_32iPfS_  --------------------------
	.section	.nv.info._Z7_sin_32iPfS_,"",@"SHT_CUDA_INFO"
	.sectionflags	@""
	.align	4


	//----- nvinfo : EIATTR_CUDA_API_VERSION
	.align		4
        /*0000*/ 	.byte	0x04, 0x37
        /*0002*/ 	.short	(.L_12848 - .L_12847)
.L_12847:
        /*0004*/ 	.word	0x00000082


	//----- nvinfo : EIATTR_KPARAM_INFO
	.align		4
.L_12848:
        /*0008*/ 	.byte	0x04, 0x17
        /*000a*/ 	.short	(.L_12850 - .L_12849)
.L_12849:
        /*000c*/ 	.word	0x00000000
        /*0010*/ 	.short	0x0002
        /*0012*/ 	.short	0x0010
        /*0014*/ 	.byte	0x00, 0xf5, 0x21, 0x00


	//----- nvinfo : EIATTR_KPARAM_INFO
	.align		4
.L_12850:
        /*0018*/ 	.byte	0x04, 0x17
        /*001a*/ 	.short	(.L_12852 - .L_12851)
.L_12851:
        /*001c*/ 	.word	0x00000000
        /*0020*/ 	.short	0x0001
        /*0022*/ 	.short	0x0008
        /*0024*/ 	.byte	0x00, 0xf5, 0x21, 0x00


	//----- nvinfo : EIATTR_KPARAM_INFO
	.align		4
.L_12852:
        /*0028*/ 	.byte	0x04, 0x17
        /*002a*/ 	.short	(.L_12854 - .L_12853)
.L_12853:
        /*002c*/ 	.word	0x00000000
        /*0030*/ 	.short	0x0000
        /*0032*/ 	.short	0x0000
        /*0034*/ 	.byte	0x00, 0xf0, 0x11, 0x00


	//----- nvinfo : EIATTR_SPARSE_MMA_MASK
	.align		4
.L_12854:
        /*0038*/ 	.byte	0x03, 0x50
        /*003a*/ 	.short	0x0000


	//----- nvinfo : EIATTR_MAXREG_COUNT
	.align		4
        /*003c*/ 	.byte	0x03, 0x1b
        /*003e*/ 	.short	0x00ff


	//----- nvinfo : EIATTR_MERCURY_ISA_VERSION
	.align		4
        /*0040*/ 	.byte	0x03, 0x5f
        /*0042*/ 	.short	0x0101


	//----- nvinfo : EIATTR_VRC_CTA_INIT_COUNT
	.align		4
        /*0044*/ 	.byte	0x02, 0x4a
	.zero		1
	.zero		1


	//----- nvinfo : EIATTR_EXIT_INSTR_OFFSETS
	.align		4
        /*0048*/ 	.byte	0x04, 0x1c
        /*004a*/ 	.short	(.L_12856 - .L_12855)


	//   ....[0]....
.L_12855:
        /*004c*/ 	.word	0x00000070


	//   ....[1]....
        /*0050*/ 	.word	0x00000900


	//----- nvinfo : EIATTR_CRS_STACK_SIZE
	.align		4
.L_12856:
        /*0054*/ 	.byte	0x04, 0x1e
        /*0056*/ 	.short	(.L_12858 - .L_12857)
.L_12857:
        /*0058*/ 	.word	0x00000000


	//----- nvinfo : EIATTR_CBANK_PARAM_SIZE
	.align		4
.L_12858:
        /*005c*/ 	.byte	0x03, 0x19
        /*005e*/ 	.short	0x0018


	//----- nvinfo : EIATTR_PARAM_CBANK
	.align		4
        /*0060*/ 	.byte	0x04, 0x0a
        /*0062*/ 	.short	(.L_12860 - .L_12859)
	.align		4
.L_12859:
        /*0064*/ 	.word	index@(.nv.constant0._Z7_sin_32iPfS_)
        /*0068*/ 	.short	0x0380
        /*006a*/ 	.short	0x0018


	//----- nvinfo : EIATTR_SW_WAR
	.align		4
.L_12860:
        /*006c*/ 	.byte	0x04, 0x36
        /*006e*/ 	.short	(.L_12862 - .L_12861)
.L_12861:
        /*0070*/ 	.word	0x00000008
.L_12862:


//--------------------- .nv.info._Z8_sign_64iPdS_ --------------------------
	.section	.nv.info._Z8_sign_64iPdS_,"",@"SHT_CUDA_INFO"
	.sectionflags	@""
	.align	4


	//----- nvinfo : EIATTR_CUDA_API_VERSION
	.align		4
        /*0000*/ 	.byte	0x04, 0x37
        /*0002*/ 	.short	(.L_12864 - .L_12863)
.L_12863:
        /*0004*/ 	.word	0x00000082


	//----- nvinfo : EIATTR_KPARAM_INFO
	.align		4
.L_12864:
        /*0008*/ 	.byte	0x04, 0x17
        /*000a*/ 	.short	(.L_12866 - .L_12865)
.L_12865:
        /*000c*/ 	.word	0x00000000
        /*0010*/ 	.short	0x0002
        /*0012*/ 	.short	0x0010
        /*0014*/ 	.byte	0x00, 0xf5, 0x21, 0x00


	//----- nvinfo : EIATTR_KPARAM_INFO
	.align		4
.L_12866:
        /*0018*/ 	.byte	0x04, 0x17
        /*001a*/ 	.short	(.L_12868 - .L_12867)
.L_12867:
        /*001c*/ 	.word	0x00000000
        /*0020*/ 	.short	0x0001
        /*0022*/ 	.short	0x0008
        /*0024*/ 	.byte	0x00, 0xf5, 0x21, 0x00


	//----- nvinfo : EIATTR_KPARAM_INFO
	.align		4
.L_12868:
        /*0028*/ 	.byte	0x04, 0x17
        /*002a*/ 	.short	(.L_12870 - .L_12869)
.L_12869:
        /*002c*/ 	.word	0x00000000
        /*0030*/ 	.short	0x0000
        /*0032*/ 	.short	0x0000
        /*0034*/ 	.byte	0x00, 0xf0, 0x11, 0x00


	//----- nvinfo : EIATTR_SPARSE_MMA_MASK
	.align		4
.L_12870:
        /*0038*/ 	.byte	0x03, 0x50
        /*003a*/ 	.short	0x0000


	//----- nvinfo : EIATTR_MAXREG_COUNT
	.align		4
        /*003c*/ 	.byte	0x03, 0x1b
        /*003e*/ 	.short	0x00ff


	//----- nvinfo : EIATTR_MERCURY_ISA_VERSION
	.align		4
        /*0040*/ 	.byte	0x03, 0x5f
        /*0042*/ 	.short	0x0101


	//----- nvinfo : EIATTR_VRC_CTA_INIT_COUNT
	.align		4
        /*0044*/ 	.byte	0x02, 0x4a
	.zero		1
	.zero		1


	//----- nvinfo : EIATTR_EXIT_INSTR_OFFSETS
	.align		4
        /*0048*/ 	.byte	0x04, 0x1c
        /*004a*/ 	.short	(.L_12872 - .L_12871)


	//   ....[0]....
.L_12871:
        /*004c*/ 	.word	0x00000070


	//   ....[1]....
        /*0050*/ 	.word	0x00000190


	//----- nvinfo : EIATTR_CRS_STACK_SIZE
	.align		4
.L_12872:
        /*0054*/ 	.byte	0x04, 0x1e
        /*0056*/ 	.short	(.L_12874 - .L_12873)
.L_12873:
        /*0058*/ 	.word	0x00000000


	//----- nvinfo : EIATTR_CBANK_PARAM_SIZE
	.align		4
.L_12874:
        /*005c*/ 	.byte	0x03, 0x19
        /*005e*/ 	.short	0x0018


	//----- nvinfo : EIATTR_PARAM_CBANK
	.align		4
        /*0060*/ 	.byte	0x04, 0x0a
        /*0062*/ 	.short	(.L_12876 - .L_12875)
	.align		4
.L_12875:
        /*0064*/ 	.word	index@(.nv.constant0._Z8_sign_64iPdS_)
        /*0068*/ 	.short	0x0380
        /*006a*/ 	.short	0x0018


	//----- nvinfo : EIATTR_SW_WAR
	.align		4
.L_12876:
        /*006c*/ 	.byte	0x04, 0x36
        /*006e*/ 	.short	(.L_12878 - .L_12877)
.L_12877:
        /*0070*/ 	.word	0x00000008
.L_12878:


//--------------------- .nv.info._Z8_sign_32iPfS_ --------------------------
	.section	.nv.info._Z8_sign_32iPfS_,"",@"SHT_CUDA_INFO"
	.sectionflags	@""
	.align	4


	//----- nvinfo : EIATTR_CUDA_API_VERSION
	.align		4
        /*0000*/ 	.byte	0x04, 0x37
        /*0002*/ 	.short	(.L_12880 - .L_12879)
.L_12879:
        /*0004*/ 	.word	0x00000082


	//----- nvinfo : EIATTR_KPARAM_INFO
	.align		4
.L_12880:
        /*0008*/ 	.byte	0x04, 0x17
        /*000a*/ 	.short	(.L_12882 - .L_12881)
.L_12881:
        /*000c*/ 	.word	0x00000000
        /*0010*/ 	.short	0x0002
        /*0012*/ 	.short	0x0010
        /*0014*/ 	.byte	0x00, 0xf5, 0x21, 0x00


	//----- nvinfo : EIATTR_KPARAM_INFO
	.align		4
.L_12882:
        /*0018*/ 	.byte	0x04, 0x17
        /*001a*/ 	.short	(.L_12884 - .L_12883)
.L_12883:
        /*001c*/ 	.word	0x00000000
        /*0020*/ 	.short	0x0001
        /*0022*/ 	.short	0x0008
        /*0024*/ 	.byte	0x00, 0xf5, 0x21, 0x00


	//----- nvinfo : EIATTR_KPARAM_INFO
	.align		4
.L_12884:
        /*0028*/ 	.byte	0x04, 0x17
        /*002a*/ 	.short	(.L_12886 - .L_12885)
.L_12885:
        /*002c*/ 	.word	0x00000000
        /*0030*/ 	.short	0x0000
        /*0032*/ 	.short	0x0000
        /*0034*/ 	.byte	0x00, 0xf0, 0x11, 0x00


	//----- nvinfo : EIATTR_SPARSE_MMA_MASK
	.align		4
.L_12886:
        /*0038*/ 	.byte	0x03, 0x50
        /*003a*/ 	.short	0x0000


	//----- nvinfo : EIATTR_MAXREG_COUNT
	.align		4
        /*003c*/ 	.byte	0x03, 0x1b
        /*003e*/ 	.short	0x00ff


	//----- nvinfo : EIATTR_MERCURY_ISA_VERSION
	.align		4
        /*0040*/ 	.byte	0x03, 0x5f
        /*0042*/ 	.short	0x0101


	//----- nvinfo : EIATTR_VRC_CTA_INIT_COUNT
	.align		4
        /*0044*/ 	.byte	0x02, 0x4a
	.zero		1
	.zero		1


	//----- nvinfo : EIATTR_EXIT_INSTR_OFFSETS
	.align		4
        /*0048*/ 	.byte	0x04, 0x1c
        /*004a*/ 	.short	(.L_12888 - .L_12887)


	//   ....[0]....
.L_12887:
        /*004c*/ 	.word	0x00000070


	//   ....[1]....
        /*0050*/ 	.word	0x00000190


	//----- nvinfo : EIATTR_CRS_STACK_SIZE
	.align		4
.L_12888:
        /*0054*/ 	.byte	0x04, 0x1e
        /*0056*/ 	.short	(.L_12890 - .L_12889)
.L_12889:
        /*0058*/ 	.word	0x00000000


	//----- nvinfo : EIATTR_CBANK_PARAM_SIZE
	.align		4
.L_12890:
        /*005c*/ 	.byte	0x03, 0x19
        /*005e*/ 	.short	0x0018


	//----- nvinfo : EIATTR_PARAM_CBANK
	.align		4
        /*0060*/ 	.byte	0x04, 0x0a
        /*0062*/ 	.short	(.L_12892 - .L_12891)
	.align		4
.L_12891:
        /*0064*/ 	.word	index@(.nv.constant0._Z8_sign_32iPfS_)
        /*0068*/ 	.short	0x0380
        /*006a*/ 	.short	0x0018


	//----- nvinfo : EIATTR_SW_WAR
	.align		4
.L_12892:
        /*006c*/ 	.byte	0x04, 0x36
        /*006e*/ 	.short	(.L_12894 - .L_12893)
.L_12893:
        /*0070*/ 	.word	0x00000008
.L_12894:


//--------------------- .nv.info._Z8_sigm_64iPdS_ --------------------------
	.section	.nv.info._Z8_sigm_64iPdS_,"",@"SHT_CUDA_INFO"
	.sectionflags	@""
	.align	4


	//----- nvinfo : EIATTR_CUDA_API_VERSION
	.align		4
        /*0000*/ 	.byte	0x04, 0x37
        /*0002*/ 	.short	(.L_12896 - .L_12895)
.L_12895:
        /*0004*/ 	.word	0x00000082


	//----- nvinfo : EIATTR_KPARAM_INFO
	.align		4
.L_12896:
        /*0008*/ 	.byte	0x04, 0x17
        /*000a*/ 	.short	(.L_12898 - .L_12897)
.L_12897:
        /*000c*/ 	.word	0x00000000
        /*0010*/ 	.short	0x0002
        /*0012*/ 	.short	0x0010
        /*0014*/ 	.byte	0x00, 0xf5, 0x21, 0x00


	//----- nvinfo : EIATTR_KPARAM_INFO
	.align		4
.L_12898:
        /*0018*/ 	.byte	0x04, 0x17
        /*001a*/ 	.short	(.L_12900 - .L_12899)
.L_12899:
        /*001c*/ 	.word	0x00000000
        /*0020*/ 	.short	0x0001
        /*0022*/ 	.short	0x0008
        /*0024*/ 	.byte	0x00, 0xf5, 0x21, 0x00


	//----- nvinfo : EIATTR_KPARAM_INFO
	.align		4
.L_12900:
        /*0028*/ 	.byte	0x04, 0x17
        /*002a*/ 	.short	(.L_12902 - .L_12901)
.L_12901:
        /*002c*/ 	.word	0x00000000
        /*0030*/ 	.short	0x0000
        /*0032*/ 	.short	0x0000
        /*0034*/ 	.byte	0x00, 0xf0, 0x11, 0x00


	//----- nvinfo : EIATTR_SPARSE_MMA_MASK
	.align		4
.L_12902:
        /*0038*/ 	.byte	0x03, 0x50
        /*003a*/ 	.short	0x0000


	//----- nvinfo : EIATTR_MAXREG_COUNT
	.align		4
        /*003c*/ 	.byte	0x03, 0x1b
        /*003e*/ 	.short	0x00ff


	//----- nvinfo : EIATTR_MERCURY_ISA_VERSION
	.align		4
        /*0040*/ 	.byte	0x03, 0x5f
        /*0042*/ 	.short	0x0101


	//----- nvinfo : EIATTR_VRC_CTA_INIT_COUNT
	.align		4
        /*0044*/ 	.byte	0x02, 0x4a
	.zero		1
	.zero		1


	//----- nvinfo : EIATTR_EXIT_INSTR_OFFSETS
	.align		4
        /*0048*/ 	.byte	0x04, 0x1c
        /*004a*/ 	.short	(.L_12904 - .L_12903)


	//   ....[0]....
.L_12903:
        /*004c*/ 	.word	0x00000070


	//   ....[1]....
        /*0050*/ 	.word	0x00000bc0


	//----- nvinfo : EIATTR_CRS_STACK_SIZE
	.align		4
.L_12904:
        /*0054*/ 	.byte	0x04, 0x1e
        /*0056*/ 	.short	(.L_12906 - .L_12905)
.L_12905:
        /*0058*/ 	.word	0x00000000


	//----- nvinfo : EIATTR_CBANK_PARAM_SIZE
	.align		4
.L_12906:
        /*005c*/ 	.byte	0x03, 0x19
        /*005e*/ 	.short	0x0018


	//----- nvinfo : EIATTR_PARAM_CBANK
	.align		4
        /*0060*/ 	.byte	0x04, 0x0a
        /*0062*/ 	.short	(.L_12908 - .L_12907)
	.align		4
.L_12907:
        /*0064*/ 	.word	index@(.nv.constant0._Z8_sigm_64iPdS_)
        /*0068*/ 	.short	0x0380
        /*006a*/ 	.short	0x0018


	//----- nvinfo : EIATTR_SW_WAR
	.align		4
.L_12908:
        /*006c*/ 	.byte	0x04, 0x36
        /*006e*/ 	.short	(.L_12910 - .L_12909)
.L_12909:
        /*0070*/ 	.word	0x00000008
.L_12910:


//--------------------- .nv.info._Z8_sigm_32iPfS_ --------------------------
	.section	.nv.info._Z8_sigm_32iPfS_,"",@"SHT_CUDA_INFO"
	.sectionflags	@""
	.align	4


	//----- nvinfo : EIATTR_CUDA_API_VERSION
	.align		4
        /*0000*/ 	.byte	0x04, 0x37
        /*0002*/ 	.short	(.L_12912 - .L_12911)
.L_12911:
        /*0004*/ 	.word	0x00000082


	//----- nvinfo : EIATTR_KPARAM_INFO
	.align		4
.L_12912:
        /*0008*/ 	.byte	0x04, 0x17
        /*000a*/ 	.short	(.L_12914 - .L_12913)
.L_12913:
        /*000c*/ 	.word	0x00000000
        /*0010*/ 	.short	0x0002
        /*0012*/ 	.short	0x0010
        /*0014*/ 	.byte	0x00, 0xf5, 0x21, 0x00


	//----- nvinfo : EIATTR_KPARAM_INFO
	.align		4
.L_12914:
        /*0018*/ 	.byte	0x04, 0x17
        /*001a*/ 	.short	(.L_12916 - .L_12915)
.L_12915:
        /*001c*/ 	.word	0x00000000
        /*0020*/ 	.short	0x0001
        /*0022*/ 	.short	0x0008
        /*0024*/ 	.byte	0x00, 0xf5, 0x21, 0x00


	//----- nvinfo : EIATTR_KPARAM_INFO
	.align		4
.L_12916:
        /*0028*/ 	.byte	0x04, 0x17
        /*002a*/ 	.short	(.L_12918 - .L_12917)
.L_12917:
        /*002c*/ 	.word	0x00000000
        /*0030*/ 	.short	0x0000
        /*0032*/ 	.short	0x0000
        /*0034*/ 	.byte	0x00, 0xf0, 0x11, 0x00


	//----- nvinfo : EIATTR_SPARSE_MMA_MASK
	.align		4
.L_12918:
        /*0038*/ 	.byte	0x03, 0x50
        /*003a*/ 	.short	0x0000


	//----- nvinfo : EIATTR_MAXREG_COUNT
	.align		4
        /*003c*/ 	.byte	0x03, 0x1b
        /*003e*/ 	.short	0x00ff


	//----- nvinfo : EIATTR_MERCURY_ISA_VERSION
	.align		4
        /*0040*/ 	.byte	0x03, 0x5f
        /*0042*/ 	.short	0x0101


	//----- nvinfo : EIATTR_VRC_CTA_INIT_COUNT
	.align		4
        /*0044*/ 	.byte	0x02, 0x4a
	.zero		1
	.zero		1


	//----- nvinfo : EIATTR_EXIT_INSTR_OFFSETS
	.align		4
        /*0048*/ 	.byte	0x04, 0x1c
        /*004a*/ 	.short	(.L_12920 - .L_12919)


	//   ....[0]....
.L_12919:
        /*004c*/ 	.word	0x00000070


	//   ....[1]....
        /*0050*/ 	.word	0x000004b0


	//----- nvinfo : EIATTR_CRS_STACK_SIZE
	.align		4
.L_12920:
        /*0054*/ 	.byte	0x04, 0x1e
        /*0056*/ 	.short	(.L_12922 - .L_12921)
.L_12921:
        /*0058*/ 	.word	0x00000000


	//----- nvinfo : EIATTR_CBANK_PARAM_SIZE
	.align		4
.L_12922:
        /*005c*/ 	.byte	0x03, 0x19
        /*005e*/ 	.short	0x0018


	//----- nvinfo : EIATTR_PARAM_CBANK
	.align		4
        /*0060*/ 	.byte	0x04, 0x0a
        /*0062*/ 	.short	(.L_12924 - .L_12923)
	.align		4
.L_12923:
        /*0064*/ 	.word	index@(.nv.constant0._Z8_sigm_32iPfS_)
        /*0068*/ 	.short	0x0380
        /*006a*/ 	.short	0x0018


	//----- nvinfo : EIATTR_SW_WAR
	.align		4
.L_12924:
        /*006c*/ 	.byte	0x04, 0x36
        /*006e*/ 	.short	(.L_12926 - .L_12925)
.L_12925:
        /*0070*/ 	.word	0x00000008
.L_12926:


//--------------------- .nv.info._Z9_round_64iPdS_ --------------------------
	.section	.nv.info._Z9_round_64iPdS_,"",@"SHT_CUDA_INFO"
	.sectionflags	@""
	.align	4


	//----- nvinfo : EIATTR_CUDA_API_VERSION
	.align		4
        /*0000*/ 	.byte	0x04, 0x37
        /*0002*/ 	.short	(.L_12928 - .L_12927)
.L_12927:
        /*0004*/ 	.word	0x00000082


	//----- nvinfo : EIATTR_KPARAM_INFO
	.align		4
.L_12928:
        /*0008*/ 	.byte	0x04, 0x17
        /*000a*/ 	.short	(.L_12930 - .L_12929)
.L_12929:
        /*000c*/ 	.word	0x00000000
        /*0010*/ 	.short	0x0002
        /*0012*/ 	.short	0x0010
        /*0014*/ 	.byte	0x00, 0xf5, 0x21, 0x00


	//----- nvinfo : EIATTR_KPARAM_INFO
	.align		4
.L_12930:
        /*0018*/ 	.byte	0x04, 0x17
        /*001a*/ 	.short	(.L_12932 - .L_12931)
.L_12931:
        /*001c*/ 	.word	0x00000000
        /*0020*/ 	.short	0x0001
        /*0022*/ 	.short	0x0008
        /*0024*/ 	.byte	0x00, 0xf5, 0x21, 0x00


	//----- nvinfo : EIATTR_KPARAM_INFO
	.align		4
.L_12932:
        /*0028*/ 	.byte	0x04, 0x17
        /*002a*/ 	.short	(.L_12934 - .L_12933)
.L_12933:
        /*002c*/ 	.word	0x00000000
        /*0030*/ 	.short	0x0000
        /*0032*/ 	.short	0x0000
        /*0034*/ 	.byte	0x00, 0xf0, 0x11, 0x00


	//----- nvinfo : EIATTR_SPARSE_MMA_MASK
	.align		4
.L_12934:
        /*0038*/ 	.byte	0x03, 0x50
        /*003a*/ 	.short	0x0000


	//----- nvinfo : EIATTR_MAXREG_COUNT
	.align		4
        /*003c*/ 	.byte	0x03, 0x1b
        /*003e*/ 	.short	0x00ff


	//----- nvinfo : EIATTR_MERCURY_ISA_VERSION
	.align		4
        /*0040*/ 	.byte	0x03, 0x5f
        /*0042*/ 	.short	0x0101


	//----- nvinfo : EIATTR_VRC_CTA_INIT_COUNT
	.align		4
        /*0044*/ 	.byte	0x02, 0x4a
	.zero		1
	.zero		1


	//----- nvinfo : EIATTR_EXIT_INSTR_OFFSETS
	.align		4
        /*0048*/ 	.byte	0x04, 0x1c
        /*004a*/ 	.short	(.L_12936 - .L_12935)


	//   ....[0]....
.L_12935:
        /*004c*/ 	.word	0x00000070


	//   ....[1]....
        /*0050*/ 	.word	0x00000190


	//----- nvinfo : EIATTR_CRS_STACK_SIZE
	.align		4
.L_12936:
        /*0054*/ 	.byte	0x04, 0x1e
        /*0056*/ 	.short	(.L_12938 - .L_12937)
.L_12937:
        /*0058*/ 	.word	0x00000000


	//----- nvinfo : EIATTR_CBANK_PARAM_SIZE
	.align		4
.L_12938:
        /*005c*/ 	.byte	0x03, 0x19
        /*005e*/ 	.short	0x0018


	//----- nvinfo : EIATTR_PARAM_CBANK
	.align		4
        /*0060*/ 	.byte	0x04, 0x0a
        /*0062*/ 	.short	(.L_12940 - .L_12939)
	.align		4
.L_12939:
        /*0064*/ 	.word	index@(.nv.constant0._Z9_round_64iPdS_)
        /*0068*/ 	.short	0x0380
        /*006a*/ 	.short	0x0018


	//----- nvinfo : EIATTR_SW_WAR
	.align		4
.L_12940:
        /*006c*/ 	.byte	0x04, 0x36
        /*006e*/ 	.short	(.L_12942 - .L_12941)
.L_12941:
        /*0070*/ 	.word	0x00000008
.L_12942:


//--------------------- .nv.info._Z9_round_32iPfS_ --------------------------
	.section	.nv.info._Z9_round_32iPfS_,"",@"SHT_CUDA_INFO"
	.sectionflags	@""
	.align	4


	//----- nvinfo : EIATTR_CUDA_API_VERSION
	.align		4
        /*0000*/ 	.byte	0x04, 0x37
        /*0002*/ 	.short	(.L_12944 - .L_12943)
.L_12943:
        /*0004*/ 	.word	0x00000082


	//----- nvinfo : EIATTR_KPARAM_INFO
	.align		4
.L_12944:
        /*0008*/ 	.byte	0x04, 0x17
        /*000a*/ 	.short	(.L_12946 - .L_12945)
.L_12945:
        /*000c*/ 	.word	0x00000000
        /*0010*/ 	.short	0x0002
        /*0012*/ 	.short	0x0010
        /*0014*/ 	.byte	0x00, 0xf5, 0x21, 0x00


	//----- nvinfo : EIATTR_KPARAM_INFO
	.align		4
.L_12946:
        /*0018*/ 	.byte	0x04, 0x17
        /*001a*/ 	.short	(.L_12948 - .L_12947)
.L_12947:
        /*001c*/ 	.word	0x00000000
        /*0020*/ 	.short	0x0001
        /*0022*/ 	.short	0x0008
        /*0024*/ 	.byte	0x00, 0xf5, 0x21, 0x00


	//----- nvinfo : EIATTR_KPARAM_INFO
	.align		4
.L_12948:
        /*0028*/ 	.byte	0x04, 0x17
        /*002a*/ 	.short	(.L_12950 - .L_12949)
.L_12949:
        /*002c*/ 	.word	0x00000000
        /*0030*/ 	.short	0x0000
        /*0032*/ 	.short	0x0000
        /*0034*/ 	.byte	0x00, 0xf0, 0x11, 0x00


	//----- nvinfo : EIATTR_SPARSE_MMA_MASK
	.align		4
.L_12950:
        /*0038*/ 	.byte	0x03, 0x50
        /*003a*/ 	.short	0x0000


	//----- nvinfo : EIATTR_MAXREG_COUNT
	.align		4
        /*003c*/ 	.byte	0x03, 0x1b
        /*003e*/ 	.short	0x00ff


	//----- nvinfo : EIATTR_MERCURY_ISA_VERSION
	.align		4
        /*0040*/ 	.byte	0x03, 0x5f
        /*0042*/ 	.short	0x0101


	//----- nvinfo : EIATTR_VRC_CTA_INIT_COUNT
	.align		4
        /*0044*/ 	.byte	0x02, 0x4a
	.zero		1
	.zero		1


	//----- nvinfo : EIATTR_EXIT_INSTR_OFFSETS
	.align		4
        /*0048*/ 	.byte	0x04, 0x1c
        /*004a*/ 	.short	(.L_12952 - .L_12951)


	//   ....[0]....
.L_12951:
        /*004c*/ 	.word	0x00000070


	//   ....[1]....
        /*0050*/ 	.word	0x00000180


	//----- nvinfo : EIATTR_CRS_STACK_SIZE
	.align		4
.L_12952:
        /*0054*/ 	.byte	0x04, 0x1e
        /*0056*/ 	.short	(.L_12954 - .L_12953)
.L_12953:
        /*0058*/ 	.word	0x00000000


	//----- nvinfo : EIATTR_CBANK_PARAM_SIZE
	.align		4
.L_12954:
        /*005c*/ 	.byte	0x03, 0x19
        /*005e*/ 	.short	0x0018


	//----- nvinfo : EIATTR_PARAM_CBANK
	.align		4
        /*0060*/ 	.byte	0x04, 0x0a
        /*0062*/ 	.short	(.L_12956 - .L_12955)
	.align		4
.L_12955:
        /*0064*/ 	.word	index@(.nv.constant0._Z9_round_32iPfS_)
        /*0068*/ 	.short	0x0380
        /*006a*/ 	.short	0x0018


	//----- nvinfo : EIATTR_SW_WAR
	.align		4
.L_12956:
        /*006c*/ 	.byte	0x04, 0x36
        /*006e*/ 	.short	(.L_12958 - .L_12957)
.L_12957:
        /*0070*/ 	.word	0x00000008
.L_12958:


//--------------------- .nv.info._Z8_relu_64iPdS_ --------------------------
	.section	.nv.info._Z8_relu_64iPdS_,"",@"SHT_CUDA_INFO"
	.sectionflags	@""
	.align	4


	//----- nvinfo : EIATTR_CUDA_API_VERSION
	.align		4
        /*0000*/ 	.byte	0x04, 0x37
        /*0002*/ 	.short	(.L_12960 - .L_12959)
.L_12959:
        /*0004*/ 	.word	0x00000082


	//----- nvinfo : EIATTR_KPARAM_INFO
	.align		4
.L_12960:
        /*0008*/ 	.byte	0x04, 0x17
        /*000a*/ 	.short	(.L_12962 - .L_12961)
.L_12961:
        /*000c*/ 	.word	0x00000000
        /*0010*/ 	.short	0x0002
        /*0012*/ 	.short	0x0010
        /*0014*/ 	.byte	0x00, 0xf5, 0x21, 0x00


	//----- nvinfo : EIATTR_KPARAM_INFO
	.align		4
.L_12962:
        /*0018*/ 	.byte	0x04, 0x17
        /*001a*/ 	.short	(.L_12964 - .L_12963)
.L_12963:
        /*001c*/ 	.word	0x00000000
        /*0020*/ 	.short	0x0001
        /*0022*/ 	.short	0x0008
        /*0024*/ 	.byte	0x00, 0xf5, 0x21, 0x00


	//----- nvinfo : EIATTR_KPARAM_INFO
	.align		4
.L_12964:
        /*0028*/ 	.byte	0x04, 0x17
        /*002a*/ 	.short	(.L_12966 - .L_12965)
.L_12965:
        /*002c*/ 	.word	0x00000000
        /*0030*/ 	.short	0x0000
        /*0032*/ 	.short	0x0000
        /*0034*/ 	.byte	0x00, 0xf0, 0x11, 0x00


	//----- nvinfo : EIATTR_SPARSE_MMA_MASK
	.align		4
.L_12966:
        /*0038*/ 	.byte	0x03, 0x50
        /*003a*/ 	.short	0x0000


	//----- nvinfo : EIATTR_MAXREG_COUNT
	.align		4
        /*003c*/ 	.byte	0x03, 0x1b
        /*003e*/ 	.short	0x00ff


	//----- nvinfo : EIATTR_MERCURY_ISA_VERSION
	.align		4
        /*0040*/ 	.byte	0x03, 0x5f
        /*0042*/ 	.short	0x0101


	//----- nvinfo : EIATTR_VRC_CTA_INIT_COUNT
	.align		4
        /*0044*/ 	.byte	0x02, 0x4a
	.zero		1
	.zero		1


	//----- nvinfo : EIATTR_EXIT_INSTR_OFFSETS
	.align		4
        /*0048*/ 	.byte	0x04, 0x1c
        /*004a*/ 	.short	(.L_12968 - .L_12967)


	//   ....[0]....
.L_12967:
        /*004c*/ 	.word	0x00000070


	//   ....[1]....
        /*0050*/ 	.word	0x000001c0


	//----- nvinfo : EIATTR_CRS_STACK_SIZE
	.align		4
.L_12968:
        /*0054*/ 	.byte	0x04, 0x1e
        /*0056*/ 	.short	(.L_12970 - .L_12969)
.L_12969:
        /*0058*/ 	.word	0x00000000


	//----- nvinfo : EIATTR_CBANK_PARAM_SIZE
	.align		4
.L_12970:
        /*005c*/ 	.byte	0x03, 0x19
        /*005e*/ 	.short	0x0018


	//----- nvinfo : EIATTR_PARAM_CBANK
	.align		4
        /*0060*/ 	.byte	0x04, 0x0a
        /*0062*/ 	.short	(.L_12972 - .L_12971)
	.align		4
.L_12971:
        /*0064*/ 	.word	index@(.nv.constant0._Z8_relu_64iPdS_)
        /*0068*/ 	.short	0x0380
        /*006a*/ 	.short	0x0018


	//----- nvinfo : EIATTR_SW_WAR
	.align		4
.L_12972:
        /*006c*/ 	.byte	0x04, 0x36
        /*006e*/ 	.short	(.L_12974 - .L_12973)
.L_12973:
        /*0070*/ 	.word	0x00000008
.L_12974:


//--------------------- .nv.info._Z8_relu_32iPfS_ --------------------------
	.section	.nv.info._Z8_relu_32iPfS_,"",@"SHT_CUDA_INFO"
	.sectionflags	@""
	.align	4


	//----- nvinfo : EIATTR_CUDA_API_VERSION
	.align		4
        /*0000*/ 	.byte	0x04, 0x37
        /*0002*/ 	.short	(.L_12976 - .L_12975)
.L_12975:
        /*0004*/ 	.word	0x00000082


	//----- nvinfo : EIATTR_KPARAM_INFO
	.align		4
.L_12976:
        /*0008*/ 	.byte	0x04, 0x17
        /*000a*/ 	.short	(.L_12978 - .L_12977)
.L_12977:
        /*000c*/ 	.word	0x00000000
        /*0010*/ 	.short	0x0002
        /*0012*/ 	.short	0x0010
        /*0014*/ 	.byte	0x00, 0xf5, 0x21, 0x00


	//----- nvinfo : EIATTR_KPARAM_INFO
	.align		4
.L_12978:
        /*0018*/ 	.byte	0x04, 0x17
        /*001a*/ 	.short	(.L_12980 - .L_12979)
.L_12979:
        /*001c*/ 	.word	0x00000000
        /*0020*/ 	.short	0x0001
        /*0022*/ 	.short	0x0008
        /*0024*/ 	.byte	0x00, 0xf5, 0x21, 0x00


	//----- nvinfo : EIATTR_KPARAM_INFO
	.align		4
.L_12980:
        /*0028*/ 	.byte	0x04, 0x17
        /*002a*/ 	.short	(.L_12982 - .L_12981)
.L_12981:
        /*002c*/ 	.word	0x00000000
        /*0030*/ 	.short	0x0000
        /*0032*/ 	.short	0x0000
        /*0034*/ 	.byte	0x00, 0xf0, 0x11, 0x00


	//----- nvinfo : EIATTR_SPARSE_MMA_MASK
	.align		4
.L_12982:
        /*0038*/ 	.byte	0x03, 0x50
        /*003a*/ 	.short	0x0000


	//----- nvinfo : EIATTR_MAXREG_COUNT
	.align		4
        /*003c*/ 	.byte	0x03, 0x1b
        /*003e*/ 	.short	0x00ff


	//----- nvinfo : EIATTR_MERCURY_ISA_VERSION
	.align		4
        /*0040*/ 	.byte	0x03, 0x5f
        /*0042*/ 	.short	0x0101


	//----- nvinfo : EIATTR_VRC_CTA_INIT_COUNT
	.align		4
        /*0044*/ 	.byte	0x02, 0x4a
	.zero		1
	.zero		1


	//----- nvinfo : EIATTR_EXIT_INSTR_OFFSETS
	.align		4
        /*0048*/ 	.byte	0x04, 0x1c
        /*004a*/ 	.short	(.L_12984 - .L_12983)


	//   ....[0]....
.L_12983:
        /*004c*/ 	.word	0x00000070


	//   ....[1]....
        /*0050*/ 	.word	0x00000150


	//----- nvinfo : EIATTR_CRS_STACK_SIZE
	.align		4
.L_12984:
        /*0054*/ 	.byte	0x04, 0x1e
        /*0056*/ 	.short	(.L_12986 - .L_12985)
.L_12985:
        /*0058*/ 	.word	0x00000000


	//----- nvinfo : EIATTR_CBANK_PARAM_SIZE
	.align		4
.L_12986:
        /*005c*/ 	.byte	0x03, 0x19
        /*005e*/ 	.short	0x0018


	//----- nvinfo : EIATTR_PARAM_CBANK
	.align		4
        /*0060*/ 	.byte	0x04, 0x0a
        /*0062*/ 	.short	(.L_12988 - .L_12987)
	.align		4
.L_12987:
        /*0064*/ 	.word	index@(.nv.constant0._Z8_relu_32iPfS_)
        /*0068*/ 	.short	0x0380
        /*006a*/ 	.short	0x0018


	//----- nvinfo : EIATTR_SW_WAR
	.align		4
.L_12988:
        /*006c*/ 	.byte	0x04, 0x36
        /*006e*/ 	.short	(.L_12990 - .L_12989)
.L_12989:
        /*0070*/ 	.word	0x00000008
.L_12990:


//--------------------- .nv.info._Z7_neg_64iPdS_  --------------------------
	.section	.nv.info._Z7_neg_64iPdS_,"",@"SHT_CUDA_INFO"
	.sectionflags	@""
	.align	4


	//----- nvinfo : EIATTR_CUDA_API_VERSION
	.align		4
        /*0000*/ 	.byte	0x04, 0x37
        /*0002*/ 	.short	(.L_12992 - .L_12991)
.L_12991:
        /*0004*/ 	.word	0x00000082


	//----- nvinfo : EIATTR_KPARAM_INFO
	.align		4
.L_12992:
        /*0008*/ 	.byte	0x04, 0x17
        /*000a*/ 	.short	(.L_12994 - .L_12993)
.L_12993:
        /*000c*/ 	.word	0x00000000
        /*0010*/ 	.short	0x0002
        /*0012*/ 	.short	0x0010
        /*0014*/ 	.byte	0x00, 0xf5, 0x21, 0x00


	//----- nvinfo : EIATTR_KPARAM_INFO
	.align		4
.L_12994:
        /*0018*/ 	.byte	0x04, 0x17
        /*001a*/ 	.short	(.L_12996 - .L_12995)
.L_12995:
        /*001c*/ 	.word	0x00000000
        /*0020*/ 	.short	0x0001
        /*0022*/ 	.short	0x0008
        /*0024*/ 	.byte	0x00, 0xf5, 0x21, 0x00


	//----- nvinfo : EIATTR_KPARAM_INFO
	.align		4
.L_12996:
        /*0028*/ 	.byte	0x04, 0x17
        /*002a*/ 	.short	(.L_12998 - .L_12997)
.L_12997:
        /*002c*/ 	.word	0x00000000
        /*0030*/ 	.short	0x0000
        /*0032*/ 	.short	0x0000
        /*0034*/ 	.byte	0x00, 0xf0, 0x11, 0x00


	//----- nvinfo : EIATTR_SPARSE_MMA_MASK
	.align		4
.L_12998:
        /*0038*/ 	.byte	0x03, 0x50
        /*003a*/ 	.short	0x0000


	//----- nvinfo : EIATTR_MAXREG_COUNT
	.align		4
        /*003c*/ 	.byte	0x03, 0x1b
        /*003e*/ 	.short	0x00ff


	//----- nvinfo : EIATTR_MERCURY_ISA_VERSION
	.align		4
        /*0040*/ 	.byte	0x03, 0x5f
        /*0042*/ 	.short	0x0101


	//----- nvinfo : EIATTR_VRC_CTA_INIT_COUNT
	.align		4
        /*0044*/ 	.byte	0x02, 0x4a
	.zero		1
	.zero		1


	//----- nvinfo : EIATTR_EXIT_INSTR_OFFSETS
	.align		4
        /*0048*/ 	.byte	0x04, 0x1c
        /*004a*/ 	.short	(.L_13000 - .L_12999)


	//   ....[0]....
.L_12999:
        /*004c*/ 	.word	0x00000070


	//   ....[1]....
        /*0050*/ 	.word	0x00000150


	//----- nvinfo : EIATTR_CRS_STACK_SIZE
	.align		4
.L_13000:
        /*0054*/ 	.byte	0x04, 0x1e
        /*0056*/ 	.short	(.L_13002 - .L_13001)
.L_13001:
        /*0058*/ 	.word	0x00000000


	//----- nvinfo : EIATTR_CBANK_PARAM_SIZE
	.align		4
.L_13002:
        /*005c*/ 	.byte	0x03, 0x19
        /*005e*/ 	.short	0x0018


	//----- nvinfo : EIATTR_PARAM_CBANK
	.align		4
        /*0060*/ 	.byte	0x04, 0x0a
        /*0062*/ 	.short	(.L_13004 - .L_13003)
	.align		4
.L_13003:
        /*0064*/ 	.word	index@(.nv.constant0._Z7_neg_64iPdS_)
        /*0068*/ 	.short	0x0380
        /*006a*/ 	.short	0x0018


	//----- nvinfo : EIATTR_SW_WAR
	.align		4
.L_13004:
        /*006c*/ 	.byte	0x04, 0x36
        /*006e*/ 	.short	(.L_13006 - .L_13005)
.L_13005:
        /*0070*/ 	.word	0x00000008
.L_13006:


//--------------------- .nv.info._Z7_neg_32iPfS_  --------------------------
	.section	.nv.info._Z7_neg_32iPfS_,"",@"SHT_CUDA_INFO"
	.sectionflags	@""
	.align	4


	//----- nvinfo : EIATTR_CUDA_API_VERSION
	.align		4
        /*0000*/ 	.byte	0x04, 0x37
        /*0002*/ 	.short	(.L_13008 - .L_13007)
.L_13007:
        /*0004*/ 	.word	0x00000082


	//----- nvinfo : EIATTR_KPARAM_INFO
	.align		4
.L_13008:
        /*0008*/ 	.byte	0x04, 0x17
        /*000a*/ 	.short	(.L_13010 - .L_13009)
.L_13009:
        /*000c*/ 	.word	0x00000000
        /*0010*/ 	.short	0x0002
        /*0012*/ 	.short	0x0010
        /*0014*/ 	.byte	0x00, 0xf5, 0x21, 0x00


	//----- nvinfo : EIATTR_KPARAM_INFO
	.align		4
.L_13010:
        /*0018*/ 	.byte	0x04, 0x17
        /*001a*/ 	.short	(.L_13012 - .L_13011)
.L_13011:
        /*001c*/ 	.word	0x00000000
        /*0020*/ 	.short	0x0001
        /*0022*/ 	.short	0x0008
        /*0024*/ 	.byte	0x00, 0xf5, 0x21, 0x00


	//----- nvinfo : EIATTR_KPARAM_INFO
	.align		4
.L_13012:
        /*0028*/ 	.byte	0x04, 0x17
        /*002a*/ 	.short	(.L_13014 - .L_13013)
.L_13013:
        /*002c*/ 	.word	0x00000000
        /*0030*/ 	.short	0x0000
        /*0032*/ 	.short	0x0000
        /*0034*/ 	.byte	0x00, 0xf0, 0x11, 0x00


	//----- nvinfo : EIATTR_SPARSE_MMA_MASK
	.align		4
.L_13014:
        /*0038*/ 	.byte	0x03, 0x50
        /*003a*/ 	.short	0x0000


	//----- nvinfo : EIATTR_MAXREG_COUNT
	.align		4
        /*003c*/ 	.byte	0x03, 0x1b
        /*003e*/ 	.short	0x00ff


	//----- nvinfo : EIATTR_MERCURY_ISA_VERSION
	.align		4
        /*0040*/ 	.byte	0x03, 0x5f
        /*0042*/ 	.short	0x0101


	//----- nvinfo : EIATTR_VRC_CTA_INIT_COUNT
	.align		4
        /*0044*/ 	.byte	0x02, 0x4a
	.zero		1
	.zero		1


	//----- nvinfo : EIATTR_EXIT_INSTR_OFFSETS
	.align		4
        /*0048*/ 	.byte	0x04, 0x1c
        /*004a*/ 	.short	(.L_13016 - .L_13015)


	//   ....[0]....
.L_13015:
        /*004c*/ 	.word	0x00000070


	//   ....[1]....
        /*0050*/ 	.word	0x00000150


	//----- nvinfo : EIATTR_CRS_STACK_SIZE
	.align		4
.L_13016:
        /*0054*/ 	.byte	0x04, 0x1e
        /*0056*/ 	.short	(.L_13018 - .L_13017)
.L_13017:
        /*0058*/ 	.word	0x00000000


	//----- nvinfo : EIATTR_CBANK_PARAM_SIZE
	.align		4
.L_13018:
        /*005c*/ 	.byte	0x03, 0x19
        /*005e*/ 	.short	0x0018


	//----- nvinfo : EIATTR_PARAM_CBANK
	.align		4
        /*0060*/ 	.byte	0x04, 0x0a
        /*0062*/ 	.short	(.L_13020 - .L_13019)
	.align		4
.L_13019:
        /*0064*/ 	.word	index@(.nv.constant0._Z7_neg_32iPfS_)
        /*0068*/ 	.short	0x0380
        /*006a*/ 	.short	0x0018


	//----- nvinfo : EIATTR_SW_WAR
	.align		4
.L_13020:
        /*006c*/ 	.byte	0x04, 0x36
        /*006e*/ 	.short	(.L_13022 - .L_13021)
.L_13021:
        /*0070*/ 	.word	0x00000008
.L_13022:


//--------------------- .nv.info._Z8_log2_64iPdS_ --------------------------
	.section	.nv.info._Z8_log2_64iPdS_,"",@"SHT_CUDA_INFO"
	.sectionflags	@""
	.align	4


	//----- nvinfo : EIATTR_CUDA_API_VERSION
	.align		4
        /*0000*/ 	.byte	0x04, 0x37
        /*0002*/ 	.short	(.L_13024 - .L_13023)
.L_13023:
        /*0004*/ 	.word	0x00000082


	//----- nvinfo : EIATTR_KPARAM_INFO
	.align		4
.L_13024:
        /*0008*/ 	.byte	0x04, 0x17
        /*000a*/ 	.short	(.L_13026 - .L_13025)
.L_13025:
        /*000c*/ 	.word	0x00000000
        /*0010*/ 	.short	0x0002
        /*0012*/ 	.short	0x0010
        /*0014*/ 	.byte	0x00, 0xf5, 0x21, 0x00


	//----- nvinfo : EIATTR_KPARAM_INFO
	.align		4
.L_13026:
        /*0018*/ 	.byte	0x04, 0x17
        /*001a*/ 	.short	(.L_13028 - .L_13027)
.L_13027:
        /*001c*/ 	.word	0x00000000
        /*0020*/ 	.short	0x0001
        /*0022*/ 	.short	0x0008
        /*0024*/ 	.byte	0x00, 0xf5, 0x21, 0x00


	//----- nvinfo : EIATTR_KPARAM_INFO
	.align		4
.L_13028:
        /*0028*/ 	.byte	0x04, 0x17
        /*002a*/ 	.short	(.L_13030 - .L_13029)
.L_13029:
        /*002c*/ 	.word	0x00000000
        /*0030*/ 	.short	0x0000
        /*0032*/ 	.short	0x0000
        /*0034*/ 	.byte	0x00, 0xf0, 0x11, 0x00


	//----- nvinfo : EIATTR_SPARSE_MMA_MASK
	.align		4
.L_13030:
        /*0038*/ 	.byte	0x03, 0x50
        /*003a*/ 	.short	0x0000


	//----- nvinfo : EIATTR_MAXREG_COUNT
	.align		4
        /*003c*/ 	.byte	0x03, 0x1b
        /*003e*/ 	.short	0x00ff


	//----- nvinfo : EIATTR_MERCURY_ISA_VERSION
	.align		4
        /*0040*/ 	.byte	0x03, 0x5f
        /*0042*/ 	.short	0x0101


	//----- nvinfo : EIATTR_VRC_CTA_INIT_COUNT
	.align		4
        /*0044*/ 	.byte	0x02, 0x4a
	.zero		1
	.zero		1


	//----- nvinfo : EIATTR_EXIT_INSTR_OFFSETS
	.align		4
        /*0048*/ 	.byte	0x04, 0x1c
        /*004a*/ 	.short	(.L_13032 - .L_13031)


	//   ....[0]....
.L_13031:
        /*004c*/ 	.word	0x00000070


	//   ....[1]....
        /*0050*/ 	.word	0x00000700


	//----- nvinfo : EIATTR_CRS_STACK_SIZE
	.align		4
.L_13032:
        /*0054*/ 	.byte	0x04, 0x1e
        /*0056*/ 	.short	(.L_13034 - .L_13033)
.L_13033:
        /*0058*/ 	.word	0x00000000


	//----- nvinfo : EIATTR_CBANK_PARAM_SIZE
	.align		4
.L_13034:
        /*005c*/ 	.byte	0x03, 0x19
        /*005e*/ 	.short	0x0018


	//----- nvinfo : EIATTR_PARAM_CBANK
	.align		4
        /*0060*/ 	.byte	0x04, 0x0a
        /*0062*/ 	.short	(.L_13036 - .L_13035)
	.align		4
.L_13035:
        /*0064*/ 	.word	index@(.nv.constant0._Z8_log2_64iPdS_)
        /*0068*/ 	.short	0x0380
        /*006a*/ 	.short	0x0018


	//----- nvinfo : EIATTR_SW_WAR
	.align		4
.L_13036:
        /*006c*/ 	.byte	0x04, 0x36
        /*006e*/ 	.short	(.L_13038 - .L_13037)
.L_13037:
        /*0070*/ 	.word	0x00000008
.L_13038:


//--------------------- .nv.info._Z8_log2_32iPfS_ --------------------------
	.section	.nv.info._Z8_log2_32iPfS_,"",@"SHT_CUDA_INFO"
	.sectionflags	@""
	.align	4


	//----- nvinfo : EIATTR_CUDA_API_VERSION
	.align		4
        /*0000*/ 	.byte	0x04, 0x37
        /*0002*/ 	.short	(.L_13040 - .L_13039)
.L_13039:
        /*0004*/ 	.word	0x00000082


	//----- nvinfo : EIATTR_KPARAM_INFO
	.align		4
.L_13040:
        /*0008*/ 	.byte	0x04, 0x17
        /*000a*/ 	.short	(.L_13042 - .L_13041)
.L_13041:
        /*000c*/ 	.word	0x00000000
        /*0010*/ 	.short	0x0002
        /*0012*/ 	.short	0x0010
        /*0014*/ 	.byte	0x00, 0xf5, 0x21, 0x00


	//----- nvinfo : EIATTR_KPARAM_INFO
	.align		4
.L_13042:
        /*0018*/ 	.byte	0x04, 0x17
        /*001a*/ 	.short	(.L_13044 - .L_13043)
.L_13043:
        /*001c*/ 	.word	0x00000000
        /*0020*/ 	.short	0x0001
        /*0022*/ 	.short	0x0008
        /*0024*/ 	.byte	0x00, 0xf5, 0x21, 0x00


	//----- nvinfo : EIATTR_KPARAM_INFO
	.align		4
.L_13044:
        /*0028*/ 	.byte	0x04, 0x17
        /*002a*/ 	.short	(.L_13046 - .L_13045)
.L_13045:
        /*002c*/ 	.word	0x00000000
        /*0030*/ 	.short	0x0000
        /*0032*/ 	.short	0x0000
        /*0034*/ 	.byte	0x00, 0xf0, 0x11, 0x00


	//----- nvinfo : EIATTR_SPARSE_MMA_MASK
	.align		4
.L_13046:
        /*0038*/ 	.byte	0x03, 0x50
        /*003a*/ 	.short	0x0000


	//----- nvinfo : EIATTR_MAXREG_COUNT
	.align		4
        /*003c*/ 	.byte	0x03, 0x1b
        /*003e*/ 	.short	0x00ff


	//----- nvinfo : EIATTR_MERCURY_ISA_VERSION
	.align		4
        /*0040*/ 	.byte	0x03, 0x5f
        /*0042*/ 	.short	0x0101


	//----- nvinfo : EIATTR_VRC_CTA_INIT_COUNT
	.align		4
        /*0044*/ 	.byte	0x02, 0x4a
	.zero		1
	.zero		1


	//----- nvinfo : EIATTR_EXIT_INSTR_OFFSETS
	.align		4
        /*0048*/ 	.byte	0x04, 0x1c
        /*004a*/ 	.short	(.L_13048 - .L_13047)


	//   ....[0]....
.L_13047:
        /*004c*/ 	.word	0x00000070


	//   ....[1]....
        /*0050*/ 	.word	0x00000300


	//----- nvinfo : EIATTR_CRS_STACK_SIZE
	.align		4
.L_13048:
        /*0054*/ 	.byte	0x04, 0x1e
        /*0056*/ 	.short	(.L_13050 - .L_13049)
.L_13049:
        /*0058*/ 	.word	0x00000000


	//----- nvinfo : EIATTR_CBANK_PARAM_SIZE
	.align		4
.L_13050:
        /*005c*/ 	.byte	0x03, 0x19
        /*005e*/ 	.short	0x0018


	//----- nvinfo : EIATTR_PARAM_CBANK
	.align		4
        /*0060*/ 	.byte	0x04, 0x0a
        /*0062*/ 	.short	(.L_13052 - .L_13051)
	.align		4
.L_13051:
        /*0064*/ 	.word	index@(.nv.constant0._Z8_log2_32iPfS_)
        /*0068*/ 	.short	0x0380
        /*006a*/ 	.short	0x0018


	//----- nvinfo : EIATTR_SW_WAR
	.align		4
.L_13052:
        /*006c*/ 	.byte	0x04, 0x36
        /*006e*/ 	.short	(.L_13054 - .L_13053)
.L_13053:
        /*0070*/ 	.word	0x00000008
.L_13054:


//--------------------- .nv.info._Z9_log1p_64iPdS_ --------------------------
	.section	.nv.info._Z9_log1p_64iPdS_,"",@"SHT_CUDA_INFO"
	.sectionflags	@""
	.align	4


	//----- nvinfo : EIATTR_CUDA_API_VERSION
	.align		4
        /*0000*/ 	.byte	0x04, 0x37
        /*0002*/ 	.short	(.L_13056 - .L_13055)
.L_13055:
        /*0004*/ 	.word	0x00000082


	//----- nvinfo : EIATTR_KPARAM_INFO
	.align		4
.L_13056:
        /*0008*/ 	.byte	0x04, 0x17
        /*000a*/ 	.short	(.L_13058 - .L_13057)
.L_13057:
        /*000c*/ 	.word	0x00000000
        /*0010*/ 	.short	0x0002
        /*0012*/ 	.short	0x0010
        /*0014*/ 	.byte	0x00, 0xf5, 0x21, 0x00


	//----- nvinfo : EIATTR_KPARAM_INFO
	.align		4
.L_13058:
        /*0018*/ 	.byte	0x04, 0x17
        /*001a*/ 	.short	(.L_13060 - .L_13059)
.L_13059:
        /*001c*/ 	.word	0x00000000
        /*0020*/ 	.short	0x0001
        /*0022*/ 	.short	0x0008
        /*0024*/ 	.byte	0x00, 0xf5, 0x21, 0x00


	//----- nvinfo : EIATTR_KPARAM_INFO
	.align		4
.L_13060:
        /*0028*/ 	.byte	0x04, 0x17
        /*002a*/ 	.short	(.L_13062 - .L_13061)
.L_13061:
        /*002c*/ 	.word	0x00000000
        /*0030*/ 	.short	0x0000
        /*0032*/ 	.short	0x0000
        /*0034*/ 	.byte	0x00, 0xf0, 0x11, 0x00


	//----- nvinfo : EIATTR_SPARSE_MMA_MASK
	.align		4
.L_13062:
        /*0038*/ 	.byte	0x03, 0x50
        /*003a*/ 	.short	0x0000


	//----- nvinfo : EIATTR_MAXREG_COUNT
	.align		4
        /*003c*/ 	.byte	0x03, 0x1b
        /*003e*/ 	.short	0x00ff


	//----- nvinfo : EIATTR_MERCURY_ISA_VERSION
	.align		4
        /*0040*/ 	.byte	0x03, 0x5f
        /*0042*/ 	.short	0x0101


	//----- nvinfo : EIATTR_VRC_CTA_INIT_COUNT
	.align		4
        /*0044*/ 	.byte	0x02, 0x4a
	.zero		1
	.zero		1


	//----- nvinfo : EIATTR_EXIT_INSTR_OFFSETS
	.align		4
        /*0048*/ 	.byte	0x04, 0x1c
        /*004a*/ 	.short	(.L_13064 - .L_13063)


	//   ....[0]....
.L_13063:
        /*004c*/ 	.word	0x00000070


	//   ....[1]....
        /*0050*/ 	.word	0x00000a20


	//----- nvinfo : EIATTR_CRS_STACK_SIZE
	.align		4
.L_13064:
        /*0054*/ 	.byte	0x04, 0x1e
        /*0056*/ 	.short	(.L_13066 - .L_13065)
.L_13065:
        /*0058*/ 	.word	0x00000000


	//----- nvinfo : EIATTR_CBANK_PARAM_SIZE
	.align		4
.L_13066:
        /*005c*/ 	.byte	0x03, 0x19
        /*005e*/ 	.short	0x0018


	//----- nvinfo : EIATTR_PARAM_CBANK
	.align		4
        /*0060*/ 	.byte	0x04, 0x0a
        /*0062*/ 	.short	(.L_13068 - .L_13067)
	.align		4
.L_13067:
        /*0064*/ 	.word	index@(.nv.constant0._Z9_log1p_64iPdS_)
        /*0068*/ 	.short	0x0380
        /*006a*/ 	.short	0x0018


	//----- nvinfo : EIATTR_SW_WAR
	.align		4
.L_13068:
        /*006c*/ 	.byte	0x04, 0x36
        /*006e*/ 	.short	(.L_13070 - .L_13069)
.L_13069:
        /*0070*/ 	.word	0x00000008
.L_13070:


//--------------------- .nv.info._Z9_log1p_32iPfS_ --------------------------
	.section	.nv.info._Z9_log1p_32iPfS_,"",@"SHT_CUDA_INFO"
	.sectionflags	@""
	.align	4


	//----- nvinfo : EIATTR_CUDA_API_VERSION
	.align		4
        /*0000*/ 	.byte	0x04, 0x37
        /*0002*/ 	.short	(.L_13072 - .L_13071)
.L_13071:
        /*0004*/ 	.word	0x00000082


	//----- nvinfo : EIATTR_KPARAM_INFO
	.align		4
.L_13072:
        /*0008*/ 	.byte	0x04, 0x17
        /*000a*/ 	.short	(.L_13074 - .L_13073)
.L_13073:
        /*000c*/ 	.word	0x00000000
        /*0010*/ 	.short	0x0002
        /*0012*/ 	.short	0x0010
        /*0014*/ 	.byte	0x00, 0xf5, 0x21, 0x00


	//----- nvinfo : EIATTR_KPARAM_INFO
	.align		4
.L_13074:
        /*0018*/ 	.byte	0x04, 0x17
        /*001a*/ 	.short	(.L_13076 - .L_13075)
.L_13075:
        /*001c*/ 	.word	0x00000000
        /*0020*/ 	.short	0x0001
        /*0022*/ 	.short	0x0008
        /*0024*/ 	.byte	0x00, 0xf5, 0x21, 0x00


	//----- nvinfo : EIATTR_KPARAM_INFO
	.align		4
.L_13076:
        /*0028*/ 	.byte	0x04, 0x17
        /*002a*/ 	.short	(.L_13078 - .L_13077)
.L_13077:
        /*002c*/ 	.word	0x00000000
        /*0030*/ 	.short	0x0000
        /*0032*/ 	.short	0x0000
        /*0034*/ 	.byte	0x00, 0xf0, 0x11, 0x00


	//----- nvinfo : EIATTR_SPARSE_MMA_MASK
	.align		4
.L_13078:
        /*0038*/ 	.byte	0x03, 0x50
        /*003a*/ 	.short	0x0000


	//----- nvinfo : EIATTR_MAXREG_COUNT
	.align		4
        /*003c*/ 	.byte	0x03, 0x1b
        /*003e*/ 	.short	0x00ff


	//----- nvinfo : EIATTR_MERCURY_ISA_VERSION
	.align		4
        /*0040*/ 	.byte	0x03, 0x5f
        /*0042*/ 	.short	0x0101


	//----- nvinfo : EIATTR_VRC_CTA_INIT_COUNT
	.align		4
        /*0044*/ 	.byte	0x02, 0x4a
	.zero		1
	.zero		1


	//----- nvinfo : EIATTR_EXIT_INSTR_OFFSETS
	.align		4
        /*0048*/ 	.byte	0x04, 0x1c
        /*004a*/ 	.short	(.L_13080 - .L_13079)


	//   ....[0]....
.L_13079:
        /*004c*/ 	.word	0x00000070


	//   ....[1]....
        /*0050*/ 	.word	0x00000310


	//----- nvinfo : EIATTR_CRS_STACK_SIZE
	.align		4
.L_13080:
        /*0054*/ 	.byte	0x04, 0x1e
        /*0056*/ 	.short	(.L_13082 - .L_13081)
.L_13081:
        /*0058*/ 	.word	0x00000000


	//----- nvinfo : EIATTR_CBANK_PARAM_SIZE
	.align		4
.L_13082:
        /*005c*/ 	.byte	0x03, 0x19
        /*005e*/ 	.short	0x0018


	//----- nvinfo : EIATTR_PARAM_CBANK
	.align		4
        /*0060*/ 	.byte	0x04, 0x0a
        /*0062*/ 	.short	(.L_13084 - .L_13083)
	.align		4
.L_13083:
        /*0064*/ 	.word	index@(.nv.constant0._Z9_log1p_32iPfS_)
        /*0068*/ 	.short	0x0380
        /*006a*/ 	.short	0x0018


	//----- nvinfo : EIATTR_SW_WAR
	.align		4
.L_13084:
        /*006c*/ 	.byte	0x04, 0x36
        /*006e*/ 	.short	(.L_13086 - .L_13085)
.L_13085:
        /*0070*/ 	.word	0x00000008
.L_13086:


//--------------------- .nv.info._Z9_log10_64iPdS_ --------------------------
	.section	.nv.info._Z9_log10_64iPdS_,"",@"SHT_CUDA_INFO"
	.sectionflags	@""
	.align	4


	//----- nvinfo : EIATTR_CUDA_API_VERSION
	.align		4
        /*0000*/ 	.byte	0x04, 0x37
        /*0002*/ 	.short	(.L_13088 - .L_13087)
.L_13087:
        /*0004*/ 	.word	0x00000082


	//----- nvinfo : EIATTR_KPARAM_INFO
	.align		4
.L_13088:
        /*0008*/ 	.byte	0x04, 0x17
        /*000a*/ 	.short	(.L_13090 - .L_13089)
.L_13089:
        /*000c*/ 	.word	0x00000000
        /*0010*/ 	.short	0x0002
        /*0012*/ 	.short	0x0010
        /*0014*/ 	.byte	0x00, 0xf5, 0x21, 0x00


	//----- nvinfo : EIATTR_KPARAM_INFO
	.align		4
.L_13090:
        /*0018*/ 	.byte	0x04, 0x17
        /*001a*/ 	.short	(.L_13092 - .L_13091)
.L_13091:
        /*001c*/ 	.word	0x00000000
        /*0020*/ 	.short	0x0001
        /*0022*/ 	.short	0x0008
        /*0024*/ 	.byte	0x00, 0xf5, 0x21, 0x00


	//----- nvinfo : EIATTR_KPARAM_INFO
	.align		4
.L_13092:
        /*0028*/ 	.byte	0x04, 0x17
        /*002a*/ 	.short	(.L_13094 - .L_13093)
.L_13093:
        /*002c*/ 	.word	0x00000000
        /*0030*/ 	.short	0x0000
        /*0032*/ 	.short	0x0000
        /*0034*/ 	.byte	0x00, 0xf0, 0x11, 0x00


	//----- nvinfo : EIATTR_SPARSE_MMA_MASK
	.align		4
.L_13094:
        /*0038*/ 	.byte	0x03, 0x50
        /*003a*/ 	.short	0x0000


	//----- nvinfo : EIATTR_MAXREG_COUNT
	.align		4
        /*003c*/ 	.byte	0x03, 0x1b
        /*003e*/ 	.short	0x00ff


	//----- nvinfo : EIATTR_MERCURY_ISA_VERSION
	.align		4
        /*0040*/ 	.byte	0x03, 0x5f
        /*0042*/ 	.short	0x0101


	//----- nvinfo : EIATTR_VRC_CTA_INIT_COUNT
	.align		4
        /*0044*/ 	.byte	0x02, 0x4a
	.zero		1
	.zero		1


	//----- nvinfo : EIATTR_EXIT_INSTR_OFFSETS
	.align		4
        /*0048*/ 	.byte	0x04, 0x1c
        /*004a*/ 	.short	(.L_13096 - .L_13095)


	//   ....[0]....
.L_13095:
        /*004c*/ 	.word	0x00000070


	//   ....[1]....
        /*0050*/ 	.word	0x00000700


	//----- nvinfo : EIATTR_CRS_STACK_SIZE
	.align		4
.L_13096:
        /*0054*/ 	.byte	0x04, 0x1e
        /*0056*/ 	.short	(.L_13098 - .L_13097)
.L_13097:
        /*0058*/ 	.word	0x00000000


	//----- nvinfo : EIATTR_CBANK_PARAM_SIZE
	.align		4
.L_13098:
        /*005c*/ 	.byte	0x03, 0x19
        /*005e*/ 	.short	0x0018


	//----- nvinfo : EIATTR_PARAM_CBANK
	.align		4
        /*0060*/ 	.byte	0x04, 0x0a
        /*0062*/ 	.short	(.L_13100 - .L_13099)
	.align		4
.L_13099:
        /*0064*/ 	.word	index@(.nv.constant0._Z9_log10_64iPdS_)
        /*0068*/ 	.short	0x0380
        /*006a*/ 	.short	0x0018


	//----- nvinfo : EIATTR_SW_WAR
	.align		4
.L_13100:
        /*006c*/ 	.byte	0x04, 0x36
        /*006e*/ 	.short	(.L_13102 - .L_13101)
.L_13101:
        /*0070*/ 	.word	0x00000008
.L_13102:


//--------------------- .nv.info._Z9_log10_32iPfS_ --------------------------
	.section	.nv.info._Z9_log10_32iPfS_,"",@"SHT_CUDA_INFO"
	.sectionflags	@""
	.align	4


	//----- nvinfo : EIATTR_CUDA_API_VERSION
	.align		4
        /*0000*/ 	.byte	0x04, 0x37
        /*0002*/ 	.short	(.L_13104 - .L_13103)
.L_13103:
        /*0004*/ 	.word	0x00000082


	//----- nvinfo : EIATTR_KPARAM_INFO
	.align		4
.L_13104:
        /*0008*/ 	.byte	0x04, 0x17
        /*000a*/ 	.short	(.L_13106 - .L_13105)
.L_13105:
        /*000c*/ 	.word	0x00000000
        /*0010*/ 	.short	0x0002
        /*0012*/ 	.short	0x0010
        /*0014*/ 	.byte	0x00, 0xf5, 0x21, 0x00


	//----- nvinfo : EIATTR_KPARAM_INFO
	.align		4
.L_13106:
        /*0018*/ 	.byte	0x04, 0x17
        /*001a*/ 	.short	(.L_13108 - .L_13107)
.L_13107:
        /*001c*/ 	.word	0x00000000
        /*0020*/ 	.short	0x0001
        /*0022*/ 	.short	0x0008
        /*0024*/ 	.byte	0x00, 0xf5, 0x21, 0x00


	//----- nvinfo : EIATTR_KPARAM_INFO
	.align		4
.L_13108:
        /*0028*/ 	.byte	0x04, 0x17
        /*002a*/ 	.short	(.L_13110 - .L_13109)
.L_13109:
        /*002c*/ 	.word	0x00000000
        /*0030*/ 	.short	0x0000
        /*0032*/ 	.short	0x0000
        /*0034*/ 	.byte	0x00, 0xf0, 0x11, 0x00


	//----- nvinfo : EIATTR_SPARSE_MMA_MASK
	.align		4
.L_13110:
        /*0038*/ 	.byte	0x03, 0x50
        /*003a*/ 	.short	0x0000


	//----- nvinfo : EIATTR_MAXREG_COUNT
	.align		4
        /*003c*/ 	.byte	0x03, 0x1b
        /*003e*/ 	.short	0x00ff


	//----- nvinfo : EIATTR_MERCURY_ISA_VERSION
	.align		4
        /*0040*/ 	.byte	0x03, 0x5f
        /*0042*/ 	.short	0x0101


	//----- nvinfo : EIATTR_VRC_CTA_INIT_COUNT
	.align		4
        /*0044*/ 	.byte	0x02, 0x4a
	.zero		1
	.zero		1


	//----- nvinfo : EIATTR_EXIT_INSTR_OFFSETS
	.align		4
        /*0048*/ 	.byte	0x04, 0x1c
        /*004a*/ 	.short	(.L_13112 - .L_13111)


	//   ....[0]....
.L_13111:
        /*004c*/ 	.word	0x00000070


	//   ....[1]....
        /*0050*/ 	.word	0x000002f0


	//----- nvinfo : EIATTR_CRS_STACK_SIZE
	.align		4
.L_13112:
        /*0054*/ 	.byte	0x04, 0x1e
        /*0056*/ 	.short	(.L_13114 - .L_13113)
.L_13113:
        /*0058*/ 	.word	0x00000000


	//----- nvinfo : EIATTR_CBANK_PARAM_SIZE
	.align		4
.L_13114:
        /*005c*/ 	.byte	0x03, 0x19
        /*005e*/ 	.short	0x0018


	//----- nvinfo : EIATTR_PARAM_CBANK
	.align		4
        /*0060*/ 	.byte	0x04, 0x0a
        /*0062*/ 	.short	(.L_13116 - .L_13115)
	.align		4
.L_13115:
        /*0064*/ 	.word	index@(.nv.constant0._Z9_log10_32iPfS_)
        /*0068*/ 	.short	0x0380
        /*006a*/ 	.short	0x0018


	//----- nvinfo : EIATTR_SW_WAR
	.align		4
.L_13116:
        /*006c*/ 	.byte	0x04, 0x36
        /*006e*/ 	.short	(.L_13118 - .L_13117)
.L_13117:
        /*0070*/ 	.word	0x00000008
.L_13118:


//--------------------- .nv.info._Z7_log_64iPdS_  --------------------------
	.section	.nv.info._Z7_log_64iPdS_,"",@"SHT_CUDA_INFO"
	.sectionflags	@""
	.align	4


	//----- nvinfo : EIATTR_CUDA_API_VERSION
	.align		4
        /*0000*/ 	.byte	0x04, 0x37
        /*0002*/ 	.short	(.L_13120 - .L_13119)
.L_13119:
        /*0004*/ 	.word	0x00000082


	//----- nvinfo : EIATTR_KPARAM_INFO
	.align		4
.L_13120:
        /*0008*/ 	.byte	0x04, 0x17
        /*000a*/ 	.short	(.L_13122 - .L_13121)
.L_13121:
        /*000c*/ 	.word	0x00000000
        /*0010*/ 	.short	0x0002
        /*0012*/ 	.short	0x0010
        /*0014*/ 	.byte	0x00, 0xf5, 0x21, 0x00


	//----- nvinfo : EIATTR_KPARAM_INFO
	.align		4
.L_13122:
        /*0018*/ 	.byte	0x04, 0x17
        /*001a*/ 	.short	(.L_13124 - .L_13123)
.L_13123:
        /*001c*/ 	.word	0x00000000
        /*0020*/ 	.short	0x0001
        /*0022*/ 	.short	0x0008
        /*0024*/ 	.byte	0x00, 0xf5, 0x21, 0x00


	//----- nvinfo : EIATTR_KPARAM_INFO
	.align		4
.L_13124:
        /*0028*/ 	.byte	0x04, 0x17
        /*002a*/ 	.short	(.L_13126 - .L_13125)
.L_13125:
        /*002c*/ 	.word	0x00000000
        /*0030*/ 	.short	0x0000
        /*0032*/ 	.short	0x0000
        /*0034*/ 	.byte	0x00, 0xf0, 0x11, 0x00


	//----- nvinfo : EIATTR_SPARSE_MMA_MASK
	.align		4
.L_13126:
        /*0038*/ 	.byte	0x03, 0x50
        /*003a*/ 	.short	0x0000


	//----- nvinfo : EIATTR_MAXREG_COUNT
	.align		4
        /*003c*/ 	.byte	0x03, 0x1b
        /*003e*/ 	.short	0x00ff


	//----- nvinfo : EIATTR_MERCURY_ISA_VERSION
	.align		4
        /*0040*/ 	.byte	0x03, 0x5f
        /*0042*/ 	.short	0x0101


	//----- nvinfo : EIATTR_VRC_CTA_INIT_COUNT
	.align		4
        /*0044*/ 	.byte	0x02, 0x4a
	.zero		1
	.zero		1


	//----- nvinfo : EIATTR_EXIT_INSTR_OFFSETS
	.align		4
        /*0048*/ 	.byte	0x04, 0x1c
        /*004a*/ 	.short	(.L_13128 - .L_13127)


	//   ....[0]....
.L_13127:
        /*004c*/ 	.word	0x00000070


	//   ....[1]....
        /*0050*/ 	.word	0x000006a0


	//----- nvinfo : EIATTR_CRS_STACK_SIZE
	.align		4
.L_13128:
        /*0054*/ 	.byte	0x04, 0x1e
        /*0056*/ 	.short	(.L_13130 - .L_13129)
.L_13129:
        /*0058*/ 	.word	0x00000000


	//----- nvinfo : EIATTR_CBANK_PARAM_SIZE
	.align		4
.L_13130:
        /*005c*/ 	.byte	0x03, 0x19
        /*005e*/ 	.short	0x0018


	//----- nvinfo : EIATTR_PARAM_CBANK
	.align		4
        /*0060*/ 	.byte	0x04, 0x0a
        /*0062*/ 	.short	(.L_13132 - .L_13131)
	.align		4
.L_13131:
        /*0064*/ 	.word	index@(.nv.constant0._Z7_log_64iPdS_)
        /*0068*/ 	.short	0x0380
        /*006a*/ 	.short	0x0018


	//----- nvinfo : EIATTR_SW_WAR
	.align		4
.L_13132:
        /*006c*/ 	.byte	0x04, 0x36
        /*006e*/ 	.short	(.L_13134 - .L_13133)
.L_13133:
        /*0070*/ 	.word	0x00000008
.L_13134:


//--------------------- .nv.info._Z7_log_32iPfS_  --------------------------
	.section	.nv.info._Z7_log_32iPfS_,"",@"SHT_CUDA_INFO"
	.sectionflags	@""
	.align	4


	//----- nvinfo : EIATTR_CUDA_API_VERSION
	.align		4
        /*0000*/ 	.byte	0x04, 0x37
        /*0002*/ 	.short	(.L_13136 - .L_13135)
.L_13135:
        /*0004*/ 	.word	0x00000082


	//----- nvinfo : EIATTR_KPARAM_INFO
	.align		4
.L_13136:
        /*0008*/ 	.byte	0x04, 0x17
        /*000a*/ 	.short	(.L_13138 - .L_13137)
.L_13137:
        /*000c*/ 	.word	0x00000000
        /*0010*/ 	.short	0x0002
        /*0012*/ 	.short	0x0010
        /*0014*/ 	.byte	0x00, 0xf5, 0x21, 0x00


	//----- nvinfo : EIATTR_KPARAM_INFO
	.align		4
.L_13138:
        /*0018*/ 	.byte	0x04, 0x17
        /*001a*/ 	.short	(.L_13140 - .L_13139)
.L_13139:
        /*001c*/ 	.word	0x00000000
        /*0020*/ 	.short	0x0001
        /*0022*/ 	.short	0x0008
        /*0024*/ 	.byte	0x00, 0xf5, 0x21, 0x00


	//----- nvinfo : EIATTR_KPARAM_INFO
	.align		4
.L_13140:
        /*0028*/ 	.byte	0x04, 0x17
        /*002a*/ 	.short	(.L_13142 - .L_13141)
.L_13141:
        /*002c*/ 	.word	0x00000000
        /*0030*/ 	.short	0x0000
        /*0032*/ 	.short	0x0000
        /*0034*/ 	.byte	0x00, 0xf0, 0x11, 0x00


	//----- nvinfo : EIATTR_SPARSE_MMA_MASK
	.align		4
.L_13142:
        /*0038*/ 	.byte	0x03, 0x50
        /*003a*/ 	.short	0x0000


	//----- nvinfo : EIATTR_MAXREG_COUNT
	.align		4
        /*003c*/ 	.byte	0x03, 0x1b
        /*003e*/ 	.short	0x00ff


	//----- nvinfo : EIATTR_MERCURY_ISA_VERSION
	.align		4
        /*0040*/ 	.byte	0x03, 0x5f
        /*0042*/ 	.short	0x0101


	//----- nvinfo : EIATTR_VRC_CTA_INIT_COUNT
	.align		4
        /*0044*/ 	.byte	0x02, 0x4a
	.zero		1
	.zero		1


	//----- nvinfo : EIATTR_EXIT_INSTR_OFFSETS
	.align		4
        /*0048*/ 	.byte	0x04, 0x1c
        /*004a*/ 	.short	(.L_13144 - .L_13143)


	//   ....[0]....
.L_13143:
        /*004c*/ 	.word	0x00000070


	//   ....[1]....
        /*0050*/ 	.word	0x000002e0


	//----- nvinfo : EIATTR_CRS_STACK_SIZE
	.align		4
.L_13144:
        /*0054*/ 	.byte	0x04, 0x1e
        /*0056*/ 	.short	(.L_13146 - .L_13145)
.L_13145:
        /*0058*/ 	.word	0x00000000


	//----- nvinfo : EIATTR_CBANK_PARAM_SIZE
	.align		4
.L_13146:
        /*005c*/ 	.byte	0x03, 0x19
        /*005e*/ 	.short	0x0018


	//----- nvinfo : EIATTR_PARAM_CBANK
	.align		4
        /*0060*/ 	.byte	0x04, 0x0a
        /*0062*/ 	.short	(.L_13148 - .L_13147)
	.align		4
.L_13147:
        /*0064*/ 	.word	index@(.nv.constant0._Z7_log_32iPfS_)
        /*0068*/ 	.short	0x0380
        /*006a*/ 	.short	0x0018


	//----- nvinfo : EIATTR_SW_WAR
	.align		4
.L_13148:
        /*006c*/ 	.byte	0x04, 0x36
        /*006e*/ 	.short	(.L_13150 - .L_13149)
.L_13149:
        /*0070*/ 	.word	0x00000008
.L_13150:


//--------------------- .nv.info._Z8_invx_64iPdS_ --------------------------
	.section	.nv.info._Z8_invx_64iPdS_,"",@"SHT_CUDA_INFO"
	.sectionflags	@""
	.align	4


	//----- nvinfo : EIATTR_CUDA_API_VERSION
	.align		4
        /*0000*/ 	.byte	0x04, 0x37
        /*0002*/ 	.short	(.L_13152 - .L_13151)
.L_13151:
        /*0004*/ 	.word	0x00000082


	//----- nvinfo : EIATTR_KPARAM_INFO
	.align		4
.L_13152:
        /*0008*/ 	.byte	0x04, 0x17
        /*000a*/ 	.short	(.L_13154 - .L_13153)
.L_13153:
        /*000c*/ 	.word	0x00000000
        /*0010*/ 	.short	0x0002
        /*0012*/ 	.short	0x0010
        /*0014*/ 	.byte	0x00, 0xf5, 0x21, 0x00


	//----- nvinfo : EIATTR_KPARAM_INFO
	.align		4
.L_13154:
        /*0018*/ 	.byte	0x04, 0x17
        /*001a*/ 	.short	(.L_13156 - .L_13155)
.L_13155:
        /*001c*/ 	.word	0x00000000
        /*0020*/ 	.short	0x0001
        /*0022*/ 	.short	0x0008
        /*0024*/ 	.byte	0x00, 0xf5, 0x21, 0x00


	//----- nvinfo : EIATTR_KPARAM_INFO
	.align		4
.L_13156:
        /*0028*/ 	.byte	0x04, 0x17
        /*002a*/ 	.short	(.L_13158 - .L_13157)
.L_13157:
        /*002c*/ 	.word	0x00000000
        /*0030*/ 	.short	0x0000
        /*0032*/ 	.short	0x0000
        /*0034*/ 	.byte	0x00, 0xf0, 0x11, 0x00


	//----- nvinfo : EIATTR_SPARSE_MMA_MASK
	.align		4
.L_13158:
        /*0038*/ 	.byte	0x03, 0x50
        /*003a*/ 	.short	0x0000


	//----- nvinfo : EIATTR_MAXREG_COUNT
	.align		4
        /*003c*/ 	.byte	0x03, 0x1b
        /*003e*/ 	.short	0x00ff


	//----- nvinfo : EIATTR_MERCURY_ISA_VERSION
	.align		4
        /*0040*/ 	.byte	0x03, 0x5f
        /*0042*/ 	.short	0x0101


	//----- nvinfo : EIATTR_VRC_CTA_INIT_COUNT
	.align		4
        /*0044*/ 	.byte	0x02, 0x4a
	.zero		1
	.zero		1


	//----- nvinfo : EIATTR_EXIT_INSTR_OFFSETS
	.align		4
        /*0048*/ 	.byte	0x04, 0x1c
        /*004a*/ 	.short	(.L_13160 - .L_13159)


	//   ....[0]....
.L_13159:
        /*004c*/ 	.word	0x00000070


	//   ....[1]....
        /*0050*/ 	.word	0x00000250


	//----- nvinfo : EIATTR_CRS_STACK_SIZE
	.align		4
.L_13160:
        /*0054*/ 	.byte	0x04, 0x1e
        /*0056*/ 	.short	(.L_13162 - .L_13161)
.L_13161:
        /*0058*/ 	.word	0x00000000


	//----- nvinfo : EIATTR_CBANK_PARAM_SIZE
	.align		4
.L_13162:
        /*005c*/ 	.byte	0x03, 0x19
        /*005e*/ 	.short	0x0018


	//----- nvinfo : EIATTR_PARAM_CBANK
	.align		4
        /*0060*/ 	.byte	0x04, 0x0a
        /*0062*/ 	.short	(.L_13164 - .L_13163)
	.align		4
.L_13163:
        /*0064*/ 	.word	index@(.nv.constant0._Z8_invx_64iPdS_)
        /*0068*/ 	.short	0x0380
        /*006a*/ 	.short	0x0018


	//----- nvinfo : EIATTR_SW_WAR
	.align		4
.L_13164:
        /*006c*/ 	.byte	0x04, 0x36
        /*006e*/ 	.short	(.L_13166 - .L_13165)
.L_13165:
        /*0070*/ 	.word	0x00000008
.L_13166:


//--------------------- .nv.info._Z8_invx_32iPfS_ --------------------------
	.section	.nv.info._Z8_invx_32iPfS_,"",@"SHT_CUDA_INFO"
	.sectionflags	@""
	.align	4


	//----- nvinfo : EIATTR_CUDA_API_VERSION
	.align		4
        /*0000*/ 	.byte	0x04, 0x37
        /*0002*/ 	.short	(.L_13168 - .L_13167)
.L_13167:
        /*0004*/ 	.word	0x00000082


	//----- nvinfo : EIATTR_KPARAM_INFO
	.align		4
.L_13168:
        /*0008*/ 	.byte	0x04, 0x17
        /*000a*/ 	.short	(.L_13170 - .L_13169)
.L_13169:
        /*000c*/ 	.word	0x00000000
        /*0010*/ 	.short	0x0002
        /*0012*/ 	.short	0x0010
        /*0014*/ 	.byte	0x00, 0xf5, 0x21, 0x00


	//----- nvinfo : EIATTR_KPARAM_INFO
	.align		4
.L_13170:
        /*0018*/ 	.byte	0x04, 0x17
        /*001a*/ 	.short	(.L_13172 - .L_13171)
.L_13171:
        /*001c*/ 	.word	0x00000000
        /*0020*/ 	.short	0x0001
        /*0022*/ 	.short	0x0008
        /*0024*/ 	.byte	0x00, 0xf5, 0x21, 0x00


	//----- nvinfo : EIATTR_KPARAM_INFO
	.align		4
.L_13172:
        /*0028*/ 	.byte	0x04, 0x17
        /*002a*/ 	.short	(.L_13174 - .L_13173)
.L_13173:
        /*002c*/ 	.word	0x00000000
        /*0030*/ 	.short	0x0000
        /*0032*/ 	.short	0x0000
        /*0034*/ 	.byte	0x00, 0xf0, 0x11, 0x00


	//----- nvinfo : EIATTR_SPARSE_MMA_MASK
	.align		4
.L_13174:
        /*0038*/ 	.byte	0x03, 0x50
        /*003a*/ 	.short	0x0000


	//----- nvinfo : EIATTR_MAXREG_COUNT
	.align		4
        /*003c*/ 	.byte	0x03, 0x1b
        /*003e*/ 	.short	0x00ff


	//----- nvinfo : EIATTR_MERCURY_ISA_VERSION
	.align		4
        /*0040*/ 	.byte	0x03, 0x5f
        /*0042*/ 	.short	0x0101


	//----- nvinfo : EIATTR_VRC_CTA_INIT_COUNT
	.align		4
        /*0044*/ 	.byte	0x02, 0x4a
	.zero		1
	.zero		1


	//----- nvinfo : EIATTR_EXIT_INSTR_OFFSETS
	.align		4
        /*0048*/ 	.byte	0x04, 0x1c
        /*004a*/ 	.short	(.L_13176 - .L_13175)


	//   ....[0]....
.L_13175:
        /*004c*/ 	.word	0x00000070


	//   ....[1]....
        /*0050*/ 	.word	0x00000230


	//----- nvinfo : EIATTR_CRS_STACK_SIZE
	.align		4
.L_13176:
        /*0054*/ 	.byte	0x04, 0x1e
        /*0056*/ 	.short	(.L_13178 - .L_13177)
.L_13177:
        /*0058*/ 	.word	0x00000000


	//----- nvinfo : EIATTR_CBANK_PARAM_SIZE
	.align		4
.L_13178:
        /*005c*/ 	.byte	0x03, 0x19
        /*005e*/ 	.short	0x0018


	//----- nvinfo : EIATTR_PARAM_CBANK
	.align		4
        /*0060*/ 	.byte	0x04, 0x0a
        /*0062*/ 	.short	(.L_13180 - .L_13179)
	.align		4
.L_13179:
        /*0064*/ 	.word	index@(.nv.constant0._Z8_invx_32iPfS_)
        /*0068*/ 	.short	0x0380
        /*006a*/ 	.short	0x0018


	//----- nvinfo : EIATTR_SW_WAR
	.align		4
.L_13180:
        /*006c*/ 	.byte	0x04, 0x36
        /*006e*/ 	.short	(.L_13182 - .L_13181)
.L_13181:
        /*0070*/ 	.word	0x00000008
.L_13182:


//--------------------- .nv.info._Z9_floor_64iPdS_ --------------------------
	.section	.nv.info._Z9_floor_64iPdS_,"",@"SHT_CUDA_INFO"
	.sectionflags	@""
	.align	4


	//----- nvinfo : EIATTR_CUDA_API_VERSION
	.align		4
        /*0000*/ 	.byte	0x04, 0x37
        /*0002*/ 	.short	(.L_13184 - .L_13183)
.L_13183:
        /*0004*/ 	.word	0x00000082


	//----- nvinfo : EIATTR_KPARAM_INFO
	.align		4
.L_13184:
        /*0008*/ 	.byte	0x04, 0x17
        /*000a*/ 	.short	(.L_13186 - .L_13185)
.L_13185:
        /*000c*/ 	.word	0x00000000
        /*0010*/ 	.short	0x0002
        /*0012*/ 	.short	0x0010
        /*0014*/ 	.byte	0x00, 0xf5, 0x21, 0x00


	//----- nvinfo : EIATTR_KPARAM_INFO
	.align		4
.L_13186:
        /*0018*/ 	.byte	0x04, 0x17
        /*001a*/ 	.short	(.L_13188 - .L_13187)
.L_13187:
        /*001c*/ 	.word	0x00000000
        /*0020*/ 	.short	0x0001
        /*0022*/ 	.short	0x0008
        /*0024*/ 	.byte	0x00, 0xf5, 0x21, 0x00


	//----- nvinfo : EIATTR_KPARAM_INFO
	.align		4
.L_13188:
        /*0028*/ 	.byte	0x04, 0x17
        /*002a*/ 	.short	(.L_13190 - .L_13189)
.L_13189:
        /*002c*/ 	.word	0x00000000
        /*0030*/ 	.short	0x0000
        /*0032*/ 	.short	0x0000
        /*0034*/ 	.byte	0x00, 0xf0, 0x11, 0x00


	//----- nvinfo : EIATTR_SPARSE_MMA_MASK
	.align		4
.L_13190:
        /*0038*/ 	.byte	0x03, 0x50
        /*003a*/ 	.short	0x0000


	//----- nvinfo : EIATTR_MAXREG_COUNT
	.align		4
        /*003c*/ 	.byte	0x03, 0x1b
        /*003e*/ 	.short	0x00ff


	//----- nvinfo : EIATTR_MERCURY_ISA_VERSION
	.align		4
        /*0040*/ 	.byte	0x03, 0x5f
        /*0042*/ 	.short	0x0101


	//----- nvinfo : EIATTR_VRC_CTA_INIT_COUNT
	.align		4
        /*0044*/ 	.byte	0x02, 0x4a
	.zero		1
	.zero		1


	//----- nvinfo : EIATTR_EXIT_INSTR_OFFSETS
	.align		4
        /*0048*/ 	.byte	0x04, 0x1c
        /*004a*/ 	.short	(.L_13192 - .L_13191)


	//   ....[0]....
.L_13191:
        /*004c*/ 	.word	0x00000070


	//   ....[1]....
        /*0050*/ 	.word	0x00000150


	//----- nvinfo : EIATTR_CRS_STACK_SIZE
	.align		4
.L_13192:
        /*0054*/ 	.byte	0x04, 0x1e
        /*0056*/ 	.short	(.L_13194 - .L_13193)
.L_13193:
        /*0058*/ 	.word	0x00000000


	//----- nvinfo : EIATTR_CBANK_PARAM_SIZE
	.align		4
.L_13194:
        /*005c*/ 	.byte	0x03, 0x19
        /*005e*/ 	.short	0x0018


	//----- nvinfo : EIATTR_PARAM_CBANK
	.align		4
        /*0060*/ 	.byte	0x04, 0x0a
        /*0062*/ 	.short	(.L_13196 - .L_13195)
	.align		4
.L_13195:
        /*0064*/ 	.word	index@(.nv.constant0._Z9_floor_64iPdS_)
        /*0068*/ 	.short	0x0380
        /*006a*/ 	.short	0x0018


	//----- nvinfo : EIATTR_SW_WAR
	.align		4
.L_13196:
        /*006c*/ 	.byte	0x04, 0x36
        /*006e*/ 	.short	(.L_13198 - .L_13197)
.L_13197:
        /*0070*/ 	.word	0x00000008
.L_13198:


//--------------------- .nv.info._Z9_floor_32iPfS_ --------------------------
	.section	.nv.info._Z9_floor_32iPfS_,"",@"SHT_CUDA_INFO"
	.sectionflags	@""
	.align	4


	//----- nvinfo : EIATTR_CUDA_API_VERSION
	.align		4
        /*0000*/ 	.byte	0x04, 0x37
        /*0002*/ 	.short	(.L_13200 - .L_13199)
.L_13199:
        /*0004*/ 	.word	0x00000082


	//----- nvinfo : EIATTR_KPARAM_INFO
	.align		4
.L_13200:
        /*0008*/ 	.byte	0x04, 0x17
        /*000a*/ 	.short	(.L_13202 - .L_13201)
.L_13201:
        /*000c*/ 	.word	0x00000000
        /*0010*/ 	.short	0x0002
        /*0012*/ 	.short	0x0010
        /*0014*/ 	.byte	0x00, 0xf5, 0x21, 0x00


	//----- nvinfo : EIATTR_KPARAM_INFO
	.align		4
.L_13202:
        /*0018*/ 	.byte	0x04, 0x17
        /*001a*/ 	.short	(.L_13204 - .L_13203)
.L_13203:
        /*001c*/ 	.word	0x00000000
        /*0020*/ 	.short	0x0001
        /*0022*/ 	.short	0x0008
        /*0024*/ 	.byte	0x00, 0xf5, 0x21, 0x00


	//----- nvinfo : EIATTR_KPARAM_INFO
	.align		4
.L_13204:
        /*0028*/ 	.byte	0x04, 0x17
        /*002a*/ 	.short	(.L_13206 - .L_13205)
.L_13205:
        /*002c*/ 	.word	0x00000000
        /*0030*/ 	.short	0x0000
        /*0032*/ 	.short	0x0000
        /*0034*/ 	.byte	0x00, 0xf0, 0x11, 0x00


	//----- nvinfo : EIATTR_SPARSE_MMA_MASK
	.align		4
.L_13206:
        /*0038*/ 	.byte	0x03, 0x50
        /*003a*/ 	.short	0x0000


	//----- nvinfo : EIATTR_MAXREG_COUNT
	.align		4
        /*003c*/ 	.byte	0x03, 0x1b
        /*003e*/ 	.short	0x00ff


	//----- nvinfo : EIATTR_MERCURY_ISA_VERSION
	.align		4
        /*0040*/ 	.byte	0x03, 0x5f
        /*0042*/ 	.short	0x0101


	//----- nvinfo : EIATTR_VRC_CTA_INIT_COUNT
	.align		4
        /*0044*/ 	.byte	0x02, 0x4a
	.zero		1
	.zero		1


	//----- nvinfo : EIATTR_EXIT_INSTR_OFFSETS
	.align		4
        /*0048*/ 	.byte	0x04, 0x1c
        /*004a*/ 	.short	(.L_13208 - .L_13207)


	//   ....[0]....
.L_13207:
        /*004c*/ 	.word	0x00000070


	//   ....[1]....
        /*0050*/ 	.word	0x00000150


	//----- nvinfo : EIATTR_CRS_STACK_SIZE
	.align		4
.L_13208:
        /*0054*/ 	.byte	0x04, 0x1e
        /*0056*/ 	.short	(.L_13210 - .L_13209)
.L_13209:
        /*0058*/ 	.word	0x00000000


	//----- nvinfo : EIATTR_CBANK_PARAM_SIZE
	.align		4
.L_13210:
        /*005c*/ 	.byte	0x03, 0x19
        /*005e*/ 	.short	0x0018


	//----- nvinfo : EIATTR_PARAM_CBANK
	.align		4
        /*0060*/ 	.byte	0x04, 0x0a
        /*0062*/ 	.short	(.L_13212 - .L_13211)
	.align		4
.L_13211:
        /*0064*/ 	.word	index@(.nv.constant0._Z9_floor_32iPfS_)
        /*0068*/ 	.short	0x0380
        /*006a*/ 	.short	0x0018


	//----- nvinfo : EIATTR_SW_WAR
	.align		4
.L_13212:
        /*006c*/ 	.byte	0x04, 0x36
        /*006e*/ 	.short	(.L_13214 - .L_13213)
.L_13213:
        /*0070*/ 	.word	0x00000008
.L_13214:


//--------------------- .nv.info._Z9_expm1_64iPdS_ --------------------------
	.section	.nv.info._Z9_expm1_64iPdS_,"",@"SHT_CUDA_INFO"
	.sectionflags	@""
	.align	4


	//----- nvinfo : EIATTR_CUDA_API_VERSION
	.align		4
        /*0000*/ 	.byte	0x04, 0x37
        /*0002*/ 	.short	(.L_13216 - .L_13215)
.L_13215:
        /*0004*/ 	.word	0x00000082


	//----- nvinfo : EIATTR_KPARAM_INFO
	.align		4
.L_13216:
        /*0008*/ 	.byte	0x04, 0x17
        /*000a*/ 	.short	(.L_13218 - .L_13217)
.L_13217:
        /*000c*/ 	.word	0x00000000
        /*0010*/ 	.short	0x0002
        /*0012*/ 	.short	0x0010
        /*0014*/ 	.byte	0x00, 0xf5, 0x21, 0x00


	//----- nvinfo : EIATTR_KPARAM_INFO
	.align		4
.L_13218:
        /*0018*/ 	.byte	0x04, 0x17
        /*001a*/ 	.short	(.L_13220 - .L_13219)
.L_13219:
        /*001c*/ 	.word	0x00000000
        /*0020*/ 	.short	0x0001
        /*0022*/ 	.short	0x0008
        /*0024*/ 	.byte	0x00, 0xf5, 0x21, 0x00


	//----- nvinfo : EIATTR_KPARAM_INFO
	.align		4
.L_13220:
        /*0028*/ 	.byte	0x04, 0x17
        /*002a*/ 	.short	(.L_13222 - .L_13221)
.L_13221:
        /*002c*/ 	.word	0x00000000
        /*0030*/ 	.short	0x0000
        /*0032*/ 	.short	0x0000
        /*0034*/ 	.byte	0x00, 0xf0, 0x11, 0x00


	//----- nvinfo : EIATTR_SPARSE_MMA_MASK
	.align		4
.L_13222:
        /*0038*/ 	.byte	0x03, 0x50
        /*003a*/ 	.short	0x0000


	//----- nvinfo : EIATTR_MAXREG_COUNT
	.align		4
        /*003c*/ 	.byte	0x03, 0x1b
        /*003e*/ 	.short	0x00ff


	//----- nvinfo : EIATTR_MERCURY_ISA_VERSION
	.align		4
        /*0040*/ 	.byte	0x03, 0x5f
        /*0042*/ 	.short	0x0101


	//----- nvinfo : EIATTR_VRC_CTA_INIT_COUNT
	.align		4
        /*0044*/ 	.byte	0x02, 0x4a
	.zero		1
	.zero		1


	//----- nvinfo : EIATTR_EXIT_INSTR_OFFSETS
	.align		4
        /*0048*/ 	.byte	0x04, 0x1c
        /*004a*/ 	.short	(.L_13224 - .L_13223)


	//   ....[0]....
.L_13223:
        /*004c*/ 	.word	0x00000070


	//   ....[1]....
        /*0050*/ 	.word	0x000005e0


	//----- nvinfo : EIATTR_CRS_STACK_SIZE
	.align		4
.L_13224:
        /*0054*/ 	.byte	0x04, 0x1e
        /*0056*/ 	.short	(.L_13226 - .L_13225)
.L_13225:
        /*0058*/ 	.word	0x00000000


	//----- nvinfo : EIATTR_CBANK_PARAM_SIZE
	.align		4
.L_13226:
        /*005c*/ 	.byte	0x03, 0x19
        /*005e*/ 	.short	0x0018


	//----- nvinfo : EIATTR_PARAM_CBANK
	.align		4
        /*0060*/ 	.byte	0x04, 0x0a
        /*0062*/ 	.short	(.L_13228 - .L_13227)
	.align		4
.L_13227:
        /*0064*/ 	.word	index@(.nv.constant0._Z9_expm1_64iPdS_)
        /*0068*/ 	.short	0x0380
        /*006a*/ 	.short	0x0018


	//----- nvinfo : EIATTR_SW_WAR
	.align		4
.L_13228:
        /*006c*/ 	.byte	0x04, 0x36
        /*006e*/ 	.short	(.L_13230 - .L_13229)
.L_13229:
        /*0070*/ 	.word	0x00000008
.L_13230:


//--------------------- .nv.info._Z9_expm1_32iPfS_ --------------------------
	.section	.nv.info._Z9_expm1_32iPfS_,"",@"SHT_CUDA_INFO"
	.sectionflags	@""
	.align	4


	//----- nvinfo : EIATTR_CUDA_API_VERSION
	.align		4
        /*0000*/ 	.byte	0x04, 0x37
        /*0002*/ 	.short	(.L_13232 - .L_13231)
.L_13231:
        /*0004*/ 	.word	0x00000082


	//----- nvinfo : EIATTR_KPARAM_INFO
	.align		4
.L_13232:
        /*0008*/ 	.byte	0x04, 0x17
        /*000a*/ 	.short	(.L_13234 - .L_13233)
.L_13233:
        /*000c*/ 	.word	0x00000000
        /*0010*/ 	.short	0x0002
        /*0012*/ 	.short	0x0010
        /*0014*/ 	.byte	0x00, 0xf5, 0x21, 0x00


	//----- nvinfo : EIATTR_KPARAM_INFO
	.align		4
.L_13234:
        /*0018*/ 	.byte	0x04, 0x17
        /*001a*/ 	.short	(.L_13236 - .L_13235)
.L_13235:
        /*001c*/ 	.word	0x00000000
        /*0020*/ 	.short	0x0001
        /*0022*/ 	.short	0x0008
        /*0024*/ 	.byte	0x00, 0xf5, 0x21, 0x00


	//----- nvinfo : EIATTR_KPARAM_INFO
	.align		4
.L_13236:
        /*0028*/ 	.byte	0x04, 0x17
        /*002a*/ 	.short	(.L_13238 - .L_13237)
.L_13237:
        /*002c*/ 	.word	0x00000000
        /*0030*/ 	.short	0x0000
        /*0032*/ 	.short	0x0000
        /*0034*/ 	.byte	0x00, 0xf0, 0x11, 0x00


	//----- nvinfo : EIATTR_SPARSE_MMA_MASK
	.align		4
.L_13238:
        /*0038*/ 	.byte	0x03, 0x50
        /*003a*/ 	.short	0x0000


	//----- nvinfo : EIATTR_MAXREG_COUNT
	.align		4
        /*003c*/ 	.byte	0x03, 0x1b
        /*003e*/ 	.short	0x00ff


	//----- nvinfo : EIATTR_MERCURY_ISA_VERSION
	.align		4
        /*0040*/ 	.byte	0x03, 0x5f
        /*0042*/ 	.short	0x0101


	//----- nvinfo : EIATTR_VRC_CTA_INIT_COUNT
	.align		4
        /*0044*/ 	.byte	0x02, 0x4a
	.zero		1
	.zero		1


	//----- nvinfo : EIATTR_EXIT_INSTR_OFFSETS
	.align		4
        /*0048*/ 	.byte	0x04, 0x1c
        /*004a*/ 	.short	(.L_13240 - .L_13239)


	//   ....[0]....
.L_13239:
        /*004c*/ 	.word	0x00000070


	//   ....[1]....
        /*0050*/ 	.word	0x00000310


	//----- nvinfo : EIATTR_CRS_STACK_SIZE
	.align		4
.L_13240:
        /*0054*/ 	.byte	0x04, 0x1e
        /*0056*/ 	.short	(.L_13242 - .L_13241)
.L_13241:
        /*0058*/ 	.word	0x00000000


	//----- nvinfo : EIATTR_CBANK_PARAM_SIZE
	.align		4
.L_13242:
        /*005c*/ 	.byte	0x03, 0x19
        /*005e*/ 	.short	0x0018


	//----- nvinfo : EIATTR_PARAM_CBANK
	.align		4
        /*0060*/ 	.byte	0x04, 0x0a
        /*0062*/ 	.short	(.L_13244 - .L_13243)
	.align		4
.L_13243:
        /*0064*/ 	.word	index@(.nv.constant0._Z9_expm1_32iPfS_)
        /*0068*/ 	.short	0x0380
        /*006a*/ 	.short	0x0018


	//----- nvinfo : EIATTR_SW_WAR
	.align		4
.L_13244:
        /*006c*/ 	.byte	0x04, 0x36
        /*006e*/ 	.short	(.L_13246 - .L_13245)
.L_13245:
        /*0070*/ 	.word	0x00000008
.L_13246:


//--------------------- .nv.info._Z8_exp2_64iPdS_ --------------------------
	.section	.nv.info._Z8_exp2_64iPdS_,"",@"SHT_CUDA_INFO"
	.sectionflags	@""
	.align	4


	//----- nvinfo : EIATTR_CUDA_API_VERSION
	.align		4
        /*0000*/ 	.byte	0x04, 0x37
        /*0002*/ 	.short	(.L_13248 - .L_13247)
.L_13247:
        /*0004*/ 	.word	0x00000082


	//----- nvinfo : EIATTR_KPARAM_INFO
	.align		4
.L_13248:
        /*0008*/ 	.byte	0x04, 0x17
        /*000a*/ 	.short	(.L_13250 - .L_13249)
.L_13249:
        /*000c*/ 	.word	0x00000000
        /*0010*/ 	.short	0x0002
        /*0012*/ 	.short	0x0010
        /*0014*/ 	.byte	0x00, 0xf5, 0x21, 0x00


	//----- nvinfo : EIATTR_KPARAM_INFO
	.align		4
.L_13250:
        /*0018*/ 	.byte	0x04, 0x17
        /*001a*/ 	.short	(.L_13252 - .L_13251)
.L_13251:
        /*001c*/ 	.word	0x00000000
        /*0020*/ 	.short	0x0001
        /*0022*/ 	.short	0x0008
        /*0024*/ 	.byte	0x00, 0xf5, 0x21, 0x00


	//----- nvinfo : EIATTR_KPARAM_INFO
	.align		4
.L_13252:
        /*0028*/ 	.byte	0x04, 0x17
        /*002a*/ 	.short	(.L_13254 - .L_13253)
.L_13253:
        /*002c*/ 	.word	0x00000000
        /*0030*/ 	.short	0x0000
        /*0032*/ 	.short	0x0000
        /*0034*/ 	.byte	0x00, 0xf0, 0x11, 0x00


	//----- nvinfo : EIATTR_SPARSE_MMA_MASK
	.align		4
.L_13254:
        /*0038*/ 	.byte	0x03, 0x50
        /*003a*/ 	.short	0x0000


	//----- nvinfo : EIATTR_MAXREG_COUNT
	.align		4
        /*003c*/ 	.byte	0x03, 0x1b
        /*003e*/ 	.short	0x00ff


	//----- nvinfo : EIATTR_MERCURY_ISA_VERSION
	.align		4
        /*0040*/ 	.byte	0x03, 0x5f
        /*0042*/ 	.short	0x0101


	//----- nvinfo : EIATTR_VRC_CTA_INIT_COUNT
	.align		4
        /*0044*/ 	.byte	0x02, 0x4a
	.zero		1
	.zero		1


	//----- nvinfo : EIATTR_EXIT_INSTR_OFFSETS
	.align		4
        /*0048*/ 	.byte	0x04, 0x1c
        /*004a*/ 	.short	(.L_13256 - .L_13255)


	//   ....[0]....
.L_13255:
        /*004c*/ 	.word	0x00000070


	//   ....[1]....
        /*0050*/ 	.word	0x00000510


	//----- nvinfo : EIATTR_CRS_STACK_SIZE
	.align		4
.L_13256:
        /*0054*/ 	.byte	0x04, 0x1e
        /*0056*/ 	.short	(.L_13258 - .L_13257)
.L_13257:
        /*0058*/ 	.word	0x00000000


	//----- nvinfo : EIATTR_CBANK_PARAM_SIZE
	.align		4
.L_13258:
        /*005c*/ 	.byte	0x03, 0x19
        /*005e*/ 	.short	0x0018


	//----- nvinfo : EIATTR_PARAM_CBANK
	.align		4
        /*0060*/ 	.byte	0x04, 0x0a
        /*0062*/ 	.short	(.L_13260 - .L_13259)
	.align		4
.L_13259:
        /*0064*/ 	.word	index@(.nv.constant0._Z8_exp2_64iPdS_)
        /*0068*/ 	.short	0x0380
        /*006a*/ 	.short	0x0018


	//----- nvinfo : EIATTR_SW_WAR
	.align		4
.L_13260:
        /*006c*/ 	.byte	0x04, 0x36
        /*006e*/ 	.short	(.L_13262 - .L_13261)
.L_13261:
        /*0070*/ 	.word	0x00000008
.L_13262:


//--------------------- .nv.info._Z8_exp2_32iPfS_ --------------------------
	.section	.nv.info._Z8_exp2_32iPfS_,"",@"SHT_CUDA_INFO"
	.sectionflags	@""
	.align	4


	//----- nvinfo : EIATTR_CUDA_API_VERSION
	.align		4
        /*0000*/ 	.byte	0x04, 0x37
        /*0002*/ 	.short	(.L_13264 - .L_13263)
.L_13263:
        /*0004*/ 	.word	0x00000082


	//----- nvinfo : EIATTR_KPARAM_INFO
	.align		4
.L_13264:
        /*0008*/ 	.byte	0x04, 0x17
        /*000a*/ 	.short	(.L_13266 - .L_13265)
.L_13265:
        /*000c*/ 	.word	0x00000000
        /*0010*/ 	.short	0x0002
        /*0012*/ 	.short	0x0010
        /*0014*/ 	.byte	0x00, 0xf5, 0x21, 0x00


	//----- nvinfo : EIATTR_KPARAM_INFO
	.align		4
.L_13266:
        /*0018*/ 	.byte	0x04, 0x17
        /*001a*/ 	.short	(.L_13268 - .L_13267)
.L_13267:
        /*001c*/ 	.word	0x00000000
        /*0020*/ 	.short	0x0001
        /*0022*/ 	.short	0x0008
        /*0024*/ 	.byte	0x00, 0xf5, 0x21, 0x00


	//----- nvinfo : EIATTR_KPARAM_INFO
	.align		4
.L_13268:
        /*0028*/ 	.byte	0x04, 0x17
        /*002a*/ 	.short	(.L_13270 - .L_13269)
.L_13269:
        /*002c*/ 	.word	0x00000000
        /*0030*/ 	.short	0x0000
        /*0032*/ 	.short	0x0000
        /*0034*/ 	.byte	0x00, 0xf0, 0x11, 0x00


	//----- nvinfo : EIATTR_SPARSE_MMA_MASK
	.align		4
.L_13270:
        /*0038*/ 	.byte	0x03, 0x50
        /*003a*/ 	.short	0x0000


	//----- nvinfo : EIATTR_MAXREG_COUNT
	.align		4
        /*003c*/ 	.byte	0x03, 0x1b
        /*003e*/ 	.short	0x00ff


	//----- nvinfo : EIATTR_MERCURY_ISA_VERSION
	.align		4
        /*0040*/ 	.byte	0x03, 0x5f
        /*0042*/ 	.short	0x0101


	//----- nvinfo : EIATTR_VRC_CTA_INIT_COUNT
	.align		4
        /*0044*/ 	.byte	0x02, 0x4a
	.zero		1
	.zero		1


	//----- nvinfo : EIATTR_EXIT_INSTR_OFFSETS
	.align		4
        /*0048*/ 	.byte	0x04, 0x1c
        /*004a*/ 	.short	(.L_13272 - .L_13271)


	//   ....[0]....
.L_13271:
        /*004c*/ 	.word	0x00000070


	//   ....[1]....
        /*0050*/ 	.word	0x00000180


	//----- nvinfo : EIATTR_CRS_STACK_SIZE
	.align		4
.L_13272:
        /*0054*/ 	.byte	0x04, 0x1e
        /*0056*/ 	.short	(.L_13274 - .L_13273)
.L_13273:
        /*0058*/ 	.word	0x00000000


	//----- nvinfo : EIATTR_CBANK_PARAM_SIZE
	.align		4
.L_13274:
        /*005c*/ 	.byte	0x03, 0x19
        /*005e*/ 	.short	0x0018


	//----- nvinfo : EIATTR_PARAM_CBANK
	.align		4
        /*0060*/ 	.byte	0x04, 0x0a
        /*0062*/ 	.short	(.L_13276 - .L_13275)
	.align		4
.L_13275:
        /*0064*/ 	.word	index@(.nv.constant0._Z8_exp2_32iPfS_)
        /*0068*/ 	.short	0x0380
        /*006a*/ 	.short	0x0018


	//----- nvinfo : EIATTR_SW_WAR
	.align		4
.L_13276:
        /*006c*/ 	.byte	0x04, 0x36
        /*006e*/ 	.short	(.L_13278 - .L_13277)
.L_13277:
        /*0070*/ 	.word	0x00000008
.L_13278:


//--------------------- .nv.info._Z9_exp10_64iPdS_ --------------------------
	.section	.nv.info._Z9_exp10_64iPdS_,"",@"SHT_CUDA_INFO"
	.sectionflags	@""
	.align	4


	//----- nvinfo : EIATTR_CUDA_API_VERSION
	.align		4
        /*0000*/ 	.byte	0x04, 0x37
        /*0002*/ 	.short	(.L_13280 - .L_13279)
.L_13279:
        /*0004*/ 	.word	0x00000082


	//----- nvinfo : EIATTR_KPARAM_INFO
	.align		4
.L_13280:
        /*0008*/ 	.byte	0x04, 0x17
        /*000a*/ 	.short	(.L_13282 - .L_13281)
.L_13281:
        /*000c*/ 	.word	0x00000000
        /*0010*/ 	.short	0x0002
        /*0012*/ 	.short	0x0010
        /*0014*/ 	.byte	0x00, 0xf5, 0x21, 0x00


	//----- nvinfo : EIATTR_KPARAM_INFO
	.align		4
.L_13282:
        /*0018*/ 	.byte	0x04, 0x17
        /*001a*/ 	.short	(.L_13284 - .L_13283)
.L_13283:
        /*001c*/ 	.word	0x00000000
        /*0020*/ 	.short	0x0001
        /*0022*/ 	.short	0x0008
        /*0024*/ 	.byte	0x00, 0xf5, 0x21, 0x00


	//----- nvinfo : EIATTR_KPARAM_INFO
	.align		4
.L_13284:
        /*0028*/ 	.byte	0x04, 0x17
        /*002a*/ 	.short	(.L_13286 - .L_13285)
.L_13285:
        /*002c*/ 	.word	0x00000000
        /*0030*/ 	.short	0x0000
        /*0032*/ 	.short	0x0000
        /*0034*/ 	.byte	0x00, 0xf0, 0x11, 0x00


	//----- nvinfo : EIATTR_SPARSE_MMA_MASK
	.align		4
.L_13286:
        /*0038*/ 	.byte	0x03, 0x50
        /*003a*/ 	.short	0x0000


	//----- nvinfo : EIATTR_MAXREG_COUNT
	.align		4
        /*003c*/ 	.byte	0x03, 0x1b
        /*003e*/ 	.short	0x00ff


	//----- nvinfo : EIATTR_MERCURY_ISA_VERSION
	.align		4
        /*0040*/ 	.byte	0x03, 0x5f
        /*0042*/ 	.short	0x0101


	//----- nvinfo : EIATTR_VRC_CTA_INIT_COUNT
	.align		4
        /*0044*/ 	.byte	0x02, 0x4a
	.zero		1
	.zero		1


	//----- nvinfo : EIATTR_EXIT_INSTR_OFFSETS
	.align		4
        /*0048*/ 	.byte	0x04, 0x1c
        /*004a*/ 	.short	(.L_13288 - .L_13287)


	//   ....[0]....
.L_13287:
        /*004c*/ 	.word	0x00000070


	//   ....[1]....
        /*0050*/ 	.word	0x00000580


	//----- nvinfo : EIATTR_CRS_STACK_SIZE
	.align		4
.L_13288:
        /*0054*/ 	.byte	0x04, 0x1e
        /*0056*/ 	.short	(.L_13290 - .L_13289)
.L_13289:
        /*0058*/ 	.word	0x00000000


	//----- nvinfo : EIATTR_CBANK_PARAM_SIZE
	.align		4
.L_13290:
        /*005c*/ 	.byte	0x03, 0x19
        /*005e*/ 	.short	0x0018


	//----- nvinfo : EIATTR_PARAM_CBANK
	.align		4
        /*0060*/ 	.byte	0x04, 0x0a
        /*0062*/ 	.short	(.L_13292 - .L_13291)
	.align		4
.L_13291:
        /*0064*/ 	.word	index@(.nv.constant0._Z9_exp10_64iPdS_)
        /*0068*/ 	.short	0x0380
        /*006a*/ 	.short	0x0018


	//----- nvinfo : EIATTR_SW_WAR
	.align		4
.L_13292:
        /*006c*/ 	.byte	0x04, 0x36
        /*006e*/ 	.short	(.L_13294 - .L_13293)
.L_13293:
        /*0070*/ 	.word	0x00000008
.L_13294:


//--------------------- .nv.info._Z9_exp10_32iPfS_ --------------------------
	.section	.nv.info._Z9_exp10_32iPfS_,"",@"SHT_CUDA_INFO"
	.sectionflags	@""
	.align	4


	//----- nvinfo : EIATTR_CUDA_API_VERSION
	.align		4
        /*0000*/ 	.byte	0x04, 0x37
        /*0002*/ 	.short	(.L_13296 - .L_13295)
.L_13295:
        /*0004*/ 	.word	0x00000082


	//----- nvinfo : EIATTR_KPARAM_INFO
	.align		4
.L_13296:
        /*0008*/ 	.byte	0x04, 0x17
        /*000a*/ 	.short	(.L_13298 - .L_13297)
.L_13297:
        /*000c*/ 	.word	0x00000000
        /*0010*/ 	.short	0x0002
        /*0012*/ 	.short	0x0010
        /*0014*/ 	.byte	0x00, 0xf5, 0x21, 0x00


	//----- nvinfo : EIATTR_KPARAM_INFO
	.align		4
.L_13298:
        /*0018*/ 	.byte	0x04, 0x17
        /*001a*/ 	.short	(.L_13300 - .L_13299)
.L_13299:
        /*001c*/ 	.word	0x00000000
        /*0020*/ 	.short	0x0001
        /*0022*/ 	.short	0x0008
        /*0024*/ 	.byte	0x00, 0xf5, 0x21, 0x00


	//----- nvinfo : EIATTR_KPARAM_INFO
	.align		4
.L_13300:
        /*0028*/ 	.byte	0x04, 0x17
        /*002a*/ 	.short	(.L_13302 - .L_13301)
.L_13301:
        /*002c*/ 	.word	0x00000000
        /*0030*/ 	.short	0x0000
        /*0032*/ 	.short	0x0000
        /*0034*/ 	.byte	0x00, 0xf0, 0x11, 0x00


	//----- nvinfo : EIATTR_SPARSE_MMA_MASK
	.align		4
.L_13302:
        /*0038*/ 	.byte	0x03, 0x50
        /*003a*/ 	.short	0x0000


	//----- nvinfo : EIATTR_MAXREG_COUNT
	.align		4
        /*003c*/ 	.byte	0x03, 0x1b
        /*003e*/ 	.short	0x00ff


	//----- nvinfo : EIATTR_MERCURY_ISA_VERSION
	.align		4
        /*0040*/ 	.byte	0x03, 0x5f
        /*0042*/ 	.short	0x0101


	//----- nvinfo : EIATTR_VRC_CTA_INIT_COUNT
	.align		4
        /*0044*/ 	.byte	0x02, 0x4a
	.zero		1
	.zero		1


	//----- nvinfo : EIATTR_EXIT_INSTR_OFFSETS
	.align		4
        /*0048*/ 	.byte	0x04, 0x1c
        /*004a*/ 	.short	(.L_13304 - .L_13303)


	//   ....[0]....
.L_13303:
        /*004c*/ 	.word	0x00000070


	//   ....[1]....
        /*0050*/ 	.word	0x000001e0


	//----- nvinfo : EIATTR_CRS_STACK_SIZE
	.align		4
.L_13304:
        /*0054*/ 	.byte	0x04, 0x1e
        /*0056*/ 	.short	(.L_13306 - .L_13305)
.L_13305:
        /*0058*/ 	.word	0x00000000


	//----- nvinfo : EIATTR_CBANK_PARAM_SIZE
	.align		4
.L_13306:
        /*005c*/ 	.byte	0x03, 0x19
        /*005e*/ 	.short	0x0018


	//----- nvinfo : EIATTR_PARAM_CBANK
	.align		4
        /*0060*/ 	.byte	0x04, 0x0a
        /*0062*/ 	.short	(.L_13308 - .L_13307)
	.align		4
.L_13307:
        /*0064*/ 	.word	index@(.nv.constant0._Z9_exp10_32iPfS_)
        /*0068*/ 	.short	0x0380
        /*006a*/ 	.short	0x0018


	//----- nvinfo : EIATTR_SW_WAR
	.align		4
.L_13308:
        /*006c*/ 	.byte	0x04, 0x36
        /*006e*/ 	.short	(.L_13310 - .L_13309)
.L_13309:
        /*0070*/ 	.word	0x00000008
.L_13310:


//--------------------- .nv.info._Z7_exp_64iPdS_  --------------------------
	.section	.nv.info._Z7_exp_64iPdS_,"",@"SHT_CUDA_INFO"
	.sectionflags	@""
	.align	4


	//----- nvinfo : EIATTR_CUDA_API_VERSION
	.align		4
        /*0000*/ 	.byte	0x04, 0x37
        /*0002*/ 	.short	(.L_13312 - .L_13311)
.L_13311:
        /*0004*/ 	.word	0x00000082


	//----- nvinfo : EIATTR_KPARAM_INFO
	.align		4
.L_13312:
        /*0008*/ 	.byte	0x04, 0x17
        /*000a*/ 	.short	(.L_13314 - .L_13313)
.L_13313:
        /*000c*/ 	.word	0x00000000
        /*0010*/ 	.short	0x0002
        /*0012*/ 	.short	0x0010
        /*0014*/ 	.byte	0x00, 0xf5, 0x21, 0x00


	//----- nvinfo : EIATTR_KPARAM_INFO
	.align		4
.L_13314:
        /*0018*/ 	.byte	0x04, 0x17
        /*001a*/ 	.short	(.L_13316 - .L_13315)
.L_13315:
        /*001c*/ 	.word	0x00000000
        /*0020*/ 	.short	0x0001
        /*0022*/ 	.short	0x0008
        /*0024*/ 	.byte	0x00, 0xf5, 0x21, 0x00


	//----- nvinfo : EIATTR_KPARAM_INFO
	.align		4
.L_13316:
        /*0028*/ 	.byte	0x04, 0x17
        /*002a*/ 	.short	(.L_13318 - .L_13317)
.L_13317:
        /*002c*/ 	.word	0x00000000
        /*0030*/ 	.short	0x0000
        /*0032*/ 	.short	0x0000
        /*0034*/ 	.byte	0x00, 0xf0, 0x11, 0x00


	//----- nvinfo : EIATTR_SPARSE_MMA_MASK
	.align		4
.L_13318:
        /*0038*/ 	.byte	0x03, 0x50
        /*003a*/ 	.short	0x0000


	//----- nvinfo : EIATTR_MAXREG_COUNT
	.align		4
        /*003c*/ 	.byte	0x03, 0x1b
        /*003e*/ 	.short	0x00ff


	//----- nvinfo : EIATTR_MERCURY_ISA_VERSION
	.align		4
        /*0040*/ 	.byte	0x03, 0x5f
        /*0042*/ 	.short	0x0101


	//----- nvinfo : EIATTR_VRC_CTA_INIT_COUNT
	.align		4
        /*0044*/ 	.byte	0x02, 0x4a
	.zero		1
	.zero		1


	//----- nvinfo : EIATTR_EXIT_INSTR_OFFSETS
	.align		4
        /*0048*/ 	.byte	0x04, 0x1c
        /*004a*/ 	.short	(.L_13320 - .L_13319)


	//   ....[0]....
.L_13319:
        /*004c*/ 	.word	0x00000070


	//   ....[1]....
        /*0050*/ 	.word	0x00000510


	//----- nvinfo : EIATTR_CRS_STACK_SIZE
	.align		4
.L_13320:
        /*0054*/ 	.byte	0x04, 0x1e
        /*0056*/ 	.short	(.L_13322 - .L_13321)
.L_13321:
        /*0058*/ 	.word	0x00000000


	//----- nvinfo : EIATTR_CBANK_PARAM_SIZE
	.align		4
.L_13322:
        /*005c*/ 	.byte	0x03, 0x19
        /*005e*/ 	.short	0x0018


	//----- nvinfo : EIATTR_PARAM_CBANK
	.align		4
        /*0060*/ 	.byte	0x04, 0x0a
        /*0062*/ 	.short	(.L_13324 - .L_13323)
	.align		4
.L_13323:
        /*0064*/ 	.word	index@(.nv.constant0._Z7_exp_64iPdS_)
        /*0068*/ 	.short	0x0380
        /*006a*/ 	.short	0x0018


	//----- nvinfo : EIATTR_SW_WAR
	.align		4
.L_13324:
        /*006c*/ 	.byte	0x04, 0x36
        /*006e*/ 	.short	(.L_13326 - .L_13325)
.L_13325:
        /*0070*/ 	.word	0x00000008
.L_13326:


//--------------------- .nv.info._Z7_exp_32iPfS_  --------------------------
	.section	.nv.info._Z7_exp_32iPfS_,"",@"SHT_CUDA_INFO"
	.sectionflags	@""
	.align	4


	//----- nvinfo : EIATTR_CUDA_API_VERSION
	.align		4
        /*0000*/ 	.byte	0x04, 0x37
        /*0002*/ 	.short	(.L_13328 - .L_13327)
.L_13327:
        /*0004*/ 	.word	0x00000082


	//----- nvinfo : EIATTR_KPARAM_INFO
	.align		4
.L_13328:
        /*0008*/ 	.byte	0x04, 0x17
        /*000a*/ 	.short	(.L_13330 - .L_13329)
.L_13329:
        /*000c*/ 	.word	0x00000000
        /*0010*/ 	.short	0x0002
        /*0012*/ 	.short	0x0010
        /*0014*/ 	.byte	0x00, 0xf5, 0x21, 0x00


	//----- nvinfo : EIATTR_KPARAM_INFO
	.align		4
.L_13330:
        /*0018*/ 	.byte	0x04, 0x17
        /*001a*/ 	.short	(.L_13332 - .L_13331)
.L_13331:
        /*001c*/ 	.word	0x00000000
        /*0020*/ 	.short	0x0001
        /*0022*/ 	.short	0x0008
        /*0024*/ 	.byte	0x00, 0xf5, 0x21, 0x00


	//----- nvinfo : EIATTR_KPARAM_INFO
	.align		4
.L_13332:
        /*0028*/ 	.byte	0x04, 0x17
        /*002a*/ 	.short	(.L_13334 - .L_13333)
.L_13333:
        /*002c*/ 	.word	0x00000000
        /*0030*/ 	.short	0x0000
        /*0032*/ 	.short	0x0000
        /*0034*/ 	.byte	0x00, 0xf0, 0x11, 0x00


	//----- nvinfo : EIATTR_SPARSE_MMA_MASK
	.align		4
.L_13334:
        /*0038*/ 	.byte	0x03, 0x50
        /*003a*/ 	.short	0x0000


	//----- nvinfo : EIATTR_MAXREG_COUNT
	.align		4
        /*003c*/ 	.byte	0x03, 0x1b
        /*003e*/ 	.short	0x00ff


	//----- nvinfo : EIATTR_MERCURY_ISA_VERSION
	.align		4
        /*0040*/ 	.byte	0x03, 0x5f
        /*0042*/ 	.short	0x0101


	//----- nvinfo : EIATTR_VRC_CTA_INIT_COUNT
	.align		4
        /*0044*/ 	.byte	0x02, 0x4a
	.zero		1
	.zero		1


	//----- nvinfo : EIATTR_EXIT_INSTR_OFFSETS
	.align		4
        /*0048*/ 	.byte	0x04, 0x1c
        /*004a*/ 	.short	(.L_13336 - .L_13335)


	//   ....[0]....
.L_13335:
        /*004c*/ 	.word	0x00000070


	//   ....[1]....
        /*0050*/ 	.word	0x000001e0


	//----- nvinfo : EIATTR_CRS_STACK_SIZE
	.align		4
.L_13336:
        /*0054*/ 	.byte	0x04, 0x1e
        /*0056*/ 	.short	(.L_13338 - .L_13337)
.L_13337:
        /*0058*/ 	.word	0x00000000


	//----- nvinfo : EIATTR_CBANK_PARAM_SIZE
	.align		4
.L_13338:
        /*005c*/ 	.byte	0x03, 0x19
        /*005e*/ 	.short	0x0018


	//----- nvinfo : EIATTR_PARAM_CBANK
	.align		4
        /*0060*/ 	.byte	0x04, 0x0a
        /*0062*/ 	.short	(.L_13340 - .L_13339)
	.align		4
.L_13339:
        /*0064*/ 	.word	index@(.nv.constant0._Z7_exp_32iPfS_)
        /*0068*/ 	.short	0x0380
        /*006a*/ 	.short	0x0018


	//----- nvinfo : EIATTR_SW_WAR
	.align		4
.L_13340:
        /*006c*/ 	.byte	0x04, 0x36
        /*006e*/ 	.short	(.L_13342 - .L_13341)
.L_13341:
        /*0070*/ 	.word	0x00000008
.L_13342:


//--------------------- .nv.info._Z9_cospi_64iPdS_ --------------------------
	.section	.nv.info._Z9_cospi_64iPdS_,"",@"SHT_CUDA_INFO"
	.sectionflags	@""
	.align	4


	//----- nvinfo : EIATTR_CUDA_API_VERSION
	.align		4
        /*0000*/ 	.byte	0x04, 0x37
        /*0002*/ 	.short	(.L_13344 - .L_13343)
.L_13343:
        /*0004*/ 	.word	0x00000082


	//----- nvinfo : EIATTR_KPARAM_INFO
	.align		4
.L_13344:
        /*0008*/ 	.byte	0x04, 0x17
        /*000a*/ 	.short	(.L_13346 - .L_13345)
.L_13345:
        /*000c*/ 	.word	0x00000000
        /*0010*/ 	.short	0x0002
        /*0012*/ 	.short	0x0010
        /*0014*/ 	.byte	0x00, 0xf5, 0x21, 0x00


	//----- nvinfo : EIATTR_KPARAM_INFO
	.align		4
.L_13346:
        /*0018*/ 	.byte	0x04, 0x17
        /*001a*/ 	.short	(.L_13348 - .L_13347)
.L_13347:
        /*001c*/ 	.word	0x00000000
        /*0020*/ 	.short	0x0001
        /*0022*/ 	.short	0x0008
        /*0024*/ 	.byte	0x00, 0xf5, 0x21, 0x00


	//----- nvinfo : EIATTR_KPARAM_INFO
	.align		4
.L_13348:
        /*0028*/ 	.byte	0x04, 0x17
        /*002a*/ 	.short	(.L_13350 - .L_13349)
.L_13349:
        /*002c*/ 	.word	0x00000000
        /*0030*/ 	.short	0x0000
        /*0032*/ 	.short	0x0000
        /*0034*/ 	.byte	0x00, 0xf0, 0x11, 0x00


	//----- nvinfo : EIATTR_SPARSE_MMA_MASK
	.align		4
.L_13350:
        /*0038*/ 	.byte	0x03, 0x50
        /*003a*/ 	.short	0x0000


	//----- nvinfo : EIATTR_MAXREG_COUNT
	.align		4
        /*003c*/ 	.byte	0x03, 0x1b
        /*003e*/ 	.short	0x00ff


	//----- nvinfo : EIATTR_MERCURY_ISA_VERSION
	.align		4
        /*0040*/ 	.byte	0x03, 0x5f
        /*0042*/ 	.short	0x0101


	//----- nvinfo : EIATTR_VRC_CTA_INIT_COUNT
	.align		4
        /*0044*/ 	.byte	0x02, 0x4a
	.zero		1
	.zero		1


	//----- nvinfo : EIATTR_EXIT_INSTR_OFFSETS
	.align		4
        /*0048*/ 	.byte	0x04, 0x1c
        /*004a*/ 	.short	(.L_13352 - .L_13351)


	//   ....[0]....
.L_13351:
        /*004c*/ 	.word	0x00000070


	//   ....[1]....
        /*0050*/ 	.word	0x00000430


	//----- nvinfo : EIATTR_CRS_STACK_SIZE
	.align		4
.L_13352:
        /*0054*/ 	.byte	0x04, 0x1e
        /*0056*/ 	.short	(.L_13354 - .L_13353)
.L_13353:
        /*0058*/ 	.word	0x00000000


	//----- nvinfo : EIATTR_CBANK_PARAM_SIZE
	.align		4
.L_13354:
        /*005c*/ 	.byte	0x03, 0x19
        /*005e*/ 	.short	0x0018


	//----- nvinfo : EIATTR_PARAM_CBANK
	.align		4
        /*0060*/ 	.byte	0x04, 0x0a
        /*0062*/ 	.short	(.L_13356 - .L_13355)
	.align		4
.L_13355:
        /*0064*/ 	.word	index@(.nv.constant0._Z9_cospi_64iPdS_)
        /*0068*/ 	.short	0x0380
        /*006a*/ 	.short	0x0018


	//----- nvinfo : EIATTR_SW_WAR
	.align		4
.L_13356:
        /*006c*/ 	.byte	0x04, 0x36
        /*006e*/ 	.short	(.L_13358 - .L_13357)
.L_13357:
        /*0070*/ 	.word	0x00000008
.L_13358:


//--------------------- .nv.info._Z9_cospi_32iPfS_ --------------------------
	.section	.nv.info._Z9_cospi_32iPfS_,"",@"SHT_CUDA_INFO"
	.sectionflags	@""
	.align	4


	//----- nvinfo : EIATTR_CUDA_API_VERSION
	.align		4
        /*0000*/ 	.byte	0x04, 0x37
        /*0002*/ 	.short	(.L_13360 - .L_13359)
.L_13359:
        /*0004*/ 	.word	0x00000082


	//----- nvinfo : EIATTR_KPARAM_INFO
	.align		4
.L_13360:
        /*0008*/ 	.byte	0x04, 0x17
        /*000a*/ 	.short	(.L_13362 - .L_13361)
.L_13361:
        /*000c*/ 	.word	0x00000000
        /*0010*/ 	.short	0x0002
        /*0012*/ 	.short	0x0010
        /*0014*/ 	.byte	0x00, 0xf5, 0x21, 0x00


	//----- nvinfo : EIATTR_KPARAM_INFO
	.align		4
.L_13362:
        /*0018*/ 	.byte	0x04, 0x17
        /*001a*/ 	.short	(.L_13364 - .L_13363)
.L_13363:
        /*001c*/ 	.word	0x00000000
        /*0020*/ 	.short	0x0001
        /*0022*/ 	.short	0x0008
        /*0024*/ 	.byte	0x00, 0xf5, 0x21, 0x00


	//----- nvinfo : EIATTR_KPARAM_INFO
	.align		4
.L_13364:
        /*0028*/ 	.byte	0x04, 0x17
        /*002a*/ 	.short	(.L_13366 - .L_13365)
.L_13365:
        /*002c*/ 	.word	0x00000000
        /*0030*/ 	.short	0x0000
        /*0032*/ 	.short	0x0000
        /*0034*/ 	.byte	0x00, 0xf0, 0x11, 0x00


	//----- nvinfo : EIATTR_SPARSE_MMA_MASK
	.align		4
.L_13366:
        /*0038*/ 	.byte	0x03, 0x50
        /*003a*/ 	.short	0x0000


	//----- nvinfo : EIATTR_MAXREG_COUNT
	.align		4
        /*003c*/ 	.byte	0x03, 0x1b
        /*003e*/ 	.short	0x00ff


	//----- nvinfo : EIATTR_MERCURY_ISA_VERSION
	.align		4
        /*0040*/ 	.byte	0x03, 0x5f
        /*0042*/ 	.short	0x0101


	//----- nvinfo : EIATTR_VRC_CTA_INIT_COUNT
	.align		4
        /*0044*/ 	.byte	0x02, 0x4a
	.zero		1
	.zero		1


	//----- nvinfo : EIATTR_EXIT_INSTR_OFFSETS
	.align		4
        /*0048*/ 	.byte	0x04, 0x1c
        /*004a*/ 	.short	(.L_13368 - .L_13367)


	//   ....[0]....
.L_13367:
        /*004c*/ 	.word	0x00000070


	//   ....[1]....
        /*0050*/ 	.word	0x000002c0


	//----- nvinfo : EIATTR_CRS_STACK_SIZE
	.align		4
.L_13368:
        /*0054*/ 	.byte	0x04, 0x1e
        /*0056*/ 	.short	(.L_13370 - .L_13369)
.L_13369:
        /*0058*/ 	.word	0x00000000


	//----- nvinfo : EIATTR_CBANK_PARAM_SIZE
	.align		4
.L_13370:
        /*005c*/ 	.byte	0x03, 0x19
        /*005e*/ 	.short	0x0018


	//----- nvinfo : EIATTR_PARAM_CBANK
	.align		4
        /*0060*/ 	.byte	0x04, 0x0a
        /*0062*/ 	.short	(.L_13372 - .L_13371)
	.align		4
.L_13371:
        /*0064*/ 	.word	index@(.nv.constant0._Z9_cospi_32iPfS_)
        /*0068*/ 	.short	0x0380
        /*006a*/ 	.short	0x0018


	//----- nvinfo : EIATTR_SW_WAR
	.align		4
.L_13372:
        /*006c*/ 	.byte	0x04, 0x36
        /*006e*/ 	.short	(.L_13374 - .L_13373)
.L_13373:
        /*0070*/ 	.word	0x00000008
.L_13374:


//--------------------- .nv.info._Z8_cosh_64iPdS_ --------------------------
	.section	.nv.info._Z8_cosh_64iPdS_,"",@"SHT_CUDA_INFO"
	.sectionflags	@""
	.align	4


	//----- nvinfo : EIATTR_CUDA_API_VERSION
	.align		4
        /*0000*/ 	.byte	0x04, 0x37
        /*0002*/ 	.short	(.L_13376 - .L_13375)
.L_13375:
        /*0004*/ 	.word	0x00000082


	//----- nvinfo : EIATTR_KPARAM_INFO
	.align		4
.L_13376:
        /*0008*/ 	.byte	0x04, 0x17
        /*000a*/ 	.short	(.L_13378 - .L_13377)
.L_13377:
        /*000c*/ 	.word	0x00000000
        /*0010*/ 	.short	0x0002
        /*0012*/ 	.short	0x0010
        /*0014*/ 	.byte	0x00, 0xf5, 0x21, 0x00


	//----- nvinfo : EIATTR_KPARAM_INFO
	.align		4
.L_13378:
        /*0018*/ 	.byte	0x04, 0x17
        /*001a*/ 	.short	(.L_13380 - .L_13379)
.L_13379:
        /*001c*/ 	.word	0x00000000
        /*0020*/ 	.short	0x0001
        /*0022*/ 	.short	0x0008
        /*0024*/ 	.byte	0x00, 0xf5, 0x21, 0x00


	//----- nvinfo : EIATTR_KPARAM_INFO
	.align		4
.L_13380:
        /*0028*/ 	.byte	0x04, 0x17
        /*002a*/ 	.short	(.L_13382 - .L_13381)
.L_13381:
        /*002c*/ 	.word	0x00000000
        /*0030*/ 	.short	0x0000
        /*0032*/ 	.short	0x0000
        /*0034*/ 	.byte	0x00, 0xf0, 0x11, 0x00


	//----- nvinfo : EIATTR_SPARSE_MMA_MASK
	.align		4
.L_13382:
        /*0038*/ 	.byte	0x03, 0x50
        /*003a*/ 	.short	0x0000


	//----- nvinfo : EIATTR_MAXREG_COUNT
	.align		4
        /*003c*/ 	.byte	0x03, 0x1b
        /*003e*/ 	.short	0x00ff


	//----- nvinfo : EIATTR_MERCURY_ISA_VERSION
	.align		4
        /*0040*/ 	.byte	0x03, 0x5f
        /*0042*/ 	.short	0x0101


	//----- nvinfo : EIATTR_VRC_CTA_INIT_COUNT
	.align		4
        /*0044*/ 	.byte	0x02, 0x4a
	.zero		1
	.zero		1


	//----- nvinfo : EIATTR_EXIT_INSTR_OFFSETS
	.align		4
        /*0048*/ 	.byte	0x04, 0x1c
        /*004a*/ 	.short	(.L_13384 - .L_13383)


	//   ....[0]....
.L_13383:
        /*004c*/ 	.word	0x00000070


	//   ....[1]....
        /*0050*/ 	.word	0x00000520


	//----- nvinfo : EIATTR_CRS_STACK_SIZE
	.align		4
.L_13384:
        /*0054*/ 	.byte	0x04, 0x1e
        /*0056*/ 	.short	(.L_13386 - .L_13385)
.L_13385:
        /*0058*/ 	.word	0x00000000


	//----- nvinfo : EIATTR_CBANK_PARAM_SIZE
	.align		4
.L_13386:
        /*005c*/ 	.byte	0x03, 0x19
        /*005e*/ 	.short	0x0018


	//----- nvinfo : EIATTR_PARAM_CBANK
	.align		4
        /*0060*/ 	.byte	0x04, 0x0a
        /*0062*/ 	.short	(.L_13388 - .L_13387)
	.align		4
.L_13387:
        /*0064*/ 	.word	index@(.nv.constant0._Z8_cosh_64iPdS_)
        /*0068*/ 	.short	0x0380
        /*006a*/ 	.short	0x0018


	//----- nvinfo : EIATTR_SW_WAR
	.align		4
.L_13388:
        /*006c*/ 	.byte	0x04, 0x36
        /*006e*/ 	.short	(.L_13390 - .L_13389)
.L_13389:
        /*0070*/ 	.word	0x00000008
.L_13390:


//--------------------- .nv.info._Z8_cosh_32iPfS_ --------------------------
	.section	.nv.info._Z8_cosh_32iPfS_,"",@"SHT_CUDA_INFO"
	.sectionflags	@""
	.align	4


	//----- nvinfo : EIATTR_CUDA_API_VERSION
	.align		4
        /*0000*/ 	.byte	0x04, 0x37
        /*0002*/ 	.short	(.L_13392 - .L_13391)
.L_13391:
        /*0004*/ 	.word	0x00000082


	//----- nvinfo : EIATTR_KPARAM_INFO
	.align		4
.L_13392:
        /*0008*/ 	.byte	0x04, 0x17
        /*000a*/ 	.short	(.L_13394 - .L_13393)
.L_13393:
        /*000c*/ 	.word	0x00000000
        /*0010*/ 	.short	0x0002
        /*0012*/ 	.short	0x0010
        /*0014*/ 	.byte	0x00, 0xf5, 0x21, 0x00


	//----- nvinfo : EIATTR_KPARAM_INFO
	.align		4
.L_13394:
        /*0018*/ 	.byte	0x04, 0x17
        /*001a*/ 	.short	(.L_13396 - .L_13395)
.L_13395:
        /*001c*/ 	.word	0x00000000
        /*0020*/ 	.short	0x0001
        /*0022*/ 	.short	0x0008
        /*0024*/ 	.byte	0x00, 0xf5, 0x21, 0x00


	//----- nvinfo : EIATTR_KPARAM_INFO
	.align		4
.L_13396:
        /*0028*/ 	.byte	0x04, 0x17
        /*002a*/ 	.short	(.L_13398 - .L_13397)
.L_13397:
        /*002c*/ 	.word	0x00000000
        /*0030*/ 	.short	0x0000
        /*0032*/ 	.short	0x0000
        /*0034*/ 	.byte	0x00, 0xf0, 0x11, 0x00


	//----- nvinfo : EIATTR_SPARSE_MMA_MASK
	.align		4
.L_13398:
        /*0038*/ 	.byte	0x03, 0x50
        /*003a*/ 	.short	0x0000


	//----- nvinfo : EIATTR_MAXREG_COUNT
	.align		4
        /*003c*/ 	.byte	0x03, 0x1b
        /*003e*/ 	.short	0x00ff


	//----- nvinfo : EIATTR_MERCURY_ISA_VERSION
	.align		4
        /*0040*/ 	.byte	0x03, 0x5f
        /*0042*/ 	.short	0x0101


	//----- nvinfo : EIATTR_VRC_CTA_INIT_COUNT
	.align		4
        /*0044*/ 	.byte	0x02, 0x4a
	.zero		1
	.zero		1


	//----- nvinfo : EIATTR_EXIT_INSTR_OFFSETS
	.align		4
        /*0048*/ 	.byte	0x04, 0x1c
        /*004a*/ 	.short	(.L_13400 - .L_13399)


	//   ....[0]....
.L_13399:
        /*004c*/ 	.word	0x00000070


	//   ....[1]....
        /*0050*/ 	.word	0x00000240


	//----- nvinfo : EIATTR_CRS_STACK_SIZE
	.align		4
.L_13400:
        /*0054*/ 	.byte	0x04, 0x1e
        /*0056*/ 	.short	(.L_13402 - .L_13401)
.L_13401:
        /*0058*/ 	.word	0x00000000


	//----- nvinfo : EIATTR_CBANK_PARAM_SIZE
	.align		4
.L_13402:
        /*005c*/ 	.byte	0x03, 0x19
        /*005e*/ 	.short	0x0018


	//----- nvinfo : EIATTR_PARAM_CBANK
	.align		4
        /*0060*/ 	.byte	0x04, 0x0a
        /*0062*/ 	.short	(.L_13404 - .L_13403)
	.align		4
.L_13403:
        /*0064*/ 	.word	index@(.nv.constant0._Z8_cosh_32iPfS_)
        /*0068*/ 	.short	0x0380
        /*006a*/ 	.short	0x0018


	//----- nvinfo : EIATTR_SW_WAR
	.align		4
.L_13404:
        /*006c*/ 	.byte	0x04, 0x36
        /*006e*/ 	.short	(.L_13406 - .L_13405)
.L_13405:
        /*0070*/ 	.word	0x00000008
.L_13406:


//--------------------- .nv.info._Z7_cos_64iPdS_  --------------------------
	.section	.nv.info._Z7_cos_64iPdS_,"",@"SHT_CUDA_INFO"
	.sectionflags	@""
	.align	4


	//----- nvinfo : EIATTR_CUDA_API_VERSION
	.align		4
        /*0000*/ 	.byte	0x04, 0x37
        /*0002*/ 	.short	(.L_13408 - .L_13407)
.L_13407:
        /*0004*/ 	.word	0x00000082


	//----- nvinfo : EIATTR_KPARAM_INFO
	.align		4
.L_13408:
        /*0008*/ 	.byte	0x04, 0x17
        /*000a*/ 	.short	(.L_13410 - .L_13409)
.L_13409:
        /*000c*/ 	.word	0x00000000
        /*0010*/ 	.short	0x0002
        /*0012*/ 	.short	0x0010
        /*0014*/ 	.byte	0x00, 0xf5, 0x21, 0x00


	//----- nvinfo : EIATTR_KPARAM_INFO
	.align		4
.L_13410:
        /*0018*/ 	.byte	0x04, 0x17
        /*001a*/ 	.short	(.L_13412 - .L_13411)
.L_13411:
        /*001c*/ 	.word	0x00000000
        /*0020*/ 	.short	0x0001
        /*0022*/ 	.short	0x0008
        /*0024*/ 	.byte	0x00, 0xf5, 0x21, 0x00


	//----- nvinfo : EIATTR_KPARAM_INFO
	.align		4
.L_13412:
        /*0028*/ 	.byte	0x04, 0x17
        /*002a*/ 	.short	(.L_13414 - .L_13413)
.L_13413:
        /*002c*/ 	.word	0x00000000
        /*0030*/ 	.short	0x0000
        /*0032*/ 	.short	0x0000
        /*0034*/ 	.byte	0x00, 0xf0, 0x11, 0x00


	//----- nvinfo : EIATTR_SPARSE_MMA_MASK
	.align		4
.L_13414:
        /*0038*/ 	.byte	0x03, 0x50
        /*003a*/ 	.short	0x0000


	//----- nvinfo : EIATTR_MAXREG_COUNT
	.align		4
        /*003c*/ 	.byte	0x03, 0x1b
        /*003e*/ 	.short	0x00ff


	//----- nvinfo : EIATTR_MERCURY_ISA_VERSION
	.align		4
        /*0040*/ 	.byte	0x03, 0x5f
        /*0042*/ 	.short	0x0101


	//----- nvinfo : EIATTR_VRC_CTA_INIT_COUNT
	.align		4
        /*0044*/ 	.byte	0x02, 0x4a
	.zero		1
	.zero		1


	//----- nvinfo : EIATTR_EXIT_INSTR_OFFSETS
	.align		4
        /*0048*/ 	.byte	0x04, 0x1c
        /*004a*/ 	.short	(.L_13416 - .L_13415)


	//   ....[0]....
.L_13415:
        /*004c*/ 	.word	0x00000080


	//   ....[1]....
        /*0050*/ 	.word	0x00000510


	//----- nvinfo : EIATTR_CRS_STACK_SIZE
	.align		4
.L_13416:
        /*0054*/ 	.byte	0x04, 0x1e
        /*0056*/ 	.short	(.L_13418 - .L_13417)
.L_13417:
        /*0058*/ 	.word	0x00000000


	//----- nvinfo : EIATTR_CBANK_PARAM_SIZE
	.align		4
.L_13418:
        /*005c*/ 	.byte	0x03, 0x19
        /*005e*/ 	.short	0x0018


	//----- nvinfo : EIATTR_PARAM_CBANK
	.align		4
        /*0060*/ 	.byte	0x04, 0x0a
        /*0062*/ 	.short	(.L_13420 - .L_13419)
	.align		4
.L_13419:
        /*0064*/ 	.word	index@(.nv.constant0._Z7_cos_64iPdS_)
        /*0068*/ 	.short	0x0380
        /*006a*/ 	.short	0x0018


	//----- nvinfo : EIATTR_SW_WAR
	.align		4
.L_13420:
        /*006c*/ 	.byte	0x04, 0x36
        /*006e*/ 	.short	(.L_13422 - .L_13421)
.L_13421:
        /*0070*/ 	.word	0x00000008
.L_13422:


//--------------------- .nv.info._Z7_cos_32iPfS_  --------------------------
	.section	.nv.info._Z7_cos_32iPfS_,"",@"SHT_CUDA_INFO"
	.sectionflags	@""
	.align	4


	//----- nvinfo : EIATTR_CUDA_API_VERSION
	.align		4
        /*0000*/ 	.byte	0x04, 0x37
        /*0002*/ 	.short	(.L_13424 - .L_13423)
.L_13423:
        /*0004*/ 	.word	0x00000082


	//----- nvinfo : EIATTR_KPARAM_INFO
	.align		4
.L_13424:
        /*0008*/ 	.byte	0x04, 0x17
        /*000a*/ 	.short	(.L_13426 - .L_13425)
.L_13425:
        /*000c*/ 	.word	0x00000000
        /*0010*/ 	.short	0x0002
        /*0012*/ 	.short	0x0010
        /*0014*/ 	.byte	0x00, 0xf5, 0x21, 0x00


	//----- nvinfo : EIATTR_KPARAM_INFO
	.align		4
.L_13426:
        /*0018*/ 	.byte	0x04, 0x17
        /*001a*/ 	.short	(.L_13428 - .L_13427)
.L_13427:
        /*001c*/ 	.word	0x00000000
        /*0020*/ 	.short	0x0001
        /*0022*/ 	.short	0x0008
        /*0024*/ 	.byte	0x00, 0xf5, 0x21, 0x00


	//----- nvinfo : EIATTR_KPARAM_INFO
	.align		4
.L_13428:
        /*0028*/ 	.byte	0x04, 0x17
        /*002a*/ 	.short	(.L_13430 - .L_13429)
.L_13429:
        /*002c*/ 	.word	0x00000000
        /*0030*/ 	.short	0x0000
        /*0032*/ 	.short	0x0000
        /*0034*/ 	.byte	0x00, 0xf0, 0x11, 0x00


	//----- nvinfo : EIATTR_SPARSE_MMA_MASK
	.align		4
.L_13430:
        /*0038*/ 	.byte	0x03, 0x50
        /*003a*/ 	.short	0x0000


	//----- nvinfo : EIATTR_MAXREG_COUNT
	.align		4
        /*003c*/ 	.byte	0x03, 0x1b
        /*003e*/ 	.short	0x00ff


	//----- nvinfo : EIATTR_MERCURY_ISA_VERSION
	.align		4
        /*0040*/ 	.byte	0x03, 0x5f
        /*0042*/ 	.short	0x0101


	//----- nvinfo : EIATTR_VRC_CTA_INIT_COUNT
	.align		4
        /*0044*/ 	.byte	0x02, 0x4a
	.zero		1
	.zero		1


	//----- nvinfo : EIATTR_EXIT_INSTR_OFFSETS
	.align		4
        /*0048*/ 	.byte	0x04, 0x1c
        /*004a*/ 	.short	(.L_13432 - .L_13431)


	//   ....[0]....
.L_13431:
        /*004c*/ 	.word	0x00000070


	//   ....[1]....
        /*0050*/ 	.word	0x00000910


	//----- nvinfo : EIATTR_CRS_STACK_SIZE
	.align		4
.L_13432:
        /*0054*/ 	.byte	0x04, 0x1e
        /*0056*/ 	.short	(.L_13434 - .L_13433)
.L_13433:
        /*0058*/ 	.word	0x00000000


	//----- nvinfo : EIATTR_CBANK_PARAM_SIZE
	.align		4
.L_13434:
        /*005c*/ 	.byte	0x03, 0x19
        /*005e*/ 	.short	0x0018


	//----- nvinfo : EIATTR_PARAM_CBANK
	.align		4
        /*0060*/ 	.byte	0x04, 0x0a
        /*0062*/ 	.short	(.L_13436 - .L_13435)
	.align		4
.L_13435:
        /*0064*/ 	.word	index@(.nv.constant0._Z7_cos_32iPfS_)
        /*0068*/ 	.short	0x0380
        /*006a*/ 	.short	0x0018


	//----- nvinfo : EIATTR_SW_WAR
	.align		4
.L_13436:
        /*006c*/ 	.byte	0x04, 0x36
        /*006e*/ 	.short	(.L_13438 - .L_13437)
.L_13437:
        /*0070*/ 	.word	0x00000008
.L_13438:


//--------------------- .nv.info._Z8_ceil_64iPdS_ --------------------------
	.section	.nv.info._Z8_ceil_64iPdS_,"",@"SHT_CUDA_INFO"
	.sectionflags	@""
	.align	4


	//----- nvinfo : EIATTR_CUDA_API_VERSION
	.align		4
        /*0000*/ 	.byte	0x04, 0x37
        /*0002*/ 	.short	(.L_13440 - .L_13439)
.L_13439:
        /*0004*/ 	.word	0x00000082


	//----- nvinfo : EIATTR_KPARAM_INFO
	.align		4
.L_13440:
        /*0008*/ 	.byte	0x04, 0x17
        /*000a*/ 	.short	(.L_13442 - .L_13441)
.L_13441:
        /*000c*/ 	.word	0x00000000
        /*0010*/ 	.short	0x0002
        /*0012*/ 	.short	0x0010
        /*0014*/ 	.byte	0x00, 0xf5, 0x21, 0x00


	//----- nvinfo : EIATTR_KPARAM_INFO
	.align		4
.L_13442:
        /*0018*/ 	.byte	0x04, 0x17
        /*001a*/ 	.short	(.L_13444 - .L_13443)
.L_13443:
        /*001c*/ 	.word	0x00000000
        /*0020*/ 	.short	0x0001
        /*0022*/ 	.short	0x0008
        /*0024*/ 	.byte	0x00, 0xf5, 0x21, 0x00


	//----- nvinfo : EIATTR_KPARAM_INFO
	.align		4
.L_13444:
        /*0028*/ 	.byte	0x04, 0x17
        /*002a*/ 	.short	(.L_13446 - .L_13445)
.L_13445:
        /*002c*/ 	.word	0x00000000
        /*0030*/ 	.short	0x0000
        /*0032*/ 	.short	0x0000
        /*0034*/ 	.byte	0x00, 0xf0, 0x11, 0x00


	//----- nvinfo : EIATTR_SPARSE_MMA_MASK
	.align		4
.L_13446:
        /*0038*/ 	.byte	0x03, 0x50
        /*003a*/ 	.short	0x0000


	//----- nvinfo : EIATTR_MAXREG_COUNT
	.align		4
        /*003c*/ 	.byte	0x03, 0x1b
        /*003e*/ 	.short	0x00ff


	//----- nvinfo : EIATTR_MERCURY_ISA_VERSION
	.align		4
        /*0040*/ 	.byte	0x03, 0x5f
        /*0042*/ 	.short	0x0101


	//----- nvinfo : EIATTR_VRC_CTA_INIT_COUNT
	.align		4
        /*0044*/ 	.byte	0x02, 0x4a
	.zero		1
	.zero		1


	//----- nvinfo : EIATTR_EXIT_INSTR_OFFSETS
	.align		4
        /*0048*/ 	.byte	0x04, 0x1c
        /*004a*/ 	.short	(.L_13448 - .L_13447)


	//   ....[0]....
.L_13447:
        /*004c*/ 	.word	0x00000070


	//   ....[1]....
        /*0050*/ 	.word	0x00000150


	//----- nvinfo : EIATTR_CRS_STACK_SIZE
	.align		4
.L_13448:
        /*0054*/ 	.byte	0x04, 0x1e
        /*0056*/ 	.short	(.L_13450 - .L_13449)
.L_13449:
        /*0058*/ 	.word	0x00000000


	//----- nvinfo : EIATTR_CBANK_PARAM_SIZE
	.align		4
.L_13450:
        /*005c*/ 	.byte	0x03, 0x19
        /*005e*/ 	.short	0x0018


	//----- nvinfo : EIATTR_PARAM_CBANK
	.align		4
        /*0060*/ 	.byte	0x04, 0x0a
        /*0062*/ 	.short	(.L_13452 - .L_13451)
	.align		4
.L_13451:
        /*0064*/ 	.word	index@(.nv.constant0._Z8_ceil_64iPdS_)
        /*0068*/ 	.short	0x0380
        /*006a*/ 	.short	0x0018


	//----- nvinfo : EIATTR_SW_WAR
	.align		4
.L_13452:
        /*006c*/ 	.byte	0x04, 0x36
        /*006e*/ 	.short	(.L_13454 - .L_13453)
.L_13453:
        /*0070*/ 	.word	0x00000008
.L_13454:


//--------------------- .nv.info._Z8_ceil_32iPfS_ --------------------------
	.section	.nv.info._Z8_ceil_32iPfS_,"",@"SHT_CUDA_INFO"
	.sectionflags	@""
	.align	4


	//----- nvinfo : EIATTR_CUDA_API_VERSION
	.align		4
        /*0000*/ 	.byte	0x04, 0x37
        /*0002*/ 	.short	(.L_13456 - .L_13455)
.L_13455:
        /*0004*/ 	.word	0x00000082


	//----- nvinfo : EIATTR_KPARAM_INFO
	.align		4
.L_13456:
        /*0008*/ 	.byte	0x04, 0x17
        /*000a*/ 	.short	(.L_13458 - .L_13457)
.L_13457:
        /*000c*/ 	.word	0x00000000
        /*0010*/ 	.short	0x0002
        /*0012*/ 	.short	0x0010
        /*0014*/ 	.byte	0x00, 0xf5, 0x21, 0x00


	//----- nvinfo : EIATTR_KPARAM_INFO
	.align		4
.L_13458:
        /*0018*/ 	.byte	0x04, 0x17
        /*001a*/ 	.short	(.L_13460 - .L_13459)
.L_13459:
        /*001c*/ 	.word	0x00000000
        /*0020*/ 	.short	0x0001
        /*0022*/ 	.short	0x0008
        /*0024*/ 	.byte	0x00, 0xf5, 0x21, 0x00


	//----- nvinfo : EIATTR_KPARAM_INFO
	.align		4
.L_13460:
        /*0028*/ 	.byte	0x04, 0x17
        /*002a*/ 	.short	(.L_13462 - .L_13461)
.L_13461:
        /*002c*/ 	.word	0x00000000
        /*0030*/ 	.short	0x0000
        /*0032*/ 	.short	0x0000
        /*0034*/ 	.byte	0x00, 0xf0, 0x11, 0x00


	//----- nvinfo : EIATTR_SPARSE_MMA_MASK
	.align		4
.L_13462:
        /*0038*/ 	.byte	0x03, 0x50
        /*003a*/ 	.short	0x0000


	//----- nvinfo : EIATTR_MAXREG_COUNT
	.align		4
        /*003c*/ 	.byte	0x03, 0x1b
        /*003e*/ 	.short	0x00ff


	//----- nvinfo : EIATTR_MERCURY_ISA_VERSION
	.align		4
        /*0040*/ 	.byte	0x03, 0x5f
        /*0042*/ 	.short	0x0101


	//----- nvinfo : EIATTR_VRC_CTA_INIT_COUNT
	.align		4
        /*0044*/ 	.byte	0x02, 0x4a
	.zero		1
	.zero		1


	//----- nvinfo : EIATTR_EXIT_INSTR_OFFSETS
	.align		4
        /*0048*/ 	.byte	0x04, 0x1c
        /*004a*/ 	.short	(.L_13464 - .L_13463)


	//   ....[0]....
.L_13463:
        /*004c*/ 	.word	0x00000070


	//   ....[1]....
        /*0050*/ 	.word	0x00000150


	//----- nvinfo : EIATTR_CRS_STACK_SIZE
	.align		4
.L_13464:
        /*0054*/ 	.byte	0x04, 0x1e
        /*0056*/ 	.short	(.L_13466 - .L_13465)
.L_13465:
        /*0058*/ 	.word	0x00000000


	//----- nvinfo : EIATTR_CBANK_PARAM_SIZE
	.align		4
.L_13466:
        /*005c*/ 	.byte	0x03, 0x19
        /*005e*/ 	.short	0x0018


	//----- nvinfo : EIATTR_PARAM_CBANK
	.align		4
        /*0060*/ 	.byte	0x04, 0x0a
        /*0062*/ 	.short	(.L_13468 - .L_13467)
	.align		4
.L_13467:
        /*0064*/ 	.word	index@(.nv.constant0._Z8_ceil_32iPfS_)
        /*0068*/ 	.short	0x0380
        /*006a*/ 	.short	0x0018


	//----- nvinfo : EIATTR_SW_WAR
	.align		4
.L_13468:
        /*006c*/ 	.byte	0x04, 0x36
        /*006e*/ 	.short	(.L_13470 - .L_13469)
.L_13469:
        /*0070*/ 	.word	0x00000008
.L_13470:


//--------------------- .nv.info._Z8_cbrt_64iPdS_ --------------------------
	.section	.nv.info._Z8_cbrt_64iPdS_,"",@"SHT_CUDA_INFO"
	.sectionflags	@""
	.align	4


	//----- nvinfo : EIATTR_CUDA_API_VERSION
	.align		4
        /*0000*/ 	.byte	0x04, 0x37
        /*0002*/ 	.short	(.L_13472 - .L_13471)
.L_13471:
        /*0004*/ 	.word	0x00000082


	//----- nvinfo : EIATTR_KPARAM_INFO
	.align		4
.L_13472:
        /*0008*/ 	.byte	0x04, 0x17
        /*000a*/ 	.short	(.L_13474 - .L_13473)
.L_13473:
        /*000c*/ 	.word	0x00000000
        /*0010*/ 	.short	0x0002
        /*0012*/ 	.short	0x0010
        /*0014*/ 	.byte	0x00, 0xf5, 0x21, 0x00


	//----- nvinfo : EIATTR_KPARAM_INFO
	.align		4
.L_13474:
        /*0018*/ 	.byte	0x04, 0x17
        /*001a*/ 	.short	(.L_13476 - .L_13475)
.L_13475:
        /*001c*/ 	.word	0x00000000
        /*0020*/ 	.short	0x0001
        /*0022*/ 	.short	0x0008
        /*0024*/ 	.byte	0x00, 0xf5, 0x21, 0x00


	//----- nvinfo : EIATTR_KPARAM_INFO
	.align		4
.L_13476:
        /*0028*/ 	.byte	0x04, 0x17
        /*002a*/ 	.short	(.L_13478 - .L_13477)
.L_13477:
        /*002c*/ 	.word	0x00000000
        /*0030*/ 	.short	0x0000
        /*0032*/ 	.short	0x0000
        /*0034*/ 	.byte	0x00, 0xf0, 0x11, 0x00


	//----- nvinfo : EIATTR_SPARSE_MMA_MASK
	.align		4
.L_13478:
        /*0038*/ 	.byte	0x03, 0x50
        /*003a*/ 	.short	0x0000


	//----- nvinfo : EIATTR_MAXREG_COUNT
	.align		4
        /*003c*/ 	.byte	0x03, 0x1b
        /*003e*/ 	.short	0x00ff


	//----- nvinfo : EIATTR_MERCURY_ISA_VERSION
	.align		4
        /*0040*/ 	.byte	0x03, 0x5f
        /*0042*/ 	.short	0x0101


	//----- nvinfo : EIATTR_VRC_CTA_INIT_COUNT
	.align		4
        /*0044*/ 	.byte	0x02, 0x4a
	.zero		1
	.zero		1


	//----- nvinfo : EIATTR_EXIT_INSTR_OFFSETS
	.align		4
        /*0048*/ 	.byte	0x04, 0x1c
        /*004a*/ 	.short	(.L_13480 - .L_13479)


	//   ....[0]....
.L_13479:
        /*004c*/ 	.word	0x00000070


	//   ....[1]....
        /*0050*/ 	.word	0x00000380


	//----- nvinfo : EIATTR_CRS_STACK_SIZE
	.align		4
.L_13480:
        /*0054*/ 	.byte	0x04, 0x1e
        /*0056*/ 	.short	(.L_13482 - .L_13481)
.L_13481:
        /*0058*/ 	.word	0x00000000


	//----- nvinfo : EIATTR_CBANK_PARAM_SIZE
	.align		4
.L_13482:
        /*005c*/ 	.byte	0x03, 0x19
        /*005e*/ 	.short	0x0018


	//----- nvinfo : EIATTR_PARAM_CBANK
	.align		4
        /*0060*/ 	.byte	0x04, 0x0a
        /*0062*/ 	.short	(.L_13484 - .L_13483)
	.align		4
.L_13483:
        /*0064*/ 	.word	index@(.nv.constant0._Z8_cbrt_64iPdS_)
        /*0068*/ 	.short	0x0380
        /*006a*/ 	.short	0x0018


	//----- nvinfo : EIATTR_SW_WAR
	.align		4
.L_13484:
        /*006c*/ 	.byte	0x04, 0x36
        /*006e*/ 	.short	(.L_13486 - .L_13485)
.L_13485:
        /*0070*/ 	.word	0x00000008
.L_13486:


//--------------------- .nv.info._Z8_cbrt_32iPfS_ --------------------------
	.section	.nv.info._Z8_cbrt_32iPfS_,"",@"SHT_CUDA_INFO"
	.sectionflags	@""
	.align	4


	//----- nvinfo : EIATTR_CUDA_API_VERSION
	.align		4
        /*0000*/ 	.byte	0x04, 0x37
        /*0002*/ 	.short	(.L_13488 - .L_13487)
.L_13487:
        /*0004*/ 	.word	0x00000082


	//----- nvinfo : EIATTR_KPARAM_INFO
	.align		4
.L_13488:
        /*0008*/ 	.byte	0x04, 0x17
        /*000a*/ 	.short	(.L_13490 - .L_13489)
.L_13489:
        /*000c*/ 	.word	0x00000000
        /*0010*/ 	.short	0x0002
        /*0012*/ 	.short	0x0010
        /*0014*/ 	.byte	0x00, 0xf5, 0x21, 0x00


	//----- nvinfo : EIATTR_KPARAM_INFO
	.align		4
.L_13490:
        /*0018*/ 	.byte	0x04, 0x17
        /*001a*/ 	.short	(.L_13492 - .L_13491)
.L_13491:
        /*001c*/ 	.word	0x00000000
        /*0020*/ 	.short	0x0001
        /*0022*/ 	.short	0x0008
        /*0024*/ 	.byte	0x00, 0xf5, 0x21, 0x00


	//----- nvinfo : EIATTR_KPARAM_INFO
	.align		4
.L_13492:
        /*0028*/ 	.byte	0x04, 0x17
        /*002a*/ 	.short	(.L_13494 - .L_13493)
.L_13493:
        /*002c*/ 	.word	0x00000000
        /*0030*/ 	.short	0x0000
        /*0032*/ 	.short	0x0000
        /*0034*/ 	.byte	0x00, 0xf0, 0x11, 0x00


	//----- nvinfo : EIATTR_SPARSE_MMA_MASK
	.align		4
.L_13494:
        /*0038*/ 	.byte	0x03, 0x50
        /*003a*/ 	.short	0x0000


	//----- nvinfo : EIATTR_MAXREG_COUNT
	.align		4
        /*003c*/ 	.byte	0x03, 0x1b
        /*003e*/ 	.short	0x00ff


	//----- nvinfo : EIATTR_MERCURY_ISA_VERSION
	.align		4
        /*0040*/ 	.byte	0x03, 0x5f
        /*0042*/ 	.short	0x0101


	//----- nvinfo : EIATTR_VRC_CTA_INIT_COUNT
	.align		4
        /*0044*/ 	.byte	0x02, 0x4a
	.zero		1
	.zero		1


	//----- nvinfo : EIATTR_EXIT_INSTR_OFFSETS
	.align		4
        /*0048*/ 	.byte	0x04, 0x1c
        /*004a*/ 	.short	(.L_13496 - .L_13495)


	//   ....[0]....
.L_13495:
        /*004c*/ 	.word	0x00000070


	//   ....[1]....
        /*0050*/ 	.word	0x00000240


	//----- nvinfo : EIATTR_CRS_STACK_SIZE
	.align		4
.L_13496:
        /*0054*/ 	.byte	0x04, 0x1e
        /*0056*/ 	.short	(.L_13498 - .L_13497)
.L_13497:
        /*0058*/ 	.word	0x00000000


	//----- nvinfo : EIATTR_CBANK_PARAM_SIZE
	.align		4
.L_13498:
        /*005c*/ 	.byte	0x03, 0x19
        /*005e*/ 	.short	0x0018


	//----- nvinfo : EIATTR_PARAM_CBANK
	.align		4
        /*0060*/ 	.byte	0x04, 0x0a
        /*0062*/ 	.short	(.L_13500 - .L_13499)
	.align		4
.L_13499:
        /*0064*/ 	.word	index@(.nv.constant0._Z8_cbrt_32iPfS_)
        /*0068*/ 	.short	0x0380
        /*006a*/ 	.short	0x0018


	//----- nvinfo : EIATTR_SW_WAR
	.align		4
.L_13500:
        /*006c*/ 	.byte	0x04, 0x36
        /*006e*/ 	.short	(.L_13502 - .L_13501)
.L_13501:
        /*0070*/ 	.word	0x00000008
.L_13502:


//--------------------- .nv.info._Z9_atanh_64iPdS_ --------------------------
	.section	.nv.info._Z9_atanh_64iPdS_,"",@"SHT_CUDA_INFO"
	.sectionflags	@""
	.align	4


	//----- nvinfo : EIATTR_CUDA_API_VERSION
	.align		4
        /*0000*/ 	.byte	0x04, 0x37
        /*0002*/ 	.short	(.L_13504 - .L_13503)
.L_13503:
        /*0004*/ 	.word	0x00000082


	//----- nvinfo : EIATTR_KPARAM_INFO
	.align		4
.L_13504:
        /*0008*/ 	.byte	0x04, 0x17
        /*000a*/ 	.short	(.L_13506 - .L_13505)
.L_13505:
        /*000c*/ 	.word	0x00000000
        /*0010*/ 	.short	0x0002
        /*0012*/ 	.short	0x0010
        /*0014*/ 	.byte	0x00, 0xf5, 0x21, 0x00


	//----- nvinfo : EIATTR_KPARAM_INFO
	.align		4
.L_13506:
        /*0018*/ 	.byte	0x04, 0x17
        /*001a*/ 	.short	(.L_13508 - .L_13507)
.L_13507:
        /*001c*/ 	.word	0x00000000
        /*0020*/ 	.short	0x0001
        /*0022*/ 	.short	0x0008
        /*0024*/ 	.byte	0x00, 0xf5, 0x21, 0x00


	//----- nvinfo : EIATTR_KPARAM_INFO
	.align		4
.L_13508:
        /*0028*/ 	.byte	0x04, 0x17
        /*002a*/ 	.short	(.L_13510 - .L_13509)
.L_13509:
        /*002c*/ 	.word	0x00000000
        /*0030*/ 	.short	0x0000
        /*0032*/ 	.short	0x0000
        /*0034*/ 	.byte	0x00, 0xf0, 0x11, 0x00


	//----- nvinfo : EIATTR_SPARSE_MMA_MASK
	.align		4
.L_13510:
        /*0038*/ 	.byte	0x03, 0x50
        /*003a*/ 	.short	0x0000


	//----- nvinfo : EIATTR_MAXREG_COUNT
	.align		4
        /*003c*/ 	.byte	0x03, 0x1b
        /*003e*/ 	.short	0x00ff


	//----- nvinfo : EIATTR_MERCURY_ISA_VERSION
	.align		4
        /*0040*/ 	.byte	0x03, 0x5f
        /*0042*/ 	.short	0x0101


	//----- nvinfo : EIATTR_VRC_CTA_INIT_COUNT
	.align		4
        /*0044*/ 	.byte	0x02, 0x4a
	.zero		1
	.zero		1


	//----- nvinfo : EIATTR_EXIT_INSTR_OFFSETS
	.align		4
        /*0048*/ 	.byte	0x04, 0x1c
        /*004a*/ 	.short	(.L_13512 - .L_13511)


	//   ....[0]....
.L_13511:
        /*004c*/ 	.word	0x00000070


	//   ....[1]....
        /*0050*/ 	.word	0x00000bc0


	//----- nvinfo : EIATTR_CRS_STACK_SIZE
	.align		4
.L_13512:
        /*0054*/ 	.byte	0x04, 0x1e
        /*0056*/ 	.short	(.L_13514 - .L_13513)
.L_13513:
        /*0058*/ 	.word	0x00000000


	//----- nvinfo : EIATTR_CBANK_PARAM_SIZE
	.align		4
.L_13514:
        /*005c*/ 	.byte	0x03, 0x19
        /*005e*/ 	.short	0x0018


	//----- nvinfo : EIATTR_PARAM_CBANK
	.align		4
        /*0060*/ 	.byte	0x04, 0x0a
        /*0062*/ 	.short	(.L_13516 - .L_13515)
	.align		4
.L_13515:
        /*0064*/ 	.word	index@(.nv.constant0._Z9_atanh_64iPdS_)
        /*0068*/ 	.short	0x0380
        /*006a*/ 	.short	0x0018


	//----- nvinfo : EIATTR_SW_WAR
	.align		4
.L_13516:
        /*006c*/ 	.byte	0x04, 0x36
        /*006e*/ 	.short	(.L_13518 - .L_13517)
.L_13517:
        /*0070*/ 	.word	0x00000008
.L_13518:


//--------------------- .nv.info._Z9_atanh_32iPfS_ --------------------------
	.section	.nv.info._Z9_atanh_32iPfS_,"",@"SHT_CUDA_INFO"
	.sectionflags	@""
	.align	4


	//----- nvinfo : EIATTR_CUDA_API_VERSION
	.align		4
        /*0000*/ 	.byte	0x04, 0x37
        /*0002*/ 	.short	(.L_13520 - .L_13519)
.L_13519:
        /*0004*/ 	.word	0x00000082


	//----- nvinfo : EIATTR_KPARAM_INFO
	.align		4
.L_13520:
        /*0008*/ 	.byte	0x04, 0x17
        /*000a*/ 	.short	(.L_13522 - .L_13521)
.L_13521:
        /*000c*/ 	.word	0x00000000
        /*0010*/ 	.short	0x0002
        /*0012*/ 	.short	0x0010
        /*0014*/ 	.byte	0x00, 0xf5, 0x21, 0x00


	//----- nvinfo : EIATTR_KPARAM_INFO
	.align		4
.L_13522:
        /*0018*/ 	.byte	0x04, 0x17
        /*001a*/ 	.short	(.L_13524 - .L_13523)
.L_13523:
        /*001c*/ 	.word	0x00000000
        /*0020*/ 	.short	0x0001
        /*0022*/ 	.short	0x0008
        /*0024*/ 	.byte	0x00, 0xf5, 0x21, 0x00


	//----- nvinfo : EIATTR_KPARAM_INFO
	.align		4
.L_13524:
        /*0028*/ 	.byte	0x04, 0x17
        /*002a*/ 	.short	(.L_13526 - .L_13525)
.L_13525:
        /*002c*/ 	.word	0x00000000
        /*0030*/ 	.short	0x0000
        /*0032*/ 	.short	0x0000
        /*0034*/ 	.byte	0x00, 0xf0, 0x11, 0x00


	//----- nvinfo : EIATTR_SPARSE_MMA_MASK
	.align		4
.L_13526:
        /*0038*/ 	.byte	0x03, 0x50
        /*003a*/ 	.short	0x0000


	//----- nvinfo : EIATTR_MAXREG_COUNT
	.align		4
        /*003c*/ 	.byte	0x03, 0x1b
        /*003e*/ 	.short	0x00ff


	//----- nvinfo : EIATTR_MERCURY_ISA_VERSION
	.align		4
        /*0040*/ 	.byte	0x03, 0x5f
        /*0042*/ 	.short	0x0101


	//----- nvinfo : EIATTR_VRC_CTA_INIT_COUNT
	.align		4
        /*0044*/ 	.byte	0x02, 0x4a
	.zero		1
	.zero		1


	//----- nvinfo : EIATTR_EXIT_INSTR_OFFSETS
	.align		4
        /*0048*/ 	.byte	0x04, 0x1c
        /*004a*/ 	.short	(.L_13528 - .L_13527)


	//   ....[0]....
.L_13527:
        /*004c*/ 	.word	0x00000070


	//   ....[1]....
        /*0050*/ 	.word	0x000003a0


	//----- nvinfo : EIATTR_CRS_STACK_SIZE
	.align		4
.L_13528:
        /*0054*/ 	.byte	0x04, 0x1e
        /*0056*/ 	.short	(.L_13530 - .L_13529)
.L_13529:
        /*0058*/ 	.word	0x00000000


	//----- nvinfo : EIATTR_CBANK_PARAM_SIZE
	.align		4
.L_13530:
        /*005c*/ 	.byte	0x03, 0x19
        /*005e*/ 	.short	0x0018


	//----- nvinfo : EIATTR_PARAM_CBANK
	.align		4
        /*0060*/ 	.byte	0x04, 0x0a
        /*0062*/ 	.short	(.L_13532 - .L_13531)
	.align		4
.L_13531:
        /*0064*/ 	.word	index@(.nv.constant0._Z9_atanh_32iPfS_)
        /*0068*/ 	.short	0x0380
        /*006a*/ 	.short	0x0018


	//----- nvinfo : EIATTR_SW_WAR
	.align		4
.L_13532:
        /*006c*/ 	.byte	0x04, 0x36
        /*006e*/ 	.short	(.L_13534 - .L_13533)
.L_13533:
        /*0070*/ 	.word	0x00000008
.L_13534:


//--------------------- .nv.info._Z8_atan_64iPdS_ --------------------------
	.section	.nv.info._Z8_atan_64iPdS_,"",@"SHT_CUDA_INFO"
	.sectionflags	@""
	.align	4


	//----- nvinfo : EIATTR_CUDA_API_VERSION
	.align		4
        /*0000*/ 	.byte	0x04, 0x37
        /*0002*/ 	.short	(.L_13536 - .L_13535)
.L_13535:
        /*0004*/ 	.word	0x00000082


	//----- nvinfo : EIATTR_KPARAM_INFO
	.align		4
.L_13536:
        /*0008*/ 	.byte	0x04, 0x17
        /*000a*/ 	.short	(.L_13538 - .L_13537)
.L_13537:
        /*000c*/ 	.word	0x00000000
        /*0010*/ 	.short	0x0002
        /*0012*/ 	.short	0x0010
        /*0014*/ 	.byte	0x00, 0xf5, 0x21, 0x00


	//----- nvinfo : EIATTR_KPARAM_INFO
	.align		4
.L_13538:
        /*0018*/ 	.byte	0x04, 0x17
        /*001a*/ 	.short	(.L_13540 - .L_13539)
.L_13539:
        /*001c*/ 	.word	0x00000000
        /*0020*/ 	.short	0x0001
        /*0022*/ 	.short	0x0008
        /*0024*/ 	.byte	0x00, 0xf5, 0x21, 0x00


	//----- nvinfo : EIATTR_KPARAM_INFO
	.align		4
.L_13540:
        /*0028*/ 	.byte	0x04, 0x17
        /*002a*/ 	.short	(.L_13542 - .L_13541)
.L_13541:
        /*002c*/ 	.word	0x00000000
        /*0030*/ 	.short	0x0000
        /*0032*/ 	.short	0x0000
        /*0034*/ 	.byte	0x00, 0xf0, 0x11, 0x00


	//----- nvinfo : EIATTR_SPARSE_MMA_MASK
	.align		4
.L_13542:
        /*0038*/ 	.byte	0x03, 0x50
        /*003a*/ 	.short	0x0000


	//----- nvinfo : EIATTR_MAXREG_COUNT
	.align		4
        /*003c*/ 	.byte	0x03, 0x1b
        /*003e*/ 	.short	0x00ff


	//----- nvinfo : EIATTR_MERCURY_ISA_VERSION
	.align		4
        /*0040*/ 	.byte	0x03, 0x5f
        /*0042*/ 	.short	0x0101


	//----- nvinfo : EIATTR_VRC_CTA_INIT_COUNT
	.align		4
        /*0044*/ 	.byte	0x02, 0x4a
	.zero		1
	.zero		1


	//----- nvinfo : EIATTR_EXIT_INSTR_OFFSETS
	.align		4
        /*0048*/ 	.byte	0x04, 0x1c
        /*004a*/ 	.short	(.L_13544 - .L_13543)


	//   ....[0]....
.L_13543:
        /*004c*/ 	.word	0x00000070


	//   ....[1]....
        /*0050*/ 	.word	0x00000650


	//----- nvinfo : EIATTR_CRS_STACK_SIZE
	.align		4
.L_13544:
        /*0054*/ 	.byte	0x04, 0x1e
        /*0056*/ 	.short	(.L_13546 - .L_13545)
.L_13545:
        /*0058*/ 	.word	0x00000000


	//----- nvinfo : EIATTR_CBANK_PARAM_SIZE
	.align		4
.L_13546:
        /*005c*/ 	.byte	0x03, 0x19
        /*005e*/ 	.short	0x0018


	//----- nvinfo : EIATTR_PARAM_CBANK
	.align		4
        /*0060*/ 	.byte	0x04, 0x0a
        /*0062*/ 	.short	(.L_13548 - .L_13547)
	.align		4
.L_13547:
        /*0064*/ 	.word	index@(.nv.constant0._Z8_atan_64iPdS_)
        /*0068*/ 	.short	0x0380
        /*006a*/ 	.short	0x0018


	//----- nvinfo : EIATTR_SW_WAR
	.align		4
.L_13548:
        /*006c*/ 	.byte	0x04, 0x36
        /*006e*/ 	.short	(.L_13550 - .L_13549)
.L_13549:
        /*0070*/ 	.word	0x00000008
.L_13550:


//--------------------- .nv.info._Z8_atan_32iPfS_ --------------------------
	.section	.nv.info._Z8_atan_32iPfS_,"",@"SHT_CUDA_INFO"
	.sectionflags	@""
	.align	4


	//----- nvinfo : EIATTR_CUDA_API_VERSION
	.align		4
        /*0000*/ 	.byte	0x04, 0x37
        /*0002*/ 	.short	(.L_13552 - .L_13551)
.L_13551:
        /*0004*/ 	.word	0x00000082


	//----- nvinfo : EIATTR_KPARAM_INFO
	.align		4
.L_13552:
        /*0008*/ 	.byte	0x04, 0x17
        /*000a*/ 	.short	(.L_13554 - .L_13553)
.L_13553:
        /*000c*/ 	.word	0x00000000
        /*0010*/ 	.short	0x0002
        /*0012*/ 	.short	0x0010
        /*0014*/ 	.byte	0x00, 0xf5, 0x21, 0x00


	//----- nvinfo : EIATTR_KPARAM_INFO
	.align		4
.L_13554:
        /*0018*/ 	.byte	0x04, 0x17
        /*001a*/ 	.short	(.L_13556 - .L_13555)
.L_13555:
        /*001c*/ 	.word	0x00000000
        /*0020*/ 	.short	0x0001
        /*0022*/ 	.short	0x0008
        /*0024*/ 	.byte	0x00, 0xf5, 0x21, 0x00


	//----- nvinfo : EIATTR_KPARAM_INFO
	.align		4
.L_13556:
        /*0028*/ 	.byte	0x04, 0x17
        /*002a*/ 	.short	(.L_13558 - .L_13557)
.L_13557:
        /*002c*/ 	.word	0x00000000
        /*0030*/ 	.short	0x0000
        /*0032*/ 	.short	0x0000
        /*0034*/ 	.byte	0x00, 0xf0, 0x11, 0x00


	//----- nvinfo : EIATTR_SPARSE_MMA_MASK
	.align		4
.L_13558:
        /*0038*/ 	.byte	0x03, 0x50
        /*003a*/ 	.short	0x0000


	//----- nvinfo : EIATTR_MAXREG_COUNT
	.align		4
        /*003c*/ 	.byte	0x03, 0x1b
        /*003e*/ 	.short	0x00ff


	//----- nvinfo : EIATTR_MERCURY_ISA_VERSION
	.align		4
        /*0040*/ 	.byte	0x03, 0x5f
        /*0042*/ 	.short	0x0101


	//----- nvinfo : EIATTR_VRC_CTA_INIT_COUNT
	.align		4
        /*0044*/ 	.byte	0x02, 0x4a
	.zero		1
	.zero		1


	//----- nvinfo : EIATTR_EXIT_INSTR_OFFSETS
	.align		4
        /*0048*/ 	.byte	0x04, 0x1c
        /*004a*/ 	.short	(.L_13560 - .L_13559)


	//   ....[0]....
.L_13559:
        /*004c*/ 	.word	0x00000070


	//   ....[1]....
        /*0050*/ 	.word	0x00000270


	//----- nvinfo : EIATTR_CRS_STACK_SIZE
	.align		4
.L_13560:
        /*0054*/ 	.byte	0x04, 0x1e
        /*0056*/ 	.short	(.L_13562 - .L_13561)
.L_13561:
        /*0058*/ 	.word	0x00000000


	//----- nvinfo : EIATTR_CBANK_PARAM_SIZE
	.align		4
.L_13562:
        /*005c*/ 	.byte	0x03, 0x19
        /*005e*/ 	.short	0x0018


	//----- nvinfo : EIATTR_PARAM_CBANK
	.align		4
        /*0060*/ 	.byte	0x04, 0x0a
        /*0062*/ 	.short	(.L_13564 - .L_13563)
	.align		4
.L_13563:
        /*0064*/ 	.word	index@(.nv.constant0._Z8_atan_32iPfS_)
        /*0068*/ 	.short	0x0380
        /*006a*/ 	.short	0x0018


	//----- nvinfo : EIATTR_SW_WAR
	.align		4
.L_13564:
        /*006c*/ 	.byte	0x04, 0x36
        /*006e*/ 	.short	(.L_13566 - .L_13565)
.L_13565:
        /*0070*/ 	.word	0x00000008
.L_13566:


//--------------------- .nv.info._Z9_asinh_64iPdS_ --------------------------
	.section	.nv.info._Z9_asinh_64iPdS_,"",@"SHT_CUDA_INFO"
	.sectionflags	@""
	.align	4


	//----- nvinfo : EIATTR_CUDA_API_VERSION
	.align		4
        /*0000*/ 	.byte	0x04, 0x37
        /*0002*/ 	.short	(.L_13568 - .L_13567)
.L_13567:
        /*0004*/ 	.word	0x00000082


	//----- nvinfo : EIATTR_KPARAM_INFO
	.align		4
.L_13568:
        /*0008*/ 	.byte	0x04, 0x17
        /*000a*/ 	.short	(.L_13570 - .L_13569)
.L_13569:
        /*000c*/ 	.word	0x00000000
        /*0010*/ 	.short	0x0002
        /*0012*/ 	.short	0x0010
        /*0014*/ 	.byte	0x00, 0xf5, 0x21, 0x00


	//----- nvinfo : EIATTR_KPARAM_INFO
	.align		4
.L_13570:
        /*0018*/ 	.byte	0x04, 0x17
        /*001a*/ 	.short	(.L_13572 - .L_13571)
.L_13571:
        /*001c*/ 	.word	0x00000000
        /*0020*/ 	.short	0x0001
        /*0022*/ 	.short	0x0008
        /*0024*/ 	.byte	0x00, 0xf5, 0x21, 0x00


	//----- nvinfo : EIATTR_KPARAM_INFO
	.align		4
.L_13572:
        /*0028*/ 	.byte	0x04, 0x17
        /*002a*/ 	.short	(.L_13574 - .L_13573)
.L_13573:
        /*002c*/ 	.word	0x00000000
        /*0030*/ 	.short	0x0000
        /*0032*/ 	.short	0x0000
        /*0034*/ 	.byte	0x00, 0xf0, 0x11, 0x00


	//----- nvinfo : EIATTR_SPARSE_MMA_MASK
	.align		4
.L_13574:
        /*0038*/ 	.byte	0x03, 0x50
        /*003a*/ 	.short	0x0000


	//----- nvinfo : EIATTR_MAXREG_COUNT
	.align		4
        /*003c*/ 	.byte	0x03, 0x1b
        /*003e*/ 	.short	0x00ff


	//----- nvinfo : EIATTR_MERCURY_ISA_VERSION
	.align		4
        /*0040*/ 	.byte	0x03, 0x5f
        /*0042*/ 	.short	0x0101


	//----- nvinfo : EIATTR_VRC_CTA_INIT_COUNT
	.align		4
        /*0044*/ 	.byte	0x02, 0x4a
	.zero		1
	.zero		1


	//----- nvinfo : EIATTR_EXIT_INSTR_OFFSETS
	.align		4
        /*0048*/ 	.byte	0x04, 0x1c
        /*004a*/ 	.short	(.L_13576 - .L_13575)


	//   ....[0]....
.L_13575:
        /*004c*/ 	.word	0x00000070


	//   ....[1]....
        /*0050*/ 	.word	0x00000bd0


	//----- nvinfo : EIATTR_CRS_STACK_SIZE
	.align		4
.L_13576:
        /*0054*/ 	.byte	0x04, 0x1e
        /*0056*/ 	.short	(.L_13578 - .L_13577)
.L_13577:
        /*0058*/ 	.word	0x00000000


	//----- nvinfo : EIATTR_CBANK_PARAM_SIZE
	.align		4
.L_13578:
        /*005c*/ 	.byte	0x03, 0x19
        /*005e*/ 	.short	0x0018


	//----- nvinfo : EIATTR_PARAM_CBANK
	.align		4
        /*0060*/ 	.byte	0x04, 0x0a
        /*0062*/ 	.short	(.L_13580 - .L_13579)
	.align		4
.L_13579:
        /*0064*/ 	.word	index@(.nv.constant0._Z9_asinh_64iPdS_)
        /*0068*/ 	.short	0x0380
        /*006a*/ 	.short	0x0018


	//----- nvinfo : EIATTR_SW_WAR
	.align		4
.L_13580:
        /*006c*/ 	.byte	0x04, 0x36
        /*006e*/ 	.short	(.L_13582 - .L_13581)
.L_13581:
        /*0070*/ 	.word	0x00000008
.L_13582:


//--------------------- .nv.info._Z9_asinh_32iPfS_ --------------------------
	.section	.nv.info._Z9_asinh_32iPfS_,"",@"SHT_CUDA_INFO"
	.sectionflags	@""
	.align	4


	//----- nvinfo : EIATTR_CUDA_API_VERSION
	.align		4
        /*0000*/ 	.byte	0x04, 0x37
        /*0002*/ 	.short	(.L_13584 - .L_13583)
.L_13583:
        /*0004*/ 	.word	0x00000082


	//----- nvinfo : EIATTR_KPARAM_INFO
	.align		4
.L_13584:
        /*0008*/ 	.byte	0x04, 0x17
        /*000a*/ 	.short	(.L_13586 - .L_13585)
.L_13585:
        /*000c*/ 	.word	0x00000000
        /*0010*/ 	.short	0x0002
        /*0012*/ 	.short	0x0010
        /*0014*/ 	.byte	0x00, 0xf5, 0x21, 0x00


	//----- nvinfo : EIATTR_KPARAM_INFO
	.align		4
.L_13586:
        /*0018*/ 	.byte	0x04, 0x17
        /*001a*/ 	.short	(.L_13588 - .L_13587)
.L_13587:
        /*001c*/ 	.word	0x00000000
        /*0020*/ 	.short	0x0001
        /*0022*/ 	.short	0x0008
        /*0024*/ 	.byte	0x00, 0xf5, 0x21, 0x00


	//----- nvinfo : EIATTR_KPARAM_INFO
	.align		4
.L_13588:
        /*0028*/ 	.byte	0x04, 0x17
        /*002a*/ 	.short	(.L_13590 - .L_13589)
.L_13589:
        /*002c*/ 	.word	0x00000000
        /*0030*/ 	.short	0x0000
        /*0032*/ 	.short	0x0000
        /*0034*/ 	.byte	0x00, 0xf0, 0x11, 0x00


	//----- nvinfo : EIATTR_SPARSE_MMA_MASK
	.align		4
.L_13590:
        /*0038*/ 	.byte	0x03, 0x50
        /*003a*/ 	.short	0x0000


	//----- nvinfo : EIATTR_MAXREG_COUNT
	.align		4
        /*003c*/ 	.byte	0x03, 0x1b
        /*003e*/ 	.short	0x00ff


	//----- nvinfo : EIATTR_MERCURY_ISA_VERSION
	.align		4
        /*0040*/ 	.byte	0x03, 0x5f
        /*0042*/ 	.short	0x0101


	//----- nvinfo : EIATTR_VRC_CTA_INIT_COUNT
	.align		4
        /*0044*/ 	.byte	0x02, 0x4a
	.zero		1
	.zero		1


	//----- nvinfo : EIATTR_EXIT_INSTR_OFFSETS
	.align		4
        /*0048*/ 	.byte	0x04, 0x1c
        /*004a*/ 	.short	(.L_13592 - .L_13591)


	//   ....[0]....
.L_13591:
        /*004c*/ 	.word	0x00000070


	//   ....[1]....
        /*0050*/ 	.word	0x000003d0


	//----- nvinfo : EIATTR_CRS_STACK_SIZE
	.align		4
.L_13592:
        /*0054*/ 	.byte	0x04, 0x1e
        /*0056*/ 	.short	(.L_13594 - .L_13593)
.L_13593:
        /*0058*/ 	.word	0x00000000


	//----- nvinfo : EIATTR_CBANK_PARAM_SIZE
	.align		4
.L_13594:
        /*005c*/ 	.byte	0x03, 0x19
        /*005e*/ 	.short	0x0018


	//----- nvinfo : EIATTR_PARAM_CBANK
	.align		4
        /*0060*/ 	.byte	0x04, 0x0a
        /*0062*/ 	.short	(.L_13596 - .L_13595)
	.align		4
.L_13595:
        /*0064*/ 	.word	index@(.nv.constant0._Z9_asinh_32iPfS_)
        /*0068*/ 	.short	0x0380
        /*006a*/ 	.short	0x0018


	//----- nvinfo : EIATTR_SW_WAR
	.align		4
.L_13596:
        /*006c*/ 	.byte	0x04, 0x36
        /*006e*/ 	.short	(.L_13598 - .L_13597)
.L_13597:
        /*0070*/ 	.word	0x00000008
.L_13598:


//--------------------- .nv.info._Z8_asin_64iPdS_ --------------------------
	.section	.nv.info._Z8_asin_64iPdS_,"",@"SHT_CUDA_INFO"
	.sectionflags	@""
	.align	4


	//----- nvinfo : EIATTR_CUDA_API_VERSION
	.align		4
        /*0000*/ 	.byte	0x04, 0x37
        /*0002*/ 	.short	(.L_13600 - .L_13599)
.L_13599:
        /*0004*/ 	.word	0x00000082


	//----- nvinfo : EIATTR_KPARAM_INFO
	.align		4
.L_13600:
        /*0008*/ 	.byte	0x04, 0x17
        /*000a*/ 	.short	(.L_13602 - .L_13601)
.L_13601:
        /*000c*/ 	.word	0x00000000
        /*0010*/ 	.short	0x0002
        /*0012*/ 	.short	0x0010
        /*0014*/ 	.byte	0x00, 0xf5, 0x21, 0x00


	//----- nvinfo : EIATTR_KPARAM_INFO
	.align		4
.L_13602:
        /*0018*/ 	.byte	0x04, 0x17
        /*001a*/ 	.short	(.L_13604 - .L_13603)
.L_13603:
        /*001c*/ 	.word	0x00000000
        /*0020*/ 	.short	0x0001
        /*0022*/ 	.short	0x0008
        /*0024*/ 	.byte	0x00, 0xf5, 0x21, 0x00


	//----- nvinfo : EIATTR_KPARAM_INFO
	.align		4
.L_13604:
        /*0028*/ 	.byte	0x04, 0x17
        /*002a*/ 	.short	(.L_13606 - .L_13605)
.L_13605:
        /*002c*/ 	.word	0x00000000
        /*0030*/ 	.short	0x0000
        /*0032*/ 	.short	0x0000
        /*0034*/ 	.byte	0x00, 0xf0, 0x11, 0x00


	//----- nvinfo : EIATTR_SPARSE_MMA_MASK
	.align		4
.L_13606:
        /*0038*/ 	.byte	0x03, 0x50
        /*003a*/ 	.short	0x0000


	//----- nvinfo : EIATTR_MAXREG_COUNT
	.align		4
        /*003c*/ 	.byte	0x03, 0x1b
        /*003e*/ 	.short	0x00ff


	//----- nvinfo : EIATTR_MERCURY_ISA_VERSION
	.align		4
        /*0040*/ 	.byte	0x03, 0x5f
        /*0042*/ 	.short	0x0101


	//----- nvinfo : EIATTR_VRC_CTA_INIT_COUNT
	.align		4
        /*0044*/ 	.byte	0x02, 0x4a
	.zero		1
	.zero		1


	//----- nvinfo : EIATTR_EXIT_INSTR_OFFSETS
	.align		4
        /*0048*/ 	.byte	0x04, 0x1c
        /*004a*/ 	.short	(.L_13608 - .L_13607)


	//   ....[0]....
.L_13607:
        /*004c*/ 	.word	0x00000070


	//   ....[1]....
        /*0050*/ 	.word	0x000008a0


	//----- nvinfo : EIATTR_CRS_STACK_SIZE
	.align		4
.L_13608:
        /*0054*/ 	.byte	0x04, 0x1e
        /*0056*/ 	.short	(.L_13610 - .L_13609)
.L_13609:
        /*0058*/ 	.word	0x00000000


	//----- nvinfo : EIATTR_CBANK_PARAM_SIZE
	.align		4
.L_13610:
        /*005c*/ 	.byte	0x03, 0x19
        /*005e*/ 	.short	0x0018


	//----- nvinfo : EIATTR_PARAM_CBANK
	.align		4
        /*0060*/ 	.byte	0x04, 0x0a
        /*0062*/ 	.short	(.L_13612 - .L_13611)
	.align		4
.L_13611:
        /*0064*/ 	.word	index@(.nv.constant0._Z8_asin_64iPdS_)
        /*0068*/ 	.short	0x0380
        /*006a*/ 	.short	0x0018


	//----- nvinfo : EIATTR_SW_WAR
	.align		4
.L_13612:
        /*006c*/ 	.byte	0x04, 0x36
        /*006e*/ 	.short	(.L_13614 - .L_13613)
.L_13613:
        /*0070*/ 	.word	0x00000008
.L_13614:


//--------------------- .nv.info._Z8_asin_32iPfS_ --------------------------
	.section	.nv.info._Z8_asin_32iPfS_,"",@"SHT_CUDA_INFO"
	.sectionflags	@""
	.align	4


	//----- nvinfo : EIATTR_CUDA_API_VERSION
	.align		4
        /*0000*/ 	.byte	0x04, 0x37
        /*0002*/ 	.short	(.L_13616 - .L_13615)
.L_13615:
        /*0004*/ 	.word	0x00000082


	//----- nvinfo : EIATTR_KPARAM_INFO
	.align		4
.L_13616:
        /*0008*/ 	.byte	0x04, 0x17
        /*000a*/ 	.short	(.L_13618 - .L_13617)
.L_13617:
        /*000c*/ 	.word	0x00000000
        /*0010*/ 	.short	0x0002
        /*0012*/ 	.short	0x0010
        /*0014*/ 	.byte	0x00, 0xf5, 0x21, 0x00


	//----- nvinfo : EIATTR_KPARAM_INFO
	.align		4
.L_13618:
        /*0018*/ 	.byte	0x04, 0x17
        /*001a*/ 	.short	(.L_13620 - .L_13619)
.L_13619:
        /*001c*/ 	.word	0x00000000
        /*0020*/ 	.short	0x0001
        /*0022*/ 	.short	0x0008
        /*0024*/ 	.byte	0x00, 0xf5, 0x21, 0x00


	//----- nvinfo : EIATTR_KPARAM_INFO
	.align		4
.L_13620:
        /*0028*/ 	.byte	0x04, 0x17
        /*002a*/ 	.short	(.L_13622 - .L_13621)
.L_13621:
        /*002c*/ 	.word	0x00000000
        /*0030*/ 	.short	0x0000
        /*0032*/ 	.short	0x0000
        /*0034*/ 	.byte	0x00, 0xf0, 0x11, 0x00


	//----- nvinfo : EIATTR_SPARSE_MMA_MASK
	.align		4
.L_13622:
        /*0038*/ 	.byte	0x03, 0x50
        /*003a*/ 	.short	0x0000


	//----- nvinfo : EIATTR_MAXREG_COUNT
	.align		4
        /*003c*/ 	.byte	0x03, 0x1b
        /*003e*/ 	.short	0x00ff


	//----- nvinfo : EIATTR_MERCURY_ISA_VERSION
	.align		4
        /*0040*/ 	.byte	0x03, 0x5f
        /*0042*/ 	.short	0x0101


	//----- nvinfo : EIATTR_VRC_CTA_INIT_COUNT
	.align		4
        /*0044*/ 	.byte	0x02, 0x4a
	.zero		1
	.zero		1


	//----- nvinfo : EIATTR_EXIT_INSTR_OFFSETS
	.align		4
        /*0048*/ 	.byte	0x04, 0x1c
        /*004a*/ 	.short	(.L_13624 - .L_13623)


	//   ....[0]....
.L_13623:
        /*004c*/ 	.word	0x00000070


	//   ....[1]....
        /*0050*/ 	.word	0x000002d0


	//----- nvinfo : EIATTR_CRS_STACK_SIZE
	.align		4
.L_13624:
        /*0054*/ 	.byte	0x04, 0x1e
        /*0056*/ 	.short	(.L_13626 - .L_13625)
.L_13625:
        /*0058*/ 	.word	0x00000000


	//----- nvinfo : EIATTR_CBANK_PARAM_SIZE
	.align		4
.L_13626:
        /*005c*/ 	.byte	0x03, 0x19
        /*005e*/ 	.short	0x0018


	//----- nvinfo : EIATTR_PARAM_CBANK
	.align		4
        /*0060*/ 	.byte	0x04, 0x0a
        /*0062*/ 	.short	(.L_13628 - .L_13627)
	.align		4
.L_13627:
        /*0064*/ 	.word	index@(.nv.constant0._Z8_asin_32iPfS_)
        /*0068*/ 	.short	0x0380
        /*006a*/ 	.short	0x0018


	//----- nvinfo : EIATTR_SW_WAR
	.align		4
.L_13628:
        /*006c*/ 	.byte	0x04, 0x36
        /*006e*/ 	.short	(.L_13630 - .L_13629)
.L_13629:
        /*0070*/ 	.word	0x00000008
.L_13630:


//--------------------- .nv.info._Z9_acosh_64iPdS_ --------------------------
	.section	.nv.info._Z9_acosh_64iPdS_,"",@"SHT_CUDA_INFO"
	.sectionflags	@""
	.align	4


	//----- nvinfo : EIATTR_CUDA_API_VERSION
	.align		4
        /*0000*/ 	.byte	0x04, 0x37
        /*0002*/ 	.short	(.L_13632 - .L_13631)
.L_13631:
        /*0004*/ 	.word	0x00000082


	//----- nvinfo : EIATTR_KPARAM_INFO
	.align		4
.L_13632:
        /*0008*/ 	.byte	0x04, 0x17
        /*000a*/ 	.short	(.L_13634 - .L_13633)
.L_13633:
        /*000c*/ 	.word	0x00000000
        /*0010*/ 	.short	0x0002
        /*0012*/ 	.short	0x0010
        /*0014*/ 	.byte	0x00, 0xf5, 0x21, 0x00


	//----- nvinfo : EIATTR_KPARAM_INFO
	.align		4
.L_13634:
        /*0018*/ 	.byte	0x04, 0x17
        /*001a*/ 	.short	(.L_13636 - .L_13635)
.L_13635:
        /*001c*/ 	.word	0x00000000
        /*0020*/ 	.short	0x0001
        /*0022*/ 	.short	0x0008
        /*0024*/ 	.byte	0x00, 0xf5, 0x21, 0x00


	//----- nvinfo : EIATTR_KPARAM_INFO
	.align		4
.L_13636:
        /*0028*/ 	.byte	0x04, 0x17
        /*002a*/ 	.short	(.L_13638 - .L_13637)
.L_13637:
        /*002c*/ 	.word	0x00000000
        /*0030*/ 	.short	0x0000
        /*0032*/ 	.short	0x0000
        /*0034*/ 	.byte	0x00, 0xf0, 0x11, 0x00


	//----- nvinfo : EIATTR_SPARSE_MMA_MASK
	.align		4
.L_13638:
        /*0038*/ 	.byte	0x03, 0x50
        /*003a*/ 	.short	0x0000


	//----- nvinfo : EIATTR_MAXREG_COUNT
	.align		4
        /*003c*/ 	.byte	0x03, 0x1b
        /*003e*/ 	.short	0x00ff


	//----- nvinfo : EIATTR_MERCURY_ISA_VERSION
	.align		4
        /*0040*/ 	.byte	0x03, 0x5f
        /*0042*/ 	.short	0x0101


	//----- nvinfo : EIATTR_VRC_CTA_INIT_COUNT
	.align		4
        /*0044*/ 	.byte	0x02, 0x4a
	.zero		1
	.zero		1


	//----- nvinfo : EIATTR_EXIT_INSTR_OFFSETS
	.align		4
        /*0048*/ 	.byte	0x04, 0x1c
        /*004a*/ 	.short	(.L_13640 - .L_13639)


	//   ....[0]....
.L_13639:
        /*004c*/ 	.word	0x00000070


	//   ....[1]....
        /*0050*/ 	.word	0x00000bc0


	//----- nvinfo : EIATTR_CRS_STACK_SIZE
	.align		4
.L_13640:
        /*0054*/ 	.byte	0x04, 0x1e
        /*0056*/ 	.short	(.L_13642 - .L_13641)
.L_13641:
        /*0058*/ 	.word	0x00000000


	//----- nvinfo : EIATTR_CBANK_PARAM_SIZE
	.align		4
.L_13642:
        /*005c*/ 	.byte	0x03, 0x19
        /*005e*/ 	.short	0x0018


	//----- nvinfo : EIATTR_PARAM_CBANK
	.align		4
        /*0060*/ 	.byte	0x04, 0x0a
        /*0062*/ 	.short	(.L_13644 - .L_13643)
	.align		4
.L_13643:
        /*0064*/ 	.word	index@(.nv.constant0._Z9_acosh_64iPdS_)
        /*0068*/ 	.short	0x0380
        /*006a*/ 	.short	0x0018


	//----- nvinfo : EIATTR_SW_WAR
	.align		4
.L_13644:
        /*006c*/ 	.byte	0x04, 0x36
        /*006e*/ 	.short	(.L_13646 - .L_13645)
.L_13645:
        /*0070*/ 	.word	0x00000008
.L_13646:


//--------------------- .nv.info._Z9_acosh_32iPfS_ --------------------------
	.section	.nv.info._Z9_acosh_32iPfS_,"",@"SHT_CUDA_INFO"
	.sectionflags	@""
	.align	4


	//----- nvinfo : EIATTR_CUDA_API_VERSION
	.align		4
        /*0000*/ 	.byte	0x04, 0x37
        /*0002*/ 	.short	(.L_13648 - .L_13647)
.L_13647:
        /*0004*/ 	.word	0x00000082


	//----- nvinfo : EIATTR_KPARAM_INFO
	.align		4
.L_13648:
        /*0008*/ 	.byte	0x04, 0x17
        /*000a*/ 	.short	(.L_13650 - .L_13649)
.L_13649:
        /*000c*/ 	.word	0x00000000
        /*0010*/ 	.short	0x0002
        /*0012*/ 	.short	0x0010
        /*0014*/ 	.byte	0x00, 0xf5, 0x21, 0x00


	//----- nvinfo : EIATTR_KPARAM_INFO
	.align		4
.L_13650:
        /*0018*/ 	.byte	0x04, 0x17
        /*001a*/ 	.short	(.L_13652 - .L_13651)
.L_13651:
        /*001c*/ 	.word	0x00000000
        /*0020*/ 	.short	0x0001
        /*0022*/ 	.short	0x0008
        /*0024*/ 	.byte	0x00, 0xf5, 0x21, 0x00


	//----- nvinfo : EIATTR_KPARAM_INFO
	.align		4
.L_13652:
        /*0028*/ 	.byte	0x04, 0x17
        /*002a*/ 	.short	(.L_13654 - .L_13653)
.L_13653:
        /*002c*/ 	.word	0x00000000
        /*0030*/ 	.short	0x0000
        /*0032*/ 	.short	0x0000
        /*0034*/ 	.byte	0x00, 0xf0, 0x11, 0x00


	//----- nvinfo : EIATTR_SPARSE_MMA_MASK
	.align		4
.L_13654:
        /*0038*/ 	.byte	0x03, 0x50
        /*003a*/ 	.short	0x0000


	//----- nvinfo : EIATTR_MAXREG_COUNT
	.align		4
        /*003c*/ 	.byte	0x03, 0x1b
        /*003e*/ 	.short	0x00ff


	//----- nvinfo : EIATTR_MERCURY_ISA_VERSION
	.align		4
        /*0040*/ 	.byte	0x03, 0x5f
        /*0042*/ 	.short	0x0101


	//----- nvinfo : EIATTR_VRC_CTA_INIT_COUNT
	.align		4
        /*0044*/ 	.byte	0x02, 0x4a
	.zero		1
	.zero		1


	//----- nvinfo : EIATTR_EXIT_INSTR_OFFSETS
	.align		4
        /*0048*/ 	.byte	0x04, 0x1c
        /*004a*/ 	.short	(.L_13656 - .L_13655)


	//   ....[0]....
.L_13655:
        /*004c*/ 	.word	0x00000070


	//   ....[1]....
        /*0050*/ 	.word	0x000003f0


	//----- nvinfo : EIATTR_CRS_STACK_SIZE
	.align		4
.L_13656:
        /*0054*/ 	.byte	0x04, 0x1e
        /*0056*/ 	.short	(.L_13658 - .L_13657)
.L_13657:
        /*0058*/ 	.word	0x00000000


	//----- nvinfo : EIATTR_CBANK_PARAM_SIZE
	.align		4
.L_13658:
        /*005c*/ 	.byte	0x03, 0x19
        /*005e*/ 	.short	0x0018


	//----- nvinfo : EIATTR_PARAM_CBANK
	.align		4
        /*0060*/ 	.byte	0x04, 0x0a
        /*0062*/ 	.short	(.L_13660 - .L_13659)
	.align		4
.L_13659:
        /*0064*/ 	.word	index@(.nv.constant0._Z9_acosh_32iPfS_)
        /*0068*/ 	.short	0x0380
        /*006a*/ 	.short	0x0018


	//----- nvinfo : EIATTR_SW_WAR
	.align		4
.L_13660:
        /*006c*/ 	.byte	0x04, 0x36
        /*006e*/ 	.short	(.L_13662 - .L_13661)
.L_13661:
        /*0070*/ 	.word	0x00000008
.L_13662:


//--------------------- .nv.info._Z8_acos_64iPdS_ --------------------------
	.section	.nv.info._Z8_acos_64iPdS_,"",@"SHT_CUDA_INFO"
	.sectionflags	@""
	.align	4


	//----- nvinfo : EIATTR_CUDA_API_VERSION
	.align		4
        /*0000*/ 	.byte	0x04, 0x37
        /*0002*/ 	.short	(.L_13664 - .L_13663)
.L_13663:
        /*0004*/ 	.word	0x00000082


	//----- nvinfo : EIATTR_KPARAM_INFO
	.align		4
.L_13664:
        /*0008*/ 	.byte	0x04, 0x17
        /*000a*/ 	.short	(.L_13666 - .L_13665)
.L_13665:
        /*000c*/ 	.word	0x00000000
        /*0010*/ 	.short	0x0002
        /*0012*/ 	.short	0x0010
        /*0014*/ 	.byte	0x00, 0xf5, 0x21, 0x00


	//----- nvinfo : EIATTR_KPARAM_INFO
	.align		4
.L_13666:
        /*0018*/ 	.byte	0x04, 0x17
        /*001a*/ 	.short	(.L_13668 - .L_13667)
.L_13667:
        /*001c*/ 	.word	0x00000000
        /*0020*/ 	.short	0x0001
        /*0022*/ 	.short	0x0008
        /*0024*/ 	.byte	0x00, 0xf5, 0x21, 0x00


	//----- nvinfo : EIATTR_KPARAM_INFO
	.align		4
.L_13668:
        /*0028*/ 	.byte	0x04, 0x17
        /*002a*/ 	.short	(.L_13670 - .L_13669)
.L_13669:
        /*002c*/ 	.word	0x00000000
        /*0030*/ 	.short	0x0000
        /*0032*/ 	.short	0x0000
        /*0034*/ 	.byte	0x00, 0xf0, 0x11, 0x00


	//----- nvinfo : EIATTR_SPARSE_MMA_MASK
	.align		4
.L_13670:
        /*0038*/ 	.byte	0x03, 0x50
        /*003a*/ 	.short	0x0000


	//----- nvinfo : EIATTR_MAXREG_COUNT
	.align		4
        /*003c*/ 	.byte	0x03, 0x1b
        /*003e*/ 	.short	0x00ff


	//----- nvinfo : EIATTR_MERCURY_ISA_VERSION
	.align		4
        /*0040*/ 	.byte	0x03, 0x5f
        /*0042*/ 	.short	0x0101


	//----- nvinfo : EIATTR_VRC_CTA_INIT_COUNT
	.align		4
        /*0044*/ 	.byte	0x02, 0x4a
	.zero		1
	.zero		1


	//----- nvinfo : EIATTR_EXIT_INSTR_OFFSETS
	.align		4
        /*0048*/ 	.byte	0x04, 0x1c
        /*004a*/ 	.short	(.L_13672 - .L_13671)


	//   ....[0]....
.L_13671:
        /*004c*/ 	.word	0x00000070


	//   ....[1]....
        /*0050*/ 	.word	0x00000980


	//----- nvinfo : EIATTR_CRS_STACK_SIZE
	.align		4
.L_13672:
        /*0054*/ 	.byte	0x04, 0x1e
        /*0056*/ 	.short	(.L_13674 - .L_13673)
.L_13673:
        /*0058*/ 	.word	0x00000000


	//----- nvinfo : EIATTR_CBANK_PARAM_SIZE
	.align		4
.L_13674:
        /*005c*/ 	.byte	0x03, 0x19
        /*005e*/ 	.short	0x0018


	//----- nvinfo : EIATTR_PARAM_CBANK
	.align		4
        /*0060*/ 	.byte	0x04, 0x0a
        /*0062*/ 	.short	(.L_13676 - .L_13675)
	.align		4
.L_13675:
        /*0064*/ 	.word	index@(.nv.constant0._Z8_acos_64iPdS_)
        /*0068*/ 	.short	0x0380
        /*006a*/ 	.short	0x0018


	//----- nvinfo : EIATTR_SW_WAR
	.align		4
.L_13676:
        /*006c*/ 	.byte	0x04, 0x36
        /*006e*/ 	.short	(.L_13678 - .L_13677)
.L_13677:
        /*0070*/ 	.word	0x00000008
.L_13678:


//--------------------- .nv.info._Z8_acos_32iPfS_ --------------------------
	.section	.nv.info._Z8_acos_32iPfS_,"",@"SHT_CUDA_INFO"
	.sectionflags	@""
	.align	4


	//----- nvinfo : EIATTR_CUDA_API_VERSION
	.align		4
        /*0000*/ 	.byte	0x04, 0x37
        /*0002*/ 	.short	(.L_13680 - .L_13679)
.L_13679:
        /*0004*/ 	.word	0x00000082


	//----- nvinfo : EIATTR_KPARAM_INFO
	.align		4
.L_13680:
        /*0008*/ 	.byte	0x04, 0x17
        /*000a*/ 	.short	(.L_13682 - .L_13681)
.L_13681:
        /*000c*/ 	.word	0x00000000
        /*0010*/ 	.short	0x0002
        /*0012*/ 	.short	0x0010
        /*0014*/ 	.byte	0x00, 0xf5, 0x21, 0x00


	//----- nvinfo : EIATTR_KPARAM_INFO
	.align		4
.L_13682:
        /*0018*/ 	.byte	0x04, 0x17
        /*001a*/ 	.short	(.L_13684 - .L_13683)
.L_13683:
        /*001c*/ 	.word	0x00000000
        /*0020*/ 	.short	0x0001
        /*0022*/ 	.short	0x0008
        /*0024*/ 	.byte	0x00, 0xf5, 0x21, 0x00


	//----- nvinfo : EIATTR_KPARAM_INFO
	.align		4
.L_13684:
        /*0028*/ 	.byte	0x04, 0x17
        /*002a*/ 	.short	(.L_13686 - .L_13685)
.L_13685:
        /*002c*/ 	.word	0x00000000
        /*0030*/ 	.short	0x0000
        /*0032*/ 	.short	0x0000
        /*0034*/ 	.byte	0x00, 0xf0, 0x11, 0x00


	//----- nvinfo : EIATTR_SPARSE_MMA_MASK
	.align		4
.L_13686:
        /*0038*/ 	.byte	0x03, 0x50
        /*003a*/ 	.short	0x0000


	//----- nvinfo : EIATTR_MAXREG_COUNT
	.align		4
        /*003c*/ 	.byte	0x03, 0x1b
        /*003e*/ 	.short	0x00ff


	//----- nvinfo : EIATTR_MERCURY_ISA_VERSION
	.align		4
        /*0040*/ 	.byte	0x03, 0x5f
        /*0042*/ 	.short	0x0101


	//----- nvinfo : EIATTR_VRC_CTA_INIT_COUNT
	.align		4
        /*0044*/ 	.byte	0x02, 0x4a
	.zero		1
	.zero		1


	//----- nvinfo : EIATTR_EXIT_INSTR_OFFSETS
	.align		4
        /*0048*/ 	.byte	0x04, 0x1c
        /*004a*/ 	.short	(.L_13688 - .L_13687)


	//   ....[0]....
.L_13687:
        /*004c*/ 	.word	0x00000070


	//   ....[1]....
        /*0050*/ 	.word	0x000002e0


	//----- nvinfo : EIATTR_CRS_STACK_SIZE
	.align		4
.L_13688:
        /*0054*/ 	.byte	0x04, 0x1e
        /*0056*/ 	.short	(.L_13690 - .L_13689)
.L_13689:
        /*0058*/ 	.word	0x00000000


	//----- nvinfo : EIATTR_CBANK_PARAM_SIZE
	.align		4
.L_13690:
        /*005c*/ 	.byte	0x03, 0x19
        /*005e*/ 	.short	0x0018


	//----- nvinfo : EIATTR_PARAM_CBANK
	.align		4
        /*0060*/ 	.byte	0x04, 0x0a
        /*0062*/ 	.short	(.L_13692 - .L_13691)
	.align		4
.L_13691:
        /*0064*/ 	.word	index@(.nv.constant0._Z8_acos_32iPfS_)
        /*0068*/ 	.short	0x0380
        /*006a*/ 	.short	0x0018


	//----- nvinfo : EIATTR_SW_WAR
	.align		4
.L_13692:
        /*006c*/ 	.byte	0x04, 0x36
        /*006e*/ 	.short	(.L_13694 - .L_13693)
.L_13693:
        /*0070*/ 	.word	0x00000008
.L_13694:


//--------------------- .nv.info._Z7_abs_64iPdS_  --------------------------
	.section	.nv.info._Z7_abs_64iPdS_,"",@"SHT_CUDA_INFO"
	.sectionflags	@""
	.align	4


	//----- nvinfo : EIATTR_CUDA_API_VERSION
	.align		4
        /*0000*/ 	.byte	0x04, 0x37
        /*0002*/ 	.short	(.L_13696 - .L_13695)
.L_13695:
        /*0004*/ 	.word	0x00000082


	//----- nvinfo : EIATTR_KPARAM_INFO
	.align		4
.L_13696:
        /*0008*/ 	.byte	0x04, 0x17
        /*000a*/ 	.short	(.L_13698 - .L_13697)
.L_13697:
        /*000c*/ 	.word	0x00000000
        /*0010*/ 	.short	0x0002
        /*0012*/ 	.short	0x0010
        /*0014*/ 	.byte	0x00, 0xf5, 0x21, 0x00


	//----- nvinfo : EIATTR_KPARAM_INFO
	.align		4
.L_13698:
        /*0018*/ 	.byte	0x04, 0x17
        /*001a*/ 	.short	(.L_13700 - .L_13699)
.L_13699:
        /*001c*/ 	.word	0x00000000
        /*0020*/ 	.short	0x0001
        /*0022*/ 	.short	0x0008
        /*0024*/ 	.byte	0x00, 0xf5, 0x21, 0x00


	//----- nvinfo : EIATTR_KPARAM_INFO
	.align		4
.L_13700:
        /*0028*/ 	.byte	0x04, 0x17
        /*002a*/ 	.short	(.L_13702 - .L_13701)
.L_13701:
        /*002c*/ 	.word	0x00000000
        /*0030*/ 	.short	0x0000
        /*0032*/ 	.short	0x0000
        /*0034*/ 	.byte	0x00, 0xf0, 0x11, 0x00


	//----- nvinfo : EIATTR_SPARSE_MMA_MASK
	.align		4
.L_13702:
        /*0038*/ 	.byte	0x03, 0x50
        /*003a*/ 	.short	0x0000


	//----- nvinfo : EIATTR_MAXREG_COUNT
	.align		4
        /*003c*/ 	.byte	0x03, 0x1b
        /*003e*/ 	.short	0x00ff


	//----- nvinfo : EIATTR_MERCURY_ISA_VERSION
	.align		4
        /*0040*/ 	.byte	0x03, 0x5f
        /*0042*/ 	.short	0x0101


	//----- nvinfo : EIATTR_VRC_CTA_INIT_COUNT
	.align		4
        /*0044*/ 	.byte	0x02, 0x4a
	.zero		1
	.zero		1


	//----- nvinfo : EIATTR_EXIT_INSTR_OFFSETS
	.align		4
        /*0048*/ 	.byte	0x04, 0x1c
        /*004a*/ 	.short	(.L_13704 - .L_13703)


	//   ....[0]....
.L_13703:
        /*004c*/ 	.word	0x00000070


	//   ....[1]....
        /*0050*/ 	.word	0x00000180


	//----- nvinfo : EIATTR_CRS_STACK_SIZE
	.align		4
.L_13704:
        /*0054*/ 	.byte	0x04, 0x1e
        /*0056*/ 	.short	(.L_13706 - .L_13705)
.L_13705:
        /*0058*/ 	.word	0x00000000


	//----- nvinfo : EIATTR_CBANK_PARAM_SIZE
	.align		4
.L_13706:
        /*005c*/ 	.byte	0x03, 0x19
        /*005e*/ 	.short	0x0018


	//----- nvinfo : EIATTR_PARAM_CBANK
	.align		4
        /*0060*/ 	.byte	0x04, 0x0a
        /*0062*/ 	.short	(.L_13708 - .L_13707)
	.align		4
.L_13707:
        /*0064*/ 	.word	index@(.nv.constant0._Z7_abs_64iPdS_)
        /*0068*/ 	.short	0x0380
        /*006a*/ 	.short	0x0018


	//----- nvinfo : EIATTR_SW_WAR
	.align		4
.L_13708:
        /*006c*/ 	.byte	0x04, 0x36
        /*006e*/ 	.short	(.L_13710 - .L_13709)
.L_13709:
        /*0070*/ 	.word	0x00000008
.L_13710:


//--------------------- .nv.info._Z7_abs_32iPfS_  --------------------------
	.section	.nv.info._Z7_abs_32iPfS_,"",@"SHT_CUDA_INFO"
	.sectionflags	@""
	.align	4


	//----- nvinfo : EIATTR_CUDA_API_VERSION
	.align		4
        /*0000*/ 	.byte	0x04, 0x37
        /*0002*/ 	.short	(.L_13712 - .L_13711)
.L_13711:
        /*0004*/ 	.word	0x00000082


	//----- nvinfo : EIATTR_KPARAM_INFO
	.align		4
.L_13712:
        /*0008*/ 	.byte	0x04, 0x17
        /*000a*/ 	.short	(.L_13714 - .L_13713)
.L_13713:
        /*000c*/ 	.word	0x00000000
        /*0010*/ 	.short	0x0002
        /*0012*/ 	.short	0x0010
        /*0014*/ 	.byte	0x00, 0xf5, 0x21, 0x00


	//----- nvinfo : EIATTR_KPARAM_INFO
	.align		4
.L_13714:
        /*0018*/ 	.byte	0x04, 0x17
        /*001a*/ 	.short	(.L_13716 - .L_13715)
.L_13715:
        /*001c*/ 	.word	0x00000000
        /*0020*/ 	.short	0x0001
        /*0022*/ 	.short	0x0008
        /*0024*/ 	.byte	0x00, 0xf5, 0x21, 0x00


	//----- nvinfo : EIATTR_KPARAM_INFO
	.align		4
.L_13716:
        /*0028*/ 	.byte	0x04, 0x17
        /*002a*/ 	.short	(.L_13718 - .L_13717)
.L_13717:
        /*002c*/ 	.word	0x00000000
        /*0030*/ 	.short	0x0000
        /*0032*/ 	.short	0x0000
        /*0034*/ 	.byte	0x00, 0xf0, 0x11, 0x00


	//----- nvinfo : EIATTR_SPARSE_MMA_MASK
	.align		4
.L_13718:
        /*0038*/ 	.byte	0x03, 0x50
        /*003a*/ 	.short	0x0000


	//----- nvinfo : EIATTR_MAXREG_COUNT
	.align		4
        /*003c*/ 	.byte	0x03, 0x1b
        /*003e*/ 	.short	0x00ff


	//----- nvinfo : EIATTR_MERCURY_ISA_VERSION
	.align		4
        /*0040*/ 	.byte	0x03, 0x5f
        /*0042*/ 	.short	0x0101


	//----- nvinfo : EIATTR_VRC_CTA_INIT_COUNT
	.align		4
        /*0044*/ 	.byte	0x02, 0x4a
	.zero		1
	.zero		1


	//----- nvinfo : EIATTR_EXIT_INSTR_OFFSETS
	.align		4
        /*0048*/ 	.byte	0x04, 0x1c
        /*004a*/ 	.short	(.L_13720 - .L_13719)


	//   ....[0]....
.L_13719:
        /*004c*/ 	.word	0x00000070


	//   ....[1]....
        /*0050*/ 	.word	0x00000160


	//----- nvinfo : EIATTR_CRS_STACK_SIZE
	.align		4
.L_13720:
        /*0054*/ 	.byte	0x04, 0x1e
        /*0056*/ 	.short	(.L_13722 - .L_13721)
.L_13721:
        /*0058*/ 	.word	0x00000000


	//----- nvinfo : EIATTR_CBANK_PARAM_SIZE
	.align		4
.L_13722:
        /*005c*/ 	.byte	0x03, 0x19
        /*005e*/ 	.short	0x0018


	//----- nvinfo : EIATTR_PARAM_CBANK
	.align		4
        /*0060*/ 	.byte	0x04, 0x0a
        /*0062*/ 	.short	(.L_13724 - .L_13723)
	.align		4
.L_13723:
        /*0064*/ 	.word	index@(.nv.constant0._Z7_abs_32iPfS_)
        /*0068*/ 	.short	0x0380
        /*006a*/ 	.short	0x0018


	//----- nvinfo : EIATTR_SW_WAR
	.align		4
.L_13724:
        /*006c*/ 	.byte	0x04, 0x36
        /*006e*/ 	.short	(.L_13726 - .L_13725)
.L_13725:
        /*0070*/ 	.word	0x00000008
.L_13726:


//--------------------- .nv.info._Z8_abs2_64iPdS_ --------------------------
	.section	.nv.info._Z8_abs2_64iPdS_,"",@"SHT_CUDA_INFO"
	.sectionflags	@""
	.align	4


	//----- nvinfo : EIATTR_CUDA_API_VERSION
	.align		4
        /*0000*/ 	.byte	0x04, 0x37
        /*0002*/ 	.short	(.L_13728 - .L_13727)
.L_13727:
        /*0004*/ 	.word	0x00000082


	//----- nvinfo : EIATTR_KPARAM_INFO
	.align		4
.L_13728:
        /*0008*/ 	.byte	0x04, 0x17
        /*000a*/ 	.short	(.L_13730 - .L_13729)
.L_13729:
        /*000c*/ 	.word	0x00000000
        /*0010*/ 	.short	0x0002
        /*0012*/ 	.short	0x0010
        /*0014*/ 	.byte	0x00, 0xf5, 0x21, 0x00


	//----- nvinfo : EIATTR_KPARAM_INFO
	.align		4
.L_13730:
        /*0018*/ 	.byte	0x04, 0x17
        /*001a*/ 	.short	(.L_13732 - .L_13731)
.L_13731:
        /*001c*/ 	.word	0x00000000
        /*0020*/ 	.short	0x0001
        /*0022*/ 	.short	0x0008
        /*0024*/ 	.byte	0x00, 0xf5, 0x21, 0x00


	//----- nvinfo : EIATTR_KPARAM_INFO
	.align		4
.L_13732:
        /*0028*/ 	.byte	0x04, 0x17
        /*002a*/ 	.short	(.L_13734 - .L_13733)
.L_13733:
        /*002c*/ 	.word	0x00000000
        /*0030*/ 	.short	0x0000
        /*0032*/ 	.short	0x0000
        /*0034*/ 	.byte	0x00, 0xf0, 0x11, 0x00


	//----- nvinfo : EIATTR_SPARSE_MMA_MASK
	.align		4
.L_13734:
        /*0038*/ 	.byte	0x03, 0x50
        /*003a*/ 	.short	0x0000


	//----- nvinfo : EIATTR_MAXREG_COUNT
	.align		4
        /*003c*/ 	.byte	0x03, 0x1b
        /*003e*/ 	.short	0x00ff


	//----- nvinfo : EIATTR_MERCURY_ISA_VERSION
	.align		4
        /*0040*/ 	.byte	0x03, 0x5f
        /*0042*/ 	.short	0x0101


	//----- nvinfo : EIATTR_VRC_CTA_INIT_COUNT
	.align		4
        /*0044*/ 	.byte	0x02, 0x4a
	.zero		1
	.zero		1


	//----- nvinfo : EIATTR_EXIT_INSTR_OFFSETS
	.align		4
        /*0048*/ 	.byte	0x04, 0x1c
        /*004a*/ 	.short	(.L_13736 - .L_13735)


	//   ....[0]....
.L_13735:
        /*004c*/ 	.word	0x00000070


	//   ....[1]....
        /*0050*/ 	.word	0x00000150


	//----- nvinfo : EIATTR_CRS_STACK_SIZE
	.align		4
.L_13736:
        /*0054*/ 	.byte	0x04, 0x1e
        /*0056*/ 	.short	(.L_13738 - .L_13737)
.L_13737:
        /*0058*/ 	.word	0x00000000


	//----- nvinfo : EIATTR_CBANK_PARAM_SIZE
	.align		4
.L_13738:
        /*005c*/ 	.byte	0x03, 0x19
        /*005e*/ 	.short	0x0018


	//----- nvinfo : EIATTR_PARAM_CBANK
	.align		4
        /*0060*/ 	.byte	0x04, 0x0a
        /*0062*/ 	.short	(.L_13740 - .L_13739)
	.align		4
.L_13739:
        /*0064*/ 	.word	index@(.nv.constant0._Z8_abs2_64iPdS_)
        /*0068*/ 	.short	0x0380
        /*006a*/ 	.short	0x0018


	//----- nvinfo : EIATTR_SW_WAR
	.align		4
.L_13740:
        /*006c*/ 	.byte	0x04, 0x36
        /*006e*/ 	.short	(.L_13742 - .L_13741)
.L_13741:
        /*0070*/ 	.word	0x00000008
.L_13742:


//--------------------- .nv.info._Z8_abs2_32iPfS_ --------------------------
	.section	.nv.info._Z8_abs2_32iPfS_,"",@"SHT_CUDA_INFO"
	.sectionflags	@""
	.align	4


	//----- nvinfo : EIATTR_CUDA_API_VERSION
	.align		4
        /*0000*/ 	.byte	0x04, 0x37
        /*0002*/ 	.short	(.L_13744 - .L_13743)
.L_13743:
        /*0004*/ 	.word	0x00000082


	//----- nvinfo : EIATTR_KPARAM_INFO
	.align		4
.L_13744:
        /*0008*/ 	.byte	0x04, 0x17
        /*000a*/ 	.short	(.L_13746 - .L_13745)
.L_13745:
        /*000c*/ 	.word	0x00000000
        /*0010*/ 	.short	0x0002
        /*0012*/ 	.short	0x0010
        /*0014*/ 	.byte	0x00, 0xf5, 0x21, 0x00


	//----- nvinfo : EIATTR_KPARAM_INFO
	.align		4
.L_13746:
        /*0018*/ 	.byte	0x04, 0x17
        /*001a*/ 	.short	(.L_13748 - .L_13747)
.L_13747:
        /*001c*/ 	.word	0x00000000
        /*0020*/ 	.short	0x0001
        /*0022*/ 	.short	0x0008
        /*0024*/ 	.byte	0x00, 0xf5, 0x21, 0x00


	//----- nvinfo : EIATTR_KPARAM_INFO
	.align		4
.L_13748:
        /*0028*/ 	.byte	0x04, 0x17
        /*002a*/ 	.short	(.L_13750 - .L_13749)
.L_13749:
        /*002c*/ 	.word	0x00000000
        /*0030*/ 	.short	0x0000
        /*0032*/ 	.short	0x0000
        /*0034*/ 	.byte	0x00, 0xf0, 0x11, 0x00


	//----- nvinfo : EIATTR_SPARSE_MMA_MASK
	.align		4
.L_13750:
        /*0038*/ 	.byte	0x03, 0x50
        /*003a*/ 	.short	0x0000


	//----- nvinfo : EIATTR_MAXREG_COUNT
	.align		4
        /*003c*/ 	.byte	0x03, 0x1b
        /*003e*/ 	.short	0x00ff


	//----- nvinfo : EIATTR_MERCURY_ISA_VERSION
	.align		4
        /*0040*/ 	.byte	0x03, 0x5f
        /*0042*/ 	.short	0x0101


	//----- nvinfo : EIATTR_VRC_CTA_INIT_COUNT
	.align		4
        /*0044*/ 	.byte	0x02, 0x4a
	.zero		1
	.zero		1


	//----- nvinfo : EIATTR_EXIT_INSTR_OFFSETS
	.align		4
        /*0048*/ 	.byte	0x04, 0x1c
        /*004a*/ 	.short	(.L_13752 - .L_13751)


	//   ....[0]....
.L_13751:
        /*004c*/ 	.word	0x00000070


	//   ....[1]....
        /*0050*/ 	.word	0x00000150


	//----- nvinfo : EIATTR_CRS_STACK_SIZE
	.align		4
.L_13752:
        /*0054*/ 	.byte	0x04, 0x1e
        /*0056*/ 	.short	(.L_13754 - .L_13753)
.L_13753:
        /*0058*/ 	.word	0x00000000


	//----- nvinfo : EIATTR_CBANK_PARAM_SIZE
	.align		4
.L_13754:
        /*005c*/ 	.byte	0x03, 0x19
        /*005e*/ 	.short	0x0018


	//----- nvinfo : EIATTR_PARAM_CBANK
	.align		4
        /*0060*/ 	.byte	0x04, 0x0a
        /*0062*/ 	.short	(.L_13756 - .L_13755)
	.align		4
.L_13755:
        /*0064*/ 	.word	index@(.nv.constant0._Z8_abs2_32iPfS_)
        /*0068*/ 	.short	0x0380
        /*006a*/ 	.short	0x0018


	//----- nvinfo : EIATTR_SW_WAR
	.align		4
.L_13756:
        /*006c*/ 	.byte	0x04, 0x36
        /*006e*/ 	.short	(.L_13758 - .L_13757)
.L_13757:
        /*0070*/ 	.word	0x00000008
.L_13758:


//--------------------- .nv.callgraph             --------------------------
	.section	.nv.callgraph,"",@"SHT_CUDA_CALLGRAPH"
	.align	4
	.sectionentsize	8
	.align		4
        /*0000*/ 	.word	0x00000000
	.align		4
        /*0004*/ 	.word	0xffffffff
	.align		4
        /*0008*/ 	.word	0x00000000
	.align		4
        /*000c*/ 	.word	0xfffffffe
	.align		4
        /*0010*/ 	.word	0x00000000
	.align		4
        /*0014*/ 	.word	0xfffffffd
	.align		4
        /*0018*/ 	.word	0x00000000
	.align		4
        /*001c*/ 	.word	0xfffffffc


//--------------------- .nv.constant4             --------------------------
	.section	.nv.constant4,"a",@progbits
	.align	8
	.align		8
.nv.constant4:
        /*0000*/ 	.dword	__cudart_i2opi_f
	.align		8
        /*0008*/ 	.dword	__cudart_i2opi_d
	.align		8
        /*0010*/ 	.dword	__cudart_sin_cos_coeffs


//--------------------- .text._Z10_concat_64iPiS_PPdS0_ --------------------------
	.section	.text._Z10_concat_64iPiS_PPdS0_,"ax",@progbits
	.align	128
        .global         _Z10_concat_64iPiS_PPdS0_
        .type           _Z10_concat_64iPiS_PPdS0_,@function
        .size           _Z10_concat_64iPiS_PPdS0_,(.L_x_1041 - _Z10_concat_64iPiS_PPdS0_)
        .other          _Z10_concat_64iPiS_PPdS0_,@"STO_CUDA_ENTRY STV_DEFAULT"
_Z10_concat_64iPiS_PPdS0_:
.text._Z10_concat_64iPiS_PPdS0_:
[----:B------:R-:W-:Y:S01]  /*0000*/  LDC R1, c[0x0][0x37c] ;  /* 0x0000df00ff017b82 */ /* 0x000fe20000000800 */
[----:B------:R-:W0:Y:S07]  /*0010*/  S2R R7, SR_CTAID.X ;  /* 0x0000000000077919 */ /* 0x000e2e0000002500 */
[----:B------:R-:W0:Y:S01]  /*0020*/  LDC.64 R2, c[0x0][0x390] ;  /* 0x0000e400ff027b82 */ /* 0x000e220000000a00 */
[----:B------:R-:W1:Y:S01]  /*0030*/  LDCU.64 UR4, c[0x0][0x358] ;  /* 0x00006b00ff0477ac */ /* 0x000e620008000a00 */
[----:B0-----:R-:W-:-:S05]  /*0040*/  IMAD.WIDE.U32 R2, R7, 0x4, R2 ;  /* 0x0000000407027825 */ /* 0x001fca00078e0002 */
[----:B-1----:R-:W2:Y:S01]  /*0050*/  LDG.E R0, desc[UR4][R2.64] ;  /* 0x0000000402007981 */ /* 0x002ea2000c1e1900 */
[----:B------:R-:W2:Y:S02]  /*0060*/  S2R R11, SR_TID.X ;  /* 0x00000000000b7919 */ /* 0x000ea40000002100 */
[----:B--2---:R-:W-:-:S13]  /*0070*/  ISETP.GE.AND P0, PT, R11, R0, PT ;  /* 0x000000000b00720c */ /* 0x004fda0003f06270 */
[----:B------:R-:W-:Y:S05]  /*0080*/  @P0 EXIT ;  /* 0x000000000000094d */ /* 0x000fea0003800000 */
[----:B------:R-:W0:Y:S08]  /*0090*/  LDC.64 R2, c[0x0][0x388] ;  /* 0x0000e200ff027b82 */ /* 0x000e300000000a00 */
[----:B------:R-:W1:Y:S08]  /*00a0*/  LDC.64 R4, c[0x0][0x398] ;  /* 0x0000e600ff047b82 */ /* 0x000e700000000a00 */
[----:B------:R-:W2:Y:S01]  /*00b0*/  LDC.64 R8, c[0x0][0x3a0] ;  /* 0x0000e800ff087b82 */ /* 0x000ea20000000a00 */
[----:B0-----:R-:W-:-:S05]  /*00c0*/  IMAD.WIDE.U32 R2, R7, 0x4, R2 ;  /* 0x0000000407027825 */ /* 0x001fca00078e0002 */
[----:B------:R0:W5:Y:S01]  /*00d0*/  LDG.E R10, desc[UR4][R2.64] ;  /* 0x00000004020a7981 */ /* 0x000162000c1e1900 */
[----:B------:R-:W3:Y:S01]  /*00e0*/  LDCU UR6, c[0x0][0x360] ;  /* 0x00006c00ff0677ac */ /* 0x000ee20008000800 */
[----:B-1----:R-:W-:-:S07]  /*00f0*/  IMAD.WIDE.U32 R4, R7, 0x8, R4 ;  /* 0x0000000807047825 */ /* 0x002fce00078e0004 */
.L_x_0:
[----:B01----:R-:W4:Y:S01]  /*0100*/  LDG.E.64 R2, desc[UR4][R4.64] ;  /* 0x0000000404027981 */ /* 0x003f22000c1e1b00 */
[----:B-----5:R-:W-:Y:S01]  /*0110*/  IADD3 R7, PT, PT, R10, R11, RZ ;  /* 0x0000000b0a077210 */ /* 0x020fe20007ffe0ff */
[----:B----4-:R-:W-:-:S06]  /*0120*/  IMAD.WIDE R2, R11, 0x8, R2 ;  /* 0x000000080b027825 */ /* 0x010fcc00078e0202 */
[----:B------:R-:W4:Y:S01]  /*0130*/  LDG.E.64 R2, desc[UR4][R2.64] ;  /* 0x0000000402027981 */ /* 0x000f22000c1e1b00 */
[----:B--2---:R-:W-:Y:S01]  /*0140*/  IMAD.WIDE R6, R7, 0x8, R8 ;  /* 0x0000000807067825 */ /* 0x004fe200078e0208 */
[----:B---3--:R-:W-:-:S04]  /*0150*/  IADD3 R11, PT, PT, R11, UR6, RZ ;  /* 0x000000060b0b7c10 */ /* 0x008fc8000fffe0ff */
[----:B------:R-:W-:Y:S01]  /*0160*/  ISETP.GE.AND P0, PT, R11, R0, PT ;  /* 0x000000000b00720c */ /* 0x000fe20003f06270 */
[----:B----4-:R1:W-:-:S12]  /*0170*/  STG.E.64 desc[UR4][R6.64], R2 ;  /* 0x0000000206007986 */ /* 0x0103d8000c101b04 */
[----:B------:R-:W-:Y:S05]  /*0180*/  @!P0 BRA `(.L_x_0) ;  /* 0xfffffffc00dc8947 */ /* 0x000fea000383ffff */
[----:B------:R-:W-:Y:S05]  /*0190*/  EXIT ;  /* 0x000000000000794d */ /* 0x000fea0003800000 */
.L_x_1:
[----:B------:R-:W-:-:S00]  /*01a0*/  BRA `(.L_x_1) ;  /* 0xfffffffc00fc7947 */ /* 0x000fc0000383ffff */
[----:B------:R-:W-:-:S00]  /*01b0*/  NOP ;  /* 0x0000000000007918 */ /* 0x000fc00000000000 */
        /* <DEDUP_REMOVED lines=12> */
.L_x_1041:


//--------------------- .text._Z10_concat_32iPiS_PPfS0_ --------------------------
	.section	.text._Z10_concat_32iPiS_PPfS0_,"ax",@progbits
	.align	128
        .global         _Z10_concat_32iPiS_PPfS0_
        .type           _Z10_concat_32iPiS_PPfS0_,@function
        .size           _Z10_concat_32iPiS_PPfS0_,(.L_x_1042 - _Z10_concat_32iPiS_PPfS0_)
        .other          _Z10_concat_32iPiS_PPfS0_,@"STO_CUDA_ENTRY STV_DEFAULT"
_Z10_concat_32iPiS_PPfS0_:
.text._Z10_concat_32iPiS_PPfS0_:
        /* <DEDUP_REMOVED lines=16> */
.L_x_2:
[----:B01----:R-:W4:Y:S01]  /*0100*/  LDG.E.64 R2, desc[UR4][R4.64] ;  /* 0x0000000404027981 */ /* 0x003f22000c1e1b00 */
[----:B-----5:R-:W-:Y:S01]  /*0110*/  IADD3 R7, PT, PT, R10, R11, RZ ;  /* 0x0000000b0a077210 */ /* 0x020fe20007ffe0ff */
[----:B----4-:R-:W-:-:S06]  /*0120*/  IMAD.WIDE R2, R11, 0x4, R2 ;  /* 0x000000040b027825 */ /* 0x010fcc00078e0202 */
[----:B------:R-:W4:Y:S01]  /*0130*/  LDG.E R3, desc[UR4][R2.64] ;  /* 0x0000000402037981 */ /* 0x000f22000c1e1900 */
[----:B--2---:R-:W-:Y:S01]  /*0140*/  IMAD.WIDE R6, R7, 0x4, R8 ;  /* 0x0000000407067825 */ /* 0x004fe200078e0208 */
[----:B---3--:R-:W-:-:S04]  /*0150*/  IADD3 R11, PT, PT, R11, UR6, RZ ;  /* 0x000000060b0b7c10 */ /* 0x008fc8000fffe0ff */
[----:B------:R-:W-:Y:S01]  /*0160*/  ISETP.GE.AND P0, PT, R11, R0, PT ;  /* 0x000000000b00720c */ /* 0x000fe20003f06270 */
[----:B----4-:R1:W-:-:S12]  /*0170*/  STG.E desc[UR4][R6.64], R3 ;  /* 0x0000000306007986 */ /* 0x0103d8000c101904 */
[----:B------:R-:W-:Y:S05]  /*0180*/  @!P0 BRA `(.L_x_2) ;  /* 0xfffffffc00dc8947 */ /* 0x000fea000383ffff */
[----:B------:R-:W-:Y:S05]  /*0190*/  EXIT ;  /* 0x000000000000794d */ /* 0x000fea0003800000 */
.L_x_3:
        /* <DEDUP_REMOVED lines=14> */
.L_x_1042:


//--------------------- .text._Z12_dropback_64idPdS_S_ --------------------------
	.section	.text._Z12_dropback_64idPdS_S_,"ax",@progbits
	.align	128
        .global         _Z12_dropback_64idPdS_S_
        .type           _Z12_dropback_64idPdS_S_,@function
        .size           _Z12_dropback_64idPdS_S_,(.L_x_1043 - _Z12_dropback_64idPdS_S_)
        .other          _Z12_dropback_64idPdS_S_,@"STO_CUDA_ENTRY STV_DEFAULT"
_Z12_dropback_64idPdS_S_:
.text._Z12_dropback_64idPdS_S_:
[----:B------:R-:W-:Y:S01]  /*0000*/  LDC R1, c[0x0][0x37c] ;  /* 0x0000df00ff017b82 */ /* 0x000fe20000000800 */
[----:B------:R-:W0:Y:S07]  /*0010*/  S2R R0, SR_TID.X ;  /* 0x0000000000007919 */ /* 0x000e2e0000002100 */
[----:B------:R-:W0:Y:S01]  /*0020*/  S2UR UR4, SR_CTAID.X ;  /* 0x00000000000479c3 */ /* 0x000e220000002500 */
[----:B------:R-:W1:Y:S07]  /*0030*/  LDCU UR5, c[0x0][0x380] ;  /* 0x00007000ff0577ac */ /* 0x000e6e0008000800 */
[----:B------:R-:W0:Y:S02]  /*0040*/  LDC R15, c[0x0][0x360] ;  /* 0x0000d800ff0f7b82 */ /* 0x000e240000000800 */
[----:B0-----:R-:W-:-:S05]  /*0050*/  IMAD R0, R15, UR4, R0 ;  /* 0x000000040f007c24 */ /* 0x001fca000f8e0200 */
[----:B-1----:R-:W-:-:S13]  /*0060*/  ISETP.GE.AND P0, PT, R0, UR5, PT ;  /* 0x0000000500007c0c */ /* 0x002fda000bf06270 */
[----:B------:R-:W-:Y:S05]  /*0070*/  @P0 EXIT ;  /* 0x000000000000094d */ /* 0x000fea0003800000 */
[----:B------:R-:W0:Y:S01]  /*0080*/  LDC.64 R2, c[0x0][0x390] ;  /* 0x0000e400ff027b82 */ /* 0x000e220000000a00 */
[----:B------:R-:W1:Y:S01]  /*0090*/  LDCU UR4, c[0x0][0x370] ;  /* 0x00006e00ff0477ac */ /* 0x000e620008000800 */
[----:B------:R-:W2:Y:S06]  /*00a0*/  LDCU.64 UR6, c[0x0][0x358] ;  /* 0x00006b00ff0677ac */ /* 0x000eac0008000a00 */
[----:B------:R-:W3:Y:S01]  /*00b0*/  LDC.64 R4, c[0x0][0x3a0] ;  /* 0x0000e800ff047b82 */ /* 0x000ee20000000a00 */
[----:B------:R-:W4:Y:S01]  /*00c0*/  LDCU UR5, c[0x0][0x380] ;  /* 0x00007000ff0577ac */ /* 0x000f220008000800 */
[----:B-1----:R-:W-:-:S07]  /*00d0*/  IMAD R15, R15, UR4, RZ ;  /* 0x000000040f0f7c24 */ /* 0x002fce000f8e02ff */
.L_x_4:
[----:B0-----:R-:W-:-:S06]  /*00e0*/  IMAD.WIDE R6, R0, 0x8, R2 ;  /* 0x0000000800067825 */ /* 0x001fcc00078e0202 */
[----:B--2---:R-:W2:Y:S02]  /*00f0*/  LDG.E.64 R6, desc[UR6][R6.64] ;  /* 0x0000000606067981 */ /* 0x004ea4000c1e1b00 */
[----:B--2---:R-:W-:-:S14]  /*0100*/  DSETP.NEU.AND P0, PT, R6, RZ, PT ;  /* 0x000000ff0600722a */ /* 0x004fdc0003f0d000 */
[----:B------:R-:W0:Y:S08]  /*0110*/  @P0 LDC.64 R10, c[0x0][0x398] ;  /* 0x0000e600ff0a0b82 */ /* 0x000e300000000a00 */
[----:B------:R-:W1:Y:S01]  /*0120*/  @P0 LDC.64 R12, c[0x0][0x388] ;  /* 0x0000e200ff0c0b82 */ /* 0x000e620000000a00 */
[----:B0-----:R-:W-:-:S06]  /*0130*/  @P0 IMAD.WIDE R10, R0, 0x8, R10 ;  /* 0x00000008000a0825 */ /* 0x001fcc00078e020a */
[----:B------:R-:W1:Y:S01]  /*0140*/  @P0 LDG.E.64 R10, desc[UR6][R10.64] ;  /* 0x000000060a0a0981 */ /* 0x000e62000c1e1b00 */
[----:B------:R-:W-:Y:S01]  /*0150*/  CS2R R8, SRZ ;  /* 0x0000000000087805 */ /* 0x000fe2000001ff00 */
[----:B-1----:R-:W-:Y:S01]  /*0160*/  @P0 DMUL R8, R10, R12 ;  /* 0x0000000c0a080228 */ /* 0x002fe20000000000 */
[----:B---3--:R-:W-:Y:S01]  /*0170*/  IMAD.WIDE R12, R0, 0x8, R4 ;  /* 0x00000008000c7825 */ /* 0x008fe200078e0204 */
[----:B------:R-:W-:-:S05]  /*0180*/  IADD3 R0, PT, PT, R15, R0, RZ ;  /* 0x000000000f007210 */ /* 0x000fca0007ffe0ff */
[----:B------:R1:W-:Y:S01]  /*0190*/  STG.E.64 desc[UR6][R12.64], R8 ;  /* 0x000000080c007986 */ /* 0x0003e2000c101b06 */
[----:B----4-:R-:W-:-:S13]  /*01a0*/  ISETP.GE.AND P0, PT, R0, UR5, PT ;  /* 0x0000000500007c0c */ /* 0x010fda000bf06270 */
[----:B-1----:R-:W-:Y:S05]  /*01b0*/  @!P0 BRA `(.L_x_4) ;  /* 0xfffffffc00c88947 */ /* 0x002fea000383ffff */
[----:B------:R-:W-:Y:S05]  /*01c0*/  EXIT ;  /* 0x000000000000794d */ /* 0x000fea0003800000 */
.L_x_5:
        /* <DEDUP_REMOVED lines=11> */
.L_x_1043:


//--------------------- .text._Z11_dropout_64iddPdS_ --------------------------
	.section	.text._Z11_dropout_64iddPdS_,"ax",@progbits
	.align	128
        .global         _Z11_dropout_64iddPdS_
        .type           _Z11_dropout_64iddPdS_,@function
        .size           _Z11_dropout_64iddPdS_,(.L_x_1044 - _Z11_dropout_64iddPdS_)
        .other          _Z11_dropout_64iddPdS_,@"STO_CUDA_ENTRY STV_DEFAULT"
_Z11_dropout_64iddPdS_:
.text._Z11_dropout_64iddPdS_:
        /* <DEDUP_REMOVED lines=10> */
[----:B------:R-:W2:Y:S01]  /*00a0*/  LDCU.64 UR6, c[0x0][0x358] ;  /* 0x00006b00ff0677ac */ /* 0x000ea20008000a00 */
[----:B------:R-:W3:Y:S01]  /*00b0*/  LDCU UR5, c[0x0][0x380] ;  /* 0x00007000ff0577ac */ /* 0x000ee20008000800 */
[----:B------:R-:W4:Y:S01]  /*00c0*/  LDCU.64 UR8, c[0x0][0x388] ;  /* 0x00007100ff0877ac */ /* 0x000f220008000a00 */
[----:B-1----:R-:W-:-:S07]  /*00d0*/  IMAD R13, R13, UR4, RZ ;  /* 0x000000040d0d7c24 */ /* 0x002fce000f8e02ff */
.L_x_6:
[----:B01----:R-:W-:Y:S01]  /*00e0*/  IMAD.WIDE R10, R0, 0x8, R6 ;  /* 0x00000008000a7825 */ /* 0x003fe200078e0206 */
[----:B------:R-:W0:Y:S04]  /*00f0*/  LDC.64 R4, c[0x0][0x398] ;  /* 0x0000e600ff047b82 */ /* 0x000e280000000a00 */
[----:B--2---:R-:W4:Y:S04]  /*0100*/  LDG.E.64 R2, desc[UR6][R10.64] ;  /* 0x000000060a027981 */ /* 0x004f28000c1e1b00 */
[----:B------:R-:W1:Y:S01]  /*0110*/  LDC.64 R8, c[0x0][0x390] ;  /* 0x0000e400ff087b82 */ /* 0x000e620000000a00 */
[----:B----4-:R-:W-:-:S14]  /*0120*/  DSETP.GT.AND P0, PT, R2, UR8, PT ;  /* 0x0000000802007e2a */ /* 0x010fdc000bf04000 */
[----:B0-----:R-:W-:-:S06]  /*0130*/  @P0 IMAD.WIDE R4, R0, 0x8, R4 ;  /* 0x0000000800040825 */ /* 0x001fcc00078e0204 */
[----:B------:R-:W1:Y:S01]  /*0140*/  @P0 LDG.E.64 R4, desc[UR6][R4.64] ;  /* 0x0000000604040981 */ /* 0x000e62000c1e1b00 */
[----:B------:R-:W-:Y:S02]  /*0150*/  CS2R R2, SRZ ;  /* 0x0000000000027805 */ /* 0x000fe4000001ff00 */
[----:B------:R-:W-:Y:S01]  /*0160*/  IADD3 R0, PT, PT, R13, R0, RZ ;  /* 0x000000000d007210 */ /* 0x000fe20007ffe0ff */
[----:B-1----:R-:W-:-:S03]  /*0170*/  @P0 DMUL R2, R4, R8 ;  /* 0x0000000804020228 */ /* 0x002fc60000000000 */
[----:B---3--:R-:W-:-:S04]  /*0180*/  ISETP.GE.AND P0, PT, R0, UR5, PT ;  /* 0x0000000500007c0c */ /* 0x008fc8000bf06270 */
[----:B------:R1:W-:Y:S09]  /*0190*/  STG.E.64 desc[UR6][R10.64], R2 ;  /* 0x000000020a007986 */ /* 0x0003f2000c101b06 */
[----:B------:R-:W-:Y:S05]  /*01a0*/  @!P0 BRA `(.L_x_6) ;  /* 0xfffffffc00cc8947 */ /* 0x000fea000383ffff */
[----:B------:R-:W-:Y:S05]  /*01b0*/  EXIT ;  /* 0x000000000000794d */ /* 0x000fea0003800000 */
.L_x_7:
        /* <DEDUP_REMOVED lines=12> */
.L_x_1044:


//--------------------- .text._Z12_dropback_32ifPfS_S_ --------------------------
	.section	.text._Z12_dropback_32ifPfS_S_,"ax",@progbits
	.align	128
        .global         _Z12_dropback_32ifPfS_S_
        .type           _Z12_dropback_32ifPfS_S_,@function
        .size           _Z12_dropback_32ifPfS_S_,(.L_x_1045 - _Z12_dropback_32ifPfS_S_)
        .other          _Z12_dropback_32ifPfS_S_,@"STO_CUDA_ENTRY STV_DEFAULT"
_Z12_dropback_32ifPfS_S_:
.text._Z12_dropback_32ifPfS_S_:
        /* <DEDUP_REMOVED lines=14> */
.L_x_8:
[----:B0-----:R-:W-:-:S06]  /*00e0*/  IMAD.WIDE R6, R0, 0x4, R2 ;  /* 0x0000000400067825 */ /* 0x001fcc00078e0202 */
[----:B--2---:R-:W2:Y:S02]  /*00f0*/  LDG.E R6, desc[UR6][R6.64] ;  /* 0x0000000606067981 */ /* 0x004ea4000c1e1900 */
[----:B--2---:R-:W-:-:S13]  /*0100*/  FSETP.NEU.AND P0, PT, R6, RZ, PT ;  /* 0x000000ff0600720b */ /* 0x004fda0003f0d000 */
[----:B------:R-:W0:Y:S08]  /*0110*/  @P0 LDC.64 R8, c[0x0][0x390] ;  /* 0x0000e400ff080b82 */ /* 0x000e300000000a00 */
[----:B-1----:R-:W1:Y:S01]  /*0120*/  @P0 LDC R17, c[0x0][0x384] ;  /* 0x0000e100ff110b82 */ /* 0x002e620000000800 */
[----:B0-----:R-:W-:-:S06]  /*0130*/  @P0 IMAD.WIDE R8, R0, 0x4, R8 ;  /* 0x0000000400080825 */ /* 0x001fcc00078e0208 */
[----:B------:R-:W1:Y:S01]  /*0140*/  @P0 LDG.E R8, desc[UR6][R8.64] ;  /* 0x0000000608080981 */ /* 0x000e62000c1e1900 */
[----:B------:R-:W-:Y:S02]  /*0150*/  HFMA2 R15, -RZ, RZ, 0, 0 ;  /* 0x00000000ff0f7431 */ /* 0x000fe400000001ff */
[----:B---3--:R-:W-:Y:S01]  /*0160*/  IMAD.WIDE R10, R0, 0x4, R4 ;  /* 0x00000004000a7825 */ /* 0x008fe200078e0204 */
[----:B------:R-:W-:-:S03]  /*0170*/  IADD3 R0, PT, PT, R13, R0, RZ ;  /* 0x000000000d007210 */ /* 0x000fc60007ffe0ff */
[----:B-1----:R-:W-:Y:S01]  /*0180*/  @P0 FMUL R15, R8, R17 ;  /* 0x00000011080f0220 */ /* 0x002fe20000400000 */
[----:B----4-:R-:W-:-:S04]  /*0190*/  ISETP.GE.AND P0, PT, R0, UR5, PT ;  /* 0x0000000500007c0c */ /* 0x010fc8000bf06270 */
[----:B------:R1:W-:Y:S09]  /*01a0*/  STG.E desc[UR6][R10.64], R15 ;  /* 0x0000000f0a007986 */ /* 0x0003f2000c101906 */
[----:B------:R-:W-:Y:S05]  /*01b0*/  @!P0 BRA `(.L_x_8) ;  /* 0xfffffffc00c88947 */ /* 0x000fea000383ffff */
[----:B------:R-:W-:Y:S05]  /*01c0*/  EXIT ;  /* 0x000000000000794d */ /* 0x000fea0003800000 */
.L_x_9:
        /* <DEDUP_REMOVED lines=11> */
.L_x_1045:


//--------------------- .text._Z11_dropout_32iffPfS_ --------------------------
	.section	.text._Z11_dropout_32iffPfS_,"ax",@progbits
	.align	128
        .global         _Z11_dropout_32iffPfS_
        .type           _Z11_dropout_32iffPfS_,@function
        .size           _Z11_dropout_32iffPfS_,(.L_x_1046 - _Z11_dropout_32iffPfS_)
        .other          _Z11_dropout_32iffPfS_,@"STO_CUDA_ENTRY STV_DEFAULT"
_Z11_dropout_32iffPfS_:
.text._Z11_dropout_32iffPfS_:
        /* <DEDUP_REMOVED lines=13> */
[----:B------:R-:W0:Y:S01]  /*00d0*/  LDCU.64 UR8, c[0x0][0x380] ;  /* 0x00007000ff0877ac */ /* 0x000e220008000a00 */
[----:B-1----:R-:W-:-:S07]  /*00e0*/  IMAD R11, R11, UR4, RZ ;  /* 0x000000040b0b7c24 */ /* 0x002fce000f8e02ff */
.L_x_12:
[----:B0-----:R-:W-:-:S05]  /*00f0*/  IMAD.WIDE R8, R0, 0x4, R4 ;  /* 0x0000000400087825 */ /* 0x001fca00078e0204 */
[----:B--2---:R-:W2:Y:S01]  /*0100*/  LDG.E R2, desc[UR6][R8.64] ;  /* 0x0000000608027981 */ /* 0x004ea2000c1e1900 */
[----:B------:R-:W-:Y:S01]  /*0110*/  BSSY.RECONVERGENT B0, `(.L_x_10) ;  /* 0x0000007000007945 */ /* 0x000fe20003800200 */
[----:B------:R-:W-:Y:S01]  /*0120*/  HFMA2 R13, -RZ, RZ, 0, 0 ;  /* 0x00000000ff0d7431 */ /* 0x000fe200000001ff */
[----:B--2---:R-:W-:-:S13]  /*0130*/  FSETP.GT.AND P0, PT, R2, UR9, PT ;  /* 0x0000000902007c0b */ /* 0x004fda000bf04000 */
[----:B------:R-:W-:Y:S05]  /*0140*/  @!P0 BRA `(.L_x_11) ;  /* 0x00000000000c8947 */ /* 0x000fea0003800000 */
[----:B---3--:R-:W-:-:S06]  /*0150*/  IMAD.WIDE R2, R0, 0x4, R6 ;  /* 0x0000000400027825 */ /* 0x008fcc00078e0206 */
[----:B------:R-:W4:Y:S02]  /*0160*/  LDG.E R2, desc[UR6][R2.64] ;  /* 0x0000000602027981 */ /* 0x000f24000c1e1900 */
[----:B----4-:R-:W-:-:S07]  /*0170*/  FMUL R13, R2, UR5 ;  /* 0x00000005020d7c20 */ /* 0x010fce0008400000 */
.L_x_11:
[----:B----4-:R-:W-:Y:S05]  /*0180*/  BSYNC.RECONVERGENT B0 ;  /* 0x0000000000007941 */ /* 0x010fea0003800200 */
.L_x_10:
[----:B------:R1:W-:Y:S01]  /*0190*/  STG.E desc[UR6][R8.64], R13 ;  /* 0x0000000d08007986 */ /* 0x0003e2000c101906 */
[----:B------:R-:W-:-:S04]  /*01a0*/  IADD3 R0, PT, PT, R11, R0, RZ ;  /* 0x000000000b007210 */ /* 0x000fc80007ffe0ff */
[----:B------:R-:W-:-:S13]  /*01b0*/  ISETP.GE.AND P0, PT, R0, UR8, PT ;  /* 0x0000000800007c0c */ /* 0x000fda000bf06270 */
[----:B-1----:R-:W-:Y:S05]  /*01c0*/  @!P0 BRA `(.L_x_12) ;  /* 0xfffffffc00c88947 */ /* 0x002fea000383ffff */
[----:B------:R-:W-:Y:S05]  /*01d0*/  EXIT ;  /* 0x000000000000794d */ /* 0x000fea0003800000 */
.L_x_13:
        /* <DEDUP_REMOVED lines=10> */
.L_x_1046:


//--------------------- .text._Z11_setent1_64iPiPdd --------------------------
	.section	.text._Z11_setent1_64iPiPdd,"ax",@progbits
	.align	128
        .global         _Z11_setent1_64iPiPdd
        .type           _Z11_setent1_64iPiPdd,@function
        .size           _Z11_setent1_64iPiPdd,(.L_x_1047 - _Z11_setent1_64iPiPdd)
        .other          _Z11_setent1_64iPiPdd,@"STO_CUDA_ENTRY STV_DEFAULT"
_Z11_setent1_64iPiPdd:
.text._Z11_setent1_64iPiPdd:
        /* <DEDUP_REMOVED lines=11> */
[----:B------:R-:W3:Y:S08]  /*00b0*/  LDC.64 R8, c[0x0][0x390] ;  /* 0x0000e400ff087b82 */ /* 0x000ef00000000a00 */
[----:B------:R-:W4:Y:S01]  /*00c0*/  LDC.64 R10, c[0x0][0x398] ;  /* 0x0000e600ff0a7b82 */ /* 0x000f220000000a00 */
[----:B-1----:R-:W-:-:S07]  /*00d0*/  IMAD R13, R13, UR4, RZ ;  /* 0x000000040d0d7c24 */ /* 0x002fce000f8e02ff */
.L_x_14:
[----:B0-----:R-:W-:-:S06]  /*00e0*/  IMAD.WIDE R2, R0, 0x4, R6 ;  /* 0x0000000400027825 */ /* 0x001fcc00078e0206 */
[----:B--2---:R-:W3:Y:S01]  /*00f0*/  LDG.E R3, desc[UR6][R2.64] ;  /* 0x0000000602037981 */ /* 0x004ee2000c1e1900 */
[----:B------:R-:W-:-:S04]  /*0100*/  IADD3 R0, PT, PT, R13, R0, RZ ;  /* 0x000000000d007210 */ /* 0x000fc80007ffe0ff */
[----:B------:R-:W-:Y:S01]  /*0110*/  ISETP.GE.AND P0, PT, R0, UR5, PT ;  /* 0x0000000500007c0c */ /* 0x000fe2000bf06270 */
[----:B-1-3--:R-:W-:-:S05]  /*0120*/  IMAD.WIDE R4, R3, 0x8, R8 ;  /* 0x0000000803047825 */ /* 0x00afca00078e0208 */
[----:B----4-:R1:W-:Y:S07]  /*0130*/  STG.E.64 desc[UR6][R4.64+-0x8], R10 ;  /* 0xfffff80a04007986 */ /* 0x0103ee000c101b06 */
[----:B------:R-:W-:Y:S05]  /*0140*/  @!P0 BRA `(.L_x_14) ;  /* 0xfffffffc00e48947 */ /* 0x000fea000383ffff */
[----:B------:R-:W-:Y:S05]  /*0150*/  EXIT ;  /* 0x000000000000794d */ /* 0x000fea0003800000 */
.L_x_15:
        /* <DEDUP_REMOVED lines=10> */
.L_x_1047:


//--------------------- .text._Z11_addents_64iPiPdS0_ --------------------------
	.section	.text._Z11_addents_64iPiPdS0_,"ax",@progbits
	.align	128
        .global         _Z11_addents_64iPiPdS0_
        .type           _Z11_addents_64iPiPdS0_,@function
        .size           _Z11_addents_64iPiPdS0_,(.L_x_1048 - _Z11_addents_64iPiPdS0_)
        .other          _Z11_addents_64iPiPdS0_,@"STO_CUDA_ENTRY STV_DEFAULT"
_Z11_addents_64iPiPdS0_:
.text._Z11_addents_64iPiPdS0_:
        /* <DEDUP_REMOVED lines=14> */
.L_x_16:
[----:B0-----:R-:W-:-:S04]  /*00e0*/  IMAD.WIDE R2, R0, 0x4, R8 ;  /* 0x0000000400027825 */ /* 0x001fc800078e0208 */
[----:B-1--4-:R-:W-:Y:S02]  /*00f0*/  IMAD.WIDE R6, R0, 0x8, R12 ;  /* 0x0000000800067825 */ /* 0x012fe400078e020c */
[----:B--2---:R-:W3:Y:S04]  /*0100*/  LDG.E R3, desc[UR6][R2.64] ;  /* 0x0000000602037981 */ /* 0x004ee8000c1e1900 */
[----:B------:R-:W2:Y:S01]  /*0110*/  LDG.E.64 R6, desc[UR6][R6.64] ;  /* 0x0000000606067981 */ /* 0x000ea2000c1e1b00 */
[----:B------:R-:W-:-:S04]  /*0120*/  IADD3 R0, PT, PT, R15, R0, RZ ;  /* 0x000000000f007210 */ /* 0x000fc80007ffe0ff */
[----:B------:R-:W-:Y:S01]  /*0130*/  ISETP.GE.AND P0, PT, R0, UR5, PT ;  /* 0x0000000500007c0c */ /* 0x000fe2000bf06270 */
[----:B---3--:R-:W-:-:S05]  /*0140*/  IMAD.WIDE R4, R3, 0x8, R10 ;  /* 0x0000000803047825 */ /* 0x008fca00078e020a */
[----:B--2---:R1:W-:Y:S07]  /*0150*/  REDG.E.ADD.F64.RN.STRONG.GPU desc[UR6][R4.64+-0x8], R6 ;  /* 0xfffff806040079a6 */ /* 0x0043ee000c12ff06 */
[----:B------:R-:W-:Y:S05]  /*0160*/  @!P0 BRA `(.L_x_16) ;  /* 0xfffffffc00dc8947 */ /* 0x000fea000383ffff */
[----:B------:R-:W-:Y:S05]  /*0170*/  EXIT ;  /* 0x000000000000794d */ /* 0x000fea0003800000 */
.L_x_17:
        /* <DEDUP_REMOVED lines=16> */
.L_x_1048:


//--------------------- .text._Z11_setents_64iPiPdS0_ --------------------------
	.section	.text._Z11_setents_64iPiPdS0_,"ax",@progbits
	.align	128
        .global         _Z11_setents_64iPiPdS0_
        .type           _Z11_setents_64iPiPdS0_,@function
        .size           _Z11_setents_64iPiPdS0_,(.L_x_1049 - _Z11_setents_64iPiPdS0_)
        .other          _Z11_setents_64iPiPdS0_,@"STO_CUDA_ENTRY STV_DEFAULT"
_Z11_setents_64iPiPdS0_:
.text._Z11_setents_64iPiPdS0_:
        /* <DEDUP_REMOVED lines=14> */
.L_x_18:
[----:B0-----:R-:W-:-:S04]  /*00e0*/  IMAD.WIDE R4, R0, 0x4, R10 ;  /* 0x0000000400047825 */ /* 0x001fc800078e020a */
[----:B-1--4-:R-:W-:Y:S02]  /*00f0*/  IMAD.WIDE R2, R0, 0x8, R8 ;  /* 0x0000000800027825 */ /* 0x012fe400078e0208 */
[----:B--2---:R-:W3:Y:S04]  /*0100*/  LDG.E R5, desc[UR6][R4.64] ;  /* 0x0000000604057981 */ /* 0x004ee8000c1e1900 */
[----:B------:R-:W2:Y:S01]  /*0110*/  LDG.E.64 R2, desc[UR6][R2.64] ;  /* 0x0000000602027981 */ /* 0x000ea2000c1e1b00 */
[----:B------:R-:W-:-:S04]  /*0120*/  IADD3 R0, PT, PT, R15, R0, RZ ;  /* 0x000000000f007210 */ /* 0x000fc80007ffe0ff */
[----:B------:R-:W-:Y:S01]  /*0130*/  ISETP.GE.AND P0, PT, R0, UR5, PT ;  /* 0x0000000500007c0c */ /* 0x000fe2000bf06270 */
[----:B---3--:R-:W-:-:S05]  /*0140*/  IMAD.WIDE R6, R5, 0x8, R12 ;  /* 0x0000000805067825 */ /* 0x008fca00078e020c */
[----:B--2---:R1:W-:Y:S07]  /*0150*/  STG.E.64 desc[UR6][R6.64+-0x8], R2 ;  /* 0xfffff80206007986 */ /* 0x0043ee000c101b06 */
[----:B------:R-:W-:Y:S05]  /*0160*/  @!P0 BRA `(.L_x_18) ;  /* 0xfffffffc00dc8947 */ /* 0x000fea000383ffff */
[----:B------:R-:W-:Y:S05]  /*0170*/  EXIT ;  /* 0x000000000000794d */ /* 0x000fea0003800000 */
.L_x_19:
        /* <DEDUP_REMOVED lines=16> */
.L_x_1049:


//--------------------- .text._Z11_getents_64iPiPdS0_ --------------------------
	.section	.text._Z11_getents_64iPiPdS0_,"ax",@progbits
	.align	128
        .global         _Z11_getents_64iPiPdS0_
        .type           _Z11_getents_64iPiPdS0_,@function
        .size           _Z11_getents_64iPiPdS0_,(.L_x_1050 - _Z11_getents_64iPiPdS0_)
        .other          _Z11_getents_64iPiPdS0_,@"STO_CUDA_ENTRY STV_DEFAULT"
_Z11_getents_64iPiPdS0_:
.text._Z11_getents_64iPiPdS0_:
        /* <DEDUP_REMOVED lines=14> */
.L_x_20:
[----:B0-----:R-:W-:-:S06]  /*00e0*/  IMAD.WIDE R2, R0, 0x4, R8 ;  /* 0x0000000400027825 */ /* 0x001fcc00078e0208 */
[----:B--2---:R-:W3:Y:S02]  /*00f0*/  LDG.E R3, desc[UR6][R2.64] ;  /* 0x0000000602037981 */ /* 0x004ee4000c1e1900 */
[----:B-1-3--:R-:W-:-:S06]  /*0100*/  IMAD.WIDE R4, R3, 0x8, R10 ;  /* 0x0000000803047825 */ /* 0x00afcc00078e020a */
[----:B------:R-:W2:Y:S01]  /*0110*/  LDG.E.64 R4, desc[UR6][R4.64+-0x8] ;  /* 0xfffff80604047981 */ /* 0x000ea2000c1e1b00 */
[----:B----4-:R-:W-:Y:S01]  /*0120*/  IMAD.WIDE R6, R0, 0x8, R12 ;  /* 0x0000000800067825 */ /* 0x010fe200078e020c */
[----:B------:R-:W-:-:S04]  /*0130*/  IADD3 R0, PT, PT, R15, R0, RZ ;  /* 0x000000000f007210 */ /* 0x000fc80007ffe0ff */
[----:B------:R-:W-:Y:S01]  /*0140*/  ISETP.GE.AND P0, PT, R0, UR5, PT ;  /* 0x0000000500007c0c */ /* 0x000fe2000bf06270 */
[----:B--2---:R1:W-:-:S12]  /*0150*/  STG.E.64 desc[UR6][R6.64], R4 ;  /* 0x0000000406007986 */ /* 0x0043d8000c101b06 */
[----:B------:R-:W-:Y:S05]  /*0160*/  @!P0 BRA `(.L_x_20) ;  /* 0xfffffffc00dc8947 */ /* 0x000fea000383ffff */
[----:B------:R-:W-:Y:S05]  /*0170*/  EXIT ;  /* 0x000000000000794d */ /* 0x000fea0003800000 */
.L_x_21:
        /* <DEDUP_REMOVED lines=16> */
.L_x_1050:


//--------------------- .text._Z11_setrow1_64iiiPiPdd --------------------------
	.section	.text._Z11_setrow1_64iiiPiPdd,"ax",@progbits
	.align	128
        .global         _Z11_setrow1_64iiiPiPdd
        .type           _Z11_setrow1_64iiiPiPdd,@function
        .size           _Z11_setrow1_64iiiPiPdd,(.L_x_1051 - _Z11_setrow1_64iiiPiPdd)
        .other          _Z11_setrow1_64iiiPiPdd,@"STO_CUDA_ENTRY STV_DEFAULT"
_Z11_setrow1_64iiiPiPdd:
.text._Z11_setrow1_64iiiPiPdd:
[----:B------:R-:W-:Y:S08]  /*0000*/  LDC R1, c[0x0][0x37c] ;  /* 0x0000df00ff017b82 */ /* 0x000ff00000000800 */
[----:B------:R-:W0:Y:S01]  /*0010*/  LDC R6, c[0x0][0x388] ;  /* 0x0000e200ff067b82 */ /* 0x000e220000000800 */
[----:B------:R-:W1:Y:S07]  /*0020*/  S2R R9, SR_TID.X ;  /* 0x0000000000097919 */ /* 0x000e6e0000002100 */
[----:B------:R-:W1:Y:S08]  /*0030*/  S2UR UR4, SR_CTAID.X ;  /* 0x00000000000479c3 */ /* 0x000e700000002500 */
[----:B------:R-:W1:Y:S01]  /*0040*/  LDC R10, c[0x0][0x360] ;  /* 0x0000d800ff0a7b82 */ /* 0x000e620000000800 */
[----:B0-----:R-:W-:-:S04]  /*0050*/  IABS R0, R6 ;  /* 0x0000000600007213 */ /* 0x001fc80000000000 */
[----:B------:R-:W0:Y:S01]  /*0060*/  I2F.RP R4, R0 ;  /* 0x0000000000047306 */ /* 0x000e220000209400 */
[----:B-1----:R-:W-:Y:S01]  /*0070*/  IMAD R9, R10, UR4, R9 ;  /* 0x000000040a097c24 */ /* 0x002fe2000f8e0209 */
[----:B------:R-:W1:Y:S06]  /*0080*/  LDCU UR4, c[0x0][0x384] ;  /* 0x00007080ff0477ac */ /* 0x000e6c0008000800 */
[----:B0-----:R-:W0:Y:S01]  /*0090*/  MUFU.RCP R4, R4 ;  /* 0x0000000400047308 */ /* 0x001e220000001000 */
[----:B------:R-:W-:Y:S01]  /*00a0*/  IABS R5, R9 ;  /* 0x0000000900057213 */ /* 0x000fe20000000000 */
[----:B0-----:R-:W-:-:S06]  /*00b0*/  VIADD R2, R4, 0xffffffe ;  /* 0x0ffffffe04027836 */ /* 0x001fcc0000000000 */
[----:B------:R0:W2:Y:S02]  /*00c0*/  F2I.FTZ.U32.TRUNC.NTZ R3, R2 ;  /* 0x0000000200037305 */ /* 0x0000a4000021f000 */
[----:B0-----:R-:W-:Y:S02]  /*00d0*/  HFMA2 R2, -RZ, RZ, 0, 0 ;  /* 0x00000000ff027431 */ /* 0x001fe400000001ff */
[----:B--2---:R-:W-:-:S04]  /*00e0*/  IMAD.MOV R11, RZ, RZ, -R3 ;  /* 0x000000ffff0b7224 */ /* 0x004fc800078e0a03 */
[----:B------:R-:W-:-:S04]  /*00f0*/  IMAD R11, R11, R0, RZ ;  /* 0x000000000b0b7224 */ /* 0x000fc800078e02ff */
[----:B------:R-:W-:Y:S01]  /*0100*/  IMAD.HI.U32 R11, R3, R11, R2 ;  /* 0x0000000b030b7227 */ /* 0x000fe200078e0002 */
[----:B------:R-:W-:-:S04]  /*0110*/  LOP3.LUT R2, R9, R6, RZ, 0x3c, !PT ;  /* 0x0000000609027212 */ /* 0x000fc800078e3cff */
[----:B------:R-:W-:Y:S01]  /*0120*/  ISETP.GE.AND P2, PT, R2, RZ, PT ;  /* 0x000000ff0200720c */ /* 0x000fe20003f46270 */
[----:B------:R-:W-:-:S04]  /*0130*/  IMAD.HI.U32 R3, R11, R5, RZ ;  /* 0x000000050b037227 */ /* 0x000fc800078e00ff */
[----:B------:R-:W-:-:S04]  /*0140*/  IMAD.MOV R4, RZ, RZ, -R3 ;  /* 0x000000ffff047224 */ /* 0x000fc800078e0a03 */
[----:B------:R-:W-:-:S05]  /*0150*/  IMAD R5, R0, R4, R5 ;  /* 0x0000000400057224 */ /* 0x000fca00078e0205 */
[----:B------:R-:W-:-:S13]  /*0160*/  ISETP.GT.U32.AND P1, PT, R0, R5, PT ;  /* 0x000000050000720c */ /* 0x000fda0003f24070 */
[----:B------:R-:W-:Y:S01]  /*0170*/  @!P1 IMAD.IADD R5, R5, 0x1, -R0 ;  /* 0x0000000105059824 */ /* 0x000fe200078e0a00 */
[----:B------:R-:W-:Y:S02]  /*0180*/  @!P1 IADD3 R3, PT, PT, R3, 0x1, RZ ;  /* 0x0000000103039810 */ /* 0x000fe40007ffe0ff */
[----:B------:R-:W-:Y:S02]  /*0190*/  ISETP.NE.AND P1, PT, R6, RZ, PT ;  /* 0x000000ff0600720c */ /* 0x000fe40003f25270 */
[----:B------:R-:W-:-:S13]  /*01a0*/  ISETP.GE.U32.AND P0, PT, R5, R0, PT ;  /* 0x000000000500720c */ /* 0x000fda0003f06070 */
[----:B------:R-:W-:-:S04]  /*01b0*/  @P0 VIADD R3, R3, 0x1 ;  /* 0x0000000103030836 */ /* 0x000fc80000000000 */
[----:B------:R-:W-:-:S05]  /*01c0*/  IMAD.MOV.U32 R13, RZ, RZ, R3 ;  /* 0x000000ffff0d7224 */ /* 0x000fca00078e0003 */
[----:B------:R-:W-:Y:S02]  /*01d0*/  @!P2 IADD3 R13, PT, PT, -R13, RZ, RZ ;  /* 0x000000ff0d0da210 */ /* 0x000fe40007ffe1ff */
[----:B------:R-:W-:-:S04]  /*01e0*/  @!P1 LOP3.LUT R13, RZ, R6, RZ, 0x33, !PT ;  /* 0x00000006ff0d9212 */ /* 0x000fc800078e33ff */
[----:B-1----:R-:W-:-:S13]  /*01f0*/  ISETP.GE.AND P0, PT, R13, UR4, PT ;  /* 0x000000040d007c0c */ /* 0x002fda000bf06270 */
[----:B------:R-:W-:Y:S05]  /*0200*/  @P0 EXIT ;  /* 0x000000000000094d */ /* 0x000fea0003800000 */
[----:B------:R-:W0:Y:S01]  /*0210*/  LDC R8, c[0x0][0x388] ;  /* 0x0000e200ff087b82 */ /* 0x000e220000000800 */
[----:B------:R-:W1:Y:S01]  /*0220*/  LDCU UR4, c[0x0][0x370] ;  /* 0x00006e00ff0477ac */ /* 0x000e620008000800 */
[----:B------:R-:W2:Y:S06]  /*0230*/  LDCU.64 UR6, c[0x0][0x358] ;  /* 0x00006b00ff0677ac */ /* 0x000eac0008000a00 */
[----:B------:R-:W3:Y:S01]  /*0240*/  LDC.64 R2, c[0x0][0x3a0] ;  /* 0x0000e800ff027b82 */ /* 0x000ee20000000a00 */
[----:B------:R-:W4:Y:S01]  /*0250*/  LDCU UR8, c[0x0][0x384] ;  /* 0x00007080ff0877ac */ /* 0x000f220008000800 */
[----:B------:R-:W0:Y:S06]  /*0260*/  LDCU UR5, c[0x0][0x380] ;  /* 0x00007000ff0577ac */ /* 0x000e2c0008000800 */
[----:B------:R-:W0:Y:S01]  /*0270*/  LDC.64 R4, c[0x0][0x390] ;  /* 0x0000e400ff047b82 */ /* 0x000e220000000a00 */
[----:B-1----:R-:W-:-:S07]  /*0280*/  IMAD R10, R10, UR4, RZ ;  /* 0x000000040a0a7c24 */ /* 0x002fce000f8e02ff */
[----:B--2---:R-:W1:Y:S02]  /*0290*/  LDC.64 R6, c[0x0][0x398] ;  /* 0x0000e600ff067b82 */ /* 0x004e640000000a00 */
.L_x_22:
[----:B------:R-:W-:Y:S02]  /*02a0*/  IABS R12, R9 ;  /* 0x00000009000c7213 */ /* 0x000fe40000000000 */
[----:B0-2---:R-:W-:Y:S02]  /*02b0*/  IABS R14, R8 ;  /* 0x00000008000e7213 */ /* 0x005fe40000000000 */
[----:B------:R-:W-:Y:S01]  /*02c0*/  ISETP.GE.AND P1, PT, R9, RZ, PT ;  /* 0x000000ff0900720c */ /* 0x000fe20003f26270 */
[----:B------:R-:W-:-:S04]  /*02d0*/  IMAD.HI.U32 R11, R11, R12, RZ ;  /* 0x0000000c0b0b7227 */ /* 0x000fc800078e00ff */
[----:B------:R-:W-:-:S04]  /*02e0*/  IMAD.MOV R11, RZ, RZ, -R11 ;  /* 0x000000ffff0b7224 */ /* 0x000fc800078e0a0b */
[----:B------:R-:W-:Y:S01]  /*02f0*/  IMAD R11, R14, R11, R12 ;  /* 0x0000000b0e0b7224 */ /* 0x000fe200078e020c */
[----:B------:R-:W-:-:S04]  /*0300*/  LOP3.LUT R12, RZ, R8, RZ, 0x33, !PT ;  /* 0x00000008ff0c7212 */ /* 0x000fc800078e33ff */
[----:B------:R-:W-:-:S13]  /*0310*/  ISETP.GT.U32.AND P0, PT, R0, R11, PT ;  /* 0x0000000b0000720c */ /* 0x000fda0003f04070 */
[----:B------:R-:W-:-:S05]  /*0320*/  @!P0 IMAD.IADD R11, R11, 0x1, -R14 ;  /* 0x000000010b0b8824 */ /* 0x000fca00078e0a0e */
[----:B------:R-:W-:-:S13]  /*0330*/  ISETP.GT.U32.AND P0, PT, R0, R11, PT ;  /* 0x0000000b0000720c */ /* 0x000fda0003f04070 */
[----:B------:R-:W-:Y:S02]  /*0340*/  @!P0 IADD3 R11, PT, PT, R11, -R14, RZ ;  /* 0x8000000e0b0b8210 */ /* 0x000fe40007ffe0ff */
[----:B------:R-:W-:-:S03]  /*0350*/  ISETP.NE.AND P0, PT, R8, RZ, PT ;  /* 0x000000ff0800720c */ /* 0x000fc60003f05270 */
[----:B------:R-:W-:-:S05]  /*0360*/  @!P1 IMAD.MOV R11, RZ, RZ, -R11 ;  /* 0x000000ffff0b9224 */ /* 0x000fca00078e0a0b */
[----:B------:R-:W-:-:S05]  /*0370*/  SEL R19, R12, R11, !P0 ;  /* 0x0000000b0c137207 */ /* 0x000fca0004000000 */
[----:B------:R-:W-:-:S06]  /*0380*/  IMAD.WIDE R18, R19, 0x4, R4 ;  /* 0x0000000413127825 */ /* 0x000fcc00078e0204 */
[----:B------:R-:W2:Y:S01]  /*0390*/  LDG.E R18, desc[UR6][R18.64] ;  /* 0x0000000612127981 */ /* 0x000ea2000c1e1900 */
[----:B------:R-:W0:Y:S01]  /*03a0*/  I2F.RP R0, R14 ;  /* 0x0000000e00007306 */ /* 0x000e220000209400 */
[----:B------:R-:W-:Y:S02]  /*03b0*/  IMAD.IADD R9, R10, 0x1, R9 ;  /* 0x000000010a097824 */ /* 0x000fe400078e0209 */
[----:B------:R-:W-:-:S03]  /*03c0*/  IMAD.MOV.U32 R16, RZ, RZ, RZ ;  /* 0x000000ffff107224 */ /* 0x000fc600078e00ff */
[----:B------:R-:W-:Y:S02]  /*03d0*/  IABS R15, R9 ;  /* 0x00000009000f7213 */ /* 0x000fe40000000000 */
[----:B0-----:R-:W0:Y:S02]  /*03e0*/  MUFU.RCP R0, R0 ;  /* 0x0000000000007308 */ /* 0x001e240000001000 */
[----:B0-----:R-:W-:-:S06]  /*03f0*/  VIADD R17, R0, 0xffffffe ;  /* 0x0ffffffe00117836 */ /* 0x001fcc0000000000 */
[----:B------:R-:W0:Y:S02]  /*0400*/  F2I.FTZ.U32.TRUNC.NTZ R17, R17 ;  /* 0x0000001100117305 */ /* 0x000e24000021f000 */
[----:B0-----:R-:W-:-:S05]  /*0410*/  IADD3 R11, PT, PT, RZ, -R17, RZ ;  /* 0x80000011ff0b7210 */ /* 0x001fca0007ffe0ff */
[----:B------:R-:W-:-:S04]  /*0420*/  IMAD R11, R11, R14, RZ ;  /* 0x0000000e0b0b7224 */ /* 0x000fc800078e02ff */
[----:B------:R-:W-:-:S06]  /*0430*/  IMAD.HI.U32 R11, R17, R11, R16 ;  /* 0x0000000b110b7227 */ /* 0x000fcc00078e0010 */
[----:B------:R-:W-:-:S05]  /*0440*/  IMAD.HI.U32 R16, R11, R15, RZ ;  /* 0x0000000f0b107227 */ /* 0x000fca00078e00ff */
[----:B------:R-:W-:-:S05]  /*0450*/  IADD3 R0, PT, PT, -R16, RZ, RZ ;  /* 0x000000ff10007210 */ /* 0x000fca0007ffe1ff */
[----:B------:R-:W-:Y:S02]  /*0460*/  IMAD R15, R14, R0, R15 ;  /* 0x000000000e0f7224 */ /* 0x000fe400078e020f */
[----:B------:R-:W-:-:S05]  /*0470*/  IMAD.MOV.U32 R0, RZ, RZ, R14 ;  /* 0x000000ffff007224 */ /* 0x000fca00078e000e */
[----:B------:R-:W-:-:S13]  /*0480*/  ISETP.GT.U32.AND P2, PT, R0, R15, PT ;  /* 0x0000000f0000720c */ /* 0x000fda0003f44070 */
[----:B------:R-:W-:Y:S01]  /*0490*/  @!P2 IADD3 R15, PT, PT, R15, -R14, RZ ;  /* 0x8000000e0f0fa210 */ /* 0x000fe20007ffe0ff */
[----:B------:R-:W-:Y:S01]  /*04a0*/  @!P2 VIADD R16, R16, 0x1 ;  /* 0x000000011010a836 */ /* 0x000fe20000000000 */
[----:B------:R-:W-:Y:S02]  /*04b0*/  LOP3.LUT R14, R9, R8, RZ, 0x3c, !PT ;  /* 0x00000008090e7212 */ /* 0x000fe400078e3cff */
[----:B------:R-:W-:Y:S02]  /*04c0*/  ISETP.GE.U32.AND P1, PT, R15, R0, PT ;  /* 0x000000000f00720c */ /* 0x000fe40003f26070 */
[----:B------:R-:W-:-:S11]  /*04d0*/  ISETP.GE.AND P3, PT, R14, RZ, PT ;  /* 0x000000ff0e00720c */ /* 0x000fd60003f66270 */
[----:B------:R-:W-:-:S05]  /*04e0*/  @P1 VIADD R16, R16, 0x1 ;  /* 0x0000000110101836 */ /* 0x000fca0000000000 */
[----:B------:R-:W-:Y:S01]  /*04f0*/  @!P3 IADD3 R16, PT, PT, -R16, RZ, RZ ;  /* 0x000000ff1010b210 */ /* 0x000fe20007ffe1ff */
[----:B--2---:R-:W-:-:S03]  /*0500*/  IMAD R18, R13, UR5, R18 ;  /* 0x000000050d127c24 */ /* 0x004fc6000f8e0212 */
[----:B------:R-:W-:Y:S02]  /*0510*/  SEL R13, R12, R16, !P0 ;  /* 0x000000100c0d7207 */ /* 0x000fe40004000000 */
[----:B------:R-:W-:Y:S02]  /*0520*/  IADD3 R15, PT, PT, R18, -0x1, RZ ;  /* 0xffffffff120f7810 */ /* 0x000fe40007ffe0ff */
[----:B----4-:R-:W-:-:S03]  /*0530*/  ISETP.GE.AND P0, PT, R13, UR8, PT ;  /* 0x000000080d007c0c */ /* 0x010fc6000bf06270 */
[----:B-1----:R-:W-:-:S05]  /*0540*/  IMAD.WIDE R14, R15, 0x8, R6 ;  /* 0x000000080f0e7825 */ /* 0x002fca00078e0206 */
[----:B---3--:R2:W-:Y:S05]  /*0550*/  STG.E.64 desc[UR6][R14.64], R2 ;  /* 0x000000020e007986 */ /* 0x0085ea000c101b06 */
[----:B------:R-:W-:Y:S05]  /*0560*/  @!P0 BRA `(.L_x_22) ;  /* 0xfffffffc004c8947 */ /* 0x000fea000383ffff */
[----:B------:R-:W-:Y:S05]  /*0570*/  EXIT ;  /* 0x000000000000794d */ /* 0x000fea0003800000 */
.L_x_23:
        /* <DEDUP_REMOVED lines=16> */
.L_x_1051:


//--------------------- .text._Z11_addrows_64iiiPiPdS0_ --------------------------
	.section	.text._Z11_addrows_64iiiPiPdS0_,"ax",@progbits
	.align	128
        .global         _Z11_addrows_64iiiPiPdS0_
        .type           _Z11_addrows_64iiiPiPdS0_,@function
        .size           _Z11_addrows_64iiiPiPdS0_,(.L_x_1052 - _Z11_addrows_64iiiPiPdS0_)
        .other          _Z11_addrows_64iiiPiPdS0_,@"STO_CUDA_ENTRY STV_DEFAULT"
_Z11_addrows_64iiiPiPdS0_:
.text._Z11_addrows_64iiiPiPdS0_:
        /* <DEDUP_REMOVED lines=17> */
[----:B------:R-:W-:-:S03]  /*0110*/  LOP3.LUT R2, R9, R4, RZ, 0x3c, !PT ;  /* 0x0000000409027212 */ /* 0x000fc600078e3cff */
[----:B------:R-:W-:Y:S01]  /*0120*/  IMAD.MOV.U32 R3, RZ, RZ, R5 ;  /* 0x000000ffff037224 */ /* 0x000fe200078e0005 */
[----:B------:R-:W-:-:S03]  /*0130*/  ISETP.GE.AND P2, PT, R2, RZ, PT ;  /* 0x000000ff0200720c */ /* 0x000fc60003f46270 */
[----:B------:R-:W-:-:S04]  /*0140*/  IMAD.HI.U32 R0, R13, R3, RZ ;  /* 0x000000030d007227 */ /* 0x000fc800078e00ff */
[----:B------:R-:W-:-:S04]  /*0150*/  IMAD.MOV R5, RZ, RZ, -R0 ;  /* 0x000000ffff057224 */ /* 0x000fc800078e0a00 */
[----:B------:R-:W-:-:S05]  /*0160*/  IMAD R3, R12, R5, R3 ;  /* 0x000000050c037224 */ /* 0x000fca00078e0203 */
[----:B------:R-:W-:-:S13]  /*0170*/  ISETP.GT.U32.AND P1, PT, R12, R3, PT ;  /* 0x000000030c00720c */ /* 0x000fda0003f24070 */
[-C--:B------:R-:W-:Y:S01]  /*0180*/  @!P1 IADD3 R3, PT, PT, R3, -R12.reuse, RZ ;  /* 0x8000000c03039210 */ /* 0x080fe20007ffe0ff */
[----:B------:R-:W-:Y:S01]  /*0190*/  @!P1 VIADD R0, R0, 0x1 ;  /* 0x0000000100009836 */ /* 0x000fe20000000000 */
[----:B------:R-:W-:Y:S02]  /*01a0*/  ISETP.NE.AND P1, PT, R4, RZ, PT ;  /* 0x000000ff0400720c */ /* 0x000fe40003f25270 */
[----:B------:R-:W-:-:S13]  /*01b0*/  ISETP.GE.U32.AND P0, PT, R3, R12, PT ;  /* 0x0000000c0300720c */ /* 0x000fda0003f06070 */
[----:B------:R-:W-:-:S05]  /*01c0*/  @P0 VIADD R0, R0, 0x1 ;  /* 0x0000000100000836 */ /* 0x000fca0000000000 */
[----:B------:R-:W-:-:S05]  /*01d0*/  MOV R14, R0 ;  /* 0x00000000000e7202 */ /* 0x000fca0000000f00 */
[----:B------:R-:W-:Y:S01]  /*01e0*/  @!P2 IMAD.MOV R14, RZ, RZ, -R14 ;  /* 0x000000ffff0ea224 */ /* 0x000fe200078e0a0e */
        /* <DEDUP_REMOVED lines=12> */
.L_x_24:
[----:B------:R-:W-:Y:S02]  /*02b0*/  IABS R11, R9 ;  /* 0x00000009000b7213 */ /* 0x000fe40000000000 */
[----:B0-----:R-:W-:Y:S02]  /*02c0*/  IABS R8, R0 ;  /* 0x0000000000087213 */ /* 0x001fe40000000000 */
[----:B------:R-:W-:Y:S01]  /*02d0*/  ISETP.GE.AND P1, PT, R9, RZ, PT ;  /* 0x000000ff0900720c */ /* 0x000fe20003f26270 */
[----:B------:R-:W-:-:S04]  /*02e0*/  IMAD.HI.U32 R13, R13, R11, RZ ;  /* 0x0000000b0d0d7227 */ /* 0x000fc800078e00ff */
[----:B------:R-:W-:-:S04]  /*02f0*/  IMAD.MOV R13, RZ, RZ, -R13 ;  /* 0x000000ffff0d7224 */ /* 0x000fc800078e0a0d */
[----:B------:R-:W-:-:S05]  /*0300*/  IMAD R11, R8, R13, R11 ;  /* 0x0000000d080b7224 */ /* 0x000fca00078e020b */
[----:B------:R-:W-:-:S13]  /*0310*/  ISETP.GT.U32.AND P0, PT, R12, R11, PT ;  /* 0x0000000b0c00720c */ /* 0x000fda0003f04070 */
[----:B------:R-:W-:-:S04]  /*0320*/  @!P0 IADD3 R11, PT, PT, R11, -R8, RZ ;  /* 0x800000080b0b8210 */ /* 0x000fc80007ffe0ff */
[----:B------:R-:W-:-:S13]  /*0330*/  ISETP.GT.U32.AND P0, PT, R12, R11, PT ;  /* 0x0000000b0c00720c */ /* 0x000fda0003f04070 */
[----:B------:R-:W-:Y:S01]  /*0340*/  @!P0 IMAD.IADD R11, R11, 0x1, -R8 ;  /* 0x000000010b0b8824 */ /* 0x000fe200078e0a08 */
[----:B------:R-:W-:-:S03]  /*0350*/  ISETP.NE.AND P0, PT, R0, RZ, PT ;  /* 0x000000ff0000720c */ /* 0x000fc60003f05270 */
[----:B------:R-:W-:Y:S01]  /*0360*/  IMAD.MOV.U32 R12, RZ, RZ, R11 ;  /* 0x000000ffff0c7224 */ /* 0x000fe200078e000b */
[----:B------:R-:W-:-:S04]  /*0370*/  LOP3.LUT R11, RZ, R0, RZ, 0x33, !PT ;  /* 0x00000000ff0b7212 */ /* 0x000fc800078e33ff */
[----:B------:R-:W-:-:S04]  /*0380*/  @!P1 IADD3 R12, PT, PT, -R12, RZ, RZ ;  /* 0x000000ff0c0c9210 */ /* 0x000fc80007ffe1ff */
[----:B------:R-:W-:-:S05]  /*0390*/  SEL R13, R11, R12, !P0 ;  /* 0x0000000c0b0d7207 */ /* 0x000fca0004000000 */
[----:B------:R-:W-:-:S06]  /*03a0*/  IMAD.WIDE R12, R13, 0x4, R4 ;  /* 0x000000040d0c7825 */ /* 0x000fcc00078e0204 */
[----:B------:R0:W2:Y:S01]  /*03b0*/  LDG.E R13, desc[UR6][R12.64] ;  /* 0x000000060c0d7981 */ /* 0x0000a2000c1e1900 */
[----:B---3--:R-:W-:-:S06]  /*03c0*/  IMAD.WIDE R16, R9, 0x8, R2 ;  /* 0x0000000809107825 */ /* 0x008fcc00078e0202 */
[----:B------:R-:W3:Y:S01]  /*03d0*/  LDG.E.64 R16, desc[UR6][R16.64] ;  /* 0x0000000610107981 */ /* 0x000ee2000c1e1b00 */
[----:B------:R-:W5:Y:S08]  /*03e0*/  I2F.RP R20, R8 ;  /* 0x0000000800147306 */ /* 0x000f700000209400 */
[----:B-----5:R-:W5:Y:S02]  /*03f0*/  MUFU.RCP R20, R20 ;  /* 0x0000001400147308 */ /* 0x020f640000001000 */
[----:B-----5:R-:W-:-:S06]  /*0400*/  IADD3 R18, PT, PT, R20, 0xffffffe, RZ ;  /* 0x0ffffffe14127810 */ /* 0x020fcc0007ffe0ff */
[----:B------:R5:W4:Y:S01]  /*0410*/  F2I.FTZ.U32.TRUNC.NTZ R19, R18 ;  /* 0x0000001200137305 */ /* 0x000b22000021f000 */
[----:B------:R-:W-:-:S04]  /*0420*/  IADD3 R9, PT, PT, R10, R9, RZ ;  /* 0x000000090a097210 */ /* 0x000fc80007ffe0ff */
[----:B0-----:R-:W-:Y:S01]  /*0430*/  IABS R12, R9 ;  /* 0x00000009000c7213 */ /* 0x001fe20000000000 */
[----:B-----5:R-:W-:Y:S02]  /*0440*/  IMAD.MOV.U32 R18, RZ, RZ, RZ ;  /* 0x000000ffff127224 */ /* 0x020fe400078e00ff */
[----:B--2---:R-:W-:Y:S02]  /*0450*/  IMAD R14, R14, UR5, R13 ;  /* 0x000000050e0e7c24 */ /* 0x004fe4000f8e020d */
[----:B----4-:R-:W-:Y:S02]  /*0460*/  IMAD.MOV R13, RZ, RZ, -R19 ;  /* 0x000000ffff0d7224 */ /* 0x010fe400078e0a13 */
[----:B------:R-:W-:Y:S02]  /*0470*/  VIADD R15, R14, 0xffffffff ;  /* 0xffffffff0e0f7836 */ /* 0x000fe40000000000 */
[----:B------:R-:W-:Y:S02]  /*0480*/  IMAD R13, R13, R8, RZ ;  /* 0x000000080d0d7224 */ /* 0x000fe400078e02ff */
[----:B-1----:R-:W-:-:S04]  /*0490*/  IMAD.WIDE R14, R15, 0x8, R6 ;  /* 0x000000080f0e7825 */ /* 0x002fc800078e0206 */
[----:B------:R-:W-:Y:S01]  /*04a0*/  IMAD.HI.U32 R13, R19, R13, R18 ;  /* 0x0000000d130d7227 */ /* 0x000fe200078e0012 */
[----:B---3--:R0:W-:Y:S02]  /*04b0*/  REDG.E.ADD.F64.RN.STRONG.GPU desc[UR6][R14.64], R16 ;  /* 0x000000100e0079a6 */ /* 0x0081e4000c12ff06 */
[----:B0-----:R-:W-:-:S05]  /*04c0*/  MOV R15, R12 ;  /* 0x0000000c000f7202 */ /* 0x001fca0000000f00 */
[----:B------:R-:W-:-:S04]  /*04d0*/  IMAD.HI.U32 R14, R13, R15, RZ ;  /* 0x0000000f0d0e7227 */ /* 0x000fc800078e00ff */
[----:B------:R-:W-:-:S04]  /*04e0*/  IMAD.MOV R12, RZ, RZ, -R14 ;  /* 0x000000ffff0c7224 */ /* 0x000fc800078e0a0e */
[----:B------:R-:W-:Y:S01]  /*04f0*/  IMAD R15, R8, R12, R15 ;  /* 0x0000000c080f7224 */ /* 0x000fe200078e020f */
[----:B------:R-:W-:-:S04]  /*0500*/  MOV R12, R8 ;  /* 0x00000008000c7202 */ /* 0x000fc80000000f00 */
[----:B------:R-:W-:-:S13]  /*0510*/  ISETP.GT.U32.AND P2, PT, R12, R15, PT ;  /* 0x0000000f0c00720c */ /* 0x000fda0003f44070 */
[----:B------:R-:W-:Y:S01]  /*0520*/  @!P2 IMAD.IADD R15, R15, 0x1, -R8 ;  /* 0x000000010f0fa824 */ /* 0x000fe200078e0a08 */
[----:B------:R-:W-:Y:S02]  /*0530*/  LOP3.LUT R8, R9, R0, RZ, 0x3c, !PT ;  /* 0x0000000009087212 */ /* 0x000fe400078e3cff */
[----:B------:R-:W-:Y:S02]  /*0540*/  @!P2 IADD3 R14, PT, PT, R14, 0x1, RZ ;  /* 0x000000010e0ea810 */ /* 0x000fe40007ffe0ff */
[----:B------:R-:W-:Y:S02]  /*0550*/  ISETP.GE.U32.AND P1, PT, R15, R12, PT ;  /* 0x0000000c0f00720c */ /* 0x000fe40003f26070 */
[----:B------:R-:W-:-:S11]  /*0560*/  ISETP.GE.AND P3, PT, R8, RZ, PT ;  /* 0x000000ff0800720c */ /* 0x000fd60003f66270 */
[----:B------:R-:W-:-:S05]  /*0570*/  @P1 VIADD R14, R14, 0x1 ;  /* 0x000000010e0e1836 */ /* 0x000fca0000000000 */
[----:B------:R-:W-:-:S04]  /*0580*/  @!P3 IADD3 R14, PT, PT, -R14, RZ, RZ ;  /* 0x000000ff0e0eb210 */ /* 0x000fc80007ffe1ff */
[----:B------:R-:W-:-:S04]  /*0590*/  SEL R14, R11, R14, !P0 ;  /* 0x0000000e0b0e7207 */ /* 0x000fc80004000000 */
[----:B------:R-:W-:-:S13]  /*05a0*/  ISETP.GE.AND P0, PT, R14, UR8, PT ;  /* 0x000000080e007c0c */ /* 0x000fda000bf06270 */
[----:B------:R-:W-:Y:S05]  /*05b0*/  @!P0 BRA `(.L_x_24) ;  /* 0xfffffffc003c8947 */ /* 0x000fea000383ffff */
[----:B------:R-:W-:Y:S05]  /*05c0*/  EXIT ;  /* 0x000000000000794d */ /* 0x000fea0003800000 */
.L_x_25:
        /* <DEDUP_REMOVED lines=11> */
.L_x_1052:


//--------------------- .text._Z11_setrows_64iiiPiPdS0_ --------------------------
	.section	.text._Z11_setrows_64iiiPiPdS0_,"ax",@progbits
	.align	128
        .global         _Z11_setrows_64iiiPiPdS0_
        .type           _Z11_setrows_64iiiPiPdS0_,@function
        .size           _Z11_setrows_64iiiPiPdS0_,(.L_x_1053 - _Z11_setrows_64iiiPiPdS0_)
        .other          _Z11_setrows_64iiiPiPdS0_,@"STO_CUDA_ENTRY STV_DEFAULT"
_Z11_setrows_64iiiPiPdS0_:
.text._Z11_setrows_64iiiPiPdS0_:
        /* <DEDUP_REMOVED lines=42> */
.L_x_26:
[----:B--2---:R-:W-:Y:S02]  /*02a0*/  IABS R9, R11 ;  /* 0x0000000b00097213 */ /* 0x004fe40000000000 */
[-C--:B0-----:R-:W-:Y:S02]  /*02b0*/  IABS R16, R10.reuse ;  /* 0x0000000a00107213 */ /* 0x081fe40000000000 */
[----:B------:R-:W-:Y:S01]  /*02c0*/  ISETP.GE.AND P1, PT, R11, RZ, PT ;  /* 0x000000ff0b00720c */ /* 0x000fe20003f26270 */
[----:B------:R-:W-:Y:S01]  /*02d0*/  IMAD.HI.U32 R15, R15, R9, RZ ;  /* 0x000000090f0f7227 */ /* 0x000fe200078e00ff */
[----:B------:R-:W-:-:S03]  /*02e0*/  LOP3.LUT R13, RZ, R10, RZ, 0x33, !PT ;  /* 0x0000000aff0d7212 */ /* 0x000fc600078e33ff */
[----:B------:R-:W-:-:S04]  /*02f0*/  IMAD.MOV R15, RZ, RZ, -R15 ;  /* 0x000000ffff0f7224 */ /* 0x000fc800078e0a0f */
[----:B------:R-:W-:-:S05]  /*0300*/  IMAD R9, R16, R15, R9 ;  /* 0x0000000f10097224 */ /* 0x000fca00078e0209 */
[----:B------:R-:W-:-:S13]  /*0310*/  ISETP.GT.U32.AND P0, PT, R0, R9, PT ;  /* 0x000000090000720c */ /* 0x000fda0003f04070 */
[----:B------:R-:W-:-:S05]  /*0320*/  @!P0 IMAD.IADD R9, R9, 0x1, -R16 ;  /* 0x0000000109098824 */ /* 0x000fca00078e0a10 */
[----:B------:R-:W-:-:S13]  /*0330*/  ISETP.GT.U32.AND P0, PT, R0, R9, PT ;  /* 0x000000090000720c */ /* 0x000fda0003f04070 */
[----:B------:R-:W-:Y:S02]  /*0340*/  @!P0 IADD3 R9, PT, PT, R9, -R16, RZ ;  /* 0x8000001009098210 */ /* 0x000fe40007ffe0ff */
[----:B------:R-:W-:-:S03]  /*0350*/  ISETP.NE.AND P0, PT, R10, RZ, PT ;  /* 0x000000ff0a00720c */ /* 0x000fc60003f05270 */
[----:B------:R-:W-:-:S05]  /*0360*/  @!P1 IMAD.MOV R9, RZ, RZ, -R9 ;  /* 0x000000ffff099224 */ /* 0x000fca00078e0a09 */
[----:B------:R-:W-:-:S05]  /*0370*/  SEL R21, R13, R9, !P0 ;  /* 0x000000090d157207 */ /* 0x000fca0004000000 */
[----:B------:R-:W-:-:S05]  /*0380*/  IMAD.WIDE R20, R21, 0x4, R4 ;  /* 0x0000000415147825 */ /* 0x000fca00078e0204 */
[----:B------:R0:W2:Y:S01]  /*0390*/  LDG.E R17, desc[UR6][R20.64] ;  /* 0x0000000614117981 */ /* 0x0000a2000c1e1900 */
[----:B---3--:R-:W-:-:S06]  /*03a0*/  IMAD.WIDE R8, R11, 0x8, R2 ;  /* 0x000000080b087825 */ /* 0x008fcc00078e0202 */
[----:B------:R-:W3:Y:S01]  /*03b0*/  LDG.E.64 R8, desc[UR6][R8.64] ;  /* 0x0000000608087981 */ /* 0x000ee2000c1e1b00 */
[----:B------:R-:W5:Y:S01]  /*03c0*/  I2F.RP R0, R16 ;  /* 0x0000001000007306 */ /* 0x000f620000209400 */
[----:B------:R-:W-:Y:S01]  /*03d0*/  IMAD.IADD R11, R12, 0x1, R11 ;  /* 0x000000010c0b7824 */ /* 0x000fe200078e020b */
[----:B------:R-:W-:-:S04]  /*03e0*/  MOV R18, RZ ;  /* 0x000000ff00127202 */ /* 0x000fc80000000f00 */
[----:B0-----:R-:W-:Y:S02]  /*03f0*/  IABS R20, R11 ;  /* 0x0000000b00147213 */ /* 0x001fe40000000000 */
[----:B-----5:R-:W0:Y:S02]  /*0400*/  MUFU.RCP R0, R0 ;  /* 0x0000000000007308 */ /* 0x020e240000001000 */
[----:B0-----:R-:W-:-:S06]  /*0410*/  VIADD R22, R0, 0xffffffe ;  /* 0x0ffffffe00167836 */ /* 0x001fcc0000000000 */
[----:B------:R-:W0:Y:S02]  /*0420*/  F2I.FTZ.U32.TRUNC.NTZ R19, R22 ;  /* 0x0000001600137305 */ /* 0x000e24000021f000 */
[----:B0-----:R-:W-:-:S05]  /*0430*/  IADD3 R15, PT, PT, RZ, -R19, RZ ;  /* 0x80000013ff0f7210 */ /* 0x001fca0007ffe0ff */
[----:B------:R-:W-:-:S04]  /*0440*/  IMAD R15, R15, R16, RZ ;  /* 0x000000100f0f7224 */ /* 0x000fc800078e02ff */
[----:B------:R-:W-:-:S04]  /*0450*/  IMAD.HI.U32 R15, R19, R15, R18 ;  /* 0x0000000f130f7227 */ /* 0x000fc800078e0012 */
[----:B------:R-:W-:-:S04]  /*0460*/  IMAD.MOV.U32 R19, RZ, RZ, R20 ;  /* 0x000000ffff137224 */ /* 0x000fc800078e0014 */
        /* <DEDUP_REMOVED lines=20> */
.L_x_27:
        /* <DEDUP_REMOVED lines=13> */
.L_x_1053:


//--------------------- .text._Z11_getrows_64iiiPiPdS0_ --------------------------
	.section	.text._Z11_getrows_64iiiPiPdS0_,"ax",@progbits
	.align	128
        .global         _Z11_getrows_64iiiPiPdS0_
        .type           _Z11_getrows_64iiiPiPdS0_,@function
        .size           _Z11_getrows_64iiiPiPdS0_,(.L_x_1054 - _Z11_getrows_64iiiPiPdS0_)
        .other          _Z11_getrows_64iiiPiPdS0_,@"STO_CUDA_ENTRY STV_DEFAULT"
_Z11_getrows_64iiiPiPdS0_:
.text._Z11_getrows_64iiiPiPdS0_:
        /* <DEDUP_REMOVED lines=9> */
[----:B0-----:R-:W0:Y:S02]  /*0090*/  MUFU.RCP R0, R0 ;  /* 0x0000000000007308 */ /* 0x001e240000001000 */
[----:B0-----:R-:W-:-:S06]  /*00a0*/  VIADD R2, R0, 0xffffffe ;  /* 0x0ffffffe00027836 */ /* 0x001fcc0000000000 */
[----:B------:R0:W2:Y:S02]  /*00b0*/  F2I.FTZ.U32.TRUNC.NTZ R3, R2 ;  /* 0x0000000200037305 */ /* 0x0000a4000021f000 */
[----:B0-----:R-:W-:Y:S02]  /*00c0*/  HFMA2 R2, -RZ, RZ, 0, 0 ;  /* 0x00000000ff027431 */ /* 0x001fe400000001ff */
[----:B--2---:R-:W-:-:S04]  /*00d0*/  IMAD.MOV R6, RZ, RZ, -R3 ;  /* 0x000000ffff067224 */ /* 0x004fc800078e0a03 */
[----:B------:R-:W-:Y:S01]  /*00e0*/  IMAD R13, R6, R11, RZ ;  /* 0x0000000b060d7224 */ /* 0x000fe200078e02ff */
[----:B------:R-:W-:-:S03]  /*00f0*/  IABS R6, R9 ;  /* 0x0000000900067213 */ /* 0x000fc60000000000 */
[----:B------:R-:W-:-:S06]  /*0100*/  IMAD.HI.U32 R13, R3, R13, R2 ;  /* 0x0000000d030d7227 */ /* 0x000fcc00078e0002 */
[----:B------:R-:W-:-:S04]  /*0110*/  IMAD.HI.U32 R0, R13, R6, RZ ;  /* 0x000000060d007227 */ /* 0x000fc800078e00ff */
[----:B------:R-:W-:-:S04]  /*0120*/  IMAD.MOV R3, RZ, RZ, -R0 ;  /* 0x000000ffff037224 */ /* 0x000fc800078e0a00 */
[----:B------:R-:W-:-:S05]  /*0130*/  IMAD R2, R11, R3, R6 ;  /* 0x000000030b027224 */ /* 0x000fca00078e0206 */
[----:B------:R-:W-:-:S13]  /*0140*/  ISETP.GT.U32.AND P1, PT, R11, R2, PT ;  /* 0x000000020b00720c */ /* 0x000fda0003f24070 */
[----:B------:R-:W-:Y:S01]  /*0150*/  @!P1 IMAD.IADD R2, R2, 0x1, -R11 ;  /* 0x0000000102029824 */ /* 0x000fe200078e0a0b */
[----:B------:R-:W-:Y:S02]  /*0160*/  @!P1 IADD3 R0, PT, PT, R0, 0x1, RZ ;  /* 0x0000000100009810 */ /* 0x000fe40007ffe0ff */
[----:B------:R-:W-:Y:S02]  /*0170*/  ISETP.NE.AND P1, PT, R4, RZ, PT ;  /* 0x000000ff0400720c */ /* 0x000fe40003f25270 */
[----:B------:R-:W-:Y:S02]  /*0180*/  ISETP.GE.U32.AND P0, PT, R2, R11, PT ;  /* 0x0000000b0200720c */ /* 0x000fe40003f06070 */
[----:B------:R-:W-:-:S04]  /*0190*/  LOP3.LUT R2, R9, R4, RZ, 0x3c, !PT ;  /* 0x0000000409027212 */ /* 0x000fc800078e3cff */
[----:B------:R-:W-:-:S07]  /*01a0*/  ISETP.GE.AND P2, PT, R2, RZ, PT ;  /* 0x000000ff0200720c */ /* 0x000fce0003f46270 */
        /* <DEDUP_REMOVED lines=8> */
[----:B------:R-:W-:Y:S01]  /*0230*/  IMAD.MOV.U32 R18, RZ, RZ, R8 ;  /* 0x000000ffff127224 */ /* 0x000fe200078e0008 */
[----:B------:R-:W2:Y:S05]  /*0240*/  LDCU.64 UR6, c[0x0][0x358] ;  /* 0x00006b00ff0677ac */ /* 0x000eaa0008000a00 */
[----:B------:R-:W3:Y:S01]  /*0250*/  LDC.64 R2, c[0x0][0x3a0] ;  /* 0x0000e800ff027b82 */ /* 0x000ee20000000a00 */
[----:B------:R-:W4:Y:S01]  /*0260*/  LDCU UR8, c[0x0][0x384] ;  /* 0x00007080ff0877ac */ /* 0x000f220008000800 */
[----:B------:R-:W0:Y:S06]  /*0270*/  LDCU UR5, c[0x0][0x380] ;  /* 0x00007000ff0577ac */ /* 0x000e2c0008000800 */
[----:B------:R-:W0:Y:S01]  /*0280*/  LDC.64 R4, c[0x0][0x390] ;  /* 0x0000e400ff047b82 */ /* 0x000e220000000a00 */
[----:B-1----:R-:W-:-:S07]  /*0290*/  IMAD R10, R10, UR4, RZ ;  /* 0x000000040a0a7c24 */ /* 0x002fce000f8e02ff */
[----:B--2---:R-:W1:Y:S02]  /*02a0*/  LDC.64 R6, c[0x0][0x398] ;  /* 0x0000e600ff067b82 */ /* 0x004e640000000a00 */
.L_x_28:
        /* <DEDUP_REMOVED lines=14> */
[----:B--2---:R-:W-:-:S05]  /*0390*/  SEL R15, R12, R11, !P0 ;  /* 0x0000000b0c0f7207 */ /* 0x004fca0004000000 */
[----:B------:R-:W-:-:S06]  /*03a0*/  IMAD.WIDE R14, R15, 0x4, R4 ;  /* 0x000000040f0e7825 */ /* 0x000fcc00078e0204 */
[----:B------:R-:W2:Y:S01]  /*03b0*/  LDG.E R15, desc[UR6][R14.64] ;  /* 0x000000060e0f7981 */ /* 0x000ea2000c1e1900 */
[----:B------:R-:W0:Y:S08]  /*03c0*/  I2F.RP R11, R8 ;  /* 0x00000008000b7306 */ /* 0x000e300000209400 */
[----:B0-----:R-:W0:Y:S02]  /*03d0*/  MUFU.RCP R11, R11 ;  /* 0x0000000b000b7308 */ /* 0x001e240000001000 */
[----:B0-----:R-:W-:-:S06]  /*03e0*/  VIADD R19, R11, 0xffffffe ;  /* 0x0ffffffe0b137836 */ /* 0x001fcc0000000000 */
[----:B------:R-:W0:Y:S01]  /*03f0*/  F2I.FTZ.U32.TRUNC.NTZ R19, R19 ;  /* 0x0000001300137305 */ /* 0x000e22000021f000 */
[----:B--2---:R-:W-:-:S04]  /*0400*/  IMAD R18, R18, UR5, R15 ;  /* 0x0000000512127c24 */ /* 0x004fc8000f8e020f */
[----:B------:R-:W-:-:S04]  /*0410*/  VIADD R17, R18, 0xffffffff ;  /* 0xffffffff12117836 */ /* 0x000fc80000000000 */
[----:B-1----:R-:W-:-:S06]  /*0420*/  IMAD.WIDE R16, R17, 0x8, R6 ;  /* 0x0000000811107825 */ /* 0x002fcc00078e0206 */
[----:B------:R-:W2:Y:S01]  /*0430*/  LDG.E.64 R16, desc[UR6][R16.64] ;  /* 0x0000000610107981 */ /* 0x000ea2000c1e1b00 */
[----:B0-----:R-:W-:Y:S01]  /*0440*/  IADD3 R13, PT, PT, RZ, -R19, RZ ;  /* 0x80000013ff0d7210 */ /* 0x001fe20007ffe0ff */
[----:B---3--:R-:W-:Y:S01]  /*0450*/  IMAD.WIDE R14, R9, 0x8, R2 ;  /* 0x00000008090e7825 */ /* 0x008fe200078e0202 */
[----:B------:R-:W-:-:S03]  /*0460*/  MOV R18, RZ ;  /* 0x000000ff00127202 */ /* 0x000fc60000000f00 */
[----:B------:R-:W-:Y:S02]  /*0470*/  IMAD.IADD R9, R10, 0x1, R9 ;  /* 0x000000010a097824 */ /* 0x000fe400078e0209 */
[----:B------:R-:W-:-:S03]  /*0480*/  IMAD R13, R13, R8, RZ ;  /* 0x000000080d0d7224 */ /* 0x000fc600078e02ff */
[----:B------:R-:W-:Y:S01]  /*0490*/  IABS R20, R9 ;  /* 0x0000000900147213 */ /* 0x000fe20000000000 */
[----:B------:R-:W-:-:S06]  /*04a0*/  IMAD.HI.U32 R13, R19, R13, R18 ;  /* 0x0000000d130d7227 */ /* 0x000fcc00078e0012 */
        /* <DEDUP_REMOVED lines=13> */
[----:B----4-:R-:W-:Y:S01]  /*0580*/  ISETP.GE.AND P0, PT, R18, UR8, PT ;  /* 0x0000000812007c0c */ /* 0x010fe2000bf06270 */
[----:B--2---:R2:W-:-:S12]  /*0590*/  STG.E.64 desc[UR6][R14.64], R16 ;  /* 0x000000100e007986 */ /* 0x0045d8000c101b06 */
[----:B------:R-:W-:Y:S05]  /*05a0*/  @!P0 BRA `(.L_x_28) ;  /* 0xfffffffc00408947 */ /* 0x000fea000383ffff */
[----:B------:R-:W-:Y:S05]  /*05b0*/  EXIT ;  /* 0x000000000000794d */ /* 0x000fea0003800000 */
.L_x_29:
        /* <DEDUP_REMOVED lines=12> */
.L_x_1054:


//--------------------- .text._Z11_setcol1_64iiiPiPdd --------------------------
	.section	.text._Z11_setcol1_64iiiPiPdd,"ax",@progbits
	.align	128
        .global         _Z11_setcol1_64iiiPiPdd
        .type           _Z11_setcol1_64iiiPiPdd,@function
        .size           _Z11_setcol1_64iiiPiPdd,(.L_x_1055 - _Z11_setcol1_64iiiPiPdd)
        .other          _Z11_setcol1_64iiiPiPdd,@"STO_CUDA_ENTRY STV_DEFAULT"
_Z11_setcol1_64iiiPiPdd:
.text._Z11_setcol1_64iiiPiPdd:
[----:B------:R-:W-:Y:S08]  /*0000*/  LDC R1, c[0x0][0x37c] ;  /* 0x0000df00ff017b82 */ /* 0x000ff00000000800 */
[----:B------:R-:W0:Y:S01]  /*0010*/  LDC R5, c[0x0][0x380] ;  /* 0x0000e000ff057b82 */ /* 0x000e220000000800 */
[----:B------:R-:W1:Y:S01]  /*0020*/  S2R R10, SR_TID.X ;  /* 0x00000000000a7919 */ /* 0x000e620000002100 */
[----:B------:R-:W-:-:S06]  /*0030*/  HFMA2 R8, -RZ, RZ, 0, 0 ;  /* 0x00000000ff087431 */ /* 0x000fcc00000001ff */
        /* <DEDUP_REMOVED lines=9> */
[----:B------:R-:W0:Y:S02]  /*00d0*/  F2I.FTZ.U32.TRUNC.NTZ R9, R9 ;  /* 0x0000000900097305 */ /* 0x000e24000021f000 */
[----:B0-----:R-:W-:-:S04]  /*00e0*/  IMAD.MOV R3, RZ, RZ, -R9 ;  /* 0x000000ffff037224 */ /* 0x001fc800078e0a09 */
[----:B------:R-:W-:-:S04]  /*00f0*/  IMAD R3, R3, R0, RZ ;  /* 0x0000000003037224 */ /* 0x000fc800078e02ff */
[----:B------:R-:W-:-:S04]  /*0100*/  IMAD.HI.U32 R8, R9, R3, R8 ;  /* 0x0000000309087227 */ /* 0x000fc800078e0008 */
[----:B------:R-:W-:-:S04]  /*0110*/  IMAD.MOV.U32 R3, RZ, RZ, R4 ;  /* 0x000000ffff037224 */ /* 0x000fc800078e0004 */
[----:B------:R-:W-:-:S04]  /*0120*/  IMAD.HI.U32 R2, R8, R3, RZ ;  /* 0x0000000308027227 */ /* 0x000fc800078e00ff */
[----:B------:R-:W-:-:S04]  /*0130*/  IMAD.MOV R4, RZ, RZ, -R2 ;  /* 0x000000ffff047224 */ /* 0x000fc800078e0a02 */
[----:B------:R-:W-:-:S05]  /*0140*/  IMAD R3, R0, R4, R3 ;  /* 0x0000000400037224 */ /* 0x000fca00078e0203 */
[----:B------:R-:W-:-:S13]  /*0150*/  ISETP.GT.U32.AND P1, PT, R0, R3, PT ;  /* 0x000000030000720c */ /* 0x000fda0003f24070 */
[-C--:B------:R-:W-:Y:S01]  /*0160*/  @!P1 IADD3 R3, PT, PT, R3, -R0.reuse, RZ ;  /* 0x8000000003039210 */ /* 0x080fe20007ffe0ff */
[----:B------:R-:W-:Y:S01]  /*0170*/  @!P1 VIADD R2, R2, 0x1 ;  /* 0x0000000102029836 */ /* 0x000fe20000000000 */
[----:B------:R-:W-:Y:S02]  /*0180*/  ISETP.NE.AND P1, PT, R5, RZ, PT ;  /* 0x000000ff0500720c */ /* 0x000fe40003f25270 */
[----:B------:R-:W-:Y:S02]  /*0190*/  ISETP.GE.U32.AND P0, PT, R3, R0, PT ;  /* 0x000000000300720c */ /* 0x000fe40003f06070 */
[----:B------:R-:W-:-:S04]  /*01a0*/  LOP3.LUT R3, R10, R5, RZ, 0x3c, !PT ;  /* 0x000000050a037212 */ /* 0x000fc800078e3cff */
[----:B------:R-:W-:-:S07]  /*01b0*/  ISETP.GE.AND P2, PT, R3, RZ, PT ;  /* 0x000000ff0300720c */ /* 0x000fce0003f46270 */
        /* <DEDUP_REMOVED lines=11> */
[----:B------:R-:W4:Y:S07]  /*0270*/  LDCU UR5, c[0x0][0x388] ;  /* 0x00007100ff0577ac */ /* 0x000f2e0008000800 */
[----:B------:R-:W0:Y:S01]  /*0280*/  LDC.64 R4, c[0x0][0x390] ;  /* 0x0000e400ff047b82 */ /* 0x000e220000000a00 */
[----:B-1----:R-:W-:-:S07]  /*0290*/  IMAD R11, R13, UR4, RZ ;  /* 0x000000040d0b7c24 */ /* 0x002fce000f8e02ff */
[----:B--2---:R-:W1:Y:S02]  /*02a0*/  LDC.64 R6, c[0x0][0x398] ;  /* 0x0000e600ff067b82 */ /* 0x004e640000000a00 */
.L_x_30:
[----:B0-----:R-:W-:-:S05]  /*02b0*/  IMAD.WIDE R16, R17, 0x4, R4 ;  /* 0x0000000411107825 */ /* 0x001fca00078e0204 */
[----:B--2---:R0:W2:Y:S01]  /*02c0*/  LDG.E R14, desc[UR6][R16.64] ;  /* 0x00000006100e7981 */ /* 0x0040a2000c1e1900 */
[----:B------:R-:W-:Y:S02]  /*02d0*/  IABS R15, R9 ;  /* 0x00000009000f7213 */ /* 0x000fe40000000000 */
[----:B------:R-:W-:Y:S02]  /*02e0*/  IABS R12, R10 ;  /* 0x0000000a000c7213 */ /* 0x000fe40000000000 */
[----:B------:R-:W5:Y:S01]  /*02f0*/  I2F.RP R18, R15 ;  /* 0x0000000f00127306 */ /* 0x000f620000209400 */
[----:B------:R-:W-:Y:S02]  /*0300*/  ISETP.GE.AND P0, PT, R10, RZ, PT ;  /* 0x000000ff0a00720c */ /* 0x000fe40003f06270 */
[----:B------:R-:W-:Y:S01]  /*0310*/  IMAD.HI.U32 R8, R8, R12, RZ ;  /* 0x0000000c08087227 */ /* 0x000fe200078e00ff */
[----:B------:R-:W-:-:S03]  /*0320*/  IADD3 R10, PT, PT, R11, R10, RZ ;  /* 0x0000000a0b0a7210 */ /* 0x000fc60007ffe0ff */
[----:B------:R-:W-:-:S04]  /*0330*/  IMAD.MOV R8, RZ, RZ, -R8 ;  /* 0x000000ffff087224 */ /* 0x000fc800078e0a08 */
[----:B0-----:R-:W-:Y:S02]  /*0340*/  IMAD R16, R15, R8, R12 ;  /* 0x000000080f107224 */ /* 0x001fe400078e020c */
[----:B------:R-:W-:Y:S01]  /*0350*/  IMAD.MOV.U32 R12, RZ, RZ, RZ ;  /* 0x000000ffff0c7224 */ /* 0x000fe200078e00ff */
[----:B-----5:R-:W0:Y:S02]  /*0360*/  MUFU.RCP R18, R18 ;  /* 0x0000001200127308 */ /* 0x020e240000001000 */
[----:B------:R-:W-:-:S13]  /*0370*/  ISETP.GT.U32.AND P1, PT, R0, R16, PT ;  /* 0x000000100000720c */ /* 0x000fda0003f24070 */
[-C--:B------:R-:W-:Y:S02]  /*0380*/  @!P1 IADD3 R16, PT, PT, R16, -R15.reuse, RZ ;  /* 0x8000000f10109210 */ /* 0x080fe40007ffe0ff */
[----:B0-----:R-:W-:Y:S02]  /*0390*/  IADD3 R13, PT, PT, R18, 0xffffffe, RZ ;  /* 0x0ffffffe120d7810 */ /* 0x001fe40007ffe0ff */
[----:B------:R-:W-:Y:S02]  /*03a0*/  IABS R18, R10 ;  /* 0x0000000a00127213 */ /* 0x000fe40000000000 */
[----:B------:R-:W-:Y:S01]  /*03b0*/  ISETP.GT.U32.AND P2, PT, R0, R16, PT ;  /* 0x000000100000720c */ /* 0x000fe20003f44070 */
[----:B------:R-:W-:Y:S01]  /*03c0*/  IMAD.MOV.U32 R0, RZ, RZ, R15 ;  /* 0x000000ffff007224 */ /* 0x000fe200078e000f */
[----:B------:R-:W0:Y:S11]  /*03d0*/  F2I.FTZ.U32.TRUNC.NTZ R13, R13 ;  /* 0x0000000d000d7305 */ /* 0x000e36000021f000 */
[----:B------:R-:W-:-:S02]  /*03e0*/  @!P2 IADD3 R16, PT, PT, R16, -R15, RZ ;  /* 0x8000000f1010a210 */ /* 0x000fc40007ffe0ff */
[----:B------:R-:W-:Y:S01]  /*03f0*/  ISETP.NE.AND P2, PT, R9, RZ, PT ;  /* 0x000000ff0900720c */ /* 0x000fe20003f45270 */
[----:B0-----:R-:W-:Y:S01]  /*0400*/  IMAD.MOV R20, RZ, RZ, -R13 ;  /* 0x000000ffff147224 */ /* 0x001fe200078e0a0d */
[----:B------:R-:W-:-:S03]  /*0410*/  @!P0 IADD3 R16, PT, PT, -R16, RZ, RZ ;  /* 0x000000ff10108210 */ /* 0x000fc60007ffe1ff */
[----:B------:R-:W-:-:S04]  /*0420*/  IMAD R17, R20, R15, RZ ;  /* 0x0000000f14117224 */ /* 0x000fc800078e02ff */
[----:B------:R-:W-:-:S04]  /*0430*/  IMAD.HI.U32 R8, R13, R17, R12 ;  /* 0x000000110d087227 */ /* 0x000fc800078e000c */
[----:B------:R-:W-:-:S04]  /*0440*/  IMAD.MOV.U32 R13, RZ, RZ, R18 ;  /* 0x000000ffff0d7224 */ /* 0x000fc800078e0012 */
[----:B------:R-:W-:-:S04]  /*0450*/  IMAD.HI.U32 R17, R8, R13, RZ ;  /* 0x0000000d08117227 */ /* 0x000fc800078e00ff */
[----:B------:R-:W-:-:S04]  /*0460*/  IMAD.MOV R12, RZ, RZ, -R17 ;  /* 0x000000ffff0c7224 */ /* 0x000fc800078e0a11 */
[----:B------:R-:W-:Y:S01]  /*0470*/  IMAD R13, R15, R12, R13 ;  /* 0x0000000c0f0d7224 */ /* 0x000fe200078e020d */
[----:B------:R-:W-:-:S04]  /*0480*/  LOP3.LUT R12, R10, R9, RZ, 0x3c, !PT ;  /* 0x000000090a0c7212 */ /* 0x000fc800078e3cff */
[----:B------:R-:W-:Y:S02]  /*0490*/  ISETP.GT.U32.AND P1, PT, R0, R13, PT ;  /* 0x0000000d0000720c */ /* 0x000fe40003f24070 */
[----:B------:R-:W-:-:S11]  /*04a0*/  ISETP.GE.AND P3, PT, R12, RZ, PT ;  /* 0x000000ff0c00720c */ /* 0x000fd60003f66270 */
[----:B------:R-:W-:Y:S01]  /*04b0*/  @!P1 IMAD.IADD R13, R13, 0x1, -R15 ;  /* 0x000000010d0d9824 */ /* 0x000fe200078e0a0f */
[----:B------:R-:W-:Y:S02]  /*04c0*/  LOP3.LUT R15, RZ, R9, RZ, 0x33, !PT ;  /* 0x00000009ff0f7212 */ /* 0x000fe400078e33ff */
[----:B------:R-:W-:Y:S02]  /*04d0*/  @!P1 IADD3 R17, PT, PT, R17, 0x1, RZ ;  /* 0x0000000111119810 */ /* 0x000fe40007ffe0ff */
[----:B------:R-:W-:Y:S02]  /*04e0*/  ISETP.GE.U32.AND P0, PT, R13, R0, PT ;  /* 0x000000000d00720c */ /* 0x000fe40003f06070 */
[----:B------:R-:W-:-:S11]  /*04f0*/  SEL R16, R15, R16, !P2 ;  /* 0x000000100f107207 */ /* 0x000fd60005000000 */
[----:B------:R-:W-:-:S05]  /*0500*/  @P0 VIADD R17, R17, 0x1 ;  /* 0x0000000111110836 */ /* 0x000fca0000000000 */
[----:B------:R-:W-:-:S04]  /*0510*/  @!P3 IADD3 R17, PT, PT, -R17, RZ, RZ ;  /* 0x000000ff1111b210 */ /* 0x000fc80007ffe1ff */
[----:B------:R-:W-:-:S04]  /*0520*/  SEL R17, R15, R17, !P2 ;  /* 0x000000110f117207 */ /* 0x000fc80005000000 */
[----:B----4-:R-:W-:Y:S01]  /*0530*/  ISETP.GE.AND P0, PT, R17, UR5, PT ;  /* 0x0000000511007c0c */ /* 0x010fe2000bf06270 */
[----:B--2---:R-:W-:-:S04]  /*0540*/  VIADD R14, R14, 0xffffffff ;  /* 0xffffffff0e0e7836 */ /* 0x004fc80000000000 */
[----:B------:R-:W-:-:S04]  /*0550*/  IMAD R13, R14, R9, R16 ;  /* 0x000000090e0d7224 */ /* 0x000fc800078e0210 */
[----:B-1----:R-:W-:-:S05]  /*0560*/  IMAD.WIDE R12, R13, 0x8, R6 ;  /* 0x000000080d0c7825 */ /* 0x002fca00078e0206 */
[----:B---3--:R2:W-:Y:S01]  /*0570*/  STG.E.64 desc[UR6][R12.64], R2 ;  /* 0x000000020c007986 */ /* 0x0085e2000c101b06 */
[----:B------:R-:W-:Y:S05]  /*0580*/  @!P0 BRA `(.L_x_30) ;  /* 0xfffffffc00488947 */ /* 0x000fea000383ffff */
[----:B------:R-:W-:Y:S05]  /*0590*/  EXIT ;  /* 0x000000000000794d */ /* 0x000fea0003800000 */
.L_x_31:
        /* <DEDUP_REMOVED lines=14> */
.L_x_1055:


//--------------------- .text._Z11_addcols_64iiiPiPdS0_ --------------------------
	.section	.text._Z11_addcols_64iiiPiPdS0_,"ax",@progbits
	.align	128
        .global         _Z11_addcols_64iiiPiPdS0_
        .type           _Z11_addcols_64iiiPiPdS0_,@function
        .size           _Z11_addcols_64iiiPiPdS0_,(.L_x_1056 - _Z11_addcols_64iiiPiPdS0_)
        .other          _Z11_addcols_64iiiPiPdS0_,@"STO_CUDA_ENTRY STV_DEFAULT"
_Z11_addcols_64iiiPiPdS0_:
.text._Z11_addcols_64iiiPiPdS0_:
        /* <DEDUP_REMOVED lines=37> */
[----:B------:R-:W4:Y:S07]  /*0250*/  LDCU UR5, c[0x0][0x388] ;  /* 0x00007100ff0577ac */ /* 0x000f2e0008000800 */
[----:B------:R-:W0:Y:S01]  /*0260*/  LDC.64 R4, c[0x0][0x390] ;  /* 0x0000e400ff047b82 */ /* 0x000e220000000a00 */
[----:B-1----:R-:W-:-:S07]  /*0270*/  IMAD R12, R12, UR4, RZ ;  /* 0x000000040c0c7c24 */ /* 0x002fce000f8e02ff */
[----:B--2---:R-:W1:Y:S02]  /*0280*/  LDC.64 R6, c[0x0][0x398] ;  /* 0x0000e600ff067b82 */ /* 0x004e640000000a00 */
.L_x_32:
[----:B0-----:R-:W-:-:S06]  /*0290*/  IMAD.WIDE R16, R8, 0x4, R4 ;  /* 0x0000000408107825 */ /* 0x001fcc00078e0204 */
[----:B------:R-:W2:Y:S01]  /*02a0*/  LDG.E R16, desc[UR6][R16.64] ;  /* 0x0000000610107981 */ /* 0x000ea2000c1e1900 */
[----:B---3--:R-:W-:-:S06]  /*02b0*/  IMAD.WIDE R8, R11, 0x8, R2 ;  /* 0x000000080b087825 */ /* 0x008fcc00078e0202 */
[----:B------:R-:W3:Y:S01]  /*02c0*/  LDG.E.64 R8, desc[UR6][R8.64] ;  /* 0x0000000608087981 */ /* 0x000ee2000c1e1b00 */
[----:B------:R-:W-:Y:S02]  /*02d0*/  IABS R15, R11 ;  /* 0x0000000b000f7213 */ /* 0x000fe40000000000 */
[----:B------:R-:W-:Y:S02]  /*02e0*/  IABS R14, R10 ;  /* 0x0000000a000e7213 */ /* 0x000fe40000000000 */
[----:B------:R-:W-:Y:S01]  /*02f0*/  ISETP.GE.AND P1, PT, R11, RZ, PT ;  /* 0x000000ff0b00720c */ /* 0x000fe20003f26270 */
[----:B------:R-:W-:-:S04]  /*0300*/  IMAD.HI.U32 R13, R13, R15, RZ ;  /* 0x0000000f0d0d7227 */ /* 0x000fc800078e00ff */
[----:B------:R-:W-:-:S04]  /*0310*/  IMAD.MOV R13, RZ, RZ, -R13 ;  /* 0x000000ffff0d7224 */ /* 0x000fc800078e0a0d */
[----:B------:R-:W-:Y:S01]  /*0320*/  IMAD R13, R14, R13, R15 ;  /* 0x0000000d0e0d7224 */ /* 0x000fe200078e020f */
[----:B------:R-:W-:-:S04]  /*0330*/  LOP3.LUT R15, RZ, R10, RZ, 0x33, !PT ;  /* 0x0000000aff0f7212 */ /* 0x000fc800078e33ff */
[----:B------:R-:W-:-:S13]  /*0340*/  ISETP.GT.U32.AND P0, PT, R0, R13, PT ;  /* 0x0000000d0000720c */ /* 0x000fda0003f04070 */
[----:B------:R-:W-:-:S05]  /*0350*/  @!P0 IMAD.IADD R13, R13, 0x1, -R14 ;  /* 0x000000010d0d8824 */ /* 0x000fca00078e0a0e */
[----:B------:R-:W-:Y:S02]  /*0360*/  ISETP.GT.U32.AND P0, PT, R0, R13, PT ;  /* 0x0000000d0000720c */ /* 0x000fe40003f04070 */
[----:B------:R-:W0:Y:S11]  /*0370*/  I2F.RP R0, R14 ;  /* 0x0000000e00007306 */ /* 0x000e360000209400 */
[----:B------:R-:W-:-:S02]  /*0380*/  @!P0 IADD3 R13, PT, PT, R13, -R14, RZ ;  /* 0x8000000e0d0d8210 */ /* 0x000fc40007ffe0ff */
[----:B------:R-:W-:Y:S01]  /*0390*/  ISETP.NE.AND P0, PT, R10, RZ, PT ;  /* 0x000000ff0a00720c */ /* 0x000fe20003f05270 */
[----:B0-----:R-:W0:Y:S02]  /*03a0*/  MUFU.RCP R0, R0 ;  /* 0x0000000000007308 */ /* 0x001e240000001000 */
[----:B------:R-:W-:-:S05]  /*03b0*/  @!P1 IMAD.MOV R13, RZ, RZ, -R13 ;  /* 0x000000ffff0d9224 */ /* 0x000fca00078e0a0d */
[----:B------:R-:W-:Y:S02]  /*03c0*/  SEL R13, R15, R13, !P0 ;  /* 0x0000000d0f0d7207 */ /* 0x000fe40004000000 */
[----:B0-----:R-:W-:-:S04]  /*03d0*/  IADD3 R18, PT, PT, R0, 0xffffffe, RZ ;  /* 0x0ffffffe00127810 */ /* 0x001fc80007ffe0ff */
[----:B------:R0:W5:Y:S01]  /*03e0*/  F2I.FTZ.U32.TRUNC.NTZ R19, R18 ;  /* 0x0000001200137305 */ /* 0x000162000021f000 */
[----:B------:R-:W-:-:S04]  /*03f0*/  IADD3 R11, PT, PT, R12, R11, RZ ;  /* 0x0000000b0c0b7210 */ /* 0x000fc80007ffe0ff */
[----:B------:R-:W-:Y:S01]  /*0400*/  IABS R20, R11 ;  /* 0x0000000b00147213 */ /* 0x000fe20000000000 */
[----:B0-----:R-:W-:Y:S02]  /*0410*/  IMAD.MOV.U32 R18, RZ, RZ, RZ ;  /* 0x000000ffff127224 */ /* 0x001fe400078e00ff */
[----:B--2---:R-:W-:-:S04]  /*0420*/  VIADD R16, R16, 0xffffffff ;  /* 0xffffffff10107836 */ /* 0x004fc80000000000 */
[----:B------:R-:W-:-:S04]  /*0430*/  IMAD R13, R16, R10, R13 ;  /* 0x0000000a100d7224 */ /* 0x000fc800078e020d */
[----:B-1----:R-:W-:-:S04]  /*0440*/  IMAD.WIDE R16, R13, 0x8, R6 ;  /* 0x000000080d107825 */ /* 0x002fc800078e0206 */
[----:B-----5:R-:W-:Y:S01]  /*0450*/  IMAD.MOV R13, RZ, RZ, -R19 ;  /* 0x000000ffff0d7224 */ /* 0x020fe200078e0a13 */
[----:B---3--:R0:W-:Y:S03]  /*0460*/  REDG.E.ADD.F64.RN.STRONG.GPU desc[UR6][R16.64], R8 ;  /* 0x00000008100079a6 */ /* 0x0081e6000c12ff06 */
[----:B------:R-:W-:-:S04]  /*0470*/  IMAD R13, R13, R14, RZ ;  /* 0x0000000e0d0d7224 */ /* 0x000fc800078e02ff */
[----:B------:R-:W-:Y:S01]  /*0480*/  IMAD.HI.U32 R13, R19, R13, R18 ;  /* 0x0000000d130d7227 */ /* 0x000fe200078e0012 */
[----:B0-----:R-:W-:-:S05]  /*0490*/  MOV R9, R20 ;  /* 0x0000001400097202 */ /* 0x001fca0000000f00 */
[----:B------:R-:W-:-:S04]  /*04a0*/  IMAD.HI.U32 R8, R13, R9, RZ ;  /* 0x000000090d087227 */ /* 0x000fc800078e00ff */
[----:B------:R-:W-:-:S04]  /*04b0*/  IMAD.MOV R0, RZ, RZ, -R8 ;  /* 0x000000ffff007224 */ /* 0x000fc800078e0a08 */
[----:B------:R-:W-:Y:S01]  /*04c0*/  IMAD R9, R14, R0, R9 ;  /* 0x000000000e097224 */ /* 0x000fe200078e0209 */
[----:B------:R-:W-:-:S04]  /*04d0*/  MOV R0, R14 ;  /* 0x0000000e00007202 */ /* 0x000fc80000000f00 */
[----:B------:R-:W-:-:S13]  /*04e0*/  ISETP.GT.U32.AND P2, PT, R0, R9, PT ;  /* 0x000000090000720c */ /* 0x000fda0003f44070 */
[----:B------:R-:W-:Y:S01]  /*04f0*/  @!P2 IMAD.IADD R9, R9, 0x1, -R14 ;  /* 0x000000010909a824 */ /* 0x000fe200078e0a0e */
[----:B------:R-:W-:-:S04]  /*0500*/  @!P2 IADD3 R8, PT, PT, R8, 0x1, RZ ;  /* 0x000000010808a810 */ /* 0x000fc80007ffe0ff */
[----:B------:R-:W-:Y:S02]  /*0510*/  ISETP.GE.U32.AND P1, PT, R9, R0, PT ;  /* 0x000000000900720c */ /* 0x000fe40003f26070 */
[----:B------:R-:W-:-:S04]  /*0520*/  LOP3.LUT R9, R11, R10, RZ, 0x3c, !PT ;  /* 0x0000000a0b097212 */ /* 0x000fc800078e3cff */
[----:B------:R-:W-:-:S07]  /*0530*/  ISETP.GE.AND P3, PT, R9, RZ, PT ;  /* 0x000000ff0900720c */ /* 0x000fce0003f66270 */
[----:B------:R-:W-:-:S06]  /*0540*/  @P1 VIADD R8, R8, 0x1 ;  /* 0x0000000108081836 */ /* 0x000fcc0000000000 */
[----:B------:R-:W-:-:S04]  /*0550*/  @!P3 IADD3 R8, PT, PT, -R8, RZ, RZ ;  /* 0x000000ff0808b210 */ /* 0x000fc80007ffe1ff */
[----:B------:R-:W-:-:S04]  /*0560*/  SEL R8, R15, R8, !P0 ;  /* 0x000000080f087207 */ /* 0x000fc80004000000 */
[----:B----4-:R-:W-:-:S13]  /*0570*/  ISETP.GE.AND P0, PT, R8, UR5, PT ;  /* 0x0000000508007c0c */ /* 0x010fda000bf06270 */
[----:B------:R-:W-:Y:S05]  /*0580*/  @!P0 BRA `(.L_x_32) ;  /* 0xfffffffc00408947 */ /* 0x000fea000383ffff */
[----:B------:R-:W-:Y:S05]  /*0590*/  EXIT ;  /* 0x000000000000794d */ /* 0x000fea0003800000 */
.L_x_33:
        /* <DEDUP_REMOVED lines=14> */
.L_x_1056:


//--------------------- .text._Z11_setcols_64iiiPiPdS0_ --------------------------
	.section	.text._Z11_setcols_64iiiPiPdS0_,"ax",@progbits
	.align	128
        .global         _Z11_setcols_64iiiPiPdS0_
        .type           _Z11_setcols_64iiiPiPdS0_,@function
        .size           _Z11_setcols_64iiiPiPdS0_,(.L_x_1057 - _Z11_setcols_64iiiPiPdS0_)
        .other          _Z11_setcols_64iiiPiPdS0_,@"STO_CUDA_ENTRY STV_DEFAULT"
_Z11_setcols_64iiiPiPdS0_:
.text._Z11_setcols_64iiiPiPdS0_:
        /* <DEDUP_REMOVED lines=43> */
.L_x_34:
[----:B0-----:R-:W-:-:S05]  /*02b0*/  IMAD.WIDE R18, R19, 0x4, R4 ;  /* 0x0000000413127825 */ /* 0x001fca00078e0204 */
[----:B--2---:R0:W2:Y:S01]  /*02c0*/  LDG.E R16, desc[UR6][R18.64] ;  /* 0x0000000612107981 */ /* 0x0040a2000c1e1900 */
[----:B---3--:R-:W-:-:S06]  /*02d0*/  IMAD.WIDE R8, R12, 0x8, R2 ;  /* 0x000000080c087825 */ /* 0x008fcc00078e0202 */
[----:B------:R-:W3:Y:S01]  /*02e0*/  LDG.E.64 R8, desc[UR6][R8.64] ;  /* 0x0000000608087981 */ /* 0x000ee2000c1e1b00 */
        /* <DEDUP_REMOVED lines=11> */
[--C-:B------:R-:W-:Y:S01]  /*03a0*/  @!P1 IMAD.IADD R18, R18, 0x1, -R17.reuse ;  /* 0x0000000112129824 */ /* 0x100fe200078e0a11 */
        /* <DEDUP_REMOVED lines=10> */
[----:B------:R-:W-:Y:S01]  /*0450*/  IMAD.HI.U32 R10, R15, R19, R14 ;  /* 0x000000130f0a7227 */ /* 0x000fe200078e000e */
[----:B------:R-:W-:-:S05]  /*0460*/  MOV R15, R20 ;  /* 0x00000014000f7202 */ /* 0x000fca0000000f00 */
[----:B------:R-:W-:-:S05]  /*0470*/  IMAD.HI.U32 R19, R10, R15, RZ ;  /* 0x0000000f0a137227 */ /* 0x000fca00078e00ff */
[----:B------:R-:W-:-:S05]  /*0480*/  IADD3 R14, PT, PT, -R19, RZ, RZ ;  /* 0x000000ff130e7210 */ /* 0x000fca0007ffe1ff */
        /* <DEDUP_REMOVED lines=19> */
.L_x_35:
        /* <DEDUP_REMOVED lines=12> */
.L_x_1057:


//--------------------- .text._Z11_getcols_64iiiPiPdS0_ --------------------------
	.section	.text._Z11_getcols_64iiiPiPdS0_,"ax",@progbits
	.align	128
        .global         _Z11_getcols_64iiiPiPdS0_
        .type           _Z11_getcols_64iiiPiPdS0_,@function
        .size           _Z11_getcols_64iiiPiPdS0_,(.L_x_1058 - _Z11_getcols_64iiiPiPdS0_)
        .other          _Z11_getcols_64iiiPiPdS0_,@"STO_CUDA_ENTRY STV_DEFAULT"
_Z11_getcols_64iiiPiPdS0_:
.text._Z11_getcols_64iiiPiPdS0_:
        /* <DEDUP_REMOVED lines=43> */
.L_x_36:
[----:B0-2---:R-:W-:-:S06]  /*02b0*/  IMAD.WIDE R12, R17, 0x4, R4 ;  /* 0x00000004110c7825 */ /* 0x005fcc00078e0204 */
[----:B------:R0:W2:Y:S01]  /*02c0*/  LDG.E R12, desc[UR6][R12.64] ;  /* 0x000000060c0c7981 */ /* 0x0000a2000c1e1900 */
[----:B------:R-:W-:Y:S02]  /*02d0*/  IABS R14, R9 ;  /* 0x00000009000e7213 */ /* 0x000fe40000000000 */
[----:B------:R-:W-:Y:S02]  /*02e0*/  IABS R11, R8 ;  /* 0x00000008000b7213 */ /* 0x000fe40000000000 */
[----:B------:R-:W-:Y:S01]  /*02f0*/  ISETP.GE.AND P1, PT, R9, RZ, PT ;  /* 0x000000ff0900720c */ /* 0x000fe20003f26270 */
[----:B------:R-:W-:Y:S01]  /*0300*/  IMAD.HI.U32 R16, R16, R14, RZ ;  /* 0x0000000e10107227 */ /* 0x000fe200078e00ff */
[----:B------:R-:W-:-:S04]  /*0310*/  LOP3.LUT R17, RZ, R8, RZ, 0x33, !PT ;  /* 0x00000008ff117212 */ /* 0x000fc800078e33ff */
[----:B------:R-:W-:-:S05]  /*0320*/  IADD3 R16, PT, PT, -R16, RZ, RZ ;  /* 0x000000ff10107210 */ /* 0x000fca0007ffe1ff */
[----:B------:R-:W-:-:S05]  /*0330*/  IMAD R14, R11, R16, R14 ;  /* 0x000000100b0e7224 */ /* 0x000fca00078e020e */
[----:B------:R-:W-:-:S13]  /*0340*/  ISETP.GT.U32.AND P0, PT, R0, R14, PT ;  /* 0x0000000e0000720c */ /* 0x000fda0003f04070 */
[----:B------:R-:W-:-:S05]  /*0350*/  @!P0 IMAD.IADD R14, R14, 0x1, -R11 ;  /* 0x000000010e0e8824 */ /* 0x000fca00078e0a0b */
[----:B------:R-:W-:-:S13]  /*0360*/  ISETP.GT.U32.AND P0, PT, R0, R14, PT ;  /* 0x0000000e0000720c */ /* 0x000fda0003f04070 */
[----:B------:R-:W-:Y:S01]  /*0370*/  @!P0 IMAD.IADD R14, R14, 0x1, -R11 ;  /* 0x000000010e0e8824 */ /* 0x000fe200078e0a0b */
[----:B------:R-:W-:-:S04]  /*0380*/  ISETP.NE.AND P0, PT, R8, RZ, PT ;  /* 0x000000ff0800720c */ /* 0x000fc80003f05270 */
[----:B------:R-:W-:-:S04]  /*0390*/  @!P1 IADD3 R14, PT, PT, -R14, RZ, RZ ;  /* 0x000000ff0e0e9210 */ /* 0x000fc80007ffe1ff */
[----:B0-----:R-:W-:Y:S01]  /*03a0*/  SEL R13, R17, R14, !P0 ;  /* 0x0000000e110d7207 */ /* 0x001fe20004000000 */
[----:B------:R-:W0:Y:S08]  /*03b0*/  I2F.RP R0, R11 ;  /* 0x0000000b00007306 */ /* 0x000e300000209400 */
[----:B0-----:R-:W0:Y:S01]  /*03c0*/  MUFU.RCP R0, R0 ;  /* 0x0000000000007308 */ /* 0x001e220000001000 */
[----:B--2---:R-:W-:-:S04]  /*03d0*/  VIADD R12, R12, 0xffffffff ;  /* 0xffffffff0c0c7836 */ /* 0x004fc80000000000 */
[----:B------:R-:W-:-:S04]  /*03e0*/  IMAD R13, R12, R8, R13 ;  /* 0x000000080c0d7224 */ /* 0x000fc800078e020d */
[----:B-1----:R-:W-:-:S06]  /*03f0*/  IMAD.WIDE R14, R13, 0x8, R6 ;  /* 0x000000080d0e7825 */ /* 0x002fcc00078e0206 */
[----:B------:R-:W2:Y:S01]  /*0400*/  LDG.E.64 R14, desc[UR6][R14.64] ;  /* 0x000000060e0e7981 */ /* 0x000ea2000c1e1b00 */
[----:B0-----:R-:W-:Y:S01]  /*0410*/  IADD3 R20, PT, PT, R0, 0xffffffe, RZ ;  /* 0x0ffffffe00147810 */ /* 0x001fe20007ffe0ff */
[----:B---3--:R-:W-:Y:S01]  /*0420*/  IMAD.WIDE R12, R9, 0x8, R2 ;  /* 0x00000008090c7825 */ /* 0x008fe200078e0202 */
[----:B------:R-:W-:Y:S02]  /*0430*/  IADD3 R9, PT, PT, R10, R9, RZ ;  /* 0x000000090a097210 */ /* 0x000fe40007ffe0ff */
[----:B------:R-:W0:Y:S01]  /*0440*/  F2I.FTZ.U32.TRUNC.NTZ R19, R20 ;  /* 0x0000001400137305 */ /* 0x000e22000021f000 */
[----:B------:R-:W-:Y:S01]  /*0450*/  IMAD.MOV.U32 R18, RZ, RZ, RZ ;  /* 0x000000ffff127224 */ /* 0x000fe200078e00ff */
[----:B------:R-:W-:Y:S01]  /*0460*/  IABS R22, R9 ;  /* 0x0000000900167213 */ /* 0x000fe20000000000 */
[----:B0-----:R-:W-:-:S04]  /*0470*/  IMAD.MOV R16, RZ, RZ, -R19 ;  /* 0x000000ffff107224 */ /* 0x001fc800078e0a13 */
[----:B------:R-:W-:-:S04]  /*0480*/  IMAD R21, R16, R11, RZ ;  /* 0x0000000b10157224 */ /* 0x000fc800078e02ff */
[----:B------:R-:W-:Y:S01]  /*0490*/  IMAD.HI.U32 R16, R19, R21, R18 ;  /* 0x0000001513107227 */ /* 0x000fe200078e0012 */
[----:B------:R-:W-:-:S05]  /*04a0*/  MOV R19, R22 ;  /* 0x0000001600137202 */ /* 0x000fca0000000f00 */
        /* <DEDUP_REMOVED lines=17> */
.L_x_37:
        /* <DEDUP_REMOVED lines=12> */
.L_x_1058:


//--------------------- .text._Z11_setent1_32iPiPff --------------------------
	.section	.text._Z11_setent1_32iPiPff,"ax",@progbits
	.align	128
        .global         _Z11_setent1_32iPiPff
        .type           _Z11_setent1_32iPiPff,@function
        .size           _Z11_setent1_32iPiPff,(.L_x_1059 - _Z11_setent1_32iPiPff)
        .other          _Z11_setent1_32iPiPff,@"STO_CUDA_ENTRY STV_DEFAULT"
_Z11_setent1_32iPiPff:
.text._Z11_setent1_32iPiPff:
        /* <DEDUP_REMOVED lines=8> */
[----:B------:R-:W0:Y:S01]  /*0080*/  LDC R13, c[0x0][0x398] ;  /* 0x0000e600ff0d7b82 */ /* 0x000e220000000800 */
[----:B------:R-:W1:Y:S01]  /*0090*/  LDCU UR4, c[0x0][0x370] ;  /* 0x00006e00ff0477ac */ /* 0x000e620008000800 */
[----:B------:R-:W2:Y:S06]  /*00a0*/  LDCU.64 UR6, c[0x0][0x358] ;  /* 0x00006b00ff0677ac */ /* 0x000eac0008000a00 */
[----:B------:R-:W3:Y:S08]  /*00b0*/  LDC.64 R6, c[0x0][0x388] ;  /* 0x0000e200ff067b82 */ /* 0x000ef00000000a00 */
[----:B------:R-:W4:Y:S01]  /*00c0*/  LDC.64 R8, c[0x0][0x390] ;  /* 0x0000e400ff087b82 */ /* 0x000f220000000a00 */
[----:B-1----:R-:W-:-:S07]  /*00d0*/  IMAD R11, R11, UR4, RZ ;  /* 0x000000040b0b7c24 */ /* 0x002fce000f8e02ff */
.L_x_38:
[----:B---3--:R-:W-:-:S06]  /*00e0*/  IMAD.WIDE R2, R0, 0x4, R6 ;  /* 0x0000000400027825 */ /* 0x008fcc00078e0206 */
[----:B--2---:R-:W4:Y:S01]  /*00f0*/  LDG.E R3, desc[UR6][R2.64] ;  /* 0x0000000602037981 */ /* 0x004f22000c1e1900 */
[----:B------:R-:W-:-:S04]  /*0100*/  IADD3 R0, PT, PT, R11, R0, RZ ;  /* 0x000000000b007210 */ /* 0x000fc80007ffe0ff */
[----:B------:R-:W-:Y:S01]  /*0110*/  ISETP.GE.AND P0, PT, R0, UR5, PT ;  /* 0x0000000500007c0c */ /* 0x000fe2000bf06270 */
[----:B-1--4-:R-:W-:-:S05]  /*0120*/  IMAD.WIDE R4, R3, 0x4, R8 ;  /* 0x0000000403047825 */ /* 0x012fca00078e0208 */
[----:B0-----:R1:W-:Y:S07]  /*0130*/  STG.E desc[UR6][R4.64+-0x4], R13 ;  /* 0xfffffc0d04007986 */ /* 0x0013ee000c101906 */
[----:B------:R-:W-:Y:S05]  /*0140*/  @!P0 BRA `(.L_x_38) ;  /* 0xfffffffc00e48947 */ /* 0x000fea000383ffff */
[----:B------:R-:W-:Y:S05]  /*0150*/  EXIT ;  /* 0x000000000000794d */ /* 0x000fea0003800000 */
.L_x_39:
        /* <DEDUP_REMOVED lines=10> */
.L_x_1059:


//--------------------- .text._Z11_addents_32iPiPfS0_ --------------------------
	.section	.text._Z11_addents_32iPiPfS0_,"ax",@progbits
	.align	128
        .global         _Z11_addents_32iPiPfS0_
        .type           _Z11_addents_32iPiPfS0_,@function
        .size           _Z11_addents_32iPiPfS0_,(.L_x_1060 - _Z11_addents_32iPiPfS0_)
        .other          _Z11_addents_32iPiPfS0_,@"STO_CUDA_ENTRY STV_DEFAULT"
_Z11_addents_32iPiPfS0_:
.text._Z11_addents_32iPiPfS0_:
        /* <DEDUP_REMOVED lines=14> */
.L_x_40:
[----:B0-----:R-:W-:-:S04]  /*00e0*/  IMAD.WIDE R2, R0, 0x4, R8 ;  /* 0x0000000400027825 */ /* 0x001fc800078e0208 */
[----:B-1--4-:R-:W-:Y:S02]  /*00f0*/  IMAD.WIDE R6, R0, 0x4, R12 ;  /* 0x0000000400067825 */ /* 0x012fe400078e020c */
[----:B--2---:R-:W3:Y:S04]  /*0100*/  LDG.E R3, desc[UR6][R2.64] ;  /* 0x0000000602037981 */ /* 0x004ee8000c1e1900 */
[----:B------:R-:W2:Y:S01]  /*0110*/  LDG.E R7, desc[UR6][R6.64] ;  /* 0x0000000606077981 */ /* 0x000ea2000c1e1900 */
[----:B------:R-:W-:-:S04]  /*0120*/  IADD3 R0, PT, PT, R15, R0, RZ ;  /* 0x000000000f007210 */ /* 0x000fc80007ffe0ff */
[----:B------:R-:W-:Y:S01]  /*0130*/  ISETP.GE.AND P0, PT, R0, UR5, PT ;  /* 0x0000000500007c0c */ /* 0x000fe2000bf06270 */
[----:B---3--:R-:W-:-:S05]  /*0140*/  IMAD.WIDE R4, R3, 0x4, R10 ;  /* 0x0000000403047825 */ /* 0x008fca00078e020a */
[----:B--2---:R1:W-:Y:S07]  /*0150*/  REDG.E.ADD.F32.FTZ.RN.STRONG.GPU desc[UR6][R4.64+-0x4], R7 ;  /* 0xfffffc07040079a6 */ /* 0x0043ee000c12f306 */
[----:B------:R-:W-:Y:S05]  /*0160*/  @!P0 BRA `(.L_x_40) ;  /* 0xfffffffc00dc8947 */ /* 0x000fea000383ffff */
[----:B------:R-:W-:Y:S05]  /*0170*/  EXIT ;  /* 0x000000000000794d */ /* 0x000fea0003800000 */
.L_x_41:
        /* <DEDUP_REMOVED lines=16> */
.L_x_1060:


//--------------------- .text._Z11_setents_32iPiPfS0_ --------------------------
	.section	.text._Z11_setents_32iPiPfS0_,"ax",@progbits
	.align	128
        .global         _Z11_setents_32iPiPfS0_
        .type           _Z11_setents_32iPiPfS0_,@function
        .size           _Z11_setents_32iPiPfS0_,(.L_x_1061 - _Z11_setents_32iPiPfS0_)
        .other          _Z11_setents_32iPiPfS0_,@"STO_CUDA_ENTRY STV_DEFAULT"
_Z11_setents_32iPiPfS0_:
.text._Z11_setents_32iPiPfS0_:
        /* <DEDUP_REMOVED lines=14> */
.L_x_42:
[----:B0-----:R-:W-:-:S04]  /*00e0*/  IMAD.WIDE R4, R0, 0x4, R10 ;  /* 0x0000000400047825 */ /* 0x001fc800078e020a */
[----:B-1--4-:R-:W-:Y:S02]  /*00f0*/  IMAD.WIDE R2, R0, 0x4, R8 ;  /* 0x0000000400027825 */ /* 0x012fe400078e0208 */
[----:B--2---:R-:W3:Y:S04]  /*0100*/  LDG.E R5, desc[UR6][R4.64] ;  /* 0x0000000604057981 */ /* 0x004ee8000c1e1900 */
[----:B------:R-:W2:Y:S01]  /*0110*/  LDG.E R3, desc[UR6][R2.64] ;  /* 0x0000000602037981 */ /* 0x000ea2000c1e1900 */
[----:B------:R-:W-:-:S04]  /*0120*/  IADD3 R0, PT, PT, R15, R0, RZ ;  /* 0x000000000f007210 */ /* 0x000fc80007ffe0ff */
[----:B------:R-:W-:Y:S01]  /*0130*/  ISETP.GE.AND P0, PT, R0, UR5, PT ;  /* 0x0000000500007c0c */ /* 0x000fe2000bf06270 */
[----:B---3--:R-:W-:-:S05]  /*0140*/  IMAD.WIDE R6, R5, 0x4, R12 ;  /* 0x0000000405067825 */ /* 0x008fca00078e020c */
[----:B--2---:R1:W-:Y:S07]  /*0150*/  STG.E desc[UR6][R6.64+-0x4], R3 ;  /* 0xfffffc0306007986 */ /* 0x0043ee000c101906 */
[----:B------:R-:W-:Y:S05]  /*0160*/  @!P0 BRA `(.L_x_42) ;  /* 0xfffffffc00dc8947 */ /* 0x000fea000383ffff */
[----:B------:R-:W-:Y:S05]  /*0170*/  EXIT ;  /* 0x000000000000794d */ /* 0x000fea0003800000 */
.L_x_43:
        /* <DEDUP_REMOVED lines=16> */
.L_x_1061:


//--------------------- .text._Z11_getents_32iPiPfS0_ --------------------------
	.section	.text._Z11_getents_32iPiPfS0_,"ax",@progbits
	.align	128
        .global         _Z11_getents_32iPiPfS0_
        .type           _Z11_getents_32iPiPfS0_,@function
        .size           _Z11_getents_32iPiPfS0_,(.L_x_1062 - _Z11_getents_32iPiPfS0_)
        .other          _Z11_getents_32iPiPfS0_,@"STO_CUDA_ENTRY STV_DEFAULT"
_Z11_getents_32iPiPfS0_:
.text._Z11_getents_32iPiPfS0_:
        /* <DEDUP_REMOVED lines=14> */
.L_x_44:
[----:B0-----:R-:W-:-:S06]  /*00e0*/  IMAD.WIDE R2, R0, 0x4, R8 ;  /* 0x0000000400027825 */ /* 0x001fcc00078e0208 */
[----:B--2---:R-:W3:Y:S02]  /*00f0*/  LDG.E R3, desc[UR6][R2.64] ;  /* 0x0000000602037981 */ /* 0x004ee4000c1e1900 */
[----:B-1-3--:R-:W-:-:S06]  /*0100*/  IMAD.WIDE R4, R3, 0x4, R10 ;  /* 0x0000000403047825 */ /* 0x00afcc00078e020a */
[----:B------:R-:W2:Y:S01]  /*0110*/  LDG.E R5, desc[UR6][R4.64+-0x4] ;  /* 0xfffffc0604057981 */ /* 0x000ea2000c1e1900 */
[----:B----4-:R-:W-:Y:S01]  /*0120*/  IMAD.WIDE R6, R0, 0x4, R12 ;  /* 0x0000000400067825 */ /* 0x010fe200078e020c */
[----:B------:R-:W-:-:S04]  /*0130*/  IADD3 R0, PT, PT, R15, R0, RZ ;  /* 0x000000000f007210 */ /* 0x000fc80007ffe0ff */
[----:B------:R-:W-:Y:S01]  /*0140*/  ISETP.GE.AND P0, PT, R0, UR5, PT ;  /* 0x0000000500007c0c */ /* 0x000fe2000bf06270 */
[----:B--2---:R1:W-:-:S12]  /*0150*/  STG.E desc[UR6][R6.64], R5 ;  /* 0x0000000506007986 */ /* 0x0043d8000c101906 */
[----:B------:R-:W-:Y:S05]  /*0160*/  @!P0 BRA `(.L_x_44) ;  /* 0xfffffffc00dc8947 */ /* 0x000fea000383ffff */
[----:B------:R-:W-:Y:S05]  /*0170*/  EXIT ;  /* 0x000000000000794d */ /* 0x000fea0003800000 */
.L_x_45:
        /* <DEDUP_REMOVED lines=16> */
.L_x_1062:


//--------------------- .text._Z11_setrow1_32iiiPiPff --------------------------
	.section	.text._Z11_setrow1_32iiiPiPff,"ax",@progbits
	.align	128
        .global         _Z11_setrow1_32iiiPiPff
        .type           _Z11_setrow1_32iiiPiPff,@function
        .size           _Z11_setrow1_32iiiPiPff,(.L_x_1063 - _Z11_setrow1_32iiiPiPff)
        .other          _Z11_setrow1_32iiiPiPff,@"STO_CUDA_ENTRY STV_DEFAULT"
_Z11_setrow1_32iiiPiPff:
.text._Z11_setrow1_32iiiPiPff:
        /* <DEDUP_REMOVED lines=38> */
[----:B------:R-:W3:Y:S01]  /*0260*/  LDC R7, c[0x0][0x3a0] ;  /* 0x0000e800ff077b82 */ /* 0x000ee20000000800 */
[----:B------:R-:W4:Y:S01]  /*0270*/  LDCU UR8, c[0x0][0x384] ;  /* 0x00007080ff0877ac */ /* 0x000f220008000800 */
[----:B------:R-:W0:Y:S06]  /*0280*/  LDCU UR5, c[0x0][0x380] ;  /* 0x00007000ff0577ac */ /* 0x000e2c0008000800 */
[----:B------:R-:W0:Y:S01]  /*0290*/  LDC.64 R2, c[0x0][0x390] ;  /* 0x0000e400ff027b82 */ /* 0x000e220000000a00 */
[----:B-1----:R-:W-:-:S07]  /*02a0*/  IMAD R10, R11, UR4, RZ ;  /* 0x000000040b0a7c24 */ /* 0x002fce000f8e02ff */
[----:B--2---:R-:W1:Y:S02]  /*02b0*/  LDC.64 R4, c[0x0][0x398] ;  /* 0x0000e600ff047b82 */ /* 0x004e640000000a00 */
.L_x_46:
[----:B------:R-:W-:Y:S02]  /*02c0*/  IABS R11, R9 ;  /* 0x00000009000b7213 */ /* 0x000fe40000000000 */
[----:B0-----:R-:W-:Y:S02]  /*02d0*/  IABS R13, R6 ;  /* 0x00000006000d7213 */ /* 0x001fe40000000000 */
[----:B------:R-:W-:Y:S01]  /*02e0*/  ISETP.GE.AND P1, PT, R9, RZ, PT ;  /* 0x000000ff0900720c */ /* 0x000fe20003f26270 */
[----:B------:R-:W-:-:S05]  /*02f0*/  IMAD.HI.U32 R8, R8, R11, RZ ;  /* 0x0000000b08087227 */ /* 0x000fca00078e00ff */
[----:B------:R-:W-:-:S05]  /*0300*/  IADD3 R8, PT, PT, -R8, RZ, RZ ;  /* 0x000000ff08087210 */ /* 0x000fca0007ffe1ff */
[----:B------:R-:W-:Y:S01]  /*0310*/  IMAD R8, R13, R8, R11 ;  /* 0x000000080d087224 */ /* 0x000fe200078e020b */
[----:B------:R-:W-:-:S04]  /*0320*/  LOP3.LUT R11, RZ, R6, RZ, 0x33, !PT ;  /* 0x00000006ff0b7212 */ /* 0x000fc800078e33ff */
[----:B------:R-:W-:-:S13]  /*0330*/  ISETP.GT.U32.AND P0, PT, R0, R8, PT ;  /* 0x000000080000720c */ /* 0x000fda0003f04070 */
[----:B------:R-:W-:-:S05]  /*0340*/  @!P0 IMAD.IADD R8, R8, 0x1, -R13 ;  /* 0x0000000108088824 */ /* 0x000fca00078e0a0d */
[----:B------:R-:W-:-:S13]  /*0350*/  ISETP.GT.U32.AND P0, PT, R0, R8, PT ;  /* 0x000000080000720c */ /* 0x000fda0003f04070 */
[----:B------:R-:W-:Y:S01]  /*0360*/  @!P0 IMAD.IADD R8, R8, 0x1, -R13 ;  /* 0x0000000108088824 */ /* 0x000fe200078e0a0d */
[----:B------:R-:W-:-:S04]  /*0370*/  ISETP.NE.AND P0, PT, R6, RZ, PT ;  /* 0x000000ff0600720c */ /* 0x000fc80003f05270 */
[----:B------:R-:W-:-:S04]  /*0380*/  @!P1 IADD3 R8, PT, PT, -R8, RZ, RZ ;  /* 0x000000ff08089210 */ /* 0x000fc80007ffe1ff */
[----:B------:R-:W-:-:S05]  /*0390*/  SEL R17, R11, R8, !P0 ;  /* 0x000000080b117207 */ /* 0x000fca0004000000 */
[----:B------:R-:W-:-:S06]  /*03a0*/  IMAD.WIDE R16, R17, 0x4, R2 ;  /* 0x0000000411107825 */ /* 0x000fcc00078e0202 */
[----:B--2---:R0:W2:Y:S01]  /*03b0*/  LDG.E R17, desc[UR6][R16.64] ;  /* 0x0000000610117981 */ /* 0x0040a2000c1e1900 */
[----:B------:R-:W5:Y:S01]  /*03c0*/  I2F.RP R0, R13 ;  /* 0x0000000d00007306 */ /* 0x000f620000209400 */
[----:B------:R-:W-:-:S04]  /*03d0*/  IADD3 R9, PT, PT, R10, R9, RZ ;  /* 0x000000090a097210 */ /* 0x000fc80007ffe0ff */
[----:B------:R-:W-:-:S03]  /*03e0*/  IABS R18, R9 ;  /* 0x0000000900127213 */ /* 0x000fc60000000000 */
[----:B-----5:R-:W5:Y:S02]  /*03f0*/  MUFU.RCP R0, R0 ;  /* 0x0000000000007308 */ /* 0x020f640000001000 */
[----:B-----5:R-:W-:-:S06]  /*0400*/  VIADD R14, R0, 0xffffffe ;  /* 0x0ffffffe000e7836 */ /* 0x020fcc0000000000 */
[----:B------:R5:W4:Y:S02]  /*0410*/  F2I.FTZ.U32.TRUNC.NTZ R15, R14 ;  /* 0x0000000e000f7305 */ /* 0x000b24000021f000 */
[----:B-----5:R-:W-:Y:S02]  /*0420*/  IMAD.MOV.U32 R14, RZ, RZ, RZ ;  /* 0x000000ffff0e7224 */ /* 0x020fe400078e00ff */
[----:B----4-:R-:W-:-:S04]  /*0430*/  IMAD.MOV R8, RZ, RZ, -R15 ;  /* 0x000000ffff087224 */ /* 0x010fc800078e0a0f */
[----:B------:R-:W-:-:S04]  /*0440*/  IMAD R19, R8, R13, RZ ;  /* 0x0000000d08137224 */ /* 0x000fc800078e02ff */
[----:B------:R-:W-:-:S04]  /*0450*/  IMAD.HI.U32 R8, R15, R19, R14 ;  /* 0x000000130f087227 */ /* 0x000fc800078e000e */
[----:B------:R-:W-:-:S04]  /*0460*/  IMAD.MOV.U32 R15, RZ, RZ, R18 ;  /* 0x000000ffff0f7224 */ /* 0x000fc800078e0012 */
[----:B0-----:R-:W-:-:S05]  /*0470*/  IMAD.HI.U32 R16, R8, R15, RZ ;  /* 0x0000000f08107227 */ /* 0x001fca00078e00ff */
        /* <DEDUP_REMOVED lines=14> */
[----:B------:R-:W-:-:S03]  /*0560*/  ISETP.GE.AND P0, PT, R12, UR8, PT ;  /* 0x000000080c007c0c */ /* 0x000fc6000bf06270 */
[----:B-1----:R-:W-:-:S05]  /*0570*/  IMAD.WIDE R14, R15, 0x4, R4 ;  /* 0x000000040f0e7825 */ /* 0x002fca00078e0204 */
[----:B---3--:R2:W-:Y:S05]  /*0580*/  STG.E desc[UR6][R14.64], R7 ;  /* 0x000000070e007986 */ /* 0x0085ea000c101906 */
[----:B------:R-:W-:Y:S05]  /*0590*/  @!P0 BRA `(.L_x_46) ;  /* 0xfffffffc00488947 */ /* 0x000fea000383ffff */
[----:B------:R-:W-:Y:S05]  /*05a0*/  EXIT ;  /* 0x000000000000794d */ /* 0x000fea0003800000 */
.L_x_47:
        /* <DEDUP_REMOVED lines=13> */
.L_x_1063:


//--------------------- .text._Z11_addrows_32iiiPiPfS0_ --------------------------
	.section	.text._Z11_addrows_32iiiPiPfS0_,"ax",@progbits
	.align	128
        .global         _Z11_addrows_32iiiPiPfS0_
        .type           _Z11_addrows_32iiiPiPfS0_,@function
        .size           _Z11_addrows_32iiiPiPfS0_,(.L_x_1064 - _Z11_addrows_32iiiPiPfS0_)
        .other          _Z11_addrows_32iiiPiPfS0_,@"STO_CUDA_ENTRY STV_DEFAULT"
_Z11_addrows_32iiiPiPfS0_:
.text._Z11_addrows_32iiiPiPfS0_:
        /* <DEDUP_REMOVED lines=44> */
.L_x_48:
[----:B------:R-:W-:Y:S02]  /*02c0*/  IABS R11, R9 ;  /* 0x00000009000b7213 */ /* 0x000fe40000000000 */
[----:B0-----:R-:W-:Y:S02]  /*02d0*/  IABS R8, R0 ;  /* 0x0000000000087213 */ /* 0x001fe40000000000 */
[----:B------:R-:W-:Y:S01]  /*02e0*/  ISETP.GE.AND P1, PT, R9, RZ, PT ;  /* 0x000000ff0900720c */ /* 0x000fe20003f26270 */
[----:B------:R-:W-:-:S05]  /*02f0*/  IMAD.HI.U32 R13, R13, R11, RZ ;  /* 0x0000000b0d0d7227 */ /* 0x000fca00078e00ff */
[----:B------:R-:W-:-:S05]  /*0300*/  IADD3 R13, PT, PT, -R13, RZ, RZ ;  /* 0x000000ff0d0d7210 */ /* 0x000fca0007ffe1ff */
[----:B------:R-:W-:-:S05]  /*0310*/  IMAD R11, R8, R13, R11 ;  /* 0x0000000d080b7224 */ /* 0x000fca00078e020b */
[----:B------:R-:W-:-:S13]  /*0320*/  ISETP.GT.U32.AND P0, PT, R12, R11, PT ;  /* 0x0000000b0c00720c */ /* 0x000fda0003f04070 */
[----:B------:R-:W-:-:S05]  /*0330*/  @!P0 IMAD.IADD R11, R11, 0x1, -R8 ;  /* 0x000000010b0b8824 */ /* 0x000fca00078e0a08 */
[----:B------:R-:W-:-:S13]  /*0340*/  ISETP.GT.U32.AND P0, PT, R12, R11, PT ;  /* 0x0000000b0c00720c */ /* 0x000fda0003f04070 */
[----:B------:R-:W-:Y:S01]  /*0350*/  @!P0 IMAD.IADD R11, R11, 0x1, -R8 ;  /* 0x000000010b0b8824 */ /* 0x000fe200078e0a08 */
[----:B------:R-:W-:-:S04]  /*0360*/  ISETP.NE.AND P0, PT, R0, RZ, PT ;  /* 0x000000ff0000720c */ /* 0x000fc80003f05270 */
[----:B------:R-:W-:Y:S02]  /*0370*/  MOV R12, R11 ;  /* 0x0000000b000c7202 */ /* 0x000fe40000000f00 */
[----:B------:R-:W-:-:S03]  /*0380*/  LOP3.LUT R11, RZ, R0, RZ, 0x33, !PT ;  /* 0x00000000ff0b7212 */ /* 0x000fc600078e33ff */
[----:B------:R-:W-:-:S05]  /*0390*/  @!P1 IMAD.MOV R12, RZ, RZ, -R12 ;  /* 0x000000ffff0c9224 */ /* 0x000fca00078e0a0c */
[----:B------:R-:W-:-:S05]  /*03a0*/  SEL R13, R11, R12, !P0 ;  /* 0x0000000c0b0d7207 */ /* 0x000fca0004000000 */
[----:B------:R-:W-:-:S06]  /*03b0*/  IMAD.WIDE R12, R13, 0x4, R4 ;  /* 0x000000040d0c7825 */ /* 0x000fcc00078e0204 */
[----:B------:R0:W2:Y:S01]  /*03c0*/  LDG.E R13, desc[UR6][R12.64] ;  /* 0x000000060c0d7981 */ /* 0x0000a2000c1e1900 */
[----:B---3--:R-:W-:-:S06]  /*03d0*/  IMAD.WIDE R16, R9, 0x4, R2 ;  /* 0x0000000409107825 */ /* 0x008fcc00078e0202 */
[----:B------:R-:W3:Y:S01]  /*03e0*/  LDG.E R17, desc[UR6][R16.64] ;  /* 0x0000000610117981 */ /* 0x000ee2000c1e1900 */
        /* <DEDUP_REMOVED lines=13> */
[----:B---3--:R0:W-:Y:S02]  /*04c0*/  REDG.E.ADD.F32.FTZ.RN.STRONG.GPU desc[UR6][R14.64], R17 ;  /* 0x000000110e0079a6 */ /* 0x0081e4000c12f306 */
        /* <DEDUP_REMOVED lines=17> */
.L_x_49:
        /* <DEDUP_REMOVED lines=10> */
.L_x_1064:


//--------------------- .text._Z11_setrows_32iiiPiPfS0_ --------------------------
	.section	.text._Z11_setrows_32iiiPiPfS0_,"ax",@progbits
	.align	128
        .global         _Z11_setrows_32iiiPiPfS0_
        .type           _Z11_setrows_32iiiPiPfS0_,@function
        .size           _Z11_setrows_32iiiPiPfS0_,(.L_x_1065 - _Z11_setrows_32iiiPiPfS0_)
        .other          _Z11_setrows_32iiiPiPfS0_,@"STO_CUDA_ENTRY STV_DEFAULT"
_Z11_setrows_32iiiPiPfS0_:
.text._Z11_setrows_32iiiPiPfS0_:
        /* <DEDUP_REMOVED lines=43> */
.L_x_50:
        /* <DEDUP_REMOVED lines=16> */
[----:B--2---:R0:W2:Y:S01]  /*03b0*/  LDG.E R18, desc[UR6][R18.64] ;  /* 0x0000000612127981 */ /* 0x0040a2000c1e1900 */
[----:B---3--:R-:W-:-:S05]  /*03c0*/  IMAD.WIDE R20, R9, 0x4, R2 ;  /* 0x0000000409147825 */ /* 0x008fca00078e0202 */
[----:B------:R-:W3:Y:S01]  /*03d0*/  LDG.E R15, desc[UR6][R20.64] ;  /* 0x00000006140f7981 */ /* 0x000ee2000c1e1900 */
[----:B------:R-:W5:Y:S01]  /*03e0*/  I2F.RP R8, R14 ;  /* 0x0000000e00087306 */ /* 0x000f620000209400 */
[----:B------:R-:W-:-:S05]  /*03f0*/  IMAD.IADD R9, R10, 0x1, R9 ;  /* 0x000000010a097824 */ /* 0x000fca00078e0209 */
[----:B0-----:R-:W-:Y:S02]  /*0400*/  IABS R19, R9 ;  /* 0x0000000900137213 */ /* 0x001fe40000000000 */
[----:B-----5:R-:W0:Y:S02]  /*0410*/  MUFU.RCP R8, R8 ;  /* 0x0000000800087308 */ /* 0x020e240000001000 */
[----:B0-----:R-:W-:-:S06]  /*0420*/  VIADD R16, R8, 0xffffffe ;  /* 0x0ffffffe08107836 */ /* 0x001fcc0000000000 */
[----:B------:R0:W5:Y:S02]  /*0430*/  F2I.FTZ.U32.TRUNC.NTZ R17, R16 ;  /* 0x0000001000117305 */ /* 0x000164000021f000 */
[----:B0-----:R-:W-:Y:S01]  /*0440*/  HFMA2 R16, -RZ, RZ, 0, 0 ;  /* 0x00000000ff107431 */ /* 0x001fe200000001ff */
[----:B-----5:R-:W-:-:S05]  /*0450*/  IADD3 R23, PT, PT, RZ, -R17, RZ ;  /* 0x80000011ff177210 */ /* 0x020fca0007ffe0ff */
        /* <DEDUP_REMOVED lines=20> */
[----:B---3--:R2:W-:Y:S05]  /*05a0*/  STG.E desc[UR6][R16.64], R15 ;  /* 0x0000000f10007986 */ /* 0x0085ea000c101906 */
[----:B------:R-:W-:Y:S05]  /*05b0*/  @!P0 BRA `(.L_x_50) ;  /* 0xfffffffc003c8947 */ /* 0x000fea000383ffff */
[----:B------:R-:W-:Y:S05]  /*05c0*/  EXIT ;  /* 0x000000000000794d */ /* 0x000fea0003800000 */
.L_x_51:
        /* <DEDUP_REMOVED lines=11> */
.L_x_1065:


//--------------------- .text._Z11_getrows_32iiiPiPfS0_ --------------------------
	.section	.text._Z11_getrows_32iiiPiPfS0_,"ax",@progbits
	.align	128
        .global         _Z11_getrows_32iiiPiPfS0_
        .type           _Z11_getrows_32iiiPiPfS0_,@function
        .size           _Z11_getrows_32iiiPiPfS0_,(.L_x_1066 - _Z11_getrows_32iiiPiPfS0_)
        .other          _Z11_getrows_32iiiPiPfS0_,@"STO_CUDA_ENTRY STV_DEFAULT"
_Z11_getrows_32iiiPiPfS0_:
.text._Z11_getrows_32iiiPiPfS0_:
        /* <DEDUP_REMOVED lines=43> */
.L_x_52:
        /* <DEDUP_REMOVED lines=24> */
[----:B------:R1:W2:Y:S01]  /*0430*/  LDG.E R19, desc[UR6][R18.64] ;  /* 0x0000000612137981 */ /* 0x0002a2000c1e1900 */
[----:B0-----:R-:W-:Y:S01]  /*0440*/  IADD3 R13, PT, PT, RZ, -R17, RZ ;  /* 0x80000011ff0d7210 */ /* 0x001fe20007ffe0ff */
[----:B---3--:R-:W-:Y:S01]  /*0450*/  IMAD.WIDE R14, R9, 0x4, R2 ;  /* 0x00000004090e7825 */ /* 0x008fe200078e0202 */
[----:B------:R-:W-:-:S03]  /*0460*/  MOV R16, RZ ;  /* 0x000000ff00107202 */ /* 0x000fc60000000f00 */
[----:B------:R-:W-:Y:S02]  /*0470*/  IMAD.IADD R9, R10, 0x1, R9 ;  /* 0x000000010a097824 */ /* 0x000fe400078e0209 */
[----:B------:R-:W-:-:S03]  /*0480*/  IMAD R13, R13, R8, RZ ;  /* 0x000000080d0d7224 */ /* 0x000fc600078e02ff */
[----:B-1----:R-:W-:Y:S01]  /*0490*/  IABS R18, R9 ;  /* 0x0000000900127213 */ /* 0x002fe20000000000 */
        /* <DEDUP_REMOVED lines=15> */
[----:B--2---:R2:W-:-:S12]  /*0590*/  STG.E desc[UR6][R14.64], R19 ;  /* 0x000000130e007986 */ /* 0x0045d8000c101906 */
[----:B------:R-:W-:Y:S05]  /*05a0*/  @!P0 BRA `(.L_x_52) ;  /* 0xfffffffc00408947 */ /* 0x000fea000383ffff */
[----:B------:R-:W-:Y:S05]  /*05b0*/  EXIT ;  /* 0x000000000000794d */ /* 0x000fea0003800000 */
.L_x_53:
        /* <DEDUP_REMOVED lines=12> */
.L_x_1066:


//--------------------- .text._Z11_setcol1_32iiiPiPff --------------------------
	.section	.text._Z11_setcol1_32iiiPiPff,"ax",@progbits
	.align	128
        .global         _Z11_setcol1_32iiiPiPff
        .type           _Z11_setcol1_32iiiPiPff,@function
        .size           _Z11_setcol1_32iiiPiPff,(.L_x_1067 - _Z11_setcol1_32iiiPiPff)
        .other          _Z11_setcol1_32iiiPiPff,@"STO_CUDA_ENTRY STV_DEFAULT"
_Z11_setcol1_32iiiPiPff:
.text._Z11_setcol1_32iiiPiPff:
        /* <DEDUP_REMOVED lines=39> */
[----:B------:R-:W4:Y:S07]  /*0270*/  LDCU UR5, c[0x0][0x388] ;  /* 0x00007100ff0577ac */ /* 0x000f2e0008000800 */
[----:B------:R-:W0:Y:S01]  /*0280*/  LDC.64 R2, c[0x0][0x390] ;  /* 0x0000e400ff027b82 */ /* 0x000e220000000a00 */
[----:B-1----:R-:W-:-:S07]  /*0290*/  IMAD R9, R11, UR4, RZ ;  /* 0x000000040b097c24 */ /* 0x002fce000f8e02ff */
[----:B--2---:R-:W1:Y:S02]  /*02a0*/  LDC.64 R4, c[0x0][0x398] ;  /* 0x0000e600ff047b82 */ /* 0x004e640000000a00 */
.L_x_54:
[----:B0-----:R-:W-:-:S05]  /*02b0*/  IMAD.WIDE R16, R17, 0x4, R2 ;  /* 0x0000000411107825 */ /* 0x001fca00078e0202 */
[----:B--2---:R0:W2:Y:S01]  /*02c0*/  LDG.E R11, desc[UR6][R16.64] ;  /* 0x00000006100b7981 */ /* 0x0040a2000c1e1900 */
[----:B------:R-:W-:Y:S02]  /*02d0*/  IABS R14, R7 ;  /* 0x00000007000e7213 */ /* 0x000fe40000000000 */
[-C--:B------:R-:W-:Y:S02]  /*02e0*/  IABS R15, R10.reuse ;  /* 0x0000000a000f7213 */ /* 0x080fe40000000000 */
[----:B------:R-:W5:Y:S01]  /*02f0*/  I2F.RP R18, R14 ;  /* 0x0000000e00127306 */ /* 0x000f620000209400 */
[----:B------:R-:W-:Y:S02]  /*0300*/  ISETP.GE.AND P0, PT, R10, RZ, PT ;  /* 0x000000ff0a00720c */ /* 0x000fe40003f06270 */
[----:B------:R-:W-:Y:S01]  /*0310*/  IMAD.HI.U32 R6, R6, R15, RZ ;  /* 0x0000000f06067227 */ /* 0x000fe200078e00ff */
[----:B------:R-:W-:-:S03]  /*0320*/  IADD3 R10, PT, PT, R9, R10, RZ ;  /* 0x0000000a090a7210 */ /* 0x000fc60007ffe0ff */
[----:B------:R-:W-:Y:S01]  /*0330*/  IMAD.MOV R6, RZ, RZ, -R6 ;  /* 0x000000ffff067224 */ /* 0x000fe200078e0a06 */
[----:B0-----:R-:W-:-:S03]  /*0340*/  IABS R16, R10 ;  /* 0x0000000a00107213 */ /* 0x001fc60000000000 */
[----:B------:R-:W-:Y:S01]  /*0350*/  IMAD R15, R14, R6, R15 ;  /* 0x000000060e0f7224 */ /* 0x000fe200078e020f */
[----:B-----5:R-:W0:Y:S04]  /*0360*/  MUFU.RCP R18, R18 ;  /* 0x0000001200127308 */ /* 0x020e280000001000 */
[----:B------:R-:W-:-:S13]  /*0370*/  ISETP.GT.U32.AND P1, PT, R0, R15, PT ;  /* 0x0000000f0000720c */ /* 0x000fda0003f24070 */
[----:B------:R-:W-:Y:S02]  /*0380*/  @!P1 IADD3 R15, PT, PT, R15, -R14, RZ ;  /* 0x8000000e0f0f9210 */ /* 0x000fe40007ffe0ff */
[----:B0-----:R-:W-:Y:S02]  /*0390*/  IADD3 R12, PT, PT, R18, 0xffffffe, RZ ;  /* 0x0ffffffe120c7810 */ /* 0x001fe40007ffe0ff */
[----:B------:R-:W-:Y:S01]  /*03a0*/  ISETP.GT.U32.AND P2, PT, R0, R15, PT ;  /* 0x0000000f0000720c */ /* 0x000fe20003f44070 */
[----:B------:R-:W-:Y:S01]  /*03b0*/  IMAD.MOV.U32 R0, RZ, RZ, R14 ;  /* 0x000000ffff007224 */ /* 0x000fe200078e000e */
[----:B------:R0:W5:Y:S02]  /*03c0*/  F2I.FTZ.U32.TRUNC.NTZ R13, R12 ;  /* 0x0000000c000d7305 */ /* 0x000164000021f000 */
[----:B0-----:R-:W-:-:S09]  /*03d0*/  IMAD.MOV.U32 R12, RZ, RZ, RZ ;  /* 0x000000ffff0c7224 */ /* 0x001fd200078e00ff */
[----:B------:R-:W-:Y:S02]  /*03e0*/  @!P2 IADD3 R15, PT, PT, R15, -R14, RZ ;  /* 0x8000000e0f0fa210 */ /* 0x000fe40007ffe0ff */
[----:B------:R-:W-:Y:S01]  /*03f0*/  ISETP.NE.AND P2, PT, R7, RZ, PT ;  /* 0x000000ff0700720c */ /* 0x000fe20003f45270 */
[----:B-----5:R-:W-:Y:S01]  /*0400*/  IMAD.MOV R17, RZ, RZ, -R13 ;  /* 0x000000ffff117224 */ /* 0x020fe200078e0a0d */
[----:B------:R-:W-:-:S03]  /*0410*/  @!P0 IADD3 R15, PT, PT, -R15, RZ, RZ ;  /* 0x000000ff0f0f8210 */ /* 0x000fc60007ffe1ff */
[----:B------:R-:W-:-:S04]  /*0420*/  IMAD R17, R17, R14, RZ ;  /* 0x0000000e11117224 */ /* 0x000fc800078e02ff */
[----:B------:R-:W-:Y:S01]  /*0430*/  IMAD.HI.U32 R6, R13, R17, R12 ;  /* 0x000000110d067227 */ /* 0x000fe200078e000c */
[----:B------:R-:W-:-:S03]  /*0440*/  LOP3.LUT R17, RZ, R7, RZ, 0x33, !PT ;  /* 0x00000007ff117212 */ /* 0x000fc600078e33ff */
[----:B------:R-:W-:-:S04]  /*0450*/  IMAD.MOV.U32 R13, RZ, RZ, R16 ;  /* 0x000000ffff0d7224 */ /* 0x000fc800078e0010 */
[----:B------:R-:W-:-:S04]  /*0460*/  IMAD.HI.U32 R16, R6, R13, RZ ;  /* 0x0000000d06107227 */ /* 0x000fc800078e00ff */
[----:B------:R-:W-:-:S04]  /*0470*/  IMAD.MOV R12, RZ, RZ, -R16 ;  /* 0x000000ffff0c7224 */ /* 0x000fc800078e0a10 */
[----:B------:R-:W-:Y:S01]  /*0480*/  IMAD R13, R14, R12, R13 ;  /* 0x0000000c0e0d7224 */ /* 0x000fe200078e020d */
[----:B------:R-:W-:-:S04]  /*0490*/  SEL R12, R17, R15, !P2 ;  /* 0x0000000f110c7207 */ /* 0x000fc80005000000 */
        /* <DEDUP_REMOVED lines=9> */
[----:B----4-:R-:W-:Y:S01]  /*0530*/  ISETP.GE.AND P0, PT, R17, UR5, PT ;  /* 0x0000000511007c0c */ /* 0x010fe2000bf06270 */
[----:B--2---:R-:W-:-:S04]  /*0540*/  VIADD R11, R11, 0xffffffff ;  /* 0xffffffff0b0b7836 */ /* 0x004fc80000000000 */
[----:B------:R-:W-:-:S04]  /*0550*/  IMAD R11, R11, R7, R12 ;  /* 0x000000070b0b7224 */ /* 0x000fc800078e020c */
[----:B-1----:R-:W-:-:S05]  /*0560*/  IMAD.WIDE R12, R11, 0x4, R4 ;  /* 0x000000040b0c7825 */ /* 0x002fca00078e0204 */
[----:B---3--:R2:W-:Y:S01]  /*0570*/  STG.E desc[UR6][R12.64], R8 ;  /* 0x000000080c007986 */ /* 0x0085e2000c101906 */
[----:B------:R-:W-:Y:S05]  /*0580*/  @!P0 BRA `(.L_x_54) ;  /* 0xfffffffc00488947 */ /* 0x000fea000383ffff */
[----:B------:R-:W-:Y:S05]  /*0590*/  EXIT ;  /* 0x000000000000794d */ /* 0x000fea0003800000 */
.L_x_55:
        /* <DEDUP_REMOVED lines=14> */
.L_x_1067:


//--------------------- .text._Z11_addcols_32iiiPiPfS0_ --------------------------
	.section	.text._Z11_addcols_32iiiPiPfS0_,"ax",@progbits
	.align	128
        .global         _Z11_addcols_32iiiPiPfS0_
        .type           _Z11_addcols_32iiiPiPfS0_,@function
        .size           _Z11_addcols_32iiiPiPfS0_,(.L_x_1068 - _Z11_addcols_32iiiPiPfS0_)
        .other          _Z11_addcols_32iiiPiPfS0_,@"STO_CUDA_ENTRY STV_DEFAULT"
_Z11_addcols_32iiiPiPfS0_:
.text._Z11_addcols_32iiiPiPfS0_:
        /* <DEDUP_REMOVED lines=42> */
.L_x_56:
[----:B0-----:R-:W-:-:S06]  /*02a0*/  IMAD.WIDE R14, R13, 0x4, R4 ;  /* 0x000000040d0e7825 */ /* 0x001fcc00078e0204 */
[----:B------:R-:W2:Y:S01]  /*02b0*/  LDG.E R14, desc[UR6][R14.64] ;  /* 0x000000060e0e7981 */ /* 0x000ea2000c1e1900 */
[----:B---3--:R-:W-:-:S05]  /*02c0*/  IMAD.WIDE R16, R9, 0x4, R2 ;  /* 0x0000000409107825 */ /* 0x008fca00078e0202 */
[----:B------:R0:W3:Y:S01]  /*02d0*/  LDG.E R19, desc[UR6][R16.64] ;  /* 0x0000000610137981 */ /* 0x0000e2000c1e1900 */
        /* <DEDUP_REMOVED lines=8> */
[----:B------:R-:W-:-:S04]  /*0360*/  @!P0 IADD3 R11, PT, PT, R11, -R12, RZ ;  /* 0x8000000c0b0b8210 */ /* 0x000fc80007ffe0ff */
[----:B------:R-:W-:Y:S02]  /*0370*/  ISETP.GT.U32.AND P0, PT, R0, R11, PT ;  /* 0x0000000b0000720c */ /* 0x000fe40003f04070 */
[----:B------:R-:W5:Y:S11]  /*0380*/  I2F.RP R0, R12 ;  /* 0x0000000c00007306 */ /* 0x000f760000209400 */
[----:B------:R-:W-:Y:S01]  /*0390*/  @!P0 IMAD.IADD R11, R11, 0x1, -R12 ;  /* 0x000000010b0b8824 */ /* 0x000fe200078e0a0c */
[----:B------:R-:W-:Y:S01]  /*03a0*/  ISETP.NE.AND P0, PT, R8, RZ, PT ;  /* 0x000000ff0800720c */ /* 0x000fe20003f05270 */
[----:B-----5:R-:W0:Y:S02]  /*03b0*/  MUFU.RCP R0, R0 ;  /* 0x0000000000007308 */ /* 0x020e240000001000 */
[----:B------:R-:W-:-:S05]  /*03c0*/  @!P1 IMAD.MOV R11, RZ, RZ, -R11 ;  /* 0x000000ffff0b9224 */ /* 0x000fca00078e0a0b */
[----:B------:R-:W-:Y:S01]  /*03d0*/  SEL R11, R13, R11, !P0 ;  /* 0x0000000b0d0b7207 */ /* 0x000fe20004000000 */
[----:B0-----:R-:W-:-:S04]  /*03e0*/  VIADD R16, R0, 0xffffffe ;  /* 0x0ffffffe00107836 */ /* 0x001fc80000000000 */
[----:B------:R0:W5:Y:S01]  /*03f0*/  F2I.FTZ.U32.TRUNC.NTZ R17, R16 ;  /* 0x0000001000117305 */ /* 0x000162000021f000 */
[----:B------:R-:W-:-:S04]  /*0400*/  IADD3 R9, PT, PT, R10, R9, RZ ;  /* 0x000000090a097210 */ /* 0x000fc80007ffe0ff */
[----:B------:R-:W-:Y:S01]  /*0410*/  IABS R18, R9 ;  /* 0x0000000900127213 */ /* 0x000fe20000000000 */
[----:B0-----:R-:W-:Y:S01]  /*0420*/  IMAD.MOV.U32 R16, RZ, RZ, RZ ;  /* 0x000000ffff107224 */ /* 0x001fe200078e00ff */
[----:B--2---:R-:W-:-:S05]  /*0430*/  IADD3 R14, PT, PT, R14, -0x1, RZ ;  /* 0xffffffff0e0e7810 */ /* 0x004fca0007ffe0ff */
[----:B------:R-:W-:-:S04]  /*0440*/  IMAD R11, R14, R8, R11 ;  /* 0x000000080e0b7224 */ /* 0x000fc800078e020b */
[----:B-1----:R-:W-:-:S04]  /*0450*/  IMAD.WIDE R14, R11, 0x4, R6 ;  /* 0x000000040b0e7825 */ /* 0x002fc800078e0206 */
[----:B-----5:R-:W-:Y:S01]  /*0460*/  IMAD.MOV R11, RZ, RZ, -R17 ;  /* 0x000000ffff0b7224 */ /* 0x020fe200078e0a11 */
[----:B---3--:R0:W-:Y:S03]  /*0470*/  REDG.E.ADD.F32.FTZ.RN.STRONG.GPU desc[UR6][R14.64], R19 ;  /* 0x000000130e0079a6 */ /* 0x0081e6000c12f306 */
        /* <DEDUP_REMOVED lines=16> */
[----:B----4-:R-:W-:-:S13]  /*0580*/  ISETP.GE.AND P0, PT, R13, UR5, PT ;  /* 0x000000050d007c0c */ /* 0x010fda000bf06270 */
[----:B------:R-:W-:Y:S05]  /*0590*/  @!P0 BRA `(.L_x_56) ;  /* 0xfffffffc00408947 */ /* 0x000fea000383ffff */
[----:B------:R-:W-:Y:S05]  /*05a0*/  EXIT ;  /* 0x000000000000794d */ /* 0x000fea0003800000 */
.L_x_57:
        /* <DEDUP_REMOVED lines=13> */
.L_x_1068:


//--------------------- .text._Z11_setcols_32iiiPiPfS0_ --------------------------
	.section	.text._Z11_setcols_32iiiPiPfS0_,"ax",@progbits
	.align	128
        .global         _Z11_setcols_32iiiPiPfS0_
        .type           _Z11_setcols_32iiiPiPfS0_,@function
        .size           _Z11_setcols_32iiiPiPfS0_,(.L_x_1069 - _Z11_setcols_32iiiPiPfS0_)
        .other          _Z11_setcols_32iiiPiPfS0_,@"STO_CUDA_ENTRY STV_DEFAULT"
_Z11_setcols_32iiiPiPfS0_:
.text._Z11_setcols_32iiiPiPfS0_:
        /* <DEDUP_REMOVED lines=43> */
.L_x_58:
[----:B0-----:R-:W-:-:S05]  /*02b0*/  IMAD.WIDE R18, R19, 0x4, R4 ;  /* 0x0000000413127825 */ /* 0x001fca00078e0204 */
[----:B--2---:R0:W2:Y:S01]  /*02c0*/  LDG.E R15, desc[UR6][R18.64] ;  /* 0x00000006120f7981 */ /* 0x0040a2000c1e1900 */
[----:B---3--:R-:W-:-:S05]  /*02d0*/  IMAD.WIDE R20, R10, 0x4, R2 ;  /* 0x000000040a147825 */ /* 0x008fca00078e0202 */
[----:B------:R-:W3:Y:S01]  /*02e0*/  LDG.E R14, desc[UR6][R20.64] ;  /* 0x00000006140e7981 */ /* 0x000ee2000c1e1900 */
        /* <DEDUP_REMOVED lines=11> */
[----:B------:R-:W-:Y:S01]  /*03a0*/  @!P1 IMAD.IADD R17, R17, 0x1, -R16 ;  /* 0x0000000111119824 */ /* 0x000fe200078e0a10 */
[----:B0-----:R-:W-:-:S04]  /*03b0*/  IADD3 R12, PT, PT, R22, 0xffffffe, RZ ;  /* 0x0ffffffe160c7810 */ /* 0x001fc80007ffe0ff */
        /* <DEDUP_REMOVED lines=10> */
[----:B------:R-:W-:Y:S02]  /*0460*/  MOV R13, R18 ;  /* 0x00000012000d7202 */ /* 0x000fe40000000f00 */
[----:B------:R-:W-:-:S03]  /*0470*/  LOP3.LUT R19, RZ, R9, RZ, 0x33, !PT ;  /* 0x00000009ff137212 */ /* 0x000fc600078e33ff */
[----:B------:R-:W-:-:S05]  /*0480*/  IMAD.HI.U32 R18, R8, R13, RZ ;  /* 0x0000000d08127227 */ /* 0x000fca00078e00ff */
[----:B------:R-:W-:-:S05]  /*0490*/  IADD3 R12, PT, PT, -R18, RZ, RZ ;  /* 0x000000ff120c7210 */ /* 0x000fca0007ffe1ff */
        /* <DEDUP_REMOVED lines=18> */
.L_x_59:
        /* <DEDUP_REMOVED lines=12> */
.L_x_1069:


//--------------------- .text._Z11_getcols_32iiiPiPfS0_ --------------------------
	.section	.text._Z11_getcols_32iiiPiPfS0_,"ax",@progbits
	.align	128
        .global         _Z11_getcols_32iiiPiPfS0_
        .type           _Z11_getcols_32iiiPiPfS0_,@function
        .size           _Z11_getcols_32iiiPiPfS0_,(.L_x_1070 - _Z11_getcols_32iiiPiPfS0_)
        .other          _Z11_getcols_32iiiPiPfS0_,@"STO_CUDA_ENTRY STV_DEFAULT"
_Z11_getcols_32iiiPiPfS0_:
.text._Z11_getcols_32iiiPiPfS0_:
        /* <DEDUP_REMOVED lines=42> */
.L_x_60:
[----:B0-2---:R-:W-:-:S06]  /*02a0*/  IMAD.WIDE R12, R15, 0x4, R4 ;  /* 0x000000040f0c7825 */ /* 0x005fcc00078e0204 */
[----:B------:R-:W2:Y:S01]  /*02b0*/  LDG.E R12, desc[UR6][R12.64] ;  /* 0x000000060c0c7981 */ /* 0x000ea2000c1e1900 */
        /* <DEDUP_REMOVED lines=9> */
[----:B------:R-:W-:-:S13]  /*0350*/  ISETP.GT.U32.AND P0, PT, R0, R11, PT ;  /* 0x0000000b0000720c */ /* 0x000fda0003f04070 */
[----:B------:R-:W-:Y:S01]  /*0360*/  @!P0 IMAD.IADD R11, R11, 0x1, -R14 ;  /* 0x000000010b0b8824 */ /* 0x000fe200078e0a0e */
[----:B------:R-:W-:-:S03]  /*0370*/  ISETP.NE.AND P0, PT, R8, RZ, PT ;  /* 0x000000ff0800720c */ /* 0x000fc60003f05270 */
[----:B------:R-:W-:-:S05]  /*0380*/  @!P1 IMAD.MOV R11, RZ, RZ, -R11 ;  /* 0x000000ffff0b9224 */ /* 0x000fca00078e0a0b */
[----:B------:R-:W-:Y:S01]  /*0390*/  SEL R11, R15, R11, !P0 ;  /* 0x0000000b0f0b7207 */ /* 0x000fe20004000000 */
[----:B------:R-:W0:Y:S08]  /*03a0*/  I2F.RP R0, R14 ;  /* 0x0000000e00007306 */ /* 0x000e300000209400 */
[----:B0-----:R-:W0:Y:S01]  /*03b0*/  MUFU.RCP R0, R0 ;  /* 0x0000000000007308 */ /* 0x001e220000001000 */
[----:B--2---:R-:W-:-:S05]  /*03c0*/  IADD3 R12, PT, PT, R12, -0x1, RZ ;  /* 0xffffffff0c0c7810 */ /* 0x004fca0007ffe0ff */
[----:B------:R-:W-:-:S04]  /*03d0*/  IMAD R11, R12, R8, R11 ;  /* 0x000000080c0b7224 */ /* 0x000fc800078e020b */
[----:B-1----:R-:W-:-:S06]  /*03e0*/  IMAD.WIDE R18, R11, 0x4, R6 ;  /* 0x000000040b127825 */ /* 0x002fcc00078e0206 */
[----:B------:R-:W2:Y:S01]  /*03f0*/  LDG.E R19, desc[UR6][R18.64] ;  /* 0x0000000612137981 */ /* 0x000ea2000c1e1900 */
[----:B0-----:R-:W-:Y:S02]  /*0400*/  VIADD R20, R0, 0xffffffe ;  /* 0x0ffffffe00147836 */ /* 0x001fe40000000000 */
[----:B---3--:R-:W-:Y:S01]  /*0410*/  IMAD.WIDE R12, R9, 0x4, R2 ;  /* 0x00000004090c7825 */ /* 0x008fe200078e0202 */
[----:B------:R-:W-:Y:S01]  /*0420*/  IADD3 R9, PT, PT, R10, R9, RZ ;  /* 0x000000090a097210 */ /* 0x000fe20007ffe0ff */
[----:B------:R-:W0:Y:S02]  /*0430*/  F2I.FTZ.U32.TRUNC.NTZ R17, R20 ;  /* 0x0000001400117305 */ /* 0x000e24000021f000 */
        /* <DEDUP_REMOVED lines=23> */
.L_x_61:
        /* <DEDUP_REMOVED lines=13> */
.L_x_1070:


//--------------------- .text._Z8_icat_64iiPPdS_  --------------------------
	.section	.text._Z8_icat_64iiPPdS_,"ax",@progbits
	.align	128
        .global         _Z8_icat_64iiPPdS_
        .type           _Z8_icat_64iiPPdS_,@function
        .size           _Z8_icat_64iiPPdS_,(.L_x_1071 - _Z8_icat_64iiPPdS_)
        .other          _Z8_icat_64iiPPdS_,@"STO_CUDA_ENTRY STV_DEFAULT"
_Z8_icat_64iiPPdS_:
.text._Z8_icat_64iiPPdS_:
        /* <DEDUP_REMOVED lines=40> */
.L_x_62:
[----:B-1-3--:R-:W-:-:S06]  /*0280*/  IMAD.WIDE R8, R13, 0x8, R2 ;  /* 0x000000080d087825 */ /* 0x00afcc00078e0202 */
[----:B--2---:R-:W2:Y:S01]  /*0290*/  LDG.E.64 R8, desc[UR6][R8.64] ;  /* 0x0000000608087981 */ /* 0x004ea2000c1e1b00 */
[----:B------:R-:W-:Y:S02]  /*02a0*/  IABS R14, R7 ;  /* 0x00000007000e7213 */ /* 0x000fe40000000000 */
[----:B0-----:R-:W-:Y:S02]  /*02b0*/  IABS R12, R6 ;  /* 0x00000006000c7213 */ /* 0x001fe40000000000 */
        /* <DEDUP_REMOVED lines=11> */
[----:B------:R-:W-:Y:S01]  /*0370*/  SEL R15, R14, R11, !P0 ;  /* 0x0000000b0e0f7207 */ /* 0x000fe20004000000 */
[----:B------:R-:W0:Y:S08]  /*0380*/  I2F.RP R0, R12 ;  /* 0x0000000c00007306 */ /* 0x000e300000209400 */
[----:B0-----:R-:W0:Y:S01]  /*0390*/  MUFU.RCP R0, R0 ;  /* 0x0000000000007308 */ /* 0x001e220000001000 */
[----:B--2---:R-:W-:-:S06]  /*03a0*/  IMAD.WIDE R8, R15, 0x8, R8 ;  /* 0x000000080f087825 */ /* 0x004fcc00078e0208 */
[----:B------:R-:W2:Y:S01]  /*03b0*/  LDG.E.64 R8, desc[UR6][R8.64] ;  /* 0x0000000608087981 */ /* 0x000ea2000c1e1b00 */
[----:B0-----:R-:W-:Y:S02]  /*03c0*/  VIADD R16, R0, 0xffffffe ;  /* 0x0ffffffe00107836 */ /* 0x001fe40000000000 */
[----:B------:R-:W-:Y:S02]  /*03d0*/  IMAD.IADD R7, R10, 0x1, R7 ;  /* 0x000000010a077824 */ /* 0x000fe400078e0207 */
[----:B------:R0:W1:Y:S03]  /*03e0*/  F2I.FTZ.U32.TRUNC.NTZ R17, R16 ;  /* 0x0000001000117305 */ /* 0x000066000021f000 */
[----:B------:R-:W-:Y:S01]  /*03f0*/  IABS R18, R7 ;  /* 0x0000000700127213 */ /* 0x000fe20000000000 */
[----:B0-----:R-:W-:Y:S01]  /*0400*/  IMAD.MOV.U32 R16, RZ, RZ, RZ ;  /* 0x000000ffff107224 */ /* 0x001fe200078e00ff */
[----:B-1----:R-:W-:-:S05]  /*0410*/  IADD3 R11, PT, PT, RZ, -R17, RZ ;  /* 0x80000011ff0b7210 */ /* 0x002fca0007ffe0ff */
        /* <DEDUP_REMOVED lines=11> */
[----:B------:R-:W-:Y:S01]  /*04d0*/  ISETP.GE.U32.AND P1, PT, R17, R0, PT ;  /* 0x000000001100720c */ /* 0x000fe20003f26070 */
[----:B------:R-:W-:Y:S01]  /*04e0*/  IMAD R17, R13, R6, R15 ;  /* 0x000000060d117224 */ /* 0x000fe200078e020f */
[----:B------:R-:W-:-:S03]  /*04f0*/  ISETP.GE.AND P3, PT, R12, RZ, PT ;  /* 0x000000ff0c00720c */ /* 0x000fc60003f66270 */
[----:B------:R-:W-:-:S08]  /*0500*/  IMAD.WIDE R16, R17, 0x8, R4 ;  /* 0x0000000811107825 */ /* 0x000fd000078e0204 */
[----:B------:R-:W-:-:S05]  /*0510*/  @P1 VIADD R18, R18, 0x1 ;  /* 0x0000000112121836 */ /* 0x000fca0000000000 */
[----:B------:R-:W-:-:S04]  /*0520*/  @!P3 IADD3 R18, PT, PT, -R18, RZ, RZ ;  /* 0x000000ff1212b210 */ /* 0x000fc80007ffe1ff */
[----:B------:R-:W-:-:S04]  /*0530*/  SEL R13, R14, R18, !P0 ;  /* 0x000000120e0d7207 */ /* 0x000fc80004000000 */
[----:B----4-:R-:W-:Y:S01]  /*0540*/  ISETP.GE.AND P0, PT, R13, UR5, PT ;  /* 0x000000050d007c0c */ /* 0x010fe2000bf06270 */
[----:B--2---:R1:W-:-:S12]  /*0550*/  STG.E.64 desc[UR6][R16.64], R8 ;  /* 0x0000000810007986 */ /* 0x0043d8000c101b06 */
[----:B------:R-:W-:Y:S05]  /*0560*/  @!P0 BRA `(.L_x_62) ;  /* 0xfffffffc00448947 */ /* 0x000fea000383ffff */
[----:B------:R-:W-:Y:S05]  /*0570*/  EXIT ;  /* 0x000000000000794d */ /* 0x000fea0003800000 */
.L_x_63:
        /* <DEDUP_REMOVED lines=16> */
.L_x_1071:


//--------------------- .text._Z8_icat_32iiPPfS_  --------------------------
	.section	.text._Z8_icat_32iiPPfS_,"ax",@progbits
	.align	128
        .global         _Z8_icat_32iiPPfS_
        .type           _Z8_icat_32iiPPfS_,@function
        .size           _Z8_icat_32iiPPfS_,(.L_x_1072 - _Z8_icat_32iiPPfS_)
        .other          _Z8_icat_32iiPPfS_,@"STO_CUDA_ENTRY STV_DEFAULT"
_Z8_icat_32iiPPfS_:
.text._Z8_icat_32iiPPfS_:
        /* <DEDUP_REMOVED lines=40> */
.L_x_64:
        /* <DEDUP_REMOVED lines=19> */
[----:B------:R1:W2:Y:S01]  /*03b0*/  LDG.E R6, desc[UR6][R6.64] ;  /* 0x0000000606067981 */ /* 0x0002a2000c1e1900 */
[----:B0-----:R-:W-:Y:S02]  /*03c0*/  VIADD R16, R0, 0xffffffe ;  /* 0x0ffffffe00107836 */ /* 0x001fe40000000000 */
[----:B------:R-:W-:Y:S02]  /*03d0*/  IMAD.IADD R9, R10, 0x1, R9 ;  /* 0x000000010a097824 */ /* 0x000fe400078e0209 */
[----:B------:R0:W3:Y:S03]  /*03e0*/  F2I.FTZ.U32.TRUNC.NTZ R17, R16 ;  /* 0x0000001000117305 */ /* 0x0000e6000021f000 */
[----:B------:R-:W-:Y:S01]  /*03f0*/  IABS R18, R9 ;  /* 0x0000000900127213 */ /* 0x000fe20000000000 */
[----:B0-----:R-:W-:Y:S01]  /*0400*/  IMAD.MOV.U32 R16, RZ, RZ, RZ ;  /* 0x000000ffff107224 */ /* 0x001fe200078e00ff */
[----:B---3--:R-:W-:-:S05]  /*0410*/  IADD3 R11, PT, PT, RZ, -R17, RZ ;  /* 0x80000011ff0b7210 */ /* 0x008fca0007ffe0ff */
[----:B------:R-:W-:-:S04]  /*0420*/  IMAD R11, R11, R12, RZ ;  /* 0x0000000c0b0b7224 */ /* 0x000fc800078e02ff */
[----:B------:R-:W-:Y:S01]  /*0430*/  IMAD.HI.U32 R11, R17, R11, R16 ;  /* 0x0000000b110b7227 */ /* 0x000fe200078e0010 */
[----:B------:R-:W-:-:S05]  /*0440*/  MOV R17, R18 ;  /* 0x0000001200117202 */ /* 0x000fca0000000f00 */
[----:B-1----:R-:W-:-:S04]  /*0450*/  IMAD.HI.U32 R7, R11, R17, RZ ;  /* 0x000000110b077227 */ /* 0x002fc800078e00ff */
        /* <DEDUP_REMOVED lines=15> */
[----:B--2---:R1:W-:-:S12]  /*0550*/  STG.E desc[UR6][R16.64], R6 ;  /* 0x0000000610007986 */ /* 0x0043d8000c101906 */
[----:B------:R-:W-:Y:S05]  /*0560*/  @!P0 BRA `(.L_x_64) ;  /* 0xfffffffc00448947 */ /* 0x000fea000383ffff */
[----:B------:R-:W-:Y:S05]  /*0570*/  EXIT ;  /* 0x000000000000794d */ /* 0x000fea0003800000 */
.L_x_65:
        /* <DEDUP_REMOVED lines=16> */
.L_x_1072:


//--------------------- .text._Z28_permutedims_5D_5_4_3_2_1_64PdiiiiiS_iiii --------------------------
	.section	.text._Z28_permutedims_5D_5_4_3_2_1_64PdiiiiiS_iiii,"ax",@progbits
	.align	128
        .global         _Z28_permutedims_5D_5_4_3_2_1_64PdiiiiiS_iiii
        .type           _Z28_permutedims_5D_5_4_3_2_1_64PdiiiiiS_iiii,@function
        .size           _Z28_permutedims_5D_5_4_3_2_1_64PdiiiiiS_iiii,(.L_x_1073 - _Z28_permutedims_5D_5_4_3_2_1_64PdiiiiiS_iiii)
        .other          _Z28_permutedims_5D_5_4_3_2_1_64PdiiiiiS_iiii,@"STO_CUDA_ENTRY STV_DEFAULT"
_Z28_permutedims_5D_5_4_3_2_1_64PdiiiiiS_iiii:
.text._Z28_permutedims_5D_5_4_3_2_1_64PdiiiiiS_iiii:
[----:B------:R-:W-:Y:S08]  /*0000*/  LDC R1, c[0x0][0x37c] ;  /* 0x0000df00ff017b82 */ /* 0x000ff00000000800 */
[----:B------:R-:W0:Y:S01]  /*0010*/  LDC.64 R6, c[0x0][0x388] ;  /* 0x0000e200ff067b82 */ /* 0x000e220000000a00 */
[----:B------:R-:W1:Y:S01]  /*0020*/  S2R R13, SR_TID.X ;  /* 0x00000000000d7919 */ /* 0x000e620000002100 */
[----:B------:R-:W2:Y:S01]  /*0030*/  LDCU.64 UR6, c[0x0][0x390] ;  /* 0x00007200ff0677ac */ /* 0x000ea20008000a00 */
[----:B------:R-:W3:Y:S05]  /*0040*/  LDCU UR5, c[0x0][0x398] ;  /* 0x00007300ff0577ac */ /* 0x000eea0008000800 */
[----:B------:R-:W1:Y:S08]  /*0050*/  S2UR UR4, SR_CTAID.X ;  /* 0x00000000000479c3 */ /* 0x000e700000002500 */
[----:B------:R-:W1:Y:S01]  /*0060*/  LDC R14, c[0x0][0x360] ;  /* 0x0000d800ff0e7b82 */ /* 0x000e620000000800 */
[----:B0-----:R-:W-:-:S04]  /*0070*/  IMAD R0, R7, R6, RZ ;  /* 0x0000000607007224 */ /* 0x001fc800078e02ff */
[----:B--2---:R-:W-:-:S04]  /*0080*/  IMAD R2, R0, UR6, RZ ;  /* 0x0000000600027c24 */ /* 0x004fc8000f8e02ff */
[----:B------:R-:W-:-:S04]  /*0090*/  IMAD R3, R2, UR7, RZ ;  /* 0x0000000702037c24 */ /* 0x000fc8000f8e02ff */
[----:B---3--:R-:W-:Y:S02]  /*00a0*/  IMAD R4, R3, UR5, RZ ;  /* 0x0000000503047c24 */ /* 0x008fe4000f8e02ff */
[----:B-1----:R-:W-:-:S05]  /*00b0*/  IMAD R13, R14, UR4, R13 ;  /* 0x000000040e0d7c24 */ /* 0x002fca000f8e020d */
[----:B------:R-:W-:-:S13]  /*00c0*/  ISETP.GE.AND P0, PT, R13, R4, PT ;  /* 0x000000040d00720c */ /* 0x000fda0003f06270 */
[----:B------:R-:W-:Y:S05]  /*00d0*/  @P0 EXIT ;  /* 0x000000000000094d */ /* 0x000fea0003800000 */
[----:B------:R-:W-:Y:S01]  /*00e0*/  IABS R5, R6 ;  /* 0x0000000600057213 */ /* 0x000fe20000000000 */
[----:B------:R-:W0:Y:S01]  /*00f0*/  LDC R7, c[0x0][0x38c] ;  /* 0x0000e300ff077b82 */ /* 0x000e220000000800 */
[----:B------:R-:W1:Y:S01]  /*0100*/  LDCU UR6, c[0x0][0x370] ;  /* 0x00006e00ff0677ac */ /* 0x000e620008000800 */
[----:B------:R-:W-:Y:S01]  /*0110*/  ISETP.NE.AND P0, PT, R3, RZ, PT ;  /* 0x000000ff0300720c */ /* 0x000fe20003f05270 */
[----:B------:R-:W2:Y:S01]  /*0120*/  I2F.RP R12, R5 ;  /* 0x00000005000c7306 */ /* 0x000ea20000209400 */
[----:B------:R-:W3:Y:S04]  /*0130*/  LDCU.64 UR4, c[0x0][0x3b0] ;  /* 0x00007600ff0477ac */ /* 0x000ee80008000a00 */
[----:B------:R-:W4:Y:S01]  /*0140*/  LDC R6, c[0x0][0x388] ;  /* 0x0000e200ff067b82 */ /* 0x000f220000000800 */
[----:B------:R-:W0:Y:S01]  /*0150*/  LDCU.64 UR8, c[0x0][0x358] ;  /* 0x00006b00ff0877ac */ /* 0x000e220008000a00 */
[----:B------:R-:W0:Y:S06]  /*0160*/  LDCU UR7, c[0x0][0x3b0] ;  /* 0x00007600ff0777ac */ /* 0x000e2c0008000800 */
[----:B------:R-:W0:Y:S01]  /*0170*/  LDC R8, c[0x0][0x390] ;  /* 0x0000e400ff087b82 */ /* 0x000e220000000800 */
[----:B------:R-:W0:Y:S01]  /*0180*/  LDCU.64 UR10, c[0x0][0x3a8] ;  /* 0x00007500ff0a77ac */ /* 0x000e220008000a00 */
[----:B--2---:R-:W2:Y:S01]  /*0190*/  MUFU.RCP R12, R12 ;  /* 0x0000000c000c7308 */ /* 0x004ea20000001000 */
[----:B---3--:R-:W-:-:S05]  /*01a0*/  UIMAD UR4, UR5, UR4, URZ ;  /* 0x00000004050472a4 */ /* 0x008fca000f8e02ff */
[----:B------:R-:W3:Y:S01]  /*01b0*/  LDC R9, c[0x0][0x394] ;  /* 0x0000e500ff097b82 */ /* 0x000ee20000000800 */
[----:B--2---:R-:W-:-:S04]  /*01c0*/  VIADD R10, R12, 0xffffffe ;  /* 0x0ffffffe0c0a7836 */ /* 0x004fc80000000000 */
[----:B------:R2:W5:Y:S02]  /*01d0*/  F2I.FTZ.U32.TRUNC.NTZ R11, R10 ;  /* 0x0000000a000b7305 */ /* 0x000564000021f000 */
[----:B--2---:R-:W-:Y:S02]  /*01e0*/  HFMA2 R10, -RZ, RZ, 0, 0 ;  /* 0x00000000ff0a7431 */ /* 0x004fe400000001ff */
[----:B-----5:R-:W-:-:S04]  /*01f0*/  IMAD.MOV R12, RZ, RZ, -R11 ;  /* 0x000000ffff0c7224 */ /* 0x020fc800078e0a0b */
[----:B------:R-:W-:Y:S01]  /*0200*/  IMAD R15, R12, R5, RZ ;  /* 0x000000050c0f7224 */ /* 0x000fe200078e02ff */
[----:B------:R-:W-:-:S03]  /*0210*/  LOP3.LUT R12, RZ, R3, RZ, 0x33, !PT ;  /* 0x00000003ff0c7212 */ /* 0x000fc600078e33ff */
[----:B------:R-:W-:-:S04]  /*0220*/  IMAD.HI.U32 R10, R11, R15, R10 ;  /* 0x0000000f0b0a7227 */ /* 0x000fc800078e000a */
[----:B01--4-:R-:W-:-:S07]  /*0230*/  IMAD R11, R14, UR6, RZ ;  /* 0x000000060e0b7c24 */ /* 0x013fce000f8e02ff */
.L_x_66:
[----:B------:R-:W-:Y:S02]  /*0240*/  IABS R16, R7 ;  /* 0x0000000700107213 */ /* 0x000fe40000000000 */
[----:B------:R-:W-:Y:S02]  /*0250*/  IABS R15, R13 ;  /* 0x0000000d000f7213 */ /* 0x000fe40000000000 */
[----:B------:R-:W0:Y:S01]  /*0260*/  I2F.RP R18, R16 ;  /* 0x0000001000127306 */ /* 0x000e220000209400 */
[----:B------:R-:W-:Y:S02]  /*0270*/  IABS R19, R6 ;  /* 0x0000000600137213 */ /* 0x000fe40000000000 */
[----:B------:R-:W-:Y:S01]  /*0280*/  IMAD.HI.U32 R17, R10, R15, RZ ;  /* 0x0000000f0a117227 */ /* 0x000fe200078e00ff */
[----:B------:R-:W-:Y:S02]  /*0290*/  IABS R22, R0 ;  /* 0x0000000000167213 */ /* 0x000fe40000000000 */
[----:B------:R-:W-:Y:S01]  /*02a0*/  IABS R21, R8 ;  /* 0x0000000800157213 */ /* 0x000fe20000000000 */
[----:B------:R-:W-:-:S03]  /*02b0*/  IMAD.MOV R14, RZ, RZ, -R17 ;  /* 0x000000ffff0e7224 */ /* 0x000fc600078e0a11 */
[----:B------:R-:W1:Y:S01]  /*02c0*/  I2F.RP R24, R21 ;  /* 0x0000001500187306 */ /* 0x000e620000209400 */
[----:B------:R-:W-:-:S05]  /*02d0*/  IMAD R14, R19, R14, R15 ;  /* 0x0000000e130e7224 */ /* 0x000fca00078e020f */
[----:B------:R-:W-:Y:S02]  /*02e0*/  ISETP.GT.U32.AND P3, PT, R5, R14, PT ;  /* 0x0000000e0500720c */ /* 0x000fe40003f64070 */
[----:B0-----:R-:W0:Y:S08]  /*02f0*/  MUFU.RCP R18, R18 ;  /* 0x0000001200127308 */ /* 0x001e300000001000 */
[----:B-1----:R-:W-:Y:S03]  /*0300*/  MUFU.RCP R24, R24 ;  /* 0x0000001800187308 */ /* 0x002fe60000001000 */
[----:B------:R-:W-:-:S02]  /*0310*/  @!P3 IMAD.IADD R14, R14, 0x1, -R19 ;  /* 0x000000010e0eb824 */ /* 0x000fc400078e0a13 */
[----:B------:R-:W-:Y:S01]  /*0320*/  @!P3 VIADD R17, R17, 0x1 ;  /* 0x000000011111b836 */ /* 0x000fe20000000000 */
[----:B------:R-:W-:Y:S02]  /*0330*/  ISETP.NE.AND P3, PT, R6, RZ, PT ;  /* 0x000000ff0600720c */ /* 0x000fe40003f65270 */
[----:B------:R-:W-:Y:S02]  /*0340*/  ISETP.GE.U32.AND P1, PT, R14, R5, PT ;  /* 0x000000050e00720c */ /* 0x000fe40003f26070 */
[----:B0-----:R-:W-:Y:S02]  /*0350*/  IADD3 R15, PT, PT, R18, 0xffffffe, RZ ;  /* 0x0ffffffe120f7810 */ /* 0x001fe40007ffe0ff */
[----:B------:R-:W-:-:S04]  /*0360*/  LOP3.LUT R14, R13, R6, RZ, 0x3c, !PT ;  /* 0x000000060d0e7212 */ /* 0x000fc800078e3cff */
[----:B------:R-:W0:Y:S01]  /*0370*/  F2I.FTZ.U32.TRUNC.NTZ R15, R15 ;  /* 0x0000000f000f7305 */ /* 0x000e22000021f000 */
[----:B------:R-:W-:Y:S01]  /*0380*/  ISETP.GE.AND P2, PT, R14, RZ, PT ;  /* 0x000000ff0e00720c */ /* 0x000fe20003f46270 */
[----:B------:R-:W-:-:S03]  /*0390*/  IMAD.MOV.U32 R14, RZ, RZ, RZ ;  /* 0x000000ffff0e7224 */ /* 0x000fc600078e00ff */
[----:B------:R-:W-:-:S09]  /*03a0*/  @P1 VIADD R17, R17, 0x1 ;  /* 0x0000000111111836 */ /* 0x000fd20000000000 */
[----:B------:R-:W-:Y:S01]  /*03b0*/  @!P2 IMAD.MOV R17, RZ, RZ, -R17 ;  /* 0x000000ffff11a224 */ /* 0x000fe200078e0a11 */
[----:B0-----:R-:W-:Y:S02]  /*03c0*/  IADD3 R19, PT, PT, RZ, -R15, RZ ;  /* 0x8000000fff137210 */ /* 0x001fe40007ffe0ff */
[----:B------:R-:W-:-:S03]  /*03d0*/  @!P3 LOP3.LUT R17, RZ, R6, RZ, 0x33, !PT ;  /* 0x00000006ff11b212 */ /* 0x000fc600078e33ff */
[----:B------:R-:W-:Y:S01]  /*03e0*/  IMAD R19, R19, R16, RZ ;  /* 0x0000001013137224 */ /* 0x000fe200078e02ff */
[----:B------:R-:W-:Y:S02]  /*03f0*/  IABS R18, R17 ;  /* 0x0000001100127213 */ /* 0x000fe40000000000 */
[----:B------:R-:W-:Y:S01]  /*0400*/  ISETP.GE.AND P3, PT, R17, RZ, PT ;  /* 0x000000ff1100720c */ /* 0x000fe20003f66270 */
[----:B------:R-:W-:Y:S01]  /*0410*/  IMAD.HI.U32 R14, R15, R19, R14 ;  /* 0x000000130f0e7227 */ /* 0x000fe200078e000e */
[----:B------:R-:W-:Y:S02]  /*0420*/  MOV R19, R18 ;  /* 0x0000001200137202 */ /* 0x000fe40000000f00 */
[----:B------:R-:W0:Y:S01]  /*0430*/  I2F.RP R18, R22 ;  /* 0x0000001600127306 */ /* 0x000e220000209400 */
[----:B------:R-:W-:Y:S02]  /*0440*/  IMAD.MOV R17, RZ, RZ, -R17 ;  /* 0x000000ffff117224 */ /* 0x000fe400078e0a11 */
[----:B------:R-:W-:-:S04]  /*0450*/  IMAD.HI.U32 R14, R14, R19, RZ ;  /* 0x000000130e0e7227 */ /* 0x000fc800078e00ff */
[----:B------:R-:W-:-:S04]  /*0460*/  IMAD.MOV R14, RZ, RZ, -R14 ;  /* 0x000000ffff0e7224 */ /* 0x000fc800078e0a0e */
[C---:B------:R-:W-:Y:S01]  /*0470*/  IMAD R19, R16.reuse, R14, R19 ;  /* 0x0000000e10137224 */ /* 0x040fe200078e0213 */
[----:B0-----:R-:W0:Y:S04]  /*0480*/  MUFU.RCP R18, R18 ;  /* 0x0000001200127308 */ /* 0x001e280000001000 */
[----:B------:R-:W-:-:S13]  /*0490*/  ISETP.GT.U32.AND P1, PT, R16, R19, PT ;  /* 0x000000131000720c */ /* 0x000fda0003f24070 */
[----:B------:R-:W-:Y:S01]  /*04a0*/  @!P1 IMAD.IADD R19, R19, 0x1, -R16 ;  /* 0x0000000113139824 */ /* 0x000fe200078e0a10 */
[----:B------:R-:W-:Y:S02]  /*04b0*/  ISETP.NE.AND P1, PT, R7, RZ, PT ;  /* 0x000000ff0700720c */ /* 0x000fe40003f25270 */
[----:B0-----:R-:W-:Y:S01]  /*04c0*/  IADD3 R14, PT, PT, R18, 0xffffffe, RZ ;  /* 0x0ffffffe120e7810 */ /* 0x001fe20007ffe0ff */
[----:B------:R-:W-:Y:S01]  /*04d0*/  IMAD R18, R6, R17, R13 ;  /* 0x0000001106127224 */ /* 0x000fe200078e020d */
[----:B------:R-:W-:Y:S02]  /*04e0*/  ISETP.GT.U32.AND P2, PT, R16, R19, PT ;  /* 0x000000131000720c */ /* 0x000fe40003f44070 */
[----:B------:R0:W1:Y:S02]  /*04f0*/  F2I.FTZ.U32.TRUNC.NTZ R15, R14 ;  /* 0x0000000e000f7305 */ /* 0x000064000021f000 */
[----:B0-----:R-:W-:-:S09]  /*0500*/  IMAD.MOV.U32 R14, RZ, RZ, RZ ;  /* 0x000000ffff0e7224 */ /* 0x001fd200078e00ff */
[----:B------:R-:W-:Y:S02]  /*0510*/  @!P2 IMAD.IADD R19, R19, 0x1, -R16 ;  /* 0x000000011313a824 */ /* 0x000fe400078e0a10 */
[----:B-1----:R-:W-:-:S03]  /*0520*/  IMAD.MOV R16, RZ, RZ, -R15 ;  /* 0x000000ffff107224 */ /* 0x002fc600078e0a0f */
[----:B------:R-:W-:Y:S02]  /*0530*/  @!P3 IADD3 R19, PT, PT, -R19, RZ, RZ ;  /* 0x000000ff1313b210 */ /* 0x000fe40007ffe1ff */
[----:B------:R-:W-:Y:S01]  /*0540*/  @!P1 LOP3.LUT R19, RZ, R7, RZ, 0x33, !PT ;  /* 0x00000007ff139212 */ /* 0x000fe200078e33ff */
[----:B------:R-:W-:-:S04]  /*0550*/  IMAD.MOV.U32 R17, RZ, RZ, R16 ;  /* 0x000000ffff117224 */ /* 0x000fc800078e0010 */
[----:B------:R-:W-:Y:S02]  /*0560*/  IMAD R20, R19, R6, R18 ;  /* 0x0000000613147224 */ /* 0x000fe400078e0212 */
[----:B------:R-:W-:-:S03]  /*0570*/  IMAD R17, R17, R22, RZ ;  /* 0x0000001611117224 */ /* 0x000fc600078e02ff */
[----:B------:R-:W-:Y:S01]  /*0580*/  IADD3 R23, PT, PT, -R20, R13, RZ ;  /* 0x0000000d14177210 */ /* 0x000fe20007ffe1ff */
[----:B------:R-:W-:Y:S01]  /*0590*/  IMAD.HI.U32 R14, R15, R17, R14 ;  /* 0x000000110f0e7227 */ /* 0x000fe200078e000e */
[-C--:B------:R-:W-:Y:S01]  /*05a0*/  IABS R15, R0.reuse ;  /* 0x00000000000f7213 */ /* 0x080fe20000000000 */
[----:B------:R-:W0:Y:S01]  /*05b0*/  LDC.64 R16, c[0x0][0x380] ;  /* 0x0000e000ff107b82 */ /* 0x000e220000000a00 */
[----:B------:R-:W-:Y:S02]  /*05c0*/  IABS R25, R23 ;  /* 0x0000001700197213 */ /* 0x000fe40000000000 */
[----:B------:R-:W-:Y:S01]  /*05d0*/  LOP3.LUT R23, R23, R0, RZ, 0x3c, !PT ;  /* 0x0000000017177212 */ /* 0x000fe200078e3cff */
[----:B------:R-:W-:Y:S02]  /*05e0*/  IMAD.MOV R15, RZ, RZ, -R15 ;  /* 0x000000ffff0f7224 */ /* 0x000fe400078e0a0f */
[----:B------:R-:W-:Y:S01]  /*05f0*/  IMAD.HI.U32 R14, R14, R25, RZ ;  /* 0x000000190e0e7227 */ /* 0x000fe200078e00ff */
[----:B------:R-:W-:-:S03]  /*0600*/  ISETP.GE.AND P2, PT, R23, RZ, PT ;  /* 0x000000ff1700720c */ /* 0x000fc60003f46270 */
[----:B------:R-:W-:Y:S01]  /*0610*/  IMAD R25, R14, R15, R25 ;  /* 0x0000000f0e197224 */ /* 0x000fe200078e0219 */
[----:B------:R-:W-:-:S04]  /*0620*/  IADD3 R15, PT, PT, R24, 0xffffffe, RZ ;  /* 0x0ffffffe180f7810 */ /* 0x000fc80007ffe0ff */
[----:B------:R-:W-:Y:S02]  /*0630*/  ISETP.GT.U32.AND P3, PT, R22, R25, PT ;  /* 0x000000191600720c */ /* 0x000fe40003f64070 */
[----:B------:R-:W1:Y:S01]  /*0640*/  F2I.FTZ.U32.TRUNC.NTZ R15, R15 ;  /* 0x0000000f000f7305 */ /* 0x000e62000021f000 */
[----:B0-----:R-:W-:-:S10]  /*0650*/  IMAD.WIDE R16, R13, 0x8, R16 ;  /* 0x000000080d107825 */ /* 0x001fd400078e0210 */
[----:B------:R-:W-:Y:S01]  /*0660*/  @!P3 IMAD.IADD R25, R25, 0x1, -R22 ;  /* 0x000000011919b824 */ /* 0x000fe200078e0a16 */
[----:B------:R-:W2:Y:S01]  /*0670*/  LDG.E.64 R16, desc[UR8][R16.64] ;  /* 0x0000000810107981 */ /* 0x000ea2000c1e1b00 */
[----:B------:R-:W-:Y:S01]  /*0680*/  @!P3 VIADD R14, R14, 0x1 ;  /* 0x000000010e0eb836 */ /* 0x000fe20000000000 */
[----:B------:R-:W-:Y:S01]  /*0690*/  ISETP.NE.AND P3, PT, R0, RZ, PT ;  /* 0x000000ff0000720c */ /* 0x000fe20003f65270 */
[----:B-1----:R-:W-:Y:S01]  /*06a0*/  IMAD.MOV R23, RZ, RZ, -R15 ;  /* 0x000000ffff177224 */ /* 0x002fe200078e0a0f */
[----:B------:R-:W-:-:S13]  /*06b0*/  ISETP.GE.U32.AND P1, PT, R25, R22, PT ;  /* 0x000000161900720c */ /* 0x000fda0003f26070 */
[----:B------:R-:W-:-:S05]  /*06c0*/  @P1 IADD3 R14, PT, PT, R14, 0x1, RZ ;  /* 0x000000010e0e1810 */ /* 0x000fca0007ffe0ff */
[----:B------:R-:W-:Y:S01]  /*06d0*/  IMAD.MOV.U32 R22, RZ, RZ, R14 ;  /* 0x000000ffff167224 */ /* 0x000fe200078e000e */
[----:B------:R-:W-:-:S03]  /*06e0*/  MOV R14, R23 ;  /* 0x00000017000e7202 */ /* 0x000fc60000000f00 */
[----:B------:R-:W-:Y:S01]  /*06f0*/  @!P2 IMAD.MOV R22, RZ, RZ, -R22 ;  /* 0x000000ffff16a224 */ /* 0x000fe200078e0a16 */
[----:B------:R-:W-:Y:S01]  /*0700*/  @!P3 LOP3.LUT R22, RZ, R0, RZ, 0x33, !PT ;  /* 0x00000000ff16b212 */ /* 0x000fe200078e33ff */
[----:B------:R-:W-:Y:S02]  /*0710*/  IMAD R23, R14, R21, RZ ;  /* 0x000000150e177224 */ /* 0x000fe400078e02ff */
[----:B------:R-:W-:-:S04]  /*0720*/  IMAD.MOV.U32 R14, RZ, RZ, RZ ;  /* 0x000000ffff0e7224 */ /* 0x000fc800078e00ff */
[----:B------:R-:W-:Y:S01]  /*0730*/  IMAD.HI.U32 R14, R15, R23, R14 ;  /* 0x000000170f0e7227 */ /* 0x000fe200078e000e */
[----:B------:R-:W-:Y:S02]  /*0740*/  IABS R15, R22 ;  /* 0x00000016000f7213 */ /* 0x000fe40000000000 */
[----:B------:R-:W-:-:S03]  /*0750*/  IABS R23, R2 ;  /* 0x0000000200177213 */ /* 0x000fc60000000000 */
[----:B------:R-:W-:Y:S01]  /*0760*/  IMAD.HI.U32 R14, R14, R15, RZ ;  /* 0x0000000f0e0e7227 */ /* 0x000fe200078e00ff */
[----:B------:R-:W0:Y:S04]  /*0770*/  I2F.RP R24, R23 ;  /* 0x0000001700187306 */ /* 0x000e280000209400 */
[----:B------:R-:W-:-:S05]  /*0780*/  IADD3 R14, PT, PT, -R14, RZ, RZ ;  /* 0x000000ff0e0e7210 */ /* 0x000fca0007ffe1ff */
[----:B------:R-:W-:-:S05]  /*0790*/  IMAD R14, R21, R14, R15 ;  /* 0x0000000e150e7224 */ /* 0x000fca00078e020f */
[----:B------:R-:W-:Y:S01]  /*07a0*/  ISETP.GT.U32.AND P1, PT, R21, R14, PT ;  /* 0x0000000e1500720c */ /* 0x000fe20003f24070 */
[----:B0-----:R-:W0:-:S12]  /*07b0*/  MUFU.RCP R24, R24 ;  /* 0x0000001800187308 */ /* 0x001e180000001000 */
[----:B------:R-:W-:-:S05]  /*07c0*/  @!P1 IMAD.IADD R14, R14, 0x1, -R21 ;  /* 0x000000010e0e9824 */ /* 0x000fca00078e0a15 */
[----:B------:R-:W-:Y:S01]  /*07d0*/  ISETP.GT.U32.AND P2, PT, R21, R14, PT ;  /* 0x0000000e1500720c */ /* 0x000fe20003f44070 */
[----:B0-----:R-:W-:Y:S01]  /*07e0*/  VIADD R15, R24, 0xffffffe ;  /* 0x0ffffffe180f7836 */ /* 0x001fe20000000000 */
[----:B------:R-:W-:Y:S02]  /*07f0*/  ISETP.GE.AND P3, PT, R22, RZ, PT ;  /* 0x000000ff1600720c */ /* 0x000fe40003f66270 */
[----:B------:R-:W-:-:S03]  /*0800*/  ISETP.NE.AND P1, PT, R8, RZ, PT ;  /* 0x000000ff0800720c */ /* 0x000fc60003f25270 */
[----:B------:R-:W0:Y:S06]  /*0810*/  F2I.FTZ.U32.TRUNC.NTZ R15, R15 ;  /* 0x0000000f000f7305 */ /* 0x000e2c000021f000 */
[----:B------:R-:W-:-:S05]  /*0820*/  @!P2 IADD3 R14, PT, PT, R14, -R21, RZ ;  /* 0x800000150e0ea210 */ /* 0x000fca0007ffe0ff */
[----:B------:R-:W-:Y:S02]  /*0830*/  IMAD.MOV.U32 R21, RZ, RZ, R14 ;  /* 0x000000ffff157224 */ /* 0x000fe400078e000e */
[----:B0-----:R-:W-:-:S03]  /*0840*/  IMAD.MOV R14, RZ, RZ, -R15 ;  /* 0x000000ffff0e7224 */ /* 0x001fc600078e0a0f */
[----:B------:R-:W-:Y:S02]  /*0850*/  @!P3 IADD3 R21, PT, PT, -R21, RZ, RZ ;  /* 0x000000ff1515b210 */ /* 0x000fe40007ffe1ff */
[----:B------:R-:W-:Y:S01]  /*0860*/  @!P1 LOP3.LUT R21, RZ, R8, RZ, 0x33, !PT ;  /* 0x00000008ff159212 */ /* 0x000fe200078e33ff */
[----:B------:R-:W-:Y:S02]  /*0870*/  IMAD R25, R14, R23, RZ ;  /* 0x000000170e197224 */ /* 0x000fe400078e02ff */
[----:B------:R-:W-:Y:S02]  /*0880*/  IMAD.MOV.U32 R14, RZ, RZ, RZ ;  /* 0x000000ffff0e7224 */ /* 0x000fe400078e00ff */
[----:B------:R-:W-:Y:S01]  /*0890*/  IMAD R20, R0, R21, R20 ;  /* 0x0000001500147224 */ /* 0x000fe200078e0214 */
[----:B---3--:R-:W-:Y:S01]  /*08a0*/  IABS R22, R9 ;  /* 0x0000000900167213 */ /* 0x008fe20000000000 */
[----:B------:R-:W-:-:S04]  /*08b0*/  IMAD.HI.U32 R14, R15, R25, R14 ;  /* 0x000000190f0e7227 */ /* 0x000fc800078e000e */
[----:B------:R-:W-:Y:S01]  /*08c0*/  IMAD.IADD R25, R13, 0x1, -R20 ;  /* 0x000000010d197824 */ /* 0x000fe200078e0a14 */
[----:B------:R-:W0:Y:S01]  /*08d0*/  I2F.RP R24, R22 ;  /* 0x0000001600187306 */ /* 0x000e220000209400 */
[----:B------:R-:W-:-:S03]  /*08e0*/  IABS R26, R2 ;  /* 0x00000002001a7213 */ /* 0x000fc60000000000 */
[----:B------:R-:W-:Y:S02]  /*08f0*/  IABS R15, R25 ;  /* 0x00000019000f7213 */ /* 0x000fe40000000000 */
[----:B------:R-:W-:-:S03]  /*0900*/  IADD3 R26, PT, PT, RZ, -R26, RZ ;  /* 0x8000001aff1a7210 */ /* 0x000fc60007ffe0ff */
[----:B------:R-:W-:-:S04]  /*0910*/  IMAD.HI.U32 R14, R14, R15, RZ ;  /* 0x0000000f0e0e7227 */ /* 0x000fc800078e00ff */
[----:B------:R-:W-:Y:S01]  /*0920*/  IMAD R26, R14, R26, R15 ;  /* 0x0000001a0e1a7224 */ /* 0x000fe200078e020f */
[----:B0-----:R-:W0:Y:S04]  /*0930*/  MUFU.RCP R24, R24 ;  /* 0x0000001800187308 */ /* 0x001e280000001000 */
[----:B------:R-:W-:Y:S02]  /*0940*/  ISETP.GT.U32.AND P3, PT, R23, R26, PT ;  /* 0x0000001a1700720c */ /* 0x000fe40003f64070 */
[----:B------:R-:W-:-:S11]  /*0950*/  LOP3.LUT R25, R25, R2, RZ, 0x3c, !PT ;  /* 0x0000000219197212 */ /* 0x000fd600078e3cff */
[----:B------:R-:W-:Y:S01]  /*0960*/  @!P3 IMAD.IADD R26, R26, 0x1, -R23 ;  /* 0x000000011a1ab824 */ /* 0x000fe200078e0a17 */
[----:B0-----:R-:W-:-:S04]  /*0970*/  IADD3 R15, PT, PT, R24, 0xffffffe, RZ ;  /* 0x0ffffffe180f7810 */ /* 0x001fc80007ffe0ff */
[----:B------:R-:W-:Y:S02]  /*0980*/  ISETP.GE.U32.AND P1, PT, R26, R23, PT ;  /* 0x000000171a00720c */ /* 0x000fe40003f26070 */
[----:B------:R-:W0:Y:S01]  /*0990*/  F2I.FTZ.U32.TRUNC.NTZ R15, R15 ;  /* 0x0000000f000f7305 */ /* 0x000e22000021f000 */
[----:B------:R-:W-:Y:S01]  /*09a0*/  @!P3 VIADD R14, R14, 0x1 ;  /* 0x000000010e0eb836 */ /* 0x000fe20000000000 */
[----:B------:R-:W-:Y:S02]  /*09b0*/  ISETP.GE.AND P2, PT, R25, RZ, PT ;  /* 0x000000ff1900720c */ /* 0x000fe40003f46270 */
[----:B------:R-:W-:-:S07]  /*09c0*/  ISETP.NE.AND P3, PT, R2, RZ, PT ;  /* 0x000000ff0200720c */ /* 0x000fce0003f65270 */
[----:B------:R-:W-:-:S04]  /*09d0*/  @P1 IADD3 R14, PT, PT, R14, 0x1, RZ ;  /* 0x000000010e0e1810 */ /* 0x000fc80007ffe0ff */
[----:B------:R-:W-:Y:S01]  /*09e0*/  MOV R24, R14 ;  /* 0x0000000e00187202 */ /* 0x000fe20000000f00 */
[----:B0-----:R-:W-:Y:S01]  /*09f0*/  IMAD.MOV R23, RZ, RZ, -R15 ;  /* 0x000000ffff177224 */ /* 0x001fe200078e0a0f */
[----:B------:R-:W-:-:S03]  /*0a00*/  MOV R14, RZ ;  /* 0x000000ff000e7202 */ /* 0x000fc60000000f00 */
[----:B------:R-:W-:Y:S01]  /*0a10*/  @!P2 IMAD.MOV R24, RZ, RZ, -R24 ;  /* 0x000000ffff18a224 */ /* 0x000fe200078e0a18 */
[----:B------:R-:W-:Y:S01]  /*0a20*/  @!P3 LOP3.LUT R24, RZ, R2, RZ, 0x33, !PT ;  /* 0x00000002ff18b212 */ /* 0x000fe200078e33ff */
[----:B------:R-:W-:-:S03]  /*0a30*/  IMAD R23, R23, R22, RZ ;  /* 0x0000001617177224 */ /* 0x000fc600078e02ff */
[----:B------:R-:W-:Y:S01]  /*0a40*/  IABS R25, R24 ;  /* 0x0000001800197213 */ /* 0x000fe20000000000 */
[----:B------:R-:W-:Y:S01]  /*0a50*/  IMAD.HI.U32 R14, R15, R23, R14 ;  /* 0x000000170f0e7227 */ /* 0x000fe200078e000e */
[----:B------:R-:W-:-:S05]  /*0a60*/  IABS R23, R3 ;  /* 0x0000000300177213 */ /* 0x000fca0000000000 */
[----:B------:R-:W-:Y:S01]  /*0a70*/  IMAD.HI.U32 R14, R14, R25, RZ ;  /* 0x000000190e0e7227 */ /* 0x000fe200078e00ff */
[----:B------:R-:W0:Y:S03]  /*0a80*/  I2F.RP R26, R23 ;  /* 0x00000017001a7306 */ /* 0x000e260000209400 */
[----:B------:R-:W-:-:S04]  /*0a90*/  IMAD.MOV R14, RZ, RZ, -R14 ;  /* 0x000000ffff0e7224 */ /* 0x000fc800078e0a0e */
[----:B------:R-:W-:-:S05]  /*0aa0*/  IMAD R25, R22, R14, R25 ;  /* 0x0000000e16197224 */ /* 0x000fca00078e0219 */
[----:B------:R-:W-:Y:S01]  /*0ab0*/  ISETP.GT.U32.AND P1, PT, R22, R25, PT ;  /* 0x000000191600720c */ /* 0x000fe20003f24070 */
[----:B0-----:R-:W0:Y:S01]  /*0ac0*/  MUFU.RCP R26, R26 ;  /* 0x0000001a001a7308 */ /* 0x001e220000001000 */
[----:B------:R-:W-:-:S11]  /*0ad0*/  ISETP.GE.AND P3, PT, R24, RZ, PT ;  /* 0x000000ff1800720c */ /* 0x000fd60003f66270 */
[----:B------:R-:W-:-:S04]  /*0ae0*/  @!P1 IADD3 R25, PT, PT, R25, -R22, RZ ;  /* 0x8000001619199210 */ /* 0x000fc80007ffe0ff */
[----:B------:R-:W-:Y:S01]  /*0af0*/  ISETP.GT.U32.AND P2, PT, R22, R25, PT ;  /* 0x000000191600720c */ /* 0x000fe20003f44070 */
[----:B0-----:R-:W-:Y:S01]  /*0b00*/  VIADD R14, R26, 0xffffffe ;  /* 0x0ffffffe1a0e7836 */ /* 0x001fe20000000000 */
[----:B------:R-:W-:-:S03]  /*0b10*/  ISETP.NE.AND P1, PT, R9, RZ, PT ;  /* 0x000000ff0900720c */ /* 0x000fc60003f25270 */
[----:B------:R-:W0:Y:S08]  /*0b20*/  F2I.FTZ.U32.TRUNC.NTZ R15, R14 ;  /* 0x0000000e000f7305 */ /* 0x000e30000021f000 */
[----:B------:R-:W-:-:S05]  /*0b30*/  @!P2 IADD3 R25, PT, PT, R25, -R22, RZ ;  /* 0x800000161919a210 */ /* 0x000fca0007ffe0ff */
[----:B------:R-:W-:Y:S01]  /*0b40*/  @!P3 IMAD.MOV R25, RZ, RZ, -R25 ;  /* 0x000000ffff19b224 */ /* 0x000fe200078e0a19 */
[----:B------:R-:W-:Y:S02]  /*0b50*/  @!P1 LOP3.LUT R25, RZ, R9, RZ, 0x33, !PT ;  /* 0x00000009ff199212 */ /* 0x000fe400078e33ff */
[----:B0-----:R-:W-:-:S03]  /*0b60*/  IADD3 R22, PT, PT, RZ, -R15, RZ ;  /* 0x8000000fff167210 */ /* 0x001fc60007ffe0ff */
[----:B------:R-:W-:Y:S01]  /*0b70*/  IMAD R20, R2, R25, R20 ;  /* 0x0000001902147224 */ /* 0x000fe200078e0214 */
[----:B------:R-:W-:Y:S01]  /*0b80*/  MOV R14, RZ ;  /* 0x000000ff000e7202 */ /* 0x000fe20000000f00 */
[----:B------:R-:W-:Y:S02]  /*0b90*/  IMAD R27, R22, R23, RZ ;  /* 0x00000017161b7224 */ /* 0x000fe400078e02ff */
[----:B------:R-:W-:Y:S01]  /*0ba0*/  IMAD.IADD R20, R13, 0x1, -R20 ;  /* 0x000000010d147824 */ /* 0x000fe200078e0a14 */
[----:B------:R-:W-:Y:S01]  /*0bb0*/  IABS R22, R3 ;  /* 0x0000000300167213 */ /* 0x000fe20000000000 */
[----:B------:R-:W-:-:S03]  /*0bc0*/  IMAD.HI.U32 R14, R15, R27, R14 ;  /* 0x0000001b0f0e7227 */ /* 0x000fc600078e000e */
[----:B------:R-:W-:Y:S01]  /*0bd0*/  IABS R15, R20 ;  /* 0x00000014000f7213 */ /* 0x000fe20000000000 */
[----:B------:R-:W-:-:S04]  /*0be0*/  IMAD.MOV R24, RZ, RZ, -R22 ;  /* 0x000000ffff187224 */ /* 0x000fc800078e0a16 */
[----:B------:R-:W-:-:S04]  /*0bf0*/  IMAD.HI.U32 R22, R14, R15, RZ ;  /* 0x0000000f0e167227 */ /* 0x000fc800078e00ff */
[----:B------:R-:W-:-:S05]  /*0c00*/  IMAD R14, R22, R24, R15 ;  /* 0x00000018160e7224 */ /* 0x000fca00078e020f */
[----:B------:R-:W-:Y:S02]  /*0c10*/  ISETP.GT.U32.AND P2, PT, R23, R14, PT ;  /* 0x0000000e1700720c */ /* 0x000fe40003f44070 */
[----:B------:R-:W-:-:S11]  /*0c20*/  LOP3.LUT R20, R20, R3, RZ, 0x3c, !PT ;  /* 0x0000000314147212 */ /* 0x000fd600078e3cff */
[----:B------:R-:W-:-:S04]  /*0c30*/  @!P2 IADD3 R14, PT, PT, R14, -R23, RZ ;  /* 0x800000170e0ea210 */ /* 0x000fc80007ffe0ff */
[----:B------:R-:W-:Y:S02]  /*0c40*/  ISETP.GE.U32.AND P1, PT, R14, R23, PT ;  /* 0x000000170e00720c */ /* 0x000fe40003f26070 */
[----:B------:R-:W-:Y:S01]  /*0c50*/  ISETP.GE.AND P3, PT, R20, RZ, PT ;  /* 0x000000ff1400720c */ /* 0x000fe20003f66270 */
[----:B------:R-:W-:Y:S01]  /*0c60*/  @!P2 VIADD R22, R22, 0x1 ;  /* 0x000000011616a836 */ /* 0x000fe20000000000 */
[----:B------:R-:W0:Y:S01]  /*0c70*/  LDC.64 R14, c[0x0][0x3a0] ;  /* 0x0000e800ff0e7b82 */ /* 0x000e220000000a00 */
[----:B------:R-:W-:-:S08]  /*0c80*/  IMAD R18, R18, UR4, R21 ;  /* 0x0000000412127c24 */ /* 0x000fd0000f8e0215 */
[----:B------:R-:W-:Y:S01]  /*0c90*/  @P1 IADD3 R22, PT, PT, R22, 0x1, RZ ;  /* 0x0000000116161810 */ /* 0x000fe20007ffe0ff */
[----:B------:R-:W-:-:S04]  /*0ca0*/  IMAD R18, R19, UR7, R18 ;  /* 0x0000000713127c24 */ /* 0x000fc8000f8e0212 */
[----:B------:R-:W-:Y:S02]  /*0cb0*/  @!P3 IMAD.MOV R22, RZ, RZ, -R22 ;  /* 0x000000ffff16b224 */ /* 0x000fe400078e0a16 */
[----:B------:R-:W-:-:S03]  /*0cc0*/  IMAD R25, R18, UR11, R25 ;  /* 0x0000000b12197c24 */ /* 0x000fc6000f8e0219 */
[----:B------:R-:W-:-:S05]  /*0cd0*/  SEL R22, R12, R22, !P0 ;  /* 0x000000160c167207 */ /* 0x000fca0004000000 */
[----:B------:R-:W-:-:S04]  /*0ce0*/  IMAD R25, R25, UR10, R22 ;  /* 0x0000000a19197c24 */ /* 0x000fc8000f8e0216 */
[----:B0-----:R-:W-:Y:S01]  /*0cf0*/  IMAD.WIDE R14, R25, 0x8, R14 ;  /* 0x00000008190e7825 */ /* 0x001fe200078e020e */
[----:B------:R-:W-:-:S04]  /*0d00*/  IADD3 R13, PT, PT, R11, R13, RZ ;  /* 0x0000000d0b0d7210 */ /* 0x000fc80007ffe0ff */
[----:B--2---:R0:W-:Y:S01]  /*0d10*/  STG.E.64 desc[UR8][R14.64], R16 ;  /* 0x000000100e007986 */ /* 0x0041e2000c101b08 */
[----:B------:R-:W-:-:S13]  /*0d20*/  ISETP.GE.AND P1, PT, R13, R4, PT ;  /* 0x000000040d00720c */ /* 0x000fda0003f26270 */
[----:B0-----:R-:W-:Y:S05]  /*0d30*/  @!P1 BRA `(.L_x_66) ;  /* 0xfffffff400409947 */ /* 0x001fea000383ffff */
[----:B------:R-:W-:Y:S05]  /*0d40*/  EXIT ;  /* 0x000000000000794d */ /* 0x000fea0003800000 */
.L_x_67:
        /* <DEDUP_REMOVED lines=11> */
.L_x_1073:


//--------------------- .text._Z28_permutedims_5D_5_4_3_2_1_32PfiiiiiS_iiii --------------------------
	.section	.text._Z28_permutedims_5D_5_4_3_2_1_32PfiiiiiS_iiii,"ax",@progbits
	.align	128
        .global         _Z28_permutedims_5D_5_4_3_2_1_32PfiiiiiS_iiii
        .type           _Z28_permutedims_5D_5_4_3_2_1_32PfiiiiiS_iiii,@function
        .size           _Z28_permutedims_5D_5_4_3_2_1_32PfiiiiiS_iiii,(.L_x_1074 - _Z28_permutedims_5D_5_4_3_2_1_32PfiiiiiS_iiii)
        .other          _Z28_permutedims_5D_5_4_3_2_1_32PfiiiiiS_iiii,@"STO_CUDA_ENTRY STV_DEFAULT"
_Z28_permutedims_5D_5_4_3_2_1_32PfiiiiiS_iiii:
.text._Z28_permutedims_5D_5_4_3_2_1_32PfiiiiiS_iiii:
        /* <DEDUP_REMOVED lines=36> */
.L_x_68:
        /* <DEDUP_REMOVED lines=12> */
[----:B-1----:R-:W1:Y:S03]  /*0300*/  MUFU.RCP R24, R24 ;  /* 0x0000001800187308 */ /* 0x002e660000001000 */
        /* <DEDUP_REMOVED lines=8> */
[----:B------:R-:W-:Y:S02]  /*0390*/  IMAD.MOV.U32 R14, RZ, RZ, RZ ;  /* 0x000000ffff0e7224 */ /* 0x000fe400078e00ff */
[----:B-1----:R-:W-:Y:S02]  /*03a0*/  VIADD R25, R24, 0xffffffe ;  /* 0x0ffffffe18197836 */ /* 0x002fe40000000000 */
[----:B------:R-:W-:-:S08]  /*03b0*/  @P1 VIADD R17, R17, 0x1 ;  /* 0x0000000111111836 */ /* 0x000fd00000000000 */
        /* <DEDUP_REMOVED lines=21> */
[----:B0-----:R-:W-:-:S09]  /*0510*/  MOV R14, RZ ;  /* 0x000000ff000e7202 */ /* 0x001fd20000000f00 */
[----:B------:R-:W-:Y:S02]  /*0520*/  @!P2 IMAD.IADD R19, R19, 0x1, -R16 ;  /* 0x000000011313a824 */ /* 0x000fe400078e0a10 */
[----:B-1----:R-:W-:-:S03]  /*0530*/  IMAD.MOV R16, RZ, RZ, -R15 ;  /* 0x000000ffff107224 */ /* 0x002fc600078e0a0f */
[----:B------:R-:W-:Y:S02]  /*0540*/  @!P3 IADD3 R19, PT, PT, -R19, RZ, RZ ;  /* 0x000000ff1313b210 */ /* 0x000fe40007ffe1ff */
[----:B------:R-:W-:Y:S01]  /*0550*/  @!P1 LOP3.LUT R19, RZ, R7, RZ, 0x33, !PT ;  /* 0x00000007ff139212 */ /* 0x000fe200078e33ff */
[----:B------:R-:W-:Y:S01]  /*0560*/  IMAD.MOV.U32 R17, RZ, RZ, R16 ;  /* 0x000000ffff117224 */ /* 0x000fe200078e0010 */
[----:B------:R-:W-:-:S03]  /*0570*/  IABS R16, R0 ;  /* 0x0000000000107213 */ /* 0x000fc60000000000 */
[----:B------:R-:W-:Y:S02]  /*0580*/  IMAD R20, R19, R6, R18 ;  /* 0x0000000613147224 */ /* 0x000fe400078e0212 */
[----:B------:R-:W-:Y:S02]  /*0590*/  IMAD R17, R17, R22, RZ ;  /* 0x0000001611117224 */ /* 0x000fe400078e02ff */
[----:B------:R-:W-:Y:S02]  /*05a0*/  IMAD.IADD R23, R13, 0x1, -R20 ;  /* 0x000000010d177824 */ /* 0x000fe400078e0a14 */
[----:B------:R-:W-:-:S03]  /*05b0*/  IMAD.HI.U32 R14, R15, R17, R14 ;  /* 0x000000110f0e7227 */ /* 0x000fc600078e000e */
[----:B------:R-:W-:Y:S01]  /*05c0*/  IABS R15, R23 ;  /* 0x00000017000f7213 */ /* 0x000fe20000000000 */
[----:B------:R-:W-:Y:S01]  /*05d0*/  IMAD.MOV R16, RZ, RZ, -R16 ;  /* 0x000000ffff107224 */ /* 0x000fe200078e0a10 */
[----:B------:R-:W-:-:S03]  /*05e0*/  LOP3.LUT R23, R23, R0, RZ, 0x3c, !PT ;  /* 0x0000000017177212 */ /* 0x000fc600078e3cff */
[----:B------:R-:W-:Y:S01]  /*05f0*/  IMAD.HI.U32 R14, R14, R15, RZ ;  /* 0x0000000f0e0e7227 */ /* 0x000fe200078e00ff */
[----:B------:R-:W-:-:S03]  /*0600*/  ISETP.GE.AND P2, PT, R23, RZ, PT ;  /* 0x000000ff1700720c */ /* 0x000fc60003f46270 */
[----:B------:R-:W-:Y:S02]  /*0610*/  IMAD R15, R14, R16, R15 ;  /* 0x000000100e0f7224 */ /* 0x000fe400078e020f */
[----:B------:R-:W0:Y:S03]  /*0620*/  LDC.64 R16, c[0x0][0x380] ;  /* 0x0000e000ff107b82 */ /* 0x000e260000000a00 */
[----:B------:R-:W-:-:S13]  /*0630*/  ISETP.GT.U32.AND P3, PT, R22, R15, PT ;  /* 0x0000000f1600720c */ /* 0x000fda0003f64070 */
[-C--:B------:R-:W-:Y:S01]  /*0640*/  @!P3 IADD3 R15, PT, PT, R15, -R22.reuse, RZ ;  /* 0x800000160f0fb210 */ /* 0x080fe20007ffe0ff */
[----:B------:R-:W-:Y:S01]  /*0650*/  @!P3 VIADD R14, R14, 0x1 ;  /* 0x000000010e0eb836 */ /* 0x000fe20000000000 */
[----:B------:R-:W-:Y:S02]  /*0660*/  ISETP.NE.AND P3, PT, R0, RZ, PT ;  /* 0x000000ff0000720c */ /* 0x000fe40003f65270 */
[----:B------:R-:W-:Y:S02]  /*0670*/  ISETP.GE.U32.AND P1, PT, R15, R22, PT ;  /* 0x000000160f00720c */ /* 0x000fe40003f26070 */
[----:B------:R-:W1:Y:S01]  /*0680*/  F2I.FTZ.U32.TRUNC.NTZ R15, R25 ;  /* 0x00000019000f7305 */ /* 0x000e62000021f000 */
[----:B0-----:R-:W-:-:S06]  /*0690*/  IMAD.WIDE R16, R13, 0x4, R16 ;  /* 0x000000040d107825 */ /* 0x001fcc00078e0210 */
[----:B------:R3:W2:Y:S04]  /*06a0*/  LDG.E R17, desc[UR8][R16.64] ;  /* 0x0000000810117981 */ /* 0x0006a8000c1e1900 */
[----:B------:R-:W-:Y:S01]  /*06b0*/  @P1 IADD3 R14, PT, PT, R14, 0x1, RZ ;  /* 0x000000010e0e1810 */ /* 0x000fe20007ffe0ff */
[----:B-1----:R-:W-:-:S04]  /*06c0*/  IMAD.MOV R23, RZ, RZ, -R15 ;  /* 0x000000ffff177224 */ /* 0x002fc800078e0a0f */
[----:B------:R-:W-:Y:S01]  /*06d0*/  IMAD.MOV.U32 R22, RZ, RZ, R14 ;  /* 0x000000ffff167224 */ /* 0x000fe200078e000e */
[----:B------:R-:W-:-:S03]  /*06e0*/  MOV R14, R23 ;  /* 0x00000017000e7202 */ /* 0x000fc60000000f00 */
[----:B------:R-:W-:Y:S01]  /*06f0*/  @!P2 IMAD.MOV R22, RZ, RZ, -R22 ;  /* 0x000000ffff16a224 */ /* 0x000fe200078e0a16 */
[----:B------:R-:W-:Y:S01]  /*0700*/  @!P3 LOP3.LUT R22, RZ, R0, RZ, 0x33, !PT ;  /* 0x00000000ff16b212 */ /* 0x000fe200078e33ff */
[----:B------:R-:W-:-:S03]  /*0710*/  IMAD R23, R14, R21, RZ ;  /* 0x000000150e177224 */ /* 0x000fc600078e02ff */
[----:B------:R-:W-:Y:S01]  /*0720*/  IABS R24, R22 ;  /* 0x0000001600187213 */ /* 0x000fe20000000000 */
[----:B------:R-:W-:-:S04]  /*0730*/  IMAD.MOV.U32 R14, RZ, RZ, RZ ;  /* 0x000000ffff0e7224 */ /* 0x000fc800078e00ff */
[----:B------:R-:W-:Y:S01]  /*0740*/  IMAD.HI.U32 R14, R15, R23, R14 ;  /* 0x000000170f0e7227 */ /* 0x000fe200078e000e */
[----:B------:R-:W-:Y:S02]  /*0750*/  IABS R23, R2 ;  /* 0x0000000200177213 */ /* 0x000fe40000000000 */
[----:B------:R-:W-:Y:S02]  /*0760*/  MOV R15, R24 ;  /* 0x00000018000f7202 */ /* 0x000fe40000000f00 */
[----:B------:R-:W0:Y:S03]  /*0770*/  I2F.RP R24, R23 ;  /* 0x0000001700187306 */ /* 0x000e260000209400 */
[----:B------:R-:W-:-:S04]  /*0780*/  IMAD.HI.U32 R14, R14, R15, RZ ;  /* 0x0000000f0e0e7227 */ /* 0x000fc800078e00ff */
[----:B------:R-:W-:-:S04]  /*0790*/  IMAD.MOV R14, RZ, RZ, -R14 ;  /* 0x000000ffff0e7224 */ /* 0x000fc800078e0a0e */
[C---:B------:R-:W-:Y:S01]  /*07a0*/  IMAD R14, R21.reuse, R14, R15 ;  /* 0x0000000e150e7224 */ /* 0x040fe200078e020f */
[----:B0-----:R-:W0:Y:S04]  /*07b0*/  MUFU.RCP R24, R24 ;  /* 0x0000001800187308 */ /* 0x001e280000001000 */
[----:B------:R-:W-:-:S13]  /*07c0*/  ISETP.GT.U32.AND P1, PT, R21, R14, PT ;  /* 0x0000000e1500720c */ /* 0x000fda0003f24070 */
[----:B------:R-:W-:Y:S01]  /*07d0*/  @!P1 IMAD.IADD R14, R14, 0x1, -R21 ;  /* 0x000000010e0e9824 */ /* 0x000fe200078e0a15 */
[----:B0-----:R-:W-:-:S04]  /*07e0*/  IADD3 R15, PT, PT, R24, 0xffffffe, RZ ;  /* 0x0ffffffe180f7810 */ /* 0x001fc80007ffe0ff */
[----:B------:R-:W-:Y:S02]  /*07f0*/  ISETP.GT.U32.AND P2, PT, R21, R14, PT ;  /* 0x0000000e1500720c */ /* 0x000fe40003f44070 */
[----:B------:R-:W-:Y:S01]  /*0800*/  ISETP.GE.AND P3, PT, R22, RZ, PT ;  /* 0x000000ff1600720c */ /* 0x000fe20003f66270 */
[----:B------:R-:W0:Y:S01]  /*0810*/  F2I.FTZ.U32.TRUNC.NTZ R15, R15 ;  /* 0x0000000f000f7305 */ /* 0x000e22000021f000 */
[----:B------:R-:W-:-:S09]  /*0820*/  ISETP.NE.AND P1, PT, R8, RZ, PT ;  /* 0x000000ff0800720c */ /* 0x000fd20003f25270 */
[----:B------:R-:W-:-:S04]  /*0830*/  @!P2 IMAD.IADD R14, R14, 0x1, -R21 ;  /* 0x000000010e0ea824 */ /* 0x000fc800078e0a15 */
[----:B------:R-:W-:Y:S01]  /*0840*/  IMAD.MOV.U32 R21, RZ, RZ, R14 ;  /* 0x000000ffff157224 */ /* 0x000fe200078e000e */
[----:B0-----:R-:W-:-:S03]  /*0850*/  IADD3 R14, PT, PT, RZ, -R15, RZ ;  /* 0x8000000fff0e7210 */ /* 0x001fc60007ffe0ff */
[----:B------:R-:W-:Y:S01]  /*0860*/  @!P3 IMAD.MOV R21, RZ, RZ, -R21 ;  /* 0x000000ffff15b224 */ /* 0x000fe200078e0a15 */
[----:B------:R-:W-:Y:S01]  /*0870*/  @!P1 LOP3.LUT R21, RZ, R8, RZ, 0x33, !PT ;  /* 0x00000008ff159212 */ /* 0x000fe200078e33ff */
[----:B------:R-:W-:Y:S02]  /*0880*/  IMAD R25, R14, R23, RZ ;  /* 0x000000170e197224 */ /* 0x000fe400078e02ff */
[----:B------:R-:W-:Y:S02]  /*0890*/  IMAD.MOV.U32 R14, RZ, RZ, RZ ;  /* 0x000000ffff0e7224 */ /* 0x000fe400078e00ff */
[----:B------:R-:W-:Y:S01]  /*08a0*/  IMAD R20, R0, R21, R20 ;  /* 0x0000001500147224 */ /* 0x000fe200078e0214 */
[----:B---3--:R-:W-:Y:S01]  /*08b0*/  IABS R16, R9 ;  /* 0x0000000900107213 */ /* 0x008fe20000000000 */
[----:B------:R-:W-:-:S03]  /*08c0*/  IMAD.HI.U32 R14, R15, R25, R14 ;  /* 0x000000190f0e7227 */ /* 0x000fc600078e000e */
[----:B------:R-:W-:Y:S01]  /*08d0*/  IADD3 R25, PT, PT, -R20, R13, RZ ;  /* 0x0000000d14197210 */ /* 0x000fe20007ffe1ff */
[----:B------:R-:W0:Y:S01]  /*08e0*/  I2F.RP R22, R16 ;  /* 0x0000001000167306 */ /* 0x000e220000209400 */
[----:B------:R-:W-:Y:S02]  /*08f0*/  IABS R24, R2 ;  /* 0x0000000200187213 */ /* 0x000fe40000000000 */
[----:B------:R-:W-:-:S03]  /*0900*/  IABS R15, R25 ;  /* 0x00000019000f7213 */ /* 0x000fc60000000000 */
[----:B------:R-:W-:Y:S02]  /*0910*/  IMAD.MOV R24, RZ, RZ, -R24 ;  /* 0x000000ffff187224 */ /* 0x000fe400078e0a18 */
[----:B------:R-:W-:-:S04]  /*0920*/  IMAD.HI.U32 R14, R14, R15, RZ ;  /* 0x0000000f0e0e7227 */ /* 0x000fc800078e00ff */
[----:B------:R-:W-:Y:S01]  /*0930*/  IMAD R24, R14, R24, R15 ;  /* 0x000000180e187224 */ /* 0x000fe200078e020f */
[----:B0-----:R-:W0:Y:S04]  /*0940*/  MUFU.RCP R22, R22 ;  /* 0x0000001600167308 */ /* 0x001e280000001000 */
[----:B------:R-:W-:Y:S02]  /*0950*/  ISETP.GT.U32.AND P3, PT, R23, R24, PT ;  /* 0x000000181700720c */ /* 0x000fe40003f64070 */
[----:B------:R-:W-:-:S11]  /*0960*/  LOP3.LUT R25, R25, R2, RZ, 0x3c, !PT ;  /* 0x0000000219197212 */ /* 0x000fd600078e3cff */
[----:B------:R-:W-:Y:S01]  /*0970*/  @!P3 IADD3 R24, PT, PT, R24, -R23, RZ ;  /* 0x800000171818b210 */ /* 0x000fe20007ffe0ff */
[----:B0-----:R-:W-:-:S03]  /*0980*/  VIADD R15, R22, 0xffffffe ;  /* 0x0ffffffe160f7836 */ /* 0x001fc60000000000 */
[----:B------:R-:W-:Y:S02]  /*0990*/  ISETP.GE.U32.AND P1, PT, R24, R23, PT ;  /* 0x000000171800720c */ /* 0x000fe40003f26070 */
[----:B------:R-:W-:Y:S01]  /*09a0*/  @!P3 IADD3 R14, PT, PT, R14, 0x1, RZ ;  /* 0x000000010e0eb810 */ /* 0x000fe20007ffe0ff */
[----:B------:R-:W0:Y:S01]  /*09b0*/  F2I.FTZ.U32.TRUNC.NTZ R15, R15 ;  /* 0x0000000f000f7305 */ /* 0x000e22000021f000 */
[----:B------:R-:W-:Y:S02]  /*09c0*/  ISETP.GE.AND P2, PT, R25, RZ, PT ;  /* 0x000000ff1900720c */ /* 0x000fe40003f46270 */
[----:B------:R-:W-:-:S07]  /*09d0*/  ISETP.NE.AND P3, PT, R2, RZ, PT ;  /* 0x000000ff0200720c */ /* 0x000fce0003f65270 */
[----:B------:R-:W-:-:S05]  /*09e0*/  @P1 VIADD R14, R14, 0x1 ;  /* 0x000000010e0e1836 */ /* 0x000fca0000000000 */
[----:B------:R-:W-:Y:S01]  /*09f0*/  MOV R23, R14 ;  /* 0x0000000e00177202 */ /* 0x000fe20000000f00 */
[----:B0-----:R-:W-:-:S03]  /*0a00*/  IMAD.MOV R25, RZ, RZ, -R15 ;  /* 0x000000ffff197224 */ /* 0x001fc600078e0a0f */
[----:B------:R-:W-:Y:S02]  /*0a10*/  @!P2 IADD3 R23, PT, PT, -R23, RZ, RZ ;  /* 0x000000ff1717a210 */ /* 0x000fe40007ffe1ff */
[----:B------:R-:W-:Y:S01]  /*0a20*/  @!P3 LOP3.LUT R23, RZ, R2, RZ, 0x33, !PT ;  /* 0x00000002ff17b212 */ /* 0x000fe200078e33ff */
[----:B------:R-:W-:Y:S02]  /*0a30*/  IMAD R25, R25, R16, RZ ;  /* 0x0000001019197224 */ /* 0x000fe400078e02ff */
[----:B------:R-:W-:Y:S01]  /*0a40*/  IMAD.MOV.U32 R14, RZ, RZ, RZ ;  /* 0x000000ffff0e7224 */ /* 0x000fe200078e00ff */
[----:B------:R-:W-:-:S03]  /*0a50*/  IABS R22, R23 ;  /* 0x0000001700167213 */ /* 0x000fc60000000000 */
[----:B------:R-:W-:Y:S01]  /*0a60*/  IMAD.HI.U32 R14, R15, R25, R14 ;  /* 0x000000190f0e7227 */ /* 0x000fe200078e000e */
[----:B------:R-:W-:Y:S02]  /*0a70*/  MOV R25, R22 ;  /* 0x0000001600197202 */ /* 0x000fe40000000f00 */
[----:B------:R-:W-:-:S03]  /*0a80*/  IABS R15, R3 ;  /* 0x00000003000f7213 */ /* 0x000fc60000000000 */
[----:B------:R-:W-:-:S04]  /*0a90*/  IMAD.HI.U32 R14, R14, R25, RZ ;  /* 0x000000190e0e7227 */ /* 0x000fc800078e00ff */
[----:B------:R-:W-:Y:S01]  /*0aa0*/  IMAD.MOV.U32 R22, RZ, RZ, R15 ;  /* 0x000000ffff167224 */ /* 0x000fe200078e000f */
[----:B------:R-:W-:-:S03]  /*0ab0*/  IADD3 R14, PT, PT, -R14, RZ, RZ ;  /* 0x000000ff0e0e7210 */ /* 0x000fc60007ffe1ff */
[----:B------:R-:W0:Y:S02]  /*0ac0*/  I2F.RP R24, R22 ;  /* 0x0000001600187306 */ /* 0x000e240000209400 */
[----:B------:R-:W-:-:S05]  /*0ad0*/  IMAD R25, R16, R14, R25 ;  /* 0x0000000e10197224 */ /* 0x000fca00078e0219 */
[----:B------:R-:W-:Y:S01]  /*0ae0*/  ISETP.GT.U32.AND P1, PT, R16, R25, PT ;  /* 0x000000191000720c */ /* 0x000fe20003f24070 */
[----:B0-----:R-:W0:-:S12]  /*0af0*/  MUFU.RCP R24, R24 ;  /* 0x0000001800187308 */ /* 0x001e180000001000 */
[----:B------:R-:W-:-:S05]  /*0b00*/  @!P1 IMAD.IADD R25, R25, 0x1, -R16 ;  /* 0x0000000119199824 */ /* 0x000fca00078e0a10 */
[----:B------:R-:W-:Y:S02]  /*0b10*/  ISETP.GT.U32.AND P2, PT, R16, R25, PT ;  /* 0x000000191000720c */ /* 0x000fe40003f44070 */
[----:B------:R-:W-:Y:S02]  /*0b20*/  ISETP.GE.AND P3, PT, R23, RZ, PT ;  /* 0x000000ff1700720c */ /* 0x000fe40003f66270 */
[----:B------:R-:W-:Y:S02]  /*0b30*/  ISETP.NE.AND P1, PT, R9, RZ, PT ;  /* 0x000000ff0900720c */ /* 0x000fe40003f25270 */
[----:B0-----:R-:W-:-:S04]  /*0b40*/  IADD3 R14, PT, PT, R24, 0xffffffe, RZ ;  /* 0x0ffffffe180e7810 */ /* 0x001fc80007ffe0ff */
[----:B------:R-:W0:Y:S03]  /*0b50*/  F2I.FTZ.U32.TRUNC.NTZ R15, R14 ;  /* 0x0000000e000f7305 */ /* 0x000e26000021f000 */
[----:B------:R-:W-:-:S05]  /*0b60*/  @!P2 IMAD.IADD R25, R25, 0x1, -R16 ;  /* 0x000000011919a824 */ /* 0x000fca00078e0a10 */
[----:B------:R-:W-:-:S05]  /*0b70*/  MOV R23, R25 ;  /* 0x0000001900177202 */ /* 0x000fca0000000f00 */
        /* <DEDUP_REMOVED lines=29> */
[----:B--2---:R0:W-:Y:S01]  /*0d50*/  STG.E desc[UR8][R14.64], R17 ;  /* 0x000000110e007986 */ /* 0x0041e2000c101908 */
[----:B------:R-:W-:-:S13]  /*0d60*/  ISETP.GE.AND P1, PT, R13, R4, PT ;  /* 0x000000040d00720c */ /* 0x000fda0003f26270 */
[----:B0-----:R-:W-:Y:S05]  /*0d70*/  @!P1 BRA `(.L_x_68) ;  /* 0xfffffff400309947 */ /* 0x001fea000383ffff */
[----:B------:R-:W-:Y:S05]  /*0d80*/  EXIT ;  /* 0x000000000000794d */ /* 0x000fea0003800000 */
.L_x_69:
        /* <DEDUP_REMOVED lines=15> */
.L_x_1074:


//--------------------- .text._Z28_permutedims_5D_5_4_3_1_2_64PdiiiiiS_iiii --------------------------
	.section	.text._Z28_permutedims_5D_5_4_3_1_2_64PdiiiiiS_iiii,"ax",@progbits
	.align	128
        .global         _Z28_permutedims_5D_5_4_3_1_2_64PdiiiiiS_iiii
        .type           _Z28_permutedims_5D_5_4_3_1_2_64PdiiiiiS_iiii,@function
        .size           _Z28_permutedims_5D_5_4_3_1_2_64PdiiiiiS_iiii,(.L_x_1075 - _Z28_permutedims_5D_5_4_3_1_2_64PdiiiiiS_iiii)
        .other          _Z28_permutedims_5D_5_4_3_1_2_64PdiiiiiS_iiii,@"STO_CUDA_ENTRY STV_DEFAULT"
_Z28_permutedims_5D_5_4_3_1_2_64PdiiiiiS_iiii:
.text._Z28_permutedims_5D_5_4_3_1_2_64PdiiiiiS_iiii:
        /* <DEDUP_REMOVED lines=36> */
.L_x_70:
        /* <DEDUP_REMOVED lines=177> */
.L_x_71:
        /* <DEDUP_REMOVED lines=11> */
.L_x_1075:


//--------------------- .text._Z28_permutedims_5D_5_4_3_1_2_32PfiiiiiS_iiii --------------------------
	.section	.text._Z28_permutedims_5D_5_4_3_1_2_32PfiiiiiS_iiii,"ax",@progbits
	.align	128
        .global         _Z28_permutedims_5D_5_4_3_1_2_32PfiiiiiS_iiii
        .type           _Z28_permutedims_5D_5_4_3_1_2_32PfiiiiiS_iiii,@function
        .size           _Z28_permutedims_5D_5_4_3_1_2_32PfiiiiiS_iiii,(.L_x_1076 - _Z28_permutedims_5D_5_4_3_1_2_32PfiiiiiS_iiii)
        .other          _Z28_permutedims_5D_5_4_3_1_2_32PfiiiiiS_iiii,@"STO_CUDA_ENTRY STV_DEFAULT"
_Z28_permutedims_5D_5_4_3_1_2_32PfiiiiiS_iiii:
.text._Z28_permutedims_5D_5_4_3_1_2_32PfiiiiiS_iiii:
        /* <DEDUP_REMOVED lines=36> */
.L_x_72:
        /* <DEDUP_REMOVED lines=181> */
.L_x_73:
        /* <DEDUP_REMOVED lines=15> */
.L_x_1076:


//--------------------- .text._Z28_permutedims_5D_5_4_2_3_1_64PdiiiiiS_iiii --------------------------
	.section	.text._Z28_permutedims_5D_5_4_2_3_1_64PdiiiiiS_iiii,"ax",@progbits
	.align	128
        .global         _Z28_permutedims_5D_5_4_2_3_1_64PdiiiiiS_iiii
        .type           _Z28_permutedims_5D_5_4_2_3_1_64PdiiiiiS_iiii,@function
        .size           _Z28_permutedims_5D_5_4_2_3_1_64PdiiiiiS_iiii,(.L_x_1077 - _Z28_permutedims_5D_5_4_2_3_1_64PdiiiiiS_iiii)
        .other          _Z28_permutedims_5D_5_4_2_3_1_64PdiiiiiS_iiii,@"STO_CUDA_ENTRY STV_DEFAULT"
_Z28_permutedims_5D_5_4_2_3_1_64PdiiiiiS_iiii:
.text._Z28_permutedims_5D_5_4_2_3_1_64PdiiiiiS_iiii:
        /* <DEDUP_REMOVED lines=36> */
.L_x_74:
        /* <DEDUP_REMOVED lines=177> */
.L_x_75:
        /* <DEDUP_REMOVED lines=11> */
.L_x_1077:


//--------------------- .text._Z28_permutedims_5D_5_4_2_3_1_32PfiiiiiS_iiii --------------------------
	.section	.text._Z28_permutedims_5D_5_4_2_3_1_32PfiiiiiS_iiii,"ax",@progbits
	.align	128
        .global         _Z28_permutedims_5D_5_4_2_3_1_32PfiiiiiS_iiii
        .type           _Z28_permutedims_5D_5_4_2_3_1_32PfiiiiiS_iiii,@function
        .size           _Z28_permutedims_5D_5_4_2_3_1_32PfiiiiiS_iiii,(.L_x_1078 - _Z28_permutedims_5D_5_4_2_3_1_32PfiiiiiS_iiii)
        .other          _Z28_permutedims_5D_5_4_2_3_1_32PfiiiiiS_iiii,@"STO_CUDA_ENTRY STV_DEFAULT"
_Z28_permutedims_5D_5_4_2_3_1_32PfiiiiiS_iiii:
.text._Z28_permutedims_5D_5_4_2_3_1_32PfiiiiiS_iiii:
        /* <DEDUP_REMOVED lines=36> */
.L_x_76:
        /* <DEDUP_REMOVED lines=181> */
.L_x_77:
        /* <DEDUP_REMOVED lines=15> */
.L_x_1078:


//--------------------- .text._Z28_permutedims_5D_5_4_2_1_3_64PdiiiiiS_iiii --------------------------
	.section	.text._Z28_permutedims_5D_5_4_2_1_3_64PdiiiiiS_iiii,"ax",@progbits
	.align	128
        .global         _Z28_permutedims_5D_5_4_2_1_3_64PdiiiiiS_iiii
        .type           _Z28_permutedims_5D_5_4_2_1_3_64PdiiiiiS_iiii,@function
        .size           _Z28_permutedims_5D_5_4_2_1_3_64PdiiiiiS_iiii,(.L_x_1079 - _Z28_permutedims_5D_5_4_2_1_3_64PdiiiiiS_iiii)
        .other          _Z28_permutedims_5D_5_4_2_1_3_64PdiiiiiS_iiii,@"STO_CUDA_ENTRY STV_DEFAULT"
_Z28_permutedims_5D_5_4_2_1_3_64PdiiiiiS_iiii:
.text._Z28_permutedims_5D_5_4_2_1_3_64PdiiiiiS_iiii:
        /* <DEDUP_REMOVED lines=36> */
.L_x_78:
        /* <DEDUP_REMOVED lines=177> */
.L_x_79:
        /* <DEDUP_REMOVED lines=11> */
.L_x_1079:


//--------------------- .text._Z28_permutedims_5D_5_4_2_1_3_32PfiiiiiS_iiii --------------------------
	.section	.text._Z28_permutedims_5D_5_4_2_1_3_32PfiiiiiS_iiii,"ax",@progbits
	.align	128
        .global         _Z28_permutedims_5D_5_4_2_1_3_32PfiiiiiS_iiii
        .type           _Z28_permutedims_5D_5_4_2_1_3_32PfiiiiiS_iiii,@function
        .size           _Z28_permutedims_5D_5_4_2_1_3_32PfiiiiiS_iiii,(.L_x_1080 - _Z28_permutedims_5D_5_4_2_1_3_32PfiiiiiS_iiii)
        .other          _Z28_permutedims_5D_5_4_2_1_3_32PfiiiiiS_iiii,@"STO_CUDA_ENTRY STV_DEFAULT"
_Z28_permutedims_5D_5_4_2_1_3_32PfiiiiiS_iiii:
.text._Z28_permutedims_5D_5_4_2_1_3_32PfiiiiiS_iiii:
        /* <DEDUP_REMOVED lines=36> */
.L_x_80:
        /* <DEDUP_REMOVED lines=181> */
.L_x_81:
        /* <DEDUP_REMOVED lines=15> */
.L_x_1080:


//--------------------- .text._Z28_permutedims_5D_5_4_1_3_2_64PdiiiiiS_iiii --------------------------
	.section	.text._Z28_permutedims_5D_5_4_1_3_2_64PdiiiiiS_iiii,"ax",@progbits
	.align	128
        .global         _Z28_permutedims_5D_5_4_1_3_2_64PdiiiiiS_iiii
        .type           _Z28_permutedims_5D_5_4_1_3_2_64PdiiiiiS_iiii,@function
        .size           _Z28_permutedims_5D_5_4_1_3_2_64PdiiiiiS_iiii,(.L_x_1081 - _Z28_permutedims_5D_5_4_1_3_2_64PdiiiiiS_iiii)
        .other          _Z28_permutedims_5D_5_4_1_3_2_64PdiiiiiS_iiii,@"STO_CUDA_ENTRY STV_DEFAULT"
_Z28_permutedims_5D_5_4_1_3_2_64PdiiiiiS_iiii:
.text._Z28_permutedims_5D_5_4_1_3_2_64PdiiiiiS_iiii:
        /* <DEDUP_REMOVED lines=36> */
.L_x_82:
        /* <DEDUP_REMOVED lines=30> */
[----:B------:R-:W-:Y:S01]  /*0420*/  MOV R15, R18 ;  /* 0x00000012000f7202 */ /* 0x000fe20000000f00 */
[----:B------:R-:W0:Y:S02]  /*0430*/  I2F.RP R19, R22 ;  /* 0x0000001600137306 */ /* 0x000e240000209400 */
        /* <DEDUP_REMOVED lines=145> */
.L_x_83:
        /* <DEDUP_REMOVED lines=11> */
.L_x_1081:


//--------------------- .text._Z28_permutedims_5D_5_4_1_3_2_32PfiiiiiS_iiii --------------------------
	.section	.text._Z28_permutedims_5D_5_4_1_3_2_32PfiiiiiS_iiii,"ax",@progbits
	.align	128
        .global         _Z28_permutedims_5D_5_4_1_3_2_32PfiiiiiS_iiii
        .type           _Z28_permutedims_5D_5_4_1_3_2_32PfiiiiiS_iiii,@function
        .size           _Z28_permutedims_5D_5_4_1_3_2_32PfiiiiiS_iiii,(.L_x_1082 - _Z28_permutedims_5D_5_4_1_3_2_32PfiiiiiS_iiii)
        .other          _Z28_permutedims_5D_5_4_1_3_2_32PfiiiiiS_iiii,@"STO_CUDA_ENTRY STV_DEFAULT"
_Z28_permutedims_5D_5_4_1_3_2_32PfiiiiiS_iiii:
.text._Z28_permutedims_5D_5_4_1_3_2_32PfiiiiiS_iiii:
        /* <DEDUP_REMOVED lines=36> */
.L_x_84:
        /* <DEDUP_REMOVED lines=181> */
.L_x_85:
        /* <DEDUP_REMOVED lines=15> */
.L_x_1082:


//--------------------- .text._Z28_permutedims_5D_5_4_1_2_3_64PdiiiiiS_iiii --------------------------
	.section	.text._Z28_permutedims_5D_5_4_1_2_3_64PdiiiiiS_iiii,"ax",@progbits
	.align	128
        .global         _Z28_permutedims_5D_5_4_1_2_3_64PdiiiiiS_iiii
        .type           _Z28_permutedims_5D_5_4_1_2_3_64PdiiiiiS_iiii,@function
        .size           _Z28_permutedims_5D_5_4_1_2_3_64PdiiiiiS_iiii,(.L_x_1083 - _Z28_permutedims_5D_5_4_1_2_3_64PdiiiiiS_iiii)
        .other          _Z28_permutedims_5D_5_4_1_2_3_64PdiiiiiS_iiii,@"STO_CUDA_ENTRY STV_DEFAULT"
_Z28_permutedims_5D_5_4_1_2_3_64PdiiiiiS_iiii:
.text._Z28_permutedims_5D_5_4_1_2_3_64PdiiiiiS_iiii:
        /* <DEDUP_REMOVED lines=36> */
.L_x_86:
        /* <DEDUP_REMOVED lines=177> */
.L_x_87:
        /* <DEDUP_REMOVED lines=11> */
.L_x_1083:


//--------------------- .text._Z28_permutedims_5D_5_4_1_2_3_32PfiiiiiS_iiii --------------------------
	.section	.text._Z28_permutedims_5D_5_4_1_2_3_32PfiiiiiS_iiii,"ax",@progbits
	.align	128
        .global         _Z28_permutedims_5D_5_4_1_2_3_32PfiiiiiS_iiii
        .type           _Z28_permutedims_5D_5_4_1_2_3_32PfiiiiiS_iiii,@function
        .size           _Z28_permutedims_5D_5_4_1_2_3_32PfiiiiiS_iiii,(.L_x_1084 - _Z28_permutedims_5D_5_4_1_2_3_32PfiiiiiS_iiii)
        .other          _Z28_permutedims_5D_5_4_1_2_3_32PfiiiiiS_iiii,@"STO_CUDA_ENTRY STV_DEFAULT"
_Z28_permutedims_5D_5_4_1_2_3_32PfiiiiiS_iiii:
.text._Z28_permutedims_5D_5_4_1_2_3_32PfiiiiiS_iiii:
        /* <DEDUP_REMOVED lines=36> */
.L_x_88:
        /* <DEDUP_REMOVED lines=181> */
.L_x_89:
        /* <DEDUP_REMOVED lines=15> */
.L_x_1084:


//--------------------- .text._Z28_permutedims_5D_5_3_4_2_1_64PdiiiiiS_iiii --------------------------
	.section	.text._Z28_permutedims_5D_5_3_4_2_1_64PdiiiiiS_iiii,"ax",@progbits
	.align	128
        .global         _Z28_permutedims_5D_5_3_4_2_1_64PdiiiiiS_iiii
        .type           _Z28_permutedims_5D_5_3_4_2_1_64PdiiiiiS_iiii,@function
        .size           _Z28_permutedims_5D_5_3_4_2_1_64PdiiiiiS_iiii,(.L_x_1085 - _Z28_permutedims_5D_5_3_4_2_1_64PdiiiiiS_iiii)
        .other          _Z28_permutedims_5D_5_3_4_2_1_64PdiiiiiS_iiii,@"STO_CUDA_ENTRY STV_DEFAULT"
_Z28_permutedims_5D_5_3_4_2_1_64PdiiiiiS_iiii:
.text._Z28_permutedims_5D_5_3_4_2_1_64PdiiiiiS_iiii:
        /* <DEDUP_REMOVED lines=36> */
.L_x_90:
        /* <DEDUP_REMOVED lines=99> */
[----:B------:R-:W-:Y:S01]  /*0870*/  IMAD R25, R14, R23, RZ ;  /* 0x000000170e197224 */ /* 0x000fe200078e02ff */
[----:B---3--:R-:W-:Y:S01]  /*0880*/  IABS R22, R9 ;  /* 0x0000000900167213 */ /* 0x008fe20000000000 */
[----:B------:R-:W-:Y:S02]  /*0890*/  IMAD.MOV.U32 R14, RZ, RZ, RZ ;  /* 0x000000ffff0e7224 */ /* 0x000fe400078e00ff */
[----:B------:R-:W-:Y:S01]  /*08a0*/  IMAD R20, R0, R21, R20 ;  /* 0x0000001500147224 */ /* 0x000fe200078e0214 */
[----:B------:R-:W0:Y:S01]  /*08b0*/  I2F.RP R24, R22 ;  /* 0x0000001600187306 */ /* 0x000e220000209400 */
[----:B------:R-:W-:-:S03]  /*08c0*/  IMAD.HI.U32 R14, R15, R25, R14 ;  /* 0x000000190f0e7227 */ /* 0x000fc600078e000e */
[----:B------:R-:W-:Y:S02]  /*08d0*/  IADD3 R25, PT, PT, -R20, R13, RZ ;  /* 0x0000000d14197210 */ /* 0x000fe40007ffe1ff */
[----:B------:R-:W-:Y:S02]  /*08e0*/  IABS R26, R2 ;  /* 0x00000002001a7213 */ /* 0x000fe40000000000 */
[----:B------:R-:W-:-:S03]  /*08f0*/  IABS R15, R25 ;  /* 0x00000019000f7213 */ /* 0x000fc60000000000 */
[----:B------:R-:W-:Y:S02]  /*0900*/  IMAD.MOV R26, RZ, RZ, -R26 ;  /* 0x000000ffff1a7224 */ /* 0x000fe400078e0a1a */
[----:B------:R-:W-:Y:S01]  /*0910*/  IMAD.HI.U32 R14, R14, R15, RZ ;  /* 0x0000000f0e0e7227 */ /* 0x000fe200078e00ff */
[----:B0-----:R-:W0:Y:S03]  /*0920*/  MUFU.RCP R24, R24 ;  /* 0x0000001800187308 */ /* 0x001e260000001000 */
[----:B------:R-:W-:-:S05]  /*0930*/  IMAD R26, R14, R26, R15 ;  /* 0x0000001a0e1a7224 */ /* 0x000fca00078e020f */
[----:B------:R-:W-:Y:S01]  /*0940*/  ISETP.GT.U32.AND P3, PT, R23, R26, PT ;  /* 0x0000001a1700720c */ /* 0x000fe20003f64070 */
[----:B0-----:R-:W-:-:S12]  /*0950*/  VIADD R15, R24, 0xffffffe ;  /* 0x0ffffffe180f7836 */ /* 0x001fd80000000000 */
[----:B------:R-:W-:-:S04]  /*0960*/  @!P3 IADD3 R26, PT, PT, R26, -R23, RZ ;  /* 0x800000171a1ab210 */ /* 0x000fc80007ffe0ff */
[----:B------:R-:W-:Y:S01]  /*0970*/  ISETP.GE.U32.AND P1, PT, R26, R23, PT ;  /* 0x000000171a00720c */ /* 0x000fe20003f26070 */
[----:B------:R-:W0:Y:S01]  /*0980*/  F2I.FTZ.U32.TRUNC.NTZ R15, R15 ;  /* 0x0000000f000f7305 */ /* 0x000e22000021f000 */
[----:B------:R-:W-:Y:S02]  /*0990*/  LOP3.LUT R25, R25, R2, RZ, 0x3c, !PT ;  /* 0x0000000219197212 */ /* 0x000fe400078e3cff */
[----:B------:R-:W-:Y:S02]  /*09a0*/  @!P3 IADD3 R14, PT, PT, R14, 0x1, RZ ;  /* 0x000000010e0eb810 */ /* 0x000fe40007ffe0ff */
[----:B------:R-:W-:Y:S02]  /*09b0*/  ISETP.GE.AND P2, PT, R25, RZ, PT ;  /* 0x000000ff1900720c */ /* 0x000fe40003f46270 */
[----:B------:R-:W-:-:S05]  /*09c0*/  ISETP.NE.AND P3, PT, R2, RZ, PT ;  /* 0x000000ff0200720c */ /* 0x000fca0003f65270 */
[----:B------:R-:W-:Y:S01]  /*09d0*/  @P1 VIADD R14, R14, 0x1 ;  /* 0x000000010e0e1836 */ /* 0x000fe20000000000 */
[----:B0-----:R-:W-:-:S03]  /*09e0*/  IADD3 R23, PT, PT, RZ, -R15, RZ ;  /* 0x8000000fff177210 */ /* 0x001fc60007ffe0ff */
[----:B------:R-:W-:Y:S02]  /*09f0*/  IMAD.MOV.U32 R24, RZ, RZ, R14 ;  /* 0x000000ffff187224 */ /* 0x000fe400078e000e */
[----:B------:R-:W-:Y:S02]  /*0a00*/  IMAD.MOV.U32 R14, RZ, RZ, RZ ;  /* 0x000000ffff0e7224 */ /* 0x000fe400078e00ff */
[----:B------:R-:W-:Y:S01]  /*0a10*/  IMAD R23, R23, R22, RZ ;  /* 0x0000001617177224 */ /* 0x000fe200078e02ff */
[----:B------:R-:W-:Y:S02]  /*0a20*/  @!P2 IADD3 R24, PT, PT, -R24, RZ, RZ ;  /* 0x000000ff1818a210 */ /* 0x000fe40007ffe1ff */
[----:B------:R-:W-:Y:S01]  /*0a30*/  @!P3 LOP3.LUT R24, RZ, R2, RZ, 0x33, !PT ;  /* 0x00000002ff18b212 */ /* 0x000fe200078e33ff */
[----:B------:R-:W-:-:S03]  /*0a40*/  IMAD.HI.U32 R14, R15, R23, R14 ;  /* 0x000000170f0e7227 */ /* 0x000fc600078e000e */
[----:B------:R-:W-:Y:S02]  /*0a50*/  IABS R25, R24 ;  /* 0x0000001800197213 */ /* 0x000fe40000000000 */
[----:B------:R-:W-:-:S03]  /*0a60*/  IABS R23, R3 ;  /* 0x0000000300177213 */ /* 0x000fc60000000000 */
[----:B------:R-:W-:Y:S01]  /*0a70*/  IMAD.HI.U32 R14, R14, R25, RZ ;  /* 0x000000190e0e7227 */ /* 0x000fe200078e00ff */
[----:B------:R-:W0:Y:S04]  /*0a80*/  I2F.RP R26, R23 ;  /* 0x00000017001a7306 */ /* 0x000e280000209400 */
[----:B------:R-:W-:-:S05]  /*0a90*/  IADD3 R14, PT, PT, -R14, RZ, RZ ;  /* 0x000000ff0e0e7210 */ /* 0x000fca0007ffe1ff */
[----:B------:R-:W-:-:S05]  /*0aa0*/  IMAD R25, R22, R14, R25 ;  /* 0x0000000e16197224 */ /* 0x000fca00078e0219 */
[----:B------:R-:W-:Y:S01]  /*0ab0*/  ISETP.GT.U32.AND P1, PT, R22, R25, PT ;  /* 0x000000191600720c */ /* 0x000fe20003f24070 */
[----:B0-----:R-:W0:Y:S01]  /*0ac0*/  MUFU.RCP R26, R26 ;  /* 0x0000001a001a7308 */ /* 0x001e220000001000 */
[----:B------:R-:W-:-:S11]  /*0ad0*/  ISETP.GE.AND P3, PT, R24, RZ, PT ;  /* 0x000000ff1800720c */ /* 0x000fd60003f66270 */
[----:B------:R-:W-:-:S05]  /*0ae0*/  @!P1 IMAD.IADD R25, R25, 0x1, -R22 ;  /* 0x0000000119199824 */ /* 0x000fca00078e0a16 */
[----:B------:R-:W-:Y:S02]  /*0af0*/  ISETP.GT.U32.AND P2, PT, R22, R25, PT ;  /* 0x000000191600720c */ /* 0x000fe40003f44070 */
[----:B0-----:R-:W-:Y:S02]  /*0b00*/  IADD3 R14, PT, PT, R26, 0xffffffe, RZ ;  /* 0x0ffffffe1a0e7810 */ /* 0x001fe40007ffe0ff */
[----:B------:R-:W-:Y:S02]  /*0b10*/  ISETP.NE.AND P1, PT, R9, RZ, PT ;  /* 0x000000ff0900720c */ /* 0x000fe40003f25270 */
[----:B------:R-:W0:Y:S07]  /*0b20*/  F2I.FTZ.U32.TRUNC.NTZ R15, R14 ;  /* 0x0000000e000f7305 */ /* 0x000e2e000021f000 */
[----:B------:R-:W-:-:S05]  /*0b30*/  @!P2 IMAD.IADD R25, R25, 0x1, -R22 ;  /* 0x000000011919a824 */ /* 0x000fca00078e0a16 */
[----:B------:R-:W-:Y:S02]  /*0b40*/  @!P3 IADD3 R25, PT, PT, -R25, RZ, RZ ;  /* 0x000000ff1919b210 */ /* 0x000fe40007ffe1ff */
[----:B------:R-:W-:Y:S01]  /*0b50*/  @!P1 LOP3.LUT R25, RZ, R9, RZ, 0x33, !PT ;  /* 0x00000009ff199212 */ /* 0x000fe200078e33ff */
[----:B0-----:R-:W-:-:S04]  /*0b60*/  IMAD.MOV R24, RZ, RZ, -R15 ;  /* 0x000000ffff187224 */ /* 0x001fc800078e0a0f */
[----:B------:R-:W-:Y:S02]  /*0b70*/  IMAD R22, R2, R25, R20 ;  /* 0x0000001902167224 */ /* 0x000fe400078e0214 */
[----:B------:R-:W-:Y:S02]  /*0b80*/  IMAD R27, R24, R23, RZ ;  /* 0x00000017181b7224 */ /* 0x000fe400078e02ff */
[----:B------:R-:W-:Y:S01]  /*0b90*/  IMAD.MOV.U32 R14, RZ, RZ, RZ ;  /* 0x000000ffff0e7224 */ /* 0x000fe200078e00ff */
[----:B------:R-:W-:Y:S02]  /*0ba0*/  IADD3 R22, PT, PT, -R22, R13, RZ ;  /* 0x0000000d16167210 */ /* 0x000fe40007ffe1ff */
[----:B------:R-:W-:Y:S01]  /*0bb0*/  IABS R20, R3 ;  /* 0x0000000300147213 */ /* 0x000fe20000000000 */
[----:B------:R-:W-:Y:S01]  /*0bc0*/  IMAD.HI.U32 R14, R15, R27, R14 ;  /* 0x0000001b0f0e7227 */ /* 0x000fe200078e000e */
[----:B------:R-:W-:Y:S02]  /*0bd0*/  IABS R15, R22 ;  /* 0x00000016000f7213 */ /* 0x000fe40000000000 */
[----:B------:R-:W-:-:S03]  /*0be0*/  IADD3 R24, PT, PT, RZ, -R20, RZ ;  /* 0x80000014ff187210 */ /* 0x000fc60007ffe0ff */
[----:B------:R-:W-:-:S04]  /*0bf0*/  IMAD.HI.U32 R20, R14, R15, RZ ;  /* 0x0000000f0e147227 */ /* 0x000fc800078e00ff */
[----:B------:R-:W-:-:S05]  /*0c00*/  IMAD R14, R20, R24, R15 ;  /* 0x00000018140e7224 */ /* 0x000fca00078e020f */
[----:B------:R-:W-:Y:S02]  /*0c10*/  ISETP.GT.U32.AND P2, PT, R23, R14, PT ;  /* 0x0000000e1700720c */ /* 0x000fe40003f44070 */
[----:B------:R-:W-:-:S11]  /*0c20*/  LOP3.LUT R22, R22, R3, RZ, 0x3c, !PT ;  /* 0x0000000316167212 */ /* 0x000fd600078e3cff */
[----:B------:R-:W-:Y:S01]  /*0c30*/  @!P2 IMAD.IADD R14, R14, 0x1, -R23 ;  /* 0x000000010e0ea824 */ /* 0x000fe200078e0a17 */
[----:B------:R-:W-:-:S04]  /*0c40*/  ISETP.GE.AND P3, PT, R22, RZ, PT ;  /* 0x000000ff1600720c */ /* 0x000fc80003f66270 */
[----:B------:R-:W-:Y:S02]  /*0c50*/  ISETP.GE.U32.AND P1, PT, R14, R23, PT ;  /* 0x000000170e00720c */ /* 0x000fe40003f26070 */
[----:B------:R-:W0:Y:S01]  /*0c60*/  LDC.64 R14, c[0x0][0x3a0] ;  /* 0x0000e800ff0e7b82 */ /* 0x000e220000000a00 */
[----:B------:R-:W-:Y:S01]  /*0c70*/  @!P2 IADD3 R20, PT, PT, R20, 0x1, RZ ;  /* 0x000000011414a810 */ /* 0x000fe20007ffe0ff */
[----:B------:R-:W-:-:S04]  /*0c80*/  IMAD R19, R19, UR4, RZ ;  /* 0x0000000413137c24 */ /* 0x000fc8000f8e02ff */
[----:B------:R-:W-:-:S05]  /*0c90*/  IMAD R18, R18, UR7, R19 ;  /* 0x0000000712127c24 */ /* 0x000fca000f8e0213 */
[----:B------:R-:W-:Y:S01]  /*0ca0*/  @P1 VIADD R20, R20, 0x1 ;  /* 0x0000000114141836 */ /* 0x000fe20000000000 */
[----:B------:R-:W-:-:S03]  /*0cb0*/  IADD3 R18, PT, PT, R25, R18, RZ ;  /* 0x0000001219127210 */ /* 0x000fc60007ffe0ff */
        /* <DEDUP_REMOVED lines=10> */
.L_x_91:
        /* <DEDUP_REMOVED lines=10> */
.L_x_1085:


//--------------------- .text._Z28_permutedims_5D_5_3_4_2_1_32PfiiiiiS_iiii --------------------------
	.section	.text._Z28_permutedims_5D_5_3_4_2_1_32PfiiiiiS_iiii,"ax",@progbits
	.align	128
        .global         _Z28_permutedims_5D_5_3_4_2_1_32PfiiiiiS_iiii
        .type           _Z28_permutedims_5D_5_3_4_2_1_32PfiiiiiS_iiii,@function
        .size           _Z28_permutedims_5D_5_3_4_2_1_32PfiiiiiS_iiii,(.L_x_1086 - _Z28_permutedims_5D_5_3_4_2_1_32PfiiiiiS_iiii)
        .other          _Z28_permutedims_5D_5_3_4_2_1_32PfiiiiiS_iiii,@"STO_CUDA_ENTRY STV_DEFAULT"
_Z28_permutedims_5D_5_3_4_2_1_32PfiiiiiS_iiii:
.text._Z28_permutedims_5D_5_3_4_2_1_32PfiiiiiS_iiii:
        /* <DEDUP_REMOVED lines=36> */
.L_x_92:
        /* <DEDUP_REMOVED lines=79> */
[----:B------:R-:W-:Y:S01]  /*0730*/  IMAD.MOV.U32 R14, RZ, RZ, RZ ;  /* 0x000000ffff0e7224 */ /* 0x000fe200078e00ff */
[----:B------:R-:W-:-:S03]  /*0740*/  IABS R24, R2 ;  /* 0x0000000200187213 */ /* 0x000fc60000000000 */
[----:B------:R-:W-:Y:S01]  /*0750*/  IMAD.HI.U32 R14, R15, R25, R14 ;  /* 0x000000190f0e7227 */ /* 0x000fe200078e000e */
[----:B------:R-:W-:-:S03]  /*0760*/  MOV R15, R22 ;  /* 0x00000016000f7202 */ /* 0x000fc60000000f00 */
[----:B------:R-:W-:Y:S02]  /*0770*/  IMAD.MOV.U32 R22, RZ, RZ, R24 ;  /* 0x000000ffff167224 */ /* 0x000fe400078e0018 */
[----:B------:R-:W-:Y:S02]  /*0780*/  IMAD.HI.U32 R14, R14, R15, RZ ;  /* 0x0000000f0e0e7227 */ /* 0x000fe400078e00ff */
[----:B------:R-:W0:Y:S02]  /*0790*/  I2F.RP R24, R22 ;  /* 0x0000001600187306 */ /* 0x000e240000209400 */
[----:B------:R-:W-:-:S04]  /*07a0*/  IMAD.MOV R14, RZ, RZ, -R14 ;  /* 0x000000ffff0e7224 */ /* 0x000fc800078e0a0e */
[----:B------:R-:W-:-:S05]  /*07b0*/  IMAD R14, R21, R14, R15 ;  /* 0x0000000e150e7224 */ /* 0x000fca00078e020f */
[----:B------:R-:W-:Y:S01]  /*07c0*/  ISETP.GT.U32.AND P1, PT, R21, R14, PT ;  /* 0x0000000e1500720c */ /* 0x000fe20003f24070 */
[----:B0-----:R-:W0:-:S12]  /*07d0*/  MUFU.RCP R24, R24 ;  /* 0x0000001800187308 */ /* 0x001e180000001000 */
[----:B------:R-:W-:-:S04]  /*07e0*/  @!P1 IADD3 R14, PT, PT, R14, -R21, RZ ;  /* 0x800000150e0e9210 */ /* 0x000fc80007ffe0ff */
[----:B------:R-:W-:Y:S01]  /*07f0*/  ISETP.GT.U32.AND P2, PT, R21, R14, PT ;  /* 0x0000000e1500720c */ /* 0x000fe20003f44070 */
[----:B0-----:R-:W-:Y:S01]  /*0800*/  VIADD R15, R24, 0xffffffe ;  /* 0x0ffffffe180f7836 */ /* 0x001fe20000000000 */
[----:B------:R-:W-:Y:S02]  /*0810*/  ISETP.GE.AND P3, PT, R23, RZ, PT ;  /* 0x000000ff1700720c */ /* 0x000fe40003f66270 */
[----:B------:R-:W-:-:S03]  /*0820*/  ISETP.NE.AND P1, PT, R8, RZ, PT ;  /* 0x000000ff0800720c */ /* 0x000fc60003f25270 */
[----:B------:R-:W0:Y:S06]  /*0830*/  F2I.FTZ.U32.TRUNC.NTZ R15, R15 ;  /* 0x0000000f000f7305 */ /* 0x000e2c000021f000 */
[----:B------:R-:W-:-:S05]  /*0840*/  @!P2 IMAD.IADD R14, R14, 0x1, -R21 ;  /* 0x000000010e0ea824 */ /* 0x000fca00078e0a15 */
[----:B------:R-:W-:-:S05]  /*0850*/  MOV R21, R14 ;  /* 0x0000000e00157202 */ /* 0x000fca0000000f00 */
[----:B------:R-:W-:Y:S01]  /*0860*/  @!P3 IMAD.MOV R21, RZ, RZ, -R21 ;  /* 0x000000ffff15b224 */ /* 0x000fe200078e0a15 */
[----:B------:R-:W-:Y:S01]  /*0870*/  @!P1 LOP3.LUT R21, RZ, R8, RZ, 0x33, !PT ;  /* 0x00000008ff159212 */ /* 0x000fe200078e33ff */
[----:B0-----:R-:W-:Y:S01]  /*0880*/  IMAD.MOV R23, RZ, RZ, -R15 ;  /* 0x000000ffff177224 */ /* 0x001fe200078e0a0f */
[----:B------:R-:W-:-:S03]  /*0890*/  MOV R14, RZ ;  /* 0x000000ff000e7202 */ /* 0x000fc60000000f00 */
[----:B------:R-:W-:Y:S02]  /*08a0*/  IMAD R23, R23, R22, RZ ;  /* 0x0000001617177224 */ /* 0x000fe400078e02ff */
[----:B------:R-:W-:Y:S02]  /*08b0*/  IMAD R20, R0, R21, R20 ;  /* 0x0000001500147224 */ /* 0x000fe400078e0214 */
[----:B------:R-:W-:Y:S01]  /*08c0*/  IMAD.HI.U32 R14, R15, R23, R14 ;  /* 0x000000170f0e7227 */ /* 0x000fe200078e000e */
[----:B---3--:R-:W-:-:S03]  /*08d0*/  IABS R16, R9 ;  /* 0x0000000900107213 */ /* 0x008fc60000000000 */
[----:B------:R-:W-:Y:S01]  /*08e0*/  IMAD.IADD R23, R13, 0x1, -R20 ;  /* 0x000000010d177824 */ /* 0x000fe200078e0a14 */
[----:B------:R-:W-:Y:S01]  /*08f0*/  IABS R25, R2 ;  /* 0x0000000200197213 */ /* 0x000fe20000000000 */
[----:B------:R-:W0:Y:S03]  /*0900*/  I2F.RP R24, R16 ;  /* 0x0000001000187306 */ /* 0x000e260000209400 */
[----:B------:R-:W-:Y:S02]  /*0910*/  IABS R15, R23 ;  /* 0x00000017000f7213 */ /* 0x000fe40000000000 */
[----:B------:R-:W-:-:S03]  /*0920*/  IADD3 R25, PT, PT, RZ, -R25, RZ ;  /* 0x80000019ff197210 */ /* 0x000fc60007ffe0ff */
[----:B------:R-:W-:-:S04]  /*0930*/  IMAD.HI.U32 R14, R14, R15, RZ ;  /* 0x0000000f0e0e7227 */ /* 0x000fc800078e00ff */
[----:B------:R-:W-:-:S05]  /*0940*/  IMAD R15, R14, R25, R15 ;  /* 0x000000190e0f7224 */ /* 0x000fca00078e020f */
[----:B------:R-:W-:Y:S01]  /*0950*/  ISETP.GT.U32.AND P3, PT, R22, R15, PT ;  /* 0x0000000f1600720c */ /* 0x000fe20003f64070 */
[----:B0-----:R-:W0:Y:S01]  /*0960*/  MUFU.RCP R24, R24 ;  /* 0x0000001800187308 */ /* 0x001e220000001000 */
[----:B------:R-:W-:-:S11]  /*0970*/  LOP3.LUT R23, R23, R2, RZ, 0x3c, !PT ;  /* 0x0000000217177212 */ /* 0x000fd600078e3cff */
[----:B------:R-:W-:-:S05]  /*0980*/  @!P3 IMAD.IADD R15, R15, 0x1, -R22 ;  /* 0x000000010f0fb824 */ /* 0x000fca00078e0a16 */
[----:B------:R-:W-:Y:S02]  /*0990*/  ISETP.GE.U32.AND P1, PT, R15, R22, PT ;  /* 0x000000160f00720c */ /* 0x000fe40003f26070 */
[----:B0-----:R-:W-:Y:S01]  /*09a0*/  IADD3 R25, PT, PT, R24, 0xffffffe, RZ ;  /* 0x0ffffffe18197810 */ /* 0x001fe20007ffe0ff */
[----:B------:R-:W-:-:S03]  /*09b0*/  @!P3 VIADD R14, R14, 0x1 ;  /* 0x000000010e0eb836 */ /* 0x000fc60000000000 */
[----:B------:R-:W0:Y:S01]  /*09c0*/  F2I.FTZ.U32.TRUNC.NTZ R15, R25 ;  /* 0x00000019000f7305 */ /* 0x000e22000021f000 */
[----:B------:R-:W-:Y:S02]  /*09d0*/  ISETP.GE.AND P2, PT, R23, RZ, PT ;  /* 0x000000ff1700720c */ /* 0x000fe40003f46270 */
[----:B------:R-:W-:-:S04]  /*09e0*/  ISETP.NE.AND P3, PT, R2, RZ, PT ;  /* 0x000000ff0200720c */ /* 0x000fc80003f65270 */
[----:B------:R-:W-:-:S05]  /*09f0*/  @P1 IADD3 R14, PT, PT, R14, 0x1, RZ ;  /* 0x000000010e0e1810 */ /* 0x000fca0007ffe0ff */
[----:B------:R-:W-:Y:S01]  /*0a00*/  IMAD.MOV.U32 R23, RZ, RZ, R14 ;  /* 0x000000ffff177224 */ /* 0x000fe200078e000e */
[----:B0-----:R-:W-:-:S03]  /*0a10*/  IADD3 R27, PT, PT, RZ, -R15, RZ ;  /* 0x8000000fff1b7210 */ /* 0x001fc60007ffe0ff */
[----:B------:R-:W-:Y:S01]  /*0a20*/  @!P2 IMAD.MOV R23, RZ, RZ, -R23 ;  /* 0x000000ffff17a224 */ /* 0x000fe200078e0a17 */
[----:B------:R-:W-:Y:S02]  /*0a30*/  @!P3 LOP3.LUT R23, RZ, R2, RZ, 0x33, !PT ;  /* 0x00000002ff17b212 */ /* 0x000fe400078e33ff */
[----:B------:R-:W-:Y:S01]  /*0a40*/  MOV R14, RZ ;  /* 0x000000ff000e7202 */ /* 0x000fe20000000f00 */
[----:B------:R-:W-:Y:S01]  /*0a50*/  IMAD R25, R27, R16, RZ ;  /* 0x000000101b197224 */ /* 0x000fe200078e02ff */
[----:B------:R-:W-:-:S03]  /*0a60*/  IABS R22, R23 ;  /* 0x0000001700167213 */ /* 0x000fc60000000000 */
[----:B------:R-:W-:-:S04]  /*0a70*/  IMAD.HI.U32 R14, R15, R25, R14 ;  /* 0x000000190f0e7227 */ /* 0x000fc800078e000e */
[----:B------:R-:W-:Y:S01]  /*0a80*/  IMAD.MOV.U32 R25, RZ, RZ, R22 ;  /* 0x000000ffff197224 */ /* 0x000fe200078e0016 */
[----:B------:R-:W-:-:S03]  /*0a90*/  IABS R15, R3 ;  /* 0x00000003000f7213 */ /* 0x000fc60000000000 */
[----:B------:R-:W-:Y:S01]  /*0aa0*/  IMAD.HI.U32 R14, R14, R25, RZ ;  /* 0x000000190e0e7227 */ /* 0x000fe200078e00ff */
[----:B------:R-:W-:-:S03]  /*0ab0*/  MOV R22, R15 ;  /* 0x0000000f00167202 */ /* 0x000fc60000000f00 */
[----:B------:R-:W-:Y:S01]  /*0ac0*/  IMAD.MOV R14, RZ, RZ, -R14 ;  /* 0x000000ffff0e7224 */ /* 0x000fe200078e0a0e */
[----:B------:R-:W0:Y:S03]  /*0ad0*/  I2F.RP R24, R22 ;  /* 0x0000001600187306 */ /* 0x000e260000209400 */
[----:B------:R-:W-:-:S05]  /*0ae0*/  IMAD R25, R16, R14, R25 ;  /* 0x0000000e10197224 */ /* 0x000fca00078e0219 */
[----:B------:R-:W-:Y:S01]  /*0af0*/  ISETP.GT.U32.AND P1, PT, R16, R25, PT ;  /* 0x000000191000720c */ /* 0x000fe20003f24070 */
[----:B0-----:R-:W0:-:S12]  /*0b00*/  MUFU.RCP R24, R24 ;  /* 0x0000001800187308 */ /* 0x001e180000001000 */
[----:B------:R-:W-:-:S04]  /*0b10*/  @!P1 IADD3 R25, PT, PT, R25, -R16, RZ ;  /* 0x8000001019199210 */ /* 0x000fc80007ffe0ff */
[----:B------:R-:W-:Y:S02]  /*0b20*/  ISETP.GT.U32.AND P2, PT, R16, R25, PT ;  /* 0x000000191000720c */ /* 0x000fe40003f44070 */
[----:B------:R-:W-:Y:S02]  /*0b30*/  ISETP.GE.AND P3, PT, R23, RZ, PT ;  /* 0x000000ff1700720c */ /* 0x000fe40003f66270 */
[----:B------:R-:W-:Y:S01]  /*0b40*/  ISETP.NE.AND P1, PT, R9, RZ, PT ;  /* 0x000000ff0900720c */ /* 0x000fe20003f25270 */
[----:B0-----:R-:W-:-:S04]  /*0b50*/  VIADD R14, R24, 0xffffffe ;  /* 0x0ffffffe180e7836 */ /* 0x001fc80000000000 */
[----:B------:R-:W0:Y:S04]  /*0b60*/  F2I.FTZ.U32.TRUNC.NTZ R15, R14 ;  /* 0x0000000e000f7305 */ /* 0x000e28000021f000 */
[----:B------:R-:W-:-:S05]  /*0b70*/  @!P2 IADD3 R25, PT, PT, R25, -R16, RZ ;  /* 0x800000101919a210 */ /* 0x000fca0007ffe0ff */
[----:B------:R-:W-:-:S05]  /*0b80*/  IMAD.MOV.U32 R23, RZ, RZ, R25 ;  /* 0x000000ffff177224 */ /* 0x000fca00078e0019 */
        /* <DEDUP_REMOVED lines=34> */
.L_x_93:
        /* <DEDUP_REMOVED lines=13> */
.L_x_1086:


//--------------------- .text._Z28_permutedims_5D_5_3_4_1_2_64PdiiiiiS_iiii --------------------------
	.section	.text._Z28_permutedims_5D_5_3_4_1_2_64PdiiiiiS_iiii,"ax",@progbits
	.align	128
        .global         _Z28_permutedims_5D_5_3_4_1_2_64PdiiiiiS_iiii
        .type           _Z28_permutedims_5D_5_3_4_1_2_64PdiiiiiS_iiii,@function
        .size           _Z28_permutedims_5D_5_3_4_1_2_64PdiiiiiS_iiii,(.L_x_1087 - _Z28_permutedims_5D_5_3_4_1_2_64PdiiiiiS_iiii)
        .other          _Z28_permutedims_5D_5_3_4_1_2_64PdiiiiiS_iiii,@"STO_CUDA_ENTRY STV_DEFAULT"
_Z28_permutedims_5D_5_3_4_1_2_64PdiiiiiS_iiii:
.text._Z28_permutedims_5D_5_3_4_1_2_64PdiiiiiS_iiii:
        /* <DEDUP_REMOVED lines=22> */
[----:B------:R-:W0:Y:S06]  /*0160*/  LDCU.64 UR10, c[0x0][0x3a8] ;  /* 0x00007500ff0a77ac */ /* 0x000e2c0008000a00 */
[----:B------:R-:W0:Y:S01]  /*0170*/  LDC R8, c[0x0][0x390] ;  /* 0x0000e400ff087b82 */ /* 0x000e220000000800 */
[----:B--2---:R-:W2:Y:S07]  /*0180*/  MUFU.RCP R12, R12 ;  /* 0x0000000c000c7308 */ /* 0x004eae0000001000 */
[----:B------:R-:W0:Y:S01]  /*0190*/  LDC R9, c[0x0][0x394] ;  /* 0x0000e500ff097b82 */ /* 0x000e220000000800 */
[----:B--2---:R-:W-:-:S04]  /*01a0*/  VIADD R10, R12, 0xffffffe ;  /* 0x0ffffffe0c0a7836 */ /* 0x004fc80000000000 */
[----:B------:R2:W5:Y:S02]  /*01b0*/  F2I.FTZ.U32.TRUNC.NTZ R11, R10 ;  /* 0x0000000a000b7305 */ /* 0x000564000021f000 */
[----:B--2---:R-:W-:Y:S02]  /*01c0*/  HFMA2 R10, -RZ, RZ, 0, 0 ;  /* 0x00000000ff0a7431 */ /* 0x004fe400000001ff */
[----:B-----5:R-:W-:-:S04]  /*01d0*/  IMAD.MOV R12, RZ, RZ, -R11 ;  /* 0x000000ffff0c7224 */ /* 0x020fc800078e0a0b */
[----:B------:R-:W-:Y:S01]  /*01e0*/  IMAD R15, R12, R5, RZ ;  /* 0x000000050c0f7224 */ /* 0x000fe200078e02ff */
[----:B------:R-:W-:-:S03]  /*01f0*/  LOP3.LUT R12, RZ, R3, RZ, 0x33, !PT ;  /* 0x00000003ff0c7212 */ /* 0x000fc600078e33ff */
[----:B------:R-:W-:-:S04]  /*0200*/  IMAD.HI.U32 R10, R11, R15, R10 ;  /* 0x0000000f0b0a7227 */ /* 0x000fc800078e000a */
[----:B-1-34-:R-:W-:-:S07]  /*0210*/  IMAD R11, R14, UR4, RZ ;  /* 0x000000040e0b7c24 */ /* 0x01afce000f8e02ff */
.L_x_94:
[----:B0-----:R-:W-:Y:S02]  /*0220*/  IABS R16, R7 ;  /* 0x0000000700107213 */ /* 0x001fe40000000000 */
        /* <DEDUP_REMOVED lines=101> */
[----:B------:R-:W-:Y:S01]  /*0880*/  IABS R22, R9 ;  /* 0x0000000900167213 */ /* 0x000fe20000000000 */
        /* <DEDUP_REMOVED lines=72> */
[----:B-1----:R-:W-:Y:S05]  /*0d10*/  @!P1 BRA `(.L_x_94) ;  /* 0xfffffff400409947 */ /* 0x002fea000383ffff */
[----:B------:R-:W-:Y:S05]  /*0d20*/  EXIT ;  /* 0x000000000000794d */ /* 0x000fea0003800000 */
.L_x_95:
        /* <DEDUP_REMOVED lines=13> */
.L_x_1087:


//--------------------- .text._Z28_permutedims_5D_5_3_4_1_2_32PfiiiiiS_iiii --------------------------
	.section	.text._Z28_permutedims_5D_5_3_4_1_2_32PfiiiiiS_iiii,"ax",@progbits
	.align	128
        .global         _Z28_permutedims_5D_5_3_4_1_2_32PfiiiiiS_iiii
        .type           _Z28_permutedims_5D_5_3_4_1_2_32PfiiiiiS_iiii,@function
        .size           _Z28_permutedims_5D_5_3_4_1_2_32PfiiiiiS_iiii,(.L_x_1088 - _Z28_permutedims_5D_5_3_4_1_2_32PfiiiiiS_iiii)
        .other          _Z28_permutedims_5D_5_3_4_1_2_32PfiiiiiS_iiii,@"STO_CUDA_ENTRY STV_DEFAULT"
_Z28_permutedims_5D_5_3_4_1_2_32PfiiiiiS_iiii:
.text._Z28_permutedims_5D_5_3_4_1_2_32PfiiiiiS_iiii:
        /* <DEDUP_REMOVED lines=34> */
.L_x_96:
        /* <DEDUP_REMOVED lines=83> */
[----:B------:R-:W1:Y:S03]  /*0750*/  I2F.RP R24, R23 ;  /* 0x0000001700187306 */ /* 0x000e660000209400 */
[----:B------:R-:W-:-:S04]  /*0760*/  IMAD.HI.U32 R14, R14, R15, RZ ;  /* 0x0000000f0e0e7227 */ /* 0x000fc800078e00ff */
[----:B------:R-:W-:-:S04]  /*0770*/  IMAD.MOV R14, RZ, RZ, -R14 ;  /* 0x000000ffff0e7224 */ /* 0x000fc800078e0a0e */
[C---:B------:R-:W-:Y:S01]  /*0780*/  IMAD R14, R21.reuse, R14, R15 ;  /* 0x0000000e150e7224 */ /* 0x040fe200078e020f */
[----:B-1----:R-:W1:Y:S04]  /*0790*/  MUFU.RCP R24, R24 ;  /* 0x0000001800187308 */ /* 0x002e680000001000 */
[----:B------:R-:W-:-:S13]  /*07a0*/  ISETP.GT.U32.AND P1, PT, R21, R14, PT ;  /* 0x0000000e1500720c */ /* 0x000fda0003f24070 */
[----:B------:R-:W-:Y:S01]  /*07b0*/  @!P1 IMAD.IADD R14, R14, 0x1, -R21 ;  /* 0x000000010e0e9824 */ /* 0x000fe200078e0a15 */
[----:B-1----:R-:W-:-:S04]  /*07c0*/  IADD3 R15, PT, PT, R24, 0xffffffe, RZ ;  /* 0x0ffffffe180f7810 */ /* 0x002fc80007ffe0ff */
[----:B------:R-:W-:Y:S02]  /*07d0*/  ISETP.GT.U32.AND P2, PT, R21, R14, PT ;  /* 0x0000000e1500720c */ /* 0x000fe40003f44070 */
[----:B------:R-:W-:Y:S01]  /*07e0*/  ISETP.GE.AND P3, PT, R22, RZ, PT ;  /* 0x000000ff1600720c */ /* 0x000fe20003f66270 */
[----:B------:R-:W1:Y:S01]  /*07f0*/  F2I.FTZ.U32.TRUNC.NTZ R15, R15 ;  /* 0x0000000f000f7305 */ /* 0x000e62000021f000 */
[----:B------:R-:W-:-:S09]  /*0800*/  ISETP.NE.AND P1, PT, R8, RZ, PT ;  /* 0x000000ff0800720c */ /* 0x000fd20003f25270 */
[----:B------:R-:W-:-:S04]  /*0810*/  @!P2 IMAD.IADD R14, R14, 0x1, -R21 ;  /* 0x000000010e0ea824 */ /* 0x000fc800078e0a15 */
[----:B------:R-:W-:Y:S01]  /*0820*/  IMAD.MOV.U32 R21, RZ, RZ, R14 ;  /* 0x000000ffff157224 */ /* 0x000fe200078e000e */
[----:B-1----:R-:W-:-:S03]  /*0830*/  IADD3 R14, PT, PT, RZ, -R15, RZ ;  /* 0x8000000fff0e7210 */ /* 0x002fc60007ffe0ff */
[----:B------:R-:W-:Y:S01]  /*0840*/  @!P3 IMAD.MOV R21, RZ, RZ, -R21 ;  /* 0x000000ffff15b224 */ /* 0x000fe200078e0a15 */
[----:B------:R-:W-:Y:S01]  /*0850*/  @!P1 LOP3.LUT R21, RZ, R8, RZ, 0x33, !PT ;  /* 0x00000008ff159212 */ /* 0x000fe200078e33ff */
[----:B------:R-:W-:Y:S02]  /*0860*/  IMAD R25, R14, R23, RZ ;  /* 0x000000170e197224 */ /* 0x000fe400078e02ff */
[----:B------:R-:W-:Y:S02]  /*0870*/  IMAD.MOV.U32 R14, RZ, RZ, RZ ;  /* 0x000000ffff0e7224 */ /* 0x000fe400078e00ff */
[----:B------:R-:W-:Y:S01]  /*0880*/  IMAD R20, R0, R21, R20 ;  /* 0x0000001500147224 */ /* 0x000fe200078e0214 */
[----:B0-----:R-:W-:Y:S01]  /*0890*/  IABS R16, R9 ;  /* 0x0000000900107213 */ /* 0x001fe20000000000 */
        /* <DEDUP_REMOVED lines=75> */
[----:B-1----:R-:W-:Y:S05]  /*0d50*/  @!P1 BRA `(.L_x_96) ;  /* 0xfffffff400309947 */ /* 0x002fea000383ffff */
[----:B------:R-:W-:Y:S05]  /*0d60*/  EXIT ;  /* 0x000000000000794d */ /* 0x000fea0003800000 */
.L_x_97:
        /* <DEDUP_REMOVED lines=9> */
.L_x_1088:


//--------------------- .text._Z28_permutedims_5D_5_3_2_4_1_64PdiiiiiS_iiii --------------------------
	.section	.text._Z28_permutedims_5D_5_3_2_4_1_64PdiiiiiS_iiii,"ax",@progbits
	.align	128
        .global         _Z28_permutedims_5D_5_3_2_4_1_64PdiiiiiS_iiii
        .type           _Z28_permutedims_5D_5_3_2_4_1_64PdiiiiiS_iiii,@function
        .size           _Z28_permutedims_5D_5_3_2_4_1_64PdiiiiiS_iiii,(.L_x_1089 - _Z28_permutedims_5D_5_3_2_4_1_64PdiiiiiS_iiii)
        .other          _Z28_permutedims_5D_5_3_2_4_1_64PdiiiiiS_iiii,@"STO_CUDA_ENTRY STV_DEFAULT"
_Z28_permutedims_5D_5_3_2_4_1_64PdiiiiiS_iiii:
.text._Z28_permutedims_5D_5_3_2_4_1_64PdiiiiiS_iiii:
        /* <DEDUP_REMOVED lines=36> */
.L_x_98:
        /* <DEDUP_REMOVED lines=177> */
.L_x_99:
        /* <DEDUP_REMOVED lines=11> */
.L_x_1089:


//--------------------- .text._Z28_permutedims_5D_5_3_2_4_1_32PfiiiiiS_iiii --------------------------
	.section	.text._Z28_permutedims_5D_5_3_2_4_1_32PfiiiiiS_iiii,"ax",@progbits
	.align	128
        .global         _Z28_permutedims_5D_5_3_2_4_1_32PfiiiiiS_iiii
        .type           _Z28_permutedims_5D_5_3_2_4_1_32PfiiiiiS_iiii,@function
        .size           _Z28_permutedims_5D_5_3_2_4_1_32PfiiiiiS_iiii,(.L_x_1090 - _Z28_permutedims_5D_5_3_2_4_1_32PfiiiiiS_iiii)
        .other          _Z28_permutedims_5D_5_3_2_4_1_32PfiiiiiS_iiii,@"STO_CUDA_ENTRY STV_DEFAULT"
_Z28_permutedims_5D_5_3_2_4_1_32PfiiiiiS_iiii:
.text._Z28_permutedims_5D_5_3_2_4_1_32PfiiiiiS_iiii:
        /* <DEDUP_REMOVED lines=36> */
.L_x_100:
        /* <DEDUP_REMOVED lines=181> */
.L_x_101:
        /* <DEDUP_REMOVED lines=15> */
.L_x_1090:


//--------------------- .text._Z28_permutedims_5D_5_3_2_1_4_64PdiiiiiS_iiii --------------------------
	.section	.text._Z28_permutedims_5D_5_3_2_1_4_64PdiiiiiS_iiii,"ax",@progbits
	.align	128
        .global         _Z28_permutedims_5D_5_3_2_1_4_64PdiiiiiS_iiii
        .type           _Z28_permutedims_5D_5_3_2_1_4_64PdiiiiiS_iiii,@function
        .size           _Z28_permutedims_5D_5_3_2_1_4_64PdiiiiiS_iiii,(.L_x_1091 - _Z28_permutedims_5D_5_3_2_1_4_64PdiiiiiS_iiii)
        .other          _Z28_permutedims_5D_5_3_2_1_4_64PdiiiiiS_iiii,@"STO_CUDA_ENTRY STV_DEFAULT"
_Z28_permutedims_5D_5_3_2_1_4_64PdiiiiiS_iiii:
.text._Z28_permutedims_5D_5_3_2_1_4_64PdiiiiiS_iiii:
        /* <DEDUP_REMOVED lines=36> */
.L_x_102:
        /* <DEDUP_REMOVED lines=177> */
.L_x_103:
        /* <DEDUP_REMOVED lines=11> */
.L_x_1091:


//--------------------- .text._Z28_permutedims_5D_5_3_2_1_4_32PfiiiiiS_iiii --------------------------
	.section	.text._Z28_permutedims_5D_5_3_2_1_4_32PfiiiiiS_iiii,"ax",@progbits
	.align	128
        .global         _Z28_permutedims_5D_5_3_2_1_4_32PfiiiiiS_iiii
        .type           _Z28_permutedims_5D_5_3_2_1_4_32PfiiiiiS_iiii,@function
        .size           _Z28_permutedims_5D_5_3_2_1_4_32PfiiiiiS_iiii,(.L_x_1092 - _Z28_permutedims_5D_5_3_2_1_4_32PfiiiiiS_iiii)
        .other          _Z28_permutedims_5D_5_3_2_1_4_32PfiiiiiS_iiii,@"STO_CUDA_ENTRY STV_DEFAULT"
_Z28_permutedims_5D_5_3_2_1_4_32PfiiiiiS_iiii:
.text._Z28_permutedims_5D_5_3_2_1_4_32PfiiiiiS_iiii:
        /* <DEDUP_REMOVED lines=36> */
.L_x_104:
        /* <DEDUP_REMOVED lines=181> */
.L_x_105:
        /* <DEDUP_REMOVED lines=15> */
.L_x_1092:


//--------------------- .text._Z28_permutedims_5D_5_3_1_4_2_64PdiiiiiS_iiii --------------------------
	.section	.text._Z28_permutedims_5D_5_3_1_4_2_64PdiiiiiS_iiii,"ax",@progbits
	.align	128
        .global         _Z28_permutedims_5D_5_3_1_4_2_64PdiiiiiS_iiii
        .type           _Z28_permutedims_5D_5_3_1_4_2_64PdiiiiiS_iiii,@function
        .size           _Z28_permutedims_5D_5_3_1_4_2_64PdiiiiiS_iiii,(.L_x_1093 - _Z28_permutedims_5D_5_3_1_4_2_64PdiiiiiS_iiii)
        .other          _Z28_permutedims_5D_5_3_1_4_2_64PdiiiiiS_iiii,@"STO_CUDA_ENTRY STV_DEFAULT"
_Z28_permutedims_5D_5_3_1_4_2_64PdiiiiiS_iiii:
.text._Z28_permutedims_5D_5_3_1_4_2_64PdiiiiiS_iiii:
        /* <DEDUP_REMOVED lines=36> */
.L_x_106:
        /* <DEDUP_REMOVED lines=177> */
.L_x_107:
        /* <DEDUP_REMOVED lines=11> */
.L_x_1093:


//--------------------- .text._Z28_permutedims_5D_5_3_1_4_2_32PfiiiiiS_iiii --------------------------
	.section	.text._Z28_permutedims_5D_5_3_1_4_2_32PfiiiiiS_iiii,"ax",@progbits
	.align	128
        .global         _Z28_permutedims_5D_5_3_1_4_2_32PfiiiiiS_iiii
        .type           _Z28_permutedims_5D_5_3_1_4_2_32PfiiiiiS_iiii,@function
        .size           _Z28_permutedims_5D_5_3_1_4_2_32PfiiiiiS_iiii,(.L_x_1094 - _Z28_permutedims_5D_5_3_1_4_2_32PfiiiiiS_iiii)
        .other          _Z28_permutedims_5D_5_3_1_4_2_32PfiiiiiS_iiii,@"STO_CUDA_ENTRY STV_DEFAULT"
_Z28_permutedims_5D_5_3_1_4_2_32PfiiiiiS_iiii:
.text._Z28_permutedims_5D_5_3_1_4_2_32PfiiiiiS_iiii:
        /* <DEDUP_REMOVED lines=36> */
.L_x_108:
        /* <DEDUP_REMOVED lines=181> */
.L_x_109:
        /* <DEDUP_REMOVED lines=15> */
.L_x_1094:


//--------------------- .text._Z28_permutedims_5D_5_3_1_2_4_64PdiiiiiS_iiii --------------------------
	.section	.text._Z28_permutedims_5D_5_3_1_2_4_64PdiiiiiS_iiii,"ax",@progbits
	.align	128
        .global         _Z28_permutedims_5D_5_3_1_2_4_64PdiiiiiS_iiii
        .type           _Z28_permutedims_5D_5_3_1_2_4_64PdiiiiiS_iiii,@function
        .size           _Z28_permutedims_5D_5_3_1_2_4_64PdiiiiiS_iiii,(.L_x_1095 - _Z28_permutedims_5D_5_3_1_2_4_64PdiiiiiS_iiii)
        .other          _Z28_permutedims_5D_5_3_1_2_4_64PdiiiiiS_iiii,@"STO_CUDA_ENTRY STV_DEFAULT"
_Z28_permutedims_5D_5_3_1_2_4_64PdiiiiiS_iiii:
.text._Z28_permutedims_5D_5_3_1_2_4_64PdiiiiiS_iiii:
        /* <DEDUP_REMOVED lines=36> */
.L_x_110:
        /* <DEDUP_REMOVED lines=177> */
.L_x_111:
        /* <DEDUP_REMOVED lines=11> */
.L_x_1095:


//--------------------- .text._Z28_permutedims_5D_5_3_1_2_4_32PfiiiiiS_iiii --------------------------
	.section	.text._Z28_permutedims_5D_5_3_1_2_4_32PfiiiiiS_iiii,"ax",@progbits
	.align	128
        .global         _Z28_permutedims_5D_5_3_1_2_4_32PfiiiiiS_iiii
        .type           _Z28_permutedims_5D_5_3_1_2_4_32PfiiiiiS_iiii,@function
        .size           _Z28_permutedims_5D_5_3_1_2_4_32PfiiiiiS_iiii,(.L_x_1096 - _Z28_permutedims_5D_5_3_1_2_4_32PfiiiiiS_iiii)
        .other          _Z28_permutedims_5D_5_3_1_2_4_32PfiiiiiS_iiii,@"STO_CUDA_ENTRY STV_DEFAULT"
_Z28_permutedims_5D_5_3_1_2_4_32PfiiiiiS_iiii:
.text._Z28_permutedims_5D_5_3_1_2_4_32PfiiiiiS_iiii:
        /* <DEDUP_REMOVED lines=36> */
.L_x_112:
        /* <DEDUP_REMOVED lines=181> */
.L_x_113:
        /* <DEDUP_REMOVED lines=15> */
.L_x_1096:


//--------------------- .text._Z28_permutedims_5D_5_2_4_3_1_64PdiiiiiS_iiii --------------------------
	.section	.text._Z28_permutedims_5D_5_2_4_3_1_64PdiiiiiS_iiii,"ax",@progbits
	.align	128
        .global         _Z28_permutedims_5D_5_2_4_3_1_64PdiiiiiS_iiii
        .type           _Z28_permutedims_5D_5_2_4_3_1_64PdiiiiiS_iiii,@function
        .size           _Z28_permutedims_5D_5_2_4_3_1_64PdiiiiiS_iiii,(.L_x_1097 - _Z28_permutedims_5D_5_2_4_3_1_64PdiiiiiS_iiii)
        .other          _Z28_permutedims_5D_5_2_4_3_1_64PdiiiiiS_iiii,@"STO_CUDA_ENTRY STV_DEFAULT"
_Z28_permutedims_5D_5_2_4_3_1_64PdiiiiiS_iiii:
.text._Z28_permutedims_5D_5_2_4_3_1_64PdiiiiiS_iiii:
        /* <DEDUP_REMOVED lines=36> */
.L_x_114:
        /* <DEDUP_REMOVED lines=177> */
.L_x_115:
        /* <DEDUP_REMOVED lines=11> */
.L_x_1097:


//--------------------- .text._Z28_permutedims_5D_5_2_4_3_1_32PfiiiiiS_iiii --------------------------
	.section	.text._Z28_permutedims_5D_5_2_4_3_1_32PfiiiiiS_iiii,"ax",@progbits
	.align	128
        .global         _Z28_permutedims_5D_5_2_4_3_1_32PfiiiiiS_iiii
        .type           _Z28_permutedims_5D_5_2_4_3_1_32PfiiiiiS_iiii,@function
        .size           _Z28_permutedims_5D_5_2_4_3_1_32PfiiiiiS_iiii,(.L_x_1098 - _Z28_permutedims_5D_5_2_4_3_1_32PfiiiiiS_iiii)
        .other          _Z28_permutedims_5D_5_2_4_3_1_32PfiiiiiS_iiii,@"STO_CUDA_ENTRY STV_DEFAULT"
_Z28_permutedims_5D_5_2_4_3_1_32PfiiiiiS_iiii:
.text._Z28_permutedims_5D_5_2_4_3_1_32PfiiiiiS_iiii:
        /* <DEDUP_REMOVED lines=36> */
.L_x_116:
        /* <DEDUP_REMOVED lines=181> */
.L_x_117:
        /* <DEDUP_REMOVED lines=15> */
.L_x_1098:


//--------------------- .text._Z28_permutedims_5D_5_2_4_1_3_64PdiiiiiS_iiii --------------------------
	.section	.text._Z28_permutedims_5D_5_2_4_1_3_64PdiiiiiS_iiii,"ax",@progbits
	.align	128
        .global         _Z28_permutedims_5D_5_2_4_1_3_64PdiiiiiS_iiii
        .type           _Z28_permutedims_5D_5_2_4_1_3_64PdiiiiiS_iiii,@function
        .size           _Z28_permutedims_5D_5_2_4_1_3_64PdiiiiiS_iiii,(.L_x_1099 - _Z28_permutedims_5D_5_2_4_1_3_64PdiiiiiS_iiii)
        .other          _Z28_permutedims_5D_5_2_4_1_3_64PdiiiiiS_iiii,@"STO_CUDA_ENTRY STV_DEFAULT"
_Z28_permutedims_5D_5_2_4_1_3_64PdiiiiiS_iiii:
.text._Z28_permutedims_5D_5_2_4_1_3_64PdiiiiiS_iiii:
        /* <DEDUP_REMOVED lines=36> */
.L_x_118:
        /* <DEDUP_REMOVED lines=177> */
.L_x_119:
        /* <DEDUP_REMOVED lines=11> */
.L_x_1099:


//--------------------- .text._Z28_permutedims_5D_5_2_4_1_3_32PfiiiiiS_iiii --------------------------
	.section	.text._Z28_permutedims_5D_5_2_4_1_3_32PfiiiiiS_iiii,"ax",@progbits
	.align	128
        .global         _Z28_permutedims_5D_5_2_4_1_3_32PfiiiiiS_iiii
        .type           _Z28_permutedims_5D_5_2_4_1_3_32PfiiiiiS_iiii,@function
        .size           _Z28_permutedims_5D_5_2_4_1_3_32PfiiiiiS_iiii,(.L_x_1100 - _Z28_permutedims_5D_5_2_4_1_3_32PfiiiiiS_iiii)
        .other          _Z28_permutedims_5D_5_2_4_1_3_32PfiiiiiS_iiii,@"STO_CUDA_ENTRY STV_DEFAULT"
_Z28_permutedims_5D_5_2_4_1_3_32PfiiiiiS_iiii:
.text._Z28_permutedims_5D_5_2_4_1_3_32PfiiiiiS_iiii:
        /* <DEDUP_REMOVED lines=36> */
.L_x_120:
        /* <DEDUP_REMOVED lines=181> */
.L_x_121:
        /* <DEDUP_REMOVED lines=15> */
.L_x_1100:


//--------------------- .text._Z28_permutedims_5D_5_2_3_4_1_64PdiiiiiS_iiii --------------------------
	.section	.text._Z28_permutedims_5D_5_2_3_4_1_64PdiiiiiS_iiii,"ax",@progbits
	.align	128
        .global         _Z28_permutedims_5D_5_2_3_4_1_64PdiiiiiS_iiii
        .type           _Z28_permutedims_5D_5_2_3_4_1_64PdiiiiiS_iiii,@function
        .size           _Z28_permutedims_5D_5_2_3_4_1_64PdiiiiiS_iiii,(.L_x_1101 - _Z28_permutedims_5D_5_2_3_4_1_64PdiiiiiS_iiii)
        .other          _Z28_permutedims_5D_5_2_3_4_1_64PdiiiiiS_iiii,@"STO_CUDA_ENTRY STV_DEFAULT"
_Z28_permutedims_5D_5_2_3_4_1_64PdiiiiiS_iiii:
.text._Z28_permutedims_5D_5_2_3_4_1_64PdiiiiiS_iiii:
        /* <DEDUP_REMOVED lines=36> */
.L_x_122:
        /* <DEDUP_REMOVED lines=177> */
.L_x_123:
        /* <DEDUP_REMOVED lines=11> */
.L_x_1101:


//--------------------- .text._Z28_permutedims_5D_5_2_3_4_1_32PfiiiiiS_iiii --------------------------
	.section	.text._Z28_permutedims_5D_5_2_3_4_1_32PfiiiiiS_iiii,"ax",@progbits
	.align	128
        .global         _Z28_permutedims_5D_5_2_3_4_1_32PfiiiiiS_iiii
        .type           _Z28_permutedims_5D_5_2_3_4_1_32PfiiiiiS_iiii,@function
        .size           _Z28_permutedims_5D_5_2_3_4_1_32PfiiiiiS_iiii,(.L_x_1102 - _Z28_permutedims_5D_5_2_3_4_1_32PfiiiiiS_iiii)
        .other          _Z28_permutedims_5D_5_2_3_4_1_32PfiiiiiS_iiii,@"STO_CUDA_ENTRY STV_DEFAULT"
_Z28_permutedims_5D_5_2_3_4_1_32PfiiiiiS_iiii:
.text._Z28_permutedims_5D_5_2_3_4_1_32PfiiiiiS_iiii:
        /* <DEDUP_REMOVED lines=36> */
.L_x_124:
        /* <DEDUP_REMOVED lines=181> */
.L_x_125:
        /* <DEDUP_REMOVED lines=15> */
.L_x_1102:


//--------------------- .text._Z28_permutedims_5D_5_2_3_1_4_64PdiiiiiS_iiii --------------------------
	.section	.text._Z28_permutedims_5D_5_2_3_1_4_64PdiiiiiS_iiii,"ax",@progbits
	.align	128
        .global         _Z28_permutedims_5D_5_2_3_1_4_64PdiiiiiS_iiii
        .type           _Z28_permutedims_5D_5_2_3_1_4_64PdiiiiiS_iiii,@function
        .size           _Z28_permutedims_5D_5_2_3_1_4_64PdiiiiiS_iiii,(.L_x_1103 - _Z28_permutedims_5D_5_2_3_1_4_64PdiiiiiS_iiii)
        .other          _Z28_permutedims_5D_5_2_3_1_4_64PdiiiiiS_iiii,@"STO_CUDA_ENTRY STV_DEFAULT"
_Z28_permutedims_5D_5_2_3_1_4_64PdiiiiiS_iiii:
.text._Z28_permutedims_5D_5_2_3_1_4_64PdiiiiiS_iiii:
        /* <DEDUP_REMOVED lines=36> */
.L_x_126:
        /* <DEDUP_REMOVED lines=177> */
.L_x_127:
        /* <DEDUP_REMOVED lines=11> */
.L_x_1103:


//--------------------- .text._Z28_permutedims_5D_5_2_3_1_4_32PfiiiiiS_iiii --------------------------
	.section	.text._Z28_permutedims_5D_5_2_3_1_4_32PfiiiiiS_iiii,"ax",@progbits
	.align	128
        .global         _Z28_permutedims_5D_5_2_3_1_4_32PfiiiiiS_iiii
        .type           _Z28_permutedims_5D_5_2_3_1_4_32PfiiiiiS_iiii,@function
        .size           _Z28_permutedims_5D_5_2_3_1_4_32PfiiiiiS_iiii,(.L_x_1104 - _Z28_permutedims_5D_5_2_3_1_4_32PfiiiiiS_iiii)
        .other          _Z28_permutedims_5D_5_2_3_1_4_32PfiiiiiS_iiii,@"STO_CUDA_ENTRY STV_DEFAULT"
_Z28_permutedims_5D_5_2_3_1_4_32PfiiiiiS_iiii:
.text._Z28_permutedims_5D_5_2_3_1_4_32PfiiiiiS_iiii:
        /* <DEDUP_REMOVED lines=36> */
.L_x_128:
        /* <DEDUP_REMOVED lines=181> */
.L_x_129:
        /* <DEDUP_REMOVED lines=15> */
.L_x_1104:


//--------------------- .text._Z28_permutedims_5D_5_2_1_4_3_64PdiiiiiS_iiii --------------------------
	.section	.text._Z28_permutedims_5D_5_2_1_4_3_64PdiiiiiS_iiii,"ax",@progbits
	.align	128
        .global         _Z28_permutedims_5D_5_2_1_4_3_64PdiiiiiS_iiii
        .type           _Z28_permutedims_5D_5_2_1_4_3_64PdiiiiiS_iiii,@function
        .size           _Z28_permutedims_5D_5_2_1_4_3_64PdiiiiiS_iiii,(.L_x_1105 - _Z28_permutedims_5D_5_2_1_4_3_64PdiiiiiS_iiii)
        .other          _Z28_permutedims_5D_5_2_1_4_3_64PdiiiiiS_iiii,@"STO_CUDA_ENTRY STV_DEFAULT"
_Z28_permutedims_5D_5_2_1_4_3_64PdiiiiiS_iiii:
.text._Z28_permutedims_5D_5_2_1_4_3_64PdiiiiiS_iiii:
        /* <DEDUP_REMOVED lines=36> */
.L_x_130:
        /* <DEDUP_REMOVED lines=177> */
.L_x_131:
        /* <DEDUP_REMOVED lines=11> */
.L_x_1105:


//--------------------- .text._Z28_permutedims_5D_5_2_1_4_3_32PfiiiiiS_iiii --------------------------
	.section	.text._Z28_permutedims_5D_5_2_1_4_3_32PfiiiiiS_iiii,"ax",@progbits
	.align	128
        .global         _Z28_permutedims_5D_5_2_1_4_3_32PfiiiiiS_iiii
        .type           _Z28_permutedims_5D_5_2_1_4_3_32PfiiiiiS_iiii,@function
        .size           _Z28_permutedims_5D_5_2_1_4_3_32PfiiiiiS_iiii,(.L_x_1106 - _Z28_permutedims_5D_5_2_1_4_3_32PfiiiiiS_iiii)
        .other          _Z28_permutedims_5D_5_2_1_4_3_32PfiiiiiS_iiii,@"STO_CUDA_ENTRY STV_DEFAULT"
_Z28_permutedims_5D_5_2_1_4_3_32PfiiiiiS_iiii:
.text._Z28_permutedims_5D_5_2_1_4_3_32PfiiiiiS_iiii:
        /* <DEDUP_REMOVED lines=36> */
.L_x_132:
        /* <DEDUP_REMOVED lines=181> */
.L_x_133:
        /* <DEDUP_REMOVED lines=15> */
.L_x_1106:


//--------------------- .text._Z28_permutedims_5D_5_2_1_3_4_64PdiiiiiS_iiii --------------------------
	.section	.text._Z28_permutedims_5D_5_2_1_3_4_64PdiiiiiS_iiii,"ax",@progbits
	.align	128
        .global         _Z28_permutedims_5D_5_2_1_3_4_64PdiiiiiS_iiii
        .type           _Z28_permutedims_5D_5_2_1_3_4_64PdiiiiiS_iiii,@function
        .size           _Z28_permutedims_5D_5_2_1_3_4_64PdiiiiiS_iiii,(.L_x_1107 - _Z28_permutedims_5D_5_2_1_3_4_64PdiiiiiS_iiii)
        .other          _Z28_permutedims_5D_5_2_1_3_4_64PdiiiiiS_iiii,@"STO_CUDA_ENTRY STV_DEFAULT"
_Z28_permutedims_5D_5_2_1_3_4_64PdiiiiiS_iiii:
.text._Z28_permutedims_5D_5_2_1_3_4_64PdiiiiiS_iiii:
        /* <DEDUP_REMOVED lines=36> */
.L_x_134:
        /* <DEDUP_REMOVED lines=177> */
.L_x_135:
        /* <DEDUP_REMOVED lines=11> */
.L_x_1107:


//--------------------- .text._Z28_permutedims_5D_5_2_1_3_4_32PfiiiiiS_iiii --------------------------
	.section	.text._Z28_permutedims_5D_5_2_1_3_4_32PfiiiiiS_iiii,"ax",@progbits
	.align	128
        .global         _Z28_permutedims_5D_5_2_1_3_4_32PfiiiiiS_iiii
        .type           _Z28_permutedims_5D_5_2_1_3_4_32PfiiiiiS_iiii,@function
        .size           _Z28_permutedims_5D_5_2_1_3_4_32PfiiiiiS_iiii,(.L_x_1108 - _Z28_permutedims_5D_5_2_1_3_4_32PfiiiiiS_iiii)
        .other          _Z28_permutedims_5D_5_2_1_3_4_32PfiiiiiS_iiii,@"STO_CUDA_ENTRY STV_DEFAULT"
_Z28_permutedims_5D_5_2_1_3_4_32PfiiiiiS_iiii:
.text._Z28_permutedims_5D_5_2_1_3_4_32PfiiiiiS_iiii:
        /* <DEDUP_REMOVED lines=36> */
.L_x_136:
        /* <DEDUP_REMOVED lines=181> */
.L_x_137:
        /* <DEDUP_REMOVED lines=15> */
.L_x_1108:


//--------------------- .text._Z28_permutedims_5D_5_1_4_3_2_64PdiiiiiS_iiii --------------------------
	.section	.text._Z28_permutedims_5D_5_1_4_3_2_64PdiiiiiS_iiii,"ax",@progbits
	.align	128
        .global         _Z28_permutedims_5D_5_1_4_3_2_64PdiiiiiS_iiii
        .type           _Z28_permutedims_5D_5_1_4_3_2_64PdiiiiiS_iiii,@function
        .size           _Z28_permutedims_5D_5_1_4_3_2_64PdiiiiiS_iiii,(.L_x_1109 - _Z28_permutedims_5D_5_1_4_3_2_64PdiiiiiS_iiii)
        .other          _Z28_permutedims_5D_5_1_4_3_2_64PdiiiiiS_iiii,@"STO_CUDA_ENTRY STV_DEFAULT"
_Z28_permutedims_5D_5_1_4_3_2_64PdiiiiiS_iiii:
.text._Z28_permutedims_5D_5_1_4_3_2_64PdiiiiiS_iiii:
        /* <DEDUP_REMOVED lines=36> */
.L_x_138:
        /* <DEDUP_REMOVED lines=177> */
.L_x_139:
        /* <DEDUP_REMOVED lines=11> */
.L_x_1109:


//--------------------- .text._Z28_permutedims_5D_5_1_4_3_2_32PfiiiiiS_iiii --------------------------
	.section	.text._Z28_permutedims_5D_5_1_4_3_2_32PfiiiiiS_iiii,"ax",@progbits
	.align	128
        .global         _Z28_permutedims_5D_5_1_4_3_2_32PfiiiiiS_iiii
        .type           _Z28_permutedims_5D_5_1_4_3_2_32PfiiiiiS_iiii,@function
        .size           _Z28_permutedims_5D_5_1_4_3_2_32PfiiiiiS_iiii,(.L_x_1110 - _Z28_permutedims_5D_5_1_4_3_2_32PfiiiiiS_iiii)
        .other          _Z28_permutedims_5D_5_1_4_3_2_32PfiiiiiS_iiii,@"STO_CUDA_ENTRY STV_DEFAULT"
_Z28_permutedims_5D_5_1_4_3_2_32PfiiiiiS_iiii:
.text._Z28_permutedims_5D_5_1_4_3_2_32PfiiiiiS_iiii:
        /* <DEDUP_REMOVED lines=36> */
.L_x_140:
        /* <DEDUP_REMOVED lines=181> */
.L_x_141:
        /* <DEDUP_REMOVED lines=15> */
.L_x_1110:


//--------------------- .text._Z28_permutedims_5D_5_1_4_2_3_64PdiiiiiS_iiii --------------------------
	.section	.text._Z28_permutedims_5D_5_1_4_2_3_64PdiiiiiS_iiii,"ax",@progbits
	.align	128
        .global         _Z28_permutedims_5D_5_1_4_2_3_64PdiiiiiS_iiii
        .type           _Z28_permutedims_5D_5_1_4_2_3_64PdiiiiiS_iiii,@function
        .size           _Z28_permutedims_5D_5_1_4_2_3_64PdiiiiiS_iiii,(.L_x_1111 - _Z28_permutedims_5D_5_1_4_2_3_64PdiiiiiS_iiii)
        .other          _Z28_permutedims_5D_5_1_4_2_3_64PdiiiiiS_iiii,@"STO_CUDA_ENTRY STV_DEFAULT"
_Z28_permutedims_5D_5_1_4_2_3_64PdiiiiiS_iiii:
.text._Z28_permutedims_5D_5_1_4_2_3_64PdiiiiiS_iiii:
        /* <DEDUP_REMOVED lines=36> */
.L_x_142:
        /* <DEDUP_REMOVED lines=177> */
.L_x_143:
        /* <DEDUP_REMOVED lines=11> */
.L_x_1111:


//--------------------- .text._Z28_permutedims_5D_5_1_4_2_3_32PfiiiiiS_iiii --------------------------
	.section	.text._Z28_permutedims_5D_5_1_4_2_3_32PfiiiiiS_iiii,"ax",@progbits
	.align	128
        .global         _Z28_permutedims_5D_5_1_4_2_3_32PfiiiiiS_iiii
        .type           _Z28_permutedims_5D_5_1_4_2_3_32PfiiiiiS_iiii,@function
        .size           _Z28_permutedims_5D_5_1_4_2_3_32PfiiiiiS_iiii,(.L_x_1112 - _Z28_permutedims_5D_5_1_4_2_3_32PfiiiiiS_iiii)
        .other          _Z28_permutedims_5D_5_1_4_2_3_32PfiiiiiS_iiii,@"STO_CUDA_ENTRY STV_DEFAULT"
_Z28_permutedims_5D_5_1_4_2_3_32PfiiiiiS_iiii:
.text._Z28_permutedims_5D_5_1_4_2_3_32PfiiiiiS_iiii:
        /* <DEDUP_REMOVED lines=36> */
.L_x_144:
        /* <DEDUP_REMOVED lines=181> */
.L_x_145:
        /* <DEDUP_REMOVED lines=15> */
.L_x_1112:


//--------------------- .text._Z28_permutedims_5D_5_1_3_4_2_64PdiiiiiS_iiii --------------------------
	.section	.text._Z28_permutedims_5D_5_1_3_4_2_64PdiiiiiS_iiii,"ax",@progbits
	.align	128
        .global         _Z28_permutedims_5D_5_1_3_4_2_64PdiiiiiS_iiii
        .type           _Z28_permutedims_5D_5_1_3_4_2_64PdiiiiiS_iiii,@function
        .size           _Z28_permutedims_5D_5_1_3_4_2_64PdiiiiiS_iiii,(.L_x_1113 - _Z28_permutedims_5D_5_1_3_4_2_64PdiiiiiS_iiii)
        .other          _Z28_permutedims_5D_5_1_3_4_2_64PdiiiiiS_iiii,@"STO_CUDA_ENTRY STV_DEFAULT"
_Z28_permutedims_5D_5_1_3_4_2_64PdiiiiiS_iiii:
.text._Z28_permutedims_5D_5_1_3_4_2_64PdiiiiiS_iiii:
        /* <DEDUP_REMOVED lines=36> */
.L_x_146:
        /* <DEDUP_REMOVED lines=177> */
.L_x_147:
        /* <DEDUP_REMOVED lines=11> */
.L_x_1113:


//--------------------- .text._Z28_permutedims_5D_5_1_3_4_2_32PfiiiiiS_iiii --------------------------
	.section	.text._Z28_permutedims_5D_5_1_3_4_2_32PfiiiiiS_iiii,"ax",@progbits
	.align	128
        .global         _Z28_permutedims_5D_5_1_3_4_2_32PfiiiiiS_iiii
        .type           _Z28_permutedims_5D_5_1_3_4_2_32PfiiiiiS_iiii,@function
        .size           _Z28_permutedims_5D_5_1_3_4_2_32PfiiiiiS_iiii,(.L_x_1114 - _Z28_permutedims_5D_5_1_3_4_2_32PfiiiiiS_iiii)
        .other          _Z28_permutedims_5D_5_1_3_4_2_32PfiiiiiS_iiii,@"STO_CUDA_ENTRY STV_DEFAULT"
_Z28_permutedims_5D_5_1_3_4_2_32PfiiiiiS_iiii:
.text._Z28_permutedims_5D_5_1_3_4_2_32PfiiiiiS_iiii:
        /* <DEDUP_REMOVED lines=36> */
.L_x_148:
        /* <DEDUP_REMOVED lines=181> */
.L_x_149:
        /* <DEDUP_REMOVED lines=15> */
.L_x_1114:


//--------------------- .text._Z28_permutedims_5D_5_1_3_2_4_64PdiiiiiS_iiii --------------------------
	.section	.text._Z28_permutedims_5D_5_1_3_2_4_64PdiiiiiS_iiii,"ax",@progbits
	.align	128
        .global         _Z28_permutedims_5D_5_1_3_2_4_64PdiiiiiS_iiii
        .type           _Z28_permutedims_5D_5_1_3_2_4_64PdiiiiiS_iiii,@function
        .size           _Z28_permutedims_5D_5_1_3_2_4_64PdiiiiiS_iiii,(.L_x_1115 - _Z28_permutedims_5D_5_1_3_2_4_64PdiiiiiS_iiii)
        .other          _Z28_permutedims_5D_5_1_3_2_4_64PdiiiiiS_iiii,@"STO_CUDA_ENTRY STV_DEFAULT"
_Z28_permutedims_5D_5_1_3_2_4_64PdiiiiiS_iiii:
.text._Z28_permutedims_5D_5_1_3_2_4_64PdiiiiiS_iiii:
        /* <DEDUP_REMOVED lines=36> */
.L_x_150:
        /* <DEDUP_REMOVED lines=177> */
.L_x_151:
        /* <DEDUP_REMOVED lines=11> */
.L_x_1115:


//--------------------- .text._Z28_permutedims_5D_5_1_3_2_4_32PfiiiiiS_iiii --------------------------
	.section	.text._Z28_permutedims_5D_5_1_3_2_4_32PfiiiiiS_iiii,"ax",@progbits
	.align	128
        .global         _Z28_permutedims_5D_5_1_3_2_4_32PfiiiiiS_iiii
        .type           _Z28_permutedims_5D_5_1_3_2_4_32PfiiiiiS_iiii,@function
        .size           _Z28_permutedims_5D_5_1_3_2_4_32PfiiiiiS_iiii,(.L_x_1116 - _Z28_permutedims_5D_5_1_3_2_4_32PfiiiiiS_iiii)
        .other          _Z28_permutedims_5D_5_1_3_2_4_32PfiiiiiS_iiii,@"STO_CUDA_ENTRY STV_DEFAULT"
_Z28_permutedims_5D_5_1_3_2_4_32PfiiiiiS_iiii:
.text._Z28_permutedims_5D_5_1_3_2_4_32PfiiiiiS_iiii:
        /* <DEDUP_REMOVED lines=36> */
.L_x_152:
        /* <DEDUP_REMOVED lines=181> */
.L_x_153:
        /* <DEDUP_REMOVED lines=15> */
.L_x_1116:


//--------------------- .text._Z28_permutedims_5D_5_1_2_4_3_64PdiiiiiS_iiii --------------------------
	.section	.text._Z28_permutedims_5D_5_1_2_4_3_64PdiiiiiS_iiii,"ax",@progbits
	.align	128
        .global         _Z28_permutedims_5D_5_1_2_4_3_64PdiiiiiS_iiii
        .type           _Z28_permutedims_5D_5_1_2_4_3_64PdiiiiiS_iiii,@function
        .size           _Z28_permutedims_5D_5_1_2_4_3_64PdiiiiiS_iiii,(.L_x_1117 - _Z28_permutedims_5D_5_1_2_4_3_64PdiiiiiS_iiii)
        .other          _Z28_permutedims_5D_5_1_2_4_3_64PdiiiiiS_iiii,@"STO_CUDA_ENTRY STV_DEFAULT"
_Z28_permutedims_5D_5_1_2_4_3_64PdiiiiiS_iiii:
.text._Z28_permutedims_5D_5_1_2_4_3_64PdiiiiiS_iiii:
        /* <DEDUP_REMOVED lines=36> */
.L_x_154:
        /* <DEDUP_REMOVED lines=177> */
.L_x_155:
        /* <DEDUP_REMOVED lines=11> */
.L_x_1117:


//--------------------- .text._Z28_permutedims_5D_5_1_2_4_3_32PfiiiiiS_iiii --------------------------
	.section	.text._Z28_permutedims_5D_5_1_2_4_3_32PfiiiiiS_iiii,"ax",@progbits
	.align	128
        .global         _Z28_permutedims_5D_5_1_2_4_3_32PfiiiiiS_iiii
        .type           _Z28_permutedims_5D_5_1_2_4_3_32PfiiiiiS_iiii,@function
        .size           _Z28_permutedims_5D_5_1_2_4_3_32PfiiiiiS_iiii,(.L_x_1118 - _Z28_permutedims_5D_5_1_2_4_3_32PfiiiiiS_iiii)
        .other          _Z28_permutedims_5D_5_1_2_4_3_32PfiiiiiS_iiii,@"STO_CUDA_ENTRY STV_DEFAULT"
_Z28_permutedims_5D_5_1_2_4_3_32PfiiiiiS_iiii:
.text._Z28_permutedims_5D_5_1_2_4_3_32PfiiiiiS_iiii:
        /* <DEDUP_REMOVED lines=36> */
.L_x_156:
        /* <DEDUP_REMOVED lines=181> */
.L_x_157:
        /* <DEDUP_REMOVED lines=15> */
.L_x_1118:


//--------------------- .text._Z28_permutedims_5D_5_1_2_3_4_64PdiiiiiS_iiii --------------------------
	.section	.text._Z28_permutedims_5D_5_1_2_3_4_64PdiiiiiS_iiii,"ax",@progbits
	.align	128
        .global         _Z28_permutedims_5D_5_1_2_3_4_64PdiiiiiS_iiii
        .type           _Z28_permutedims_5D_5_1_2_3_4_64PdiiiiiS_iiii,@function
        .size           _Z28_permutedims_5D_5_1_2_3_4_64PdiiiiiS_iiii,(.L_x_1119 - _Z28_permutedims_5D_5_1_2_3_4_64PdiiiiiS_iiii)
        .other          _Z28_permutedims_5D_5_1_2_3_4_64PdiiiiiS_iiii,@"STO_CUDA_ENTRY STV_DEFAULT"
_Z28_permutedims_5D_5_1_2_3_4_64PdiiiiiS_iiii:
.text._Z28_permutedims_5D_5_1_2_3_4_64PdiiiiiS_iiii:
        /* <DEDUP_REMOVED lines=36> */
.L_x_158:
        /* <DEDUP_REMOVED lines=177> */
.L_x_159:
        /* <DEDUP_REMOVED lines=11> */
.L_x_1119:


//--------------------- .text._Z28_permutedims_5D_5_1_2_3_4_32PfiiiiiS_iiii --------------------------
	.section	.text._Z28_permutedims_5D_5_1_2_3_4_32PfiiiiiS_iiii,"ax",@progbits
	.align	128
        .global         _Z28_permutedims_5D_5_1_2_3_4_32PfiiiiiS_iiii
        .type           _Z28_permutedims_5D_5_1_2_3_4_32PfiiiiiS_iiii,@function
        .size           _Z28_permutedims_5D_5_1_2_3_4_32PfiiiiiS_iiii,(.L_x_1120 - _Z28_permutedims_5D_5_1_2_3_4_32PfiiiiiS_iiii)
        .other          _Z28_permutedims_5D_5_1_2_3_4_32PfiiiiiS_iiii,@"STO_CUDA_ENTRY STV_DEFAULT"
_Z28_permutedims_5D_5_1_2_3_4_32PfiiiiiS_iiii:
.text._Z28_permutedims_5D_5_1_2_3_4_32PfiiiiiS_iiii:
        /* <DEDUP_REMOVED lines=36> */
.L_x_160:
        /* <DEDUP_REMOVED lines=181> */
.L_x_161:
        /* <DEDUP_REMOVED lines=15> */
.L_x_1120:


//--------------------- .text._Z28_permutedims_5D_4_5_3_2_1_64PdiiiiiS_iiii --------------------------
	.section	.text._Z28_permutedims_5D_4_5_3_2_1_64PdiiiiiS_iiii,"ax",@progbits
	.align	128
        .global         _Z28_permutedims_5D_4_5_3_2_1_64PdiiiiiS_iiii
        .type           _Z28_permutedims_5D_4_5_3_2_1_64PdiiiiiS_iiii,@function
        .size           _Z28_permutedims_5D_4_5_3_2_1_64PdiiiiiS_iiii,(.L_x_1121 - _Z28_permutedims_5D_4_5_3_2_1_64PdiiiiiS_iiii)
        .other          _Z28_permutedims_5D_4_5_3_2_1_64PdiiiiiS_iiii,@"STO_CUDA_ENTRY STV_DEFAULT"
_Z28_permutedims_5D_4_5_3_2_1_64PdiiiiiS_iiii:
.text._Z28_permutedims_5D_4_5_3_2_1_64PdiiiiiS_iiii:
        /* <DEDUP_REMOVED lines=36> */
.L_x_162:
        /* <DEDUP_REMOVED lines=20> */
[----:B------:R-:W-:-:S04]  /*0380*/  ISETP.GE.AND P2, PT, R14, RZ, PT ;  /* 0x000000ff0e00720c */ /* 0x000fc80003f46270 */
[----:B------:R-:W-:-:S09]  /*0390*/  @P1 VIADD R18, R18, 0x1 ;  /* 0x0000000112121836 */ /* 0x000fd20000000000 */
[----:B------:R-:W-:Y:S01]  /*03a0*/  @!P2 IMAD.MOV R18, RZ, RZ, -R18 ;  /* 0x000000ffff12a224 */ /* 0x000fe200078e0a12 */
[----:B0-----:R-:W-:Y:S02]  /*03b0*/  IADD3 R14, PT, PT, RZ, -R15, RZ ;  /* 0x8000000fff0e7210 */ /* 0x001fe40007ffe0ff */
[----:B------:R-:W-:-:S03]  /*03c0*/  @!P3 LOP3.LUT R18, RZ, R6, RZ, 0x33, !PT ;  /* 0x00000006ff12b212 */ /* 0x000fc600078e33ff */
[----:B------:R-:W-:Y:S01]  /*03d0*/  IMAD R19, R14, R17, RZ ;  /* 0x000000110e137224 */ /* 0x000fe200078e02ff */
[----:B------:R-:W-:Y:S01]  /*03e0*/  IABS R16, R18 ;  /* 0x0000001200107213 */ /* 0x000fe20000000000 */
[----:B------:R-:W-:Y:S01]  /*03f0*/  IMAD.MOV.U32 R14, RZ, RZ, RZ ;  /* 0x000000ffff0e7224 */ /* 0x000fe200078e00ff */
[C---:B------:R-:W-:Y:S02]  /*0400*/  ISETP.GE.AND P3, PT, R18.reuse, RZ, PT ;  /* 0x000000ff1200720c */ /* 0x040fe40003f66270 */
[----:B------:R-:W-:Y:S01]  /*0410*/  IADD3 R18, PT, PT, -R18, RZ, RZ ;  /* 0x000000ff12127210 */ /* 0x000fe20007ffe1ff */
[----:B------:R-:W-:Y:S01]  /*0420*/  IMAD.HI.U32 R14, R15, R19, R14 ;  /* 0x000000130f0e7227 */ /* 0x000fe200078e000e */
[----:B------:R-:W-:-:S03]  /*0430*/  MOV R19, R16 ;  /* 0x0000001000137202 */ /* 0x000fc60000000f00 */
[----:B------:R-:W-:Y:S02]  /*0440*/  IMAD.MOV.U32 R16, RZ, RZ, R20 ;  /* 0x000000ffff107224 */ /* 0x000fe400078e0014 */
[----:B------:R-:W-:Y:S02]  /*0450*/  IMAD.HI.U32 R14, R14, R19, RZ ;  /* 0x000000130e0e7227 */ /* 0x000fe400078e00ff */
[----:B------:R-:W0:Y:S02]  /*0460*/  I2F.RP R20, R16 ;  /* 0x0000001000147306 */ /* 0x000e240000209400 */
[----:B------:R-:W-:Y:S02]  /*0470*/  IMAD.MOV R14, RZ, RZ, -R14 ;  /* 0x000000ffff0e7224 */ /* 0x000fe400078e0a0e */
[----:B------:R-:W-:Y:S02]  /*0480*/  IMAD R18, R6, R18, R13 ;  /* 0x0000001206127224 */ /* 0x000fe400078e020d */
[----:B------:R-:W-:-:S05]  /*0490*/  IMAD R19, R17, R14, R19 ;  /* 0x0000000e11137224 */ /* 0x000fca00078e0213 */
[----:B------:R-:W-:Y:S01]  /*04a0*/  ISETP.GT.U32.AND P1, PT, R17, R19, PT ;  /* 0x000000131100720c */ /* 0x000fe20003f24070 */
[----:B0-----:R-:W0:-:S12]  /*04b0*/  MUFU.RCP R20, R20 ;  /* 0x0000001400147308 */ /* 0x001e180000001000 */
[----:B------:R-:W-:Y:S02]  /*04c0*/  @!P1 IADD3 R19, PT, PT, R19, -R17, RZ ;  /* 0x8000001113139210 */ /* 0x000fe40007ffe0ff */
[----:B------:R-:W-:Y:S02]  /*04d0*/  ISETP.NE.AND P1, PT, R7, RZ, PT ;  /* 0x000000ff0700720c */ /* 0x000fe40003f25270 */
[----:B------:R-:W-:Y:S01]  /*04e0*/  ISETP.GT.U32.AND P2, PT, R17, R19, PT ;  /* 0x000000131100720c */ /* 0x000fe20003f44070 */
[----:B0-----:R-:W-:-:S04]  /*04f0*/  VIADD R14, R20, 0xffffffe ;  /* 0x0ffffffe140e7836 */ /* 0x001fc80000000000 */
[----:B------:R0:W1:Y:S08]  /*0500*/  F2I.FTZ.U32.TRUNC.NTZ R15, R14 ;  /* 0x0000000e000f7305 */ /* 0x000070000021f000 */
[----:B------:R-:W-:-:S04]  /*0510*/  @!P2 IMAD.IADD R19, R19, 0x1, -R17 ;  /* 0x000000011313a824 */ /* 0x000fc800078e0a11 */
[----:B------:R-:W-:Y:S01]  /*0520*/  @!P3 IMAD.MOV R19, RZ, RZ, -R19 ;  /* 0x000000ffff13b224 */ /* 0x000fe200078e0a13 */
[----:B------:R-:W-:Y:S01]  /*0530*/  @!P1 LOP3.LUT R19, RZ, R7, RZ, 0x33, !PT ;  /* 0x00000007ff139212 */ /* 0x000fe200078e33ff */
[----:B0-----:R-:W-:Y:S02]  /*0540*/  IMAD.MOV.U32 R14, RZ, RZ, RZ ;  /* 0x000000ffff0e7224 */ /* 0x001fe400078e00ff */
[----:B-1----:R-:W-:Y:S02]  /*0550*/  IMAD.MOV R17, RZ, RZ, -R15 ;  /* 0x000000ffff117224 */ /* 0x002fe400078e0a0f */
[----:B------:R-:W-:Y:S02]  /*0560*/  IMAD R20, R19, R6, R18 ;  /* 0x0000000613147224 */ /* 0x000fe400078e0212 */
[----:B------:R-:W-:-:S03]  /*0570*/  IMAD R17, R17, R16, RZ ;  /* 0x0000001011117224 */ /* 0x000fc600078e02ff */
[----:B------:R-:W-:Y:S01]  /*0580*/  IADD3 R23, PT, PT, -R20, R13, RZ ;  /* 0x0000000d14177210 */ /* 0x000fe20007ffe1ff */
[----:B------:R-:W-:Y:S01]  /*0590*/  IMAD.HI.U32 R14, R15, R17, R14 ;  /* 0x000000110f0e7227 */ /* 0x000fe200078e000e */
[-C--:B------:R-:W-:Y:S02]  /*05a0*/  IABS R15, R0.reuse ;  /* 0x00000000000f7213 */ /* 0x080fe40000000000 */
[----:B------:R-:W-:Y:S02]  /*05b0*/  IABS R17, R23 ;  /* 0x0000001700117213 */ /* 0x000fe40000000000 */
[----:B------:R-:W-:Y:S01]  /*05c0*/  LOP3.LUT R23, R23, R0, RZ, 0x3c, !PT ;  /* 0x0000000017177212 */ /* 0x000fe200078e3cff */
[----:B------:R-:W-:Y:S02]  /*05d0*/  IMAD.MOV R15, RZ, RZ, -R15 ;  /* 0x000000ffff0f7224 */ /* 0x000fe400078e0a0f */
[----:B------:R-:W-:Y:S01]  /*05e0*/  IMAD.HI.U32 R22, R14, R17, RZ ;  /* 0x000000110e167227 */ /* 0x000fe200078e00ff */
[----:B------:R-:W-:-:S02]  /*05f0*/  IADD3 R14, PT, PT, R24, 0xffffffe, RZ ;  /* 0x0ffffffe180e7810 */ /* 0x000fc40007ffe0ff */
[----:B------:R-:W-:Y:S01]  /*0600*/  ISETP.GE.AND P2, PT, R23, RZ, PT ;  /* 0x000000ff1700720c */ /* 0x000fe20003f46270 */
[----:B------:R-:W-:Y:S02]  /*0610*/  IMAD R17, R22, R15, R17 ;  /* 0x0000000f16117224 */ /* 0x000fe400078e0211 */
[----:B------:R0:W1:Y:S03]  /*0620*/  F2I.FTZ.U32.TRUNC.NTZ R15, R14 ;  /* 0x0000000e000f7305 */ /* 0x000066000021f000 */
[----:B------:R-:W-:Y:S02]  /*0630*/  ISETP.GT.U32.AND P3, PT, R16, R17, PT ;  /* 0x000000111000720c */ /* 0x000fe40003f64070 */
[----:B0-----:R-:W-:Y:S01]  /*0640*/  MOV R14, RZ ;  /* 0x000000ff000e7202 */ /* 0x001fe20000000f00 */
[----:B-1----:R-:W-:-:S10]  /*0650*/  IMAD.MOV R24, RZ, RZ, -R15 ;  /* 0x000000ffff187224 */ /* 0x002fd400078e0a0f */
[----:B------:R-:W-:Y:S02]  /*0660*/  @!P3 IMAD.IADD R17, R17, 0x1, -R16 ;  /* 0x000000011111b824 */ /* 0x000fe400078e0a10 */
[----:B------:R-:W-:Y:S02]  /*0670*/  IMAD R23, R24, R21, RZ ;  /* 0x0000001518177224 */ /* 0x000fe400078e02ff */
[----:B------:R-:W-:Y:S01]  /*0680*/  @!P3 VIADD R22, R22, 0x1 ;  /* 0x000000011616b836 */ /* 0x000fe20000000000 */
[----:B------:R-:W-:Y:S01]  /*0690*/  ISETP.GE.U32.AND P1, PT, R17, R16, PT ;  /* 0x000000101100720c */ /* 0x000fe20003f26070 */
[----:B------:R-:W-:Y:S01]  /*06a0*/  IMAD.HI.U32 R24, R15, R23, R14 ;  /* 0x000000170f187227 */ /* 0x000fe200078e000e */
[----:B------:R-:W0:Y:S01]  /*06b0*/  LDC.64 R16, c[0x0][0x380] ;  /* 0x0000e000ff107b82 */ /* 0x000e220000000a00 */
[----:B------:R-:W-:Y:S02]  /*06c0*/  ISETP.NE.AND P3, PT, R0, RZ, PT ;  /* 0x000000ff0000720c */ /* 0x000fe40003f65270 */
[----:B------:R-:W-:-:S08]  /*06d0*/  IABS R23, R2 ;  /* 0x0000000200177213 */ /* 0x000fd00000000000 */
[----:B------:R-:W-:-:S05]  /*06e0*/  @P1 IADD3 R22, PT, PT, R22, 0x1, RZ ;  /* 0x0000000116161810 */ /* 0x000fca0007ffe0ff */
[----:B------:R-:W-:Y:S01]  /*06f0*/  @!P2 IMAD.MOV R22, RZ, RZ, -R22 ;  /* 0x000000ffff16a224 */ /* 0x000fe200078e0a16 */
[----:B------:R-:W-:-:S04]  /*0700*/  @!P3 LOP3.LUT R22, RZ, R0, RZ, 0x33, !PT ;  /* 0x00000000ff16b212 */ /* 0x000fc800078e33ff */
[----:B------:R-:W-:Y:S01]  /*0710*/  IABS R26, R22 ;  /* 0x00000016001a7213 */ /* 0x000fe20000000000 */
[----:B0-----:R-:W-:-:S05]  /*0720*/  IMAD.WIDE R16, R13, 0x8, R16 ;  /* 0x000000080d107825 */ /* 0x001fca00078e0210 */
[----:B------:R0:W2:Y:S01]  /*0730*/  LDG.E.64 R14, desc[UR8][R16.64] ;  /* 0x00000008100e7981 */ /* 0x0000a2000c1e1b00 */
[----:B------:R-:W-:Y:S01]  /*0740*/  IMAD.HI.U32 R24, R24, R26, RZ ;  /* 0x0000001a18187227 */ /* 0x000fe200078e00ff */
[----:B------:R-:W1:Y:S01]  /*0750*/  I2F.RP R25, R23 ;  /* 0x0000001700197306 */ /* 0x000e620000209400 */
[----:B------:R-:W-:Y:S02]  /*0760*/  ISETP.GE.AND P3, PT, R22, RZ, PT ;  /* 0x000000ff1600720c */ /* 0x000fe40003f66270 */
[----:B------:R-:W-:-:S04]  /*0770*/  IMAD.MOV R24, RZ, RZ, -R24 ;  /* 0x000000ffff187224 */ /* 0x000fc800078e0a18 */
[----:B------:R-:W-:Y:S01]  /*0780*/  IMAD R24, R21, R24, R26 ;  /* 0x0000001815187224 */ /* 0x000fe200078e021a */
[----:B------:R-:W-:-:S04]  /*0790*/  IABS R26, R2 ;  /* 0x00000002001a7213 */ /* 0x000fc80000000000 */
[----:B------:R-:W-:Y:S02]  /*07a0*/  ISETP.GT.U32.AND P1, PT, R21, R24, PT ;  /* 0x000000181500720c */ /* 0x000fe40003f24070 */
[----:B------:R-:W-:Y:S01]  /*07b0*/  IADD3 R26, PT, PT, RZ, -R26, RZ ;  /* 0x8000001aff1a7210 */ /* 0x000fe20007ffe0ff */
[----:B-1----:R-:W0:Y:S10]  /*07c0*/  MUFU.RCP R25, R25 ;  /* 0x0000001900197308 */ /* 0x002e340000001000 */
[----:B------:R-:W-:Y:S01]  /*07d0*/  @!P1 IMAD.IADD R24, R24, 0x1, -R21 ;  /* 0x0000000118189824 */ /* 0x000fe200078e0a15 */
[----:B------:R-:W-:-:S04]  /*07e0*/  ISETP.NE.AND P1, PT, R8, RZ, PT ;  /* 0x000000ff0800720c */ /* 0x000fc80003f25270 */
[----:B------:R-:W-:Y:S02]  /*07f0*/  ISETP.GT.U32.AND P2, PT, R21, R24, PT ;  /* 0x000000181500720c */ /* 0x000fe40003f44070 */
[----:B0-----:R-:W-:-:S04]  /*0800*/  IADD3 R16, PT, PT, R25, 0xffffffe, RZ ;  /* 0x0ffffffe19107810 */ /* 0x001fc80007ffe0ff */
[----:B------:R0:W1:Y:S07]  /*0810*/  F2I.FTZ.U32.TRUNC.NTZ R17, R16 ;  /* 0x0000001000117305 */ /* 0x00006e000021f000 */
[----:B------:R-:W-:Y:S02]  /*0820*/  @!P2 IMAD.IADD R24, R24, 0x1, -R21 ;  /* 0x000000011818a824 */ /* 0x000fe400078e0a15 */
[----:B0-----:R-:W-:Y:S02]  /*0830*/  IMAD.MOV.U32 R16, RZ, RZ, RZ ;  /* 0x000000ffff107224 */ /* 0x001fe400078e00ff */
[----:B------:R-:W-:Y:S01]  /*0840*/  IMAD.MOV.U32 R21, RZ, RZ, R24 ;  /* 0x000000ffff157224 */ /* 0x000fe200078e0018 */
[----:B---3--:R-:W-:-:S02]  /*0850*/  IABS R24, R9 ;  /* 0x0000000900187213 */ /* 0x008fc40000000000 */
[----:B-1----:R-:W-:Y:S01]  /*0860*/  IADD3 R22, PT, PT, RZ, -R17, RZ ;  /* 0x80000011ff167210 */ /* 0x002fe20007ffe0ff */
[----:B------:R-:W-:Y:S01]  /*0870*/  @!P3 IMAD.MOV R21, RZ, RZ, -R21 ;  /* 0x000000ffff15b224 */ /* 0x000fe200078e0a15 */
[----:B------:R-:W-:-:S03]  /*0880*/  @!P1 LOP3.LUT R21, RZ, R8, RZ, 0x33, !PT ;  /* 0x00000008ff159212 */ /* 0x000fc600078e33ff */
[----:B------:R-:W-:Y:S01]  /*0890*/  IMAD R25, R22, R23, RZ ;  /* 0x0000001716197224 */ /* 0x000fe200078e02ff */
[----:B------:R-:W-:Y:S01]  /*08a0*/  MOV R22, R24 ;  /* 0x0000001800167202 */ /* 0x000fe20000000f00 */
[----:B------:R-:W-:Y:S02]  /*08b0*/  IMAD R20, R0, R21, R20 ;  /* 0x0000001500147224 */ /* 0x000fe400078e0214 */
[----:B------:R-:W-:Y:S01]  /*08c0*/  IMAD.HI.U32 R16, R17, R25, R16 ;  /* 0x0000001911107227 */ /* 0x000fe200078e0010 */
[----:B------:R-:W0:Y:S03]  /*08d0*/  I2F.RP R24, R22 ;  /* 0x0000001600187306 */ /* 0x000e260000209400 */
[----:B------:R-:W-:Y:S02]  /*08e0*/  IMAD.IADD R25, R13, 0x1, -R20 ;  /* 0x000000010d197824 */ /* 0x000fe400078e0a14 */
[----:B------:R-:W-:-:S03]  /*08f0*/  IMAD R18, R18, UR4, R21 ;  /* 0x0000000412127c24 */ /* 0x000fc6000f8e0215 */
[----:B------:R-:W-:Y:S01]  /*0900*/  IABS R17, R25 ;  /* 0x0000001900117213 */ /* 0x000fe20000000000 */
[----:B------:R-:W-:Y:S01]  /*0910*/  IMAD R19, R19, UR7, R18 ;  /* 0x0000000713137c24 */ /* 0x000fe2000f8e0212 */
[----:B------:R-:W-:-:S03]  /*0920*/  LOP3.LUT R25, R25, R2, RZ, 0x3c, !PT ;  /* 0x0000000219197212 */ /* 0x000fc600078e3cff */
[----:B------:R-:W-:Y:S01]  /*0930*/  IMAD.HI.U32 R16, R16, R17, RZ ;  /* 0x0000001110107227 */ /* 0x000fe200078e00ff */
[----:B------:R-:W-:Y:S01]  /*0940*/  ISETP.GE.AND P2, PT, R25, RZ, PT ;  /* 0x000000ff1900720c */ /* 0x000fe20003f46270 */
[----:B0-----:R-:W0:Y:S02]  /*0950*/  MUFU.RCP R24, R24 ;  /* 0x0000001800187308 */ /* 0x001e240000001000 */
[----:B------:R-:W-:-:S05]  /*0960*/  IMAD R26, R16, R26, R17 ;  /* 0x0000001a101a7224 */ /* 0x000fca00078e0211 */
[----:B------:R-:W-:Y:S02]  /*0970*/  ISETP.GT.U32.AND P3, PT, R23, R26, PT ;  /* 0x0000001a1700720c */ /* 0x000fe40003f64070 */
[----:B0-----:R-:W-:-:S11]  /*0980*/  IADD3 R17, PT, PT, R24, 0xffffffe, RZ ;  /* 0x0ffffffe18117810 */ /* 0x001fd60007ffe0ff */
[----:B------:R-:W-:Y:S02]  /*0990*/  @!P3 IMAD.IADD R26, R26, 0x1, -R23 ;  /* 0x000000011a1ab824 */ /* 0x000fe400078e0a17 */
[----:B------:R-:W-:Y:S01]  /*09a0*/  @!P3 VIADD R16, R16, 0x1 ;  /* 0x000000011010b836 */ /* 0x000fe20000000000 */
[----:B------:R-:W0:Y:S01]  /*09b0*/  F2I.FTZ.U32.TRUNC.NTZ R17, R17 ;  /* 0x0000001100117305 */ /* 0x000e22000021f000 */
[----:B------:R-:W-:Y:S02]  /*09c0*/  ISETP.NE.AND P3, PT, R2, RZ, PT ;  /* 0x000000ff0200720c */ /* 0x000fe40003f65270 */
[----:B------:R-:W-:Y:S01]  /*09d0*/  ISETP.GE.U32.AND P1, PT, R26, R23, PT ;  /* 0x000000171a00720c */ /* 0x000fe20003f26070 */
[----:B0-----:R-:W-:-:S12]  /*09e0*/  IMAD.MOV R23, RZ, RZ, -R17 ;  /* 0x000000ffff177224 */ /* 0x001fd800078e0a11 */
[----:B------:R-:W-:Y:S01]  /*09f0*/  @P1 IADD3 R16, PT, PT, R16, 0x1, RZ ;  /* 0x0000000110101810 */ /* 0x000fe20007ffe0ff */
[----:B------:R-:W-:-:S03]  /*0a00*/  IMAD R23, R23, R22, RZ ;  /* 0x0000001617177224 */ /* 0x000fc600078e02ff */
[----:B------:R-:W-:Y:S02]  /*0a10*/  MOV R24, R16 ;  /* 0x0000001000187202 */ /* 0x000fe40000000f00 */
[----:B------:R-:W-:-:S03]  /*0a20*/  MOV R16, RZ ;  /* 0x000000ff00107202 */ /* 0x000fc60000000f00 */
[----:B------:R-:W-:Y:S01]  /*0a30*/  @!P2 IMAD.MOV R24, RZ, RZ, -R24 ;  /* 0x000000ffff18a224 */ /* 0x000fe200078e0a18 */
[----:B------:R-:W-:Y:S01]  /*0a40*/  @!P3 LOP3.LUT R24, RZ, R2, RZ, 0x33, !PT ;  /* 0x00000002ff18b212 */ /* 0x000fe200078e33ff */
[----:B------:R-:W-:Y:S01]  /*0a50*/  IMAD.HI.U32 R16, R17, R23, R16 ;  /* 0x0000001711107227 */ /* 0x000fe200078e0010 */
[----:B------:R-:W-:Y:S02]  /*0a60*/  IABS R23, R3 ;  /* 0x0000000300177213 */ /* 0x000fe40000000000 */
[----:B------:R-:W-:Y:S02]  /*0a70*/  IABS R25, R24 ;  /* 0x0000001800197213 */ /* 0x000fe40000000000 */
[----:B------:R-:W0:Y:S01]  /*0a80*/  I2F.RP R26, R23 ;  /* 0x00000017001a7306 */ /* 0x000e220000209400 */
[----:B------:R-:W-:Y:S02]  /*0a90*/  ISETP.GE.AND P3, PT, R24, RZ, PT ;  /* 0x000000ff1800720c */ /* 0x000fe40003f66270 */
[----:B------:R-:W-:-:S04]  /*0aa0*/  IMAD.HI.U32 R16, R16, R25, RZ ;  /* 0x0000001910107227 */ /* 0x000fc800078e00ff */
[----:B------:R-:W-:-:S04]  /*0ab0*/  IMAD.MOV R16, RZ, RZ, -R16 ;  /* 0x000000ffff107224 */ /* 0x000fc800078e0a10 */
[C---:B------:R-:W-:Y:S01]  /*0ac0*/  IMAD R25, R22.reuse, R16, R25 ;  /* 0x0000001016197224 */ /* 0x040fe200078e0219 */
[----:B0-----:R-:W0:Y:S04]  /*0ad0*/  MUFU.RCP R26, R26 ;  /* 0x0000001a001a7308 */ /* 0x001e280000001000 */
[----:B------:R-:W-:-:S13]  /*0ae0*/  ISETP.GT.U32.AND P1, PT, R22, R25, PT ;  /* 0x000000191600720c */ /* 0x000fda0003f24070 */
[----:B------:R-:W-:Y:S02]  /*0af0*/  @!P1 IADD3 R25, PT, PT, R25, -R22, RZ ;  /* 0x8000001619199210 */ /* 0x000fe40007ffe0ff */
[----:B------:R-:W-:Y:S01]  /*0b00*/  ISETP.NE.AND P1, PT, R9, RZ, PT ;  /* 0x000000ff0900720c */ /* 0x000fe20003f25270 */
[----:B0-----:R-:W-:Y:S01]  /*0b10*/  VIADD R16, R26, 0xffffffe ;  /* 0x0ffffffe1a107836 */ /* 0x001fe20000000000 */
[----:B------:R-:W-:-:S03]  /*0b20*/  ISETP.GT.U32.AND P2, PT, R22, R25, PT ;  /* 0x000000191600720c */ /* 0x000fc60003f44070 */
[----:B------:R0:W1:Y:S02]  /*0b30*/  F2I.FTZ.U32.TRUNC.NTZ R17, R16 ;  /* 0x0000001000117305 */ /* 0x000064000021f000 */
[----:B0-----:R-:W-:-:S08]  /*0b40*/  MOV R16, RZ ;  /* 0x000000ff00107202 */ /* 0x001fd00000000f00 */
[----:B------:R-:W-:Y:S02]  /*0b50*/  @!P2 IADD3 R25, PT, PT, R25, -R22, RZ ;  /* 0x800000161919a210 */ /* 0x000fe40007ffe0ff */
[----:B-1----:R-:W-:-:S03]  /*0b60*/  IADD3 R22, PT, PT, RZ, -R17, RZ ;  /* 0x80000011ff167210 */ /* 0x002fc60007ffe0ff */
[----:B------:R-:W-:Y:S01]  /*0b70*/  @!P3 IMAD.MOV R25, RZ, RZ, -R25 ;  /* 0x000000ffff19b224 */ /* 0x000fe200078e0a19 */
[----:B------:R-:W-:Y:S01]  /*0b80*/  @!P1 LOP3.LUT R25, RZ, R9, RZ, 0x33, !PT ;  /* 0x00000009ff199212 */ /* 0x000fe200078e33ff */
[----:B------:R-:W-:Y:S01]  /*0b90*/  IMAD R27, R22, R23, RZ ;  /* 0x00000017161b7224 */ /* 0x000fe200078e02ff */
[----:B------:R-:W-:-:S03]  /*0ba0*/  IABS R22, R3 ;  /* 0x0000000300167213 */ /* 0x000fc60000000000 */
[----:B------:R-:W-:Y:S02]  /*0bb0*/  IMAD R20, R2, R25, R20 ;  /* 0x0000001902147224 */ /* 0x000fe400078e0214 */
[----:B------:R-:W-:-:S04]  /*0bc0*/  IMAD.HI.U32 R16, R17, R27, R16 ;  /* 0x0000001b11107227 */ /* 0x000fc800078e0010 */
[----:B------:R-:W-:Y:S01]  /*0bd0*/  IMAD.IADD R20, R13, 0x1, -R20 ;  /* 0x000000010d147824 */ /* 0x000fe200078e0a14 */
[----:B------:R-:W-:Y:S01]  /*0be0*/  IADD3 R13, PT, PT, R11, R13, RZ ;  /* 0x0000000d0b0d7210 */ /* 0x000fe20007ffe0ff */
[----:B------:R-:W-:-:S03]  /*0bf0*/  IMAD.MOV R24, RZ, RZ, -R22 ;  /* 0x000000ffff187224 */ /* 0x000fc600078e0a16 */
[----:B------:R-:W-:Y:S02]  /*0c00*/  IABS R17, R20 ;  /* 0x0000001400117213 */ /* 0x000fe40000000000 */
[----:B------:R-:W-:-:S03]  /*0c10*/  LOP3.LUT R20, R20, R3, RZ, 0x3c, !PT ;  /* 0x0000000314147212 */ /* 0x000fc600078e3cff */
[----:B------:R-:W-:Y:S01]  /*0c20*/  IMAD.HI.U32 R22, R16, R17, RZ ;  /* 0x0000001110167227 */ /* 0x000fe200078e00ff */
[----:B------:R-:W-:-:S03]  /*0c30*/  ISETP.GE.AND P3, PT, R20, RZ, PT ;  /* 0x000000ff1400720c */ /* 0x000fc60003f66270 */
[----:B------:R-:W-:-:S05]  /*0c40*/  IMAD R16, R22, R24, R17 ;  /* 0x0000001816107224 */ /* 0x000fca00078e0211 */
[----:B------:R-:W-:-:S13]  /*0c50*/  ISETP.GT.U32.AND P2, PT, R23, R16, PT ;  /* 0x000000101700720c */ /* 0x000fda0003f44070 */
[----:B------:R-:W-:Y:S01]  /*0c60*/  @!P2 IADD3 R16, PT, PT, R16, -R23, RZ ;  /* 0x800000171010a210 */ /* 0x000fe20007ffe0ff */
[----:B------:R-:W-:-:S03]  /*0c70*/  @!P2 VIADD R22, R22, 0x1 ;  /* 0x000000011616a836 */ /* 0x000fc60000000000 */
[----:B------:R-:W-:Y:S02]  /*0c80*/  ISETP.GE.U32.AND P1, PT, R16, R23, PT ;  /* 0x000000171000720c */ /* 0x000fe40003f26070 */
[----:B------:R-:W0:Y:S11]  /*0c90*/  LDC.64 R16, c[0x0][0x3a0] ;  /* 0x0000e800ff107b82 */ /* 0x000e360000000a00 */
[----:B------:R-:W-:-:S02]  /*0ca0*/  @P1 IADD3 R22, PT, PT, R22, 0x1, RZ ;  /* 0x0000000116161810 */ /* 0x000fc40007ffe0ff */
[----:B------:R-:W-:-:S03]  /*0cb0*/  ISETP.GE.AND P1, PT, R13, R4, PT ;  /* 0x000000040d00720c */ /* 0x000fc60003f26270 */
[----:B------:R-:W-:-:S05]  /*0cc0*/  @!P3 IMAD.MOV R22, RZ, RZ, -R22 ;  /* 0x000000ffff16b224 */ /* 0x000fca00078e0a16 */
[----:B------:R-:W-:-:S05]  /*0cd0*/  SEL R22, R12, R22, !P0 ;  /* 0x000000160c167207 */ /* 0x000fca0004000000 */
[----:B------:R-:W-:-:S04]  /*0ce0*/  IMAD R22, R19, UR11, R22 ;  /* 0x0000000b13167c24 */ /* 0x000fc8000f8e0216 */
[----:B------:R-:W-:-:S04]  /*0cf0*/  IMAD R25, R22, UR10, R25 ;  /* 0x0000000a16197c24 */ /* 0x000fc8000f8e0219 */
[----:B0-----:R-:W-:-:S05]  /*0d00*/  IMAD.WIDE R16, R25, 0x8, R16 ;  /* 0x0000000819107825 */ /* 0x001fca00078e0210 */
[----:B--2---:R0:W-:Y:S01]  /*0d10*/  STG.E.64 desc[UR8][R16.64], R14 ;  /* 0x0000000e10007986 */ /* 0x0041e2000c101b08 */
[----:B------:R-:W-:Y:S05]  /*0d20*/  @!P1 BRA `(.L_x_162) ;  /* 0xfffffff400449947 */ /* 0x000fea000383ffff */
[----:B------:R-:W-:Y:S05]  /*0d30*/  EXIT ;  /* 0x000000000000794d */ /* 0x000fea0003800000 */
.L_x_163:
        /* <DEDUP_REMOVED lines=12> */
.L_x_1121:


//--------------------- .text._Z28_permutedims_5D_4_5_3_2_1_32PfiiiiiS_iiii --------------------------
	.section	.text._Z28_permutedims_5D_4_5_3_2_1_32PfiiiiiS_iiii,"ax",@progbits
	.align	128
        .global         _Z28_permutedims_5D_4_5_3_2_1_32PfiiiiiS_iiii
        .type           _Z28_permutedims_5D_4_5_3_2_1_32PfiiiiiS_iiii,@function
        .size           _Z28_permutedims_5D_4_5_3_2_1_32PfiiiiiS_iiii,(.L_x_1122 - _Z28_permutedims_5D_4_5_3_2_1_32PfiiiiiS_iiii)
        .other          _Z28_permutedims_5D_4_5_3_2_1_32PfiiiiiS_iiii,@"STO_CUDA_ENTRY STV_DEFAULT"
_Z28_permutedims_5D_4_5_3_2_1_32PfiiiiiS_iiii:
.text._Z28_permutedims_5D_4_5_3_2_1_32PfiiiiiS_iiii:
        /* <DEDUP_REMOVED lines=36> */
.L_x_164:
        /* <DEDUP_REMOVED lines=169> */
[----:B------:R-:W-:-:S05]  /*0cd0*/  @P1 IADD3 R20, PT, PT, R20, 0x1, RZ ;  /* 0x0000000114141810 */ /* 0x000fca0007ffe0ff */
[----:B------:R-:W-:Y:S02]  /*0ce0*/  @!P3 IMAD.MOV R20, RZ, RZ, -R20 ;  /* 0x000000ffff14b224 */ /* 0x000fe400078e0a14 */
[----:B------:R-:W-:-:S03]  /*0cf0*/  IMAD R19, R19, UR7, R18 ;  /* 0x0000000713137c24 */ /* 0x000fc6000f8e0212 */
[----:B------:R-:W-:-:S05]  /*0d00*/  SEL R20, R12, R20, !P0 ;  /* 0x000000140c147207 */ /* 0x000fca0004000000 */
[----:B------:R-:W-:-:S04]  /*0d10*/  IMAD R20, R19, UR11, R20 ;  /* 0x0000000b13147c24 */ /* 0x000fc8000f8e0214 */
[----:B------:R-:W-:-:S04]  /*0d20*/  IMAD R23, R20, UR10, R23 ;  /* 0x0000000a14177c24 */ /* 0x000fc8000f8e0217 */
[----:B0-----:R-:W-:Y:S01]  /*0d30*/  IMAD.WIDE R14, R23, 0x4, R14 ;  /* 0x00000004170e7825 */ /* 0x001fe200078e020e */
[----:B------:R-:W-:-:S04]  /*0d40*/  IADD3 R13, PT, PT, R11, R13, RZ ;  /* 0x0000000d0b0d7210 */ /* 0x000fc80007ffe0ff */
[----:B--2---:R0:W-:Y:S01]  /*0d50*/  STG.E desc[UR8][R14.64], R17 ;  /* 0x000000110e007986 */ /* 0x0041e2000c101908 */
[----:B------:R-:W-:-:S13]  /*0d60*/  ISETP.GE.AND P1, PT, R13, R4, PT ;  /* 0x000000040d00720c */ /* 0x000fda0003f26270 */
[----:B0-----:R-:W-:Y:S05]  /*0d70*/  @!P1 BRA `(.L_x_164) ;  /* 0xfffffff400309947 */ /* 0x001fea000383ffff */
[----:B------:R-:W-:Y:S05]  /*0d80*/  EXIT ;  /* 0x000000000000794d */ /* 0x000fea0003800000 */
.L_x_165:
        /* <DEDUP_REMOVED lines=15> */
.L_x_1122:


//--------------------- .text._Z28_permutedims_5D_4_5_3_1_2_64PdiiiiiS_iiii --------------------------
	.section	.text._Z28_permutedims_5D_4_5_3_1_2_64PdiiiiiS_iiii,"ax",@progbits
	.align	128
        .global         _Z28_permutedims_5D_4_5_3_1_2_64PdiiiiiS_iiii
        .type           _Z28_permutedims_5D_4_5_3_1_2_64PdiiiiiS_iiii,@function
        .size           _Z28_permutedims_5D_4_5_3_1_2_64PdiiiiiS_iiii,(.L_x_1123 - _Z28_permutedims_5D_4_5_3_1_2_64PdiiiiiS_iiii)
        .other          _Z28_permutedims_5D_4_5_3_1_2_64PdiiiiiS_iiii,@"STO_CUDA_ENTRY STV_DEFAULT"
_Z28_permutedims_5D_4_5_3_1_2_64PdiiiiiS_iiii:
.text._Z28_permutedims_5D_4_5_3_1_2_64PdiiiiiS_iiii:
        /* <DEDUP_REMOVED lines=36> */
.L_x_166:
        /* <DEDUP_REMOVED lines=176> */
.L_x_167:
        /* <DEDUP_REMOVED lines=12> */
.L_x_1123:


//--------------------- .text._Z28_permutedims_5D_4_5_3_1_2_32PfiiiiiS_iiii --------------------------
	.section	.text._Z28_permutedims_5D_4_5_3_1_2_32PfiiiiiS_iiii,"ax",@progbits
	.align	128
        .global         _Z28_permutedims_5D_4_5_3_1_2_32PfiiiiiS_iiii
        .type           _Z28_permutedims_5D_4_5_3_1_2_32PfiiiiiS_iiii,@function
        .size           _Z28_permutedims_5D_4_5_3_1_2_32PfiiiiiS_iiii,(.L_x_1124 - _Z28_permutedims_5D_4_5_3_1_2_32PfiiiiiS_iiii)
        .other          _Z28_permutedims_5D_4_5_3_1_2_32PfiiiiiS_iiii,@"STO_CUDA_ENTRY STV_DEFAULT"
_Z28_permutedims_5D_4_5_3_1_2_32PfiiiiiS_iiii:
.text._Z28_permutedims_5D_4_5_3_1_2_32PfiiiiiS_iiii:
        /* <DEDUP_REMOVED lines=36> */
.L_x_168:
        /* <DEDUP_REMOVED lines=181> */
.L_x_169:
        /* <DEDUP_REMOVED lines=15> */
.L_x_1124:


//--------------------- .text._Z28_permutedims_5D_4_5_2_3_1_64PdiiiiiS_iiii --------------------------
	.section	.text._Z28_permutedims_5D_4_5_2_3_1_64PdiiiiiS_iiii,"ax",@progbits
	.align	128
        .global         _Z28_permutedims_5D_4_5_2_3_1_64PdiiiiiS_iiii
        .type           _Z28_permutedims_5D_4_5_2_3_1_64PdiiiiiS_iiii,@function
        .size           _Z28_permutedims_5D_4_5_2_3_1_64PdiiiiiS_iiii,(.L_x_1125 - _Z28_permutedims_5D_4_5_2_3_1_64PdiiiiiS_iiii)
        .other          _Z28_permutedims_5D_4_5_2_3_1_64PdiiiiiS_iiii,@"STO_CUDA_ENTRY STV_DEFAULT"
_Z28_permutedims_5D_4_5_2_3_1_64PdiiiiiS_iiii:
.text._Z28_permutedims_5D_4_5_2_3_1_64PdiiiiiS_iiii:
        /* <DEDUP_REMOVED lines=36> */
.L_x_170:
        /* <DEDUP_REMOVED lines=83> */
[----:B------:R-:W-:Y:S02]  /*0770*/  IMAD.MOV R24, RZ, RZ, -R24 ;  /* 0x000000ffff187224 */ /* 0x000fe400078e0a18 */
[----:B------:R-:W-:Y:S02]  /*0780*/  IMAD R18, R18, UR4, R19 ;  /* 0x0000000412127c24 */ /* 0x000fe4000f8e0213 */
        /* <DEDUP_REMOVED lines=24> */
[----:B------:R-:W-:Y:S02]  /*0910*/  IABS R17, R25 ;  /* 0x0000001900117213 */ /* 0x000fe40000000000 */
        /* <DEDUP_REMOVED lines=66> */
.L_x_171:
        /* <DEDUP_REMOVED lines=12> */
.L_x_1125:


//--------------------- .text._Z28_permutedims_5D_4_5_2_3_1_32PfiiiiiS_iiii --------------------------
	.section	.text._Z28_permutedims_5D_4_5_2_3_1_32PfiiiiiS_iiii,"ax",@progbits
	.align	128
        .global         _Z28_permutedims_5D_4_5_2_3_1_32PfiiiiiS_iiii
        .type           _Z28_permutedims_5D_4_5_2_3_1_32PfiiiiiS_iiii,@function
        .size           _Z28_permutedims_5D_4_5_2_3_1_32PfiiiiiS_iiii,(.L_x_1126 - _Z28_permutedims_5D_4_5_2_3_1_32PfiiiiiS_iiii)
        .other          _Z28_permutedims_5D_4_5_2_3_1_32PfiiiiiS_iiii,@"STO_CUDA_ENTRY STV_DEFAULT"
_Z28_permutedims_5D_4_5_2_3_1_32PfiiiiiS_iiii:
.text._Z28_permutedims_5D_4_5_2_3_1_32PfiiiiiS_iiii:
        /* <DEDUP_REMOVED lines=36> */
.L_x_172:
        /* <DEDUP_REMOVED lines=181> */
.L_x_173:
        /* <DEDUP_REMOVED lines=15> */
.L_x_1126:


//--------------------- .text._Z28_permutedims_5D_4_5_2_1_3_64PdiiiiiS_iiii --------------------------
	.section	.text._Z28_permutedims_5D_4_5_2_1_3_64PdiiiiiS_iiii,"ax",@progbits
	.align	128
        .global         _Z28_permutedims_5D_4_5_2_1_3_64PdiiiiiS_iiii
        .type           _Z28_permutedims_5D_4_5_2_1_3_64PdiiiiiS_iiii,@function
        .size           _Z28_permutedims_5D_4_5_2_1_3_64PdiiiiiS_iiii,(.L_x_1127 - _Z28_permutedims_5D_4_5_2_1_3_64PdiiiiiS_iiii)
        .other          _Z28_permutedims_5D_4_5_2_1_3_64PdiiiiiS_iiii,@"STO_CUDA_ENTRY STV_DEFAULT"
_Z28_permutedims_5D_4_5_2_1_3_64PdiiiiiS_iiii:
.text._Z28_permutedims_5D_4_5_2_1_3_64PdiiiiiS_iiii:
        /* <DEDUP_REMOVED lines=36> */
.L_x_174:
        /* <DEDUP_REMOVED lines=176> */
.L_x_175:
        /* <DEDUP_REMOVED lines=12> */
.L_x_1127:


//--------------------- .text._Z28_permutedims_5D_4_5_2_1_3_32PfiiiiiS_iiii --------------------------
	.section	.text._Z28_permutedims_5D_4_5_2_1_3_32PfiiiiiS_iiii,"ax",@progbits
	.align	128
        .global         _Z28_permutedims_5D_4_5_2_1_3_32PfiiiiiS_iiii
        .type           _Z28_permutedims_5D_4_5_2_1_3_32PfiiiiiS_iiii,@function
        .size           _Z28_permutedims_5D_4_5_2_1_3_32PfiiiiiS_iiii,(.L_x_1128 - _Z28_permutedims_5D_4_5_2_1_3_32PfiiiiiS_iiii)
        .other          _Z28_permutedims_5D_4_5_2_1_3_32PfiiiiiS_iiii,@"STO_CUDA_ENTRY STV_DEFAULT"
_Z28_permutedims_5D_4_5_2_1_3_32PfiiiiiS_iiii:
.text._Z28_permutedims_5D_4_5_2_1_3_32PfiiiiiS_iiii:
        /* <DEDUP_REMOVED lines=36> */
.L_x_176:
        /* <DEDUP_REMOVED lines=181> */
.L_x_177:
        /* <DEDUP_REMOVED lines=15> */
.L_x_1128:


//--------------------- .text._Z28_permutedims_5D_4_5_1_3_2_64PdiiiiiS_iiii --------------------------
	.section	.text._Z28_permutedims_5D_4_5_1_3_2_64PdiiiiiS_iiii,"ax",@progbits
	.align	128
        .global         _Z28_permutedims_5D_4_5_1_3_2_64PdiiiiiS_iiii
        .type           _Z28_permutedims_5D_4_5_1_3_2_64PdiiiiiS_iiii,@function
        .size           _Z28_permutedims_5D_4_5_1_3_2_64PdiiiiiS_iiii,(.L_x_1129 - _Z28_permutedims_5D_4_5_1_3_2_64PdiiiiiS_iiii)
        .other          _Z28_permutedims_5D_4_5_1_3_2_64PdiiiiiS_iiii,@"STO_CUDA_ENTRY STV_DEFAULT"
_Z28_permutedims_5D_4_5_1_3_2_64PdiiiiiS_iiii:
.text._Z28_permutedims_5D_4_5_1_3_2_64PdiiiiiS_iiii:
        /* <DEDUP_REMOVED lines=36> */
.L_x_178:
[----:B0-----:R-:W-:Y:S02]  /*0240*/  IABS R17, R7 ;  /* 0x0000000700117213 */ /* 0x001fe40000000000 */
[----:B------:R-:W-:Y:S02]  /*0250*/  IABS R15, R13 ;  /* 0x0000000d000f7213 */ /* 0x000fe40000000000 */
[----:B------:R-:W0:Y:S01]  /*0260*/  I2F.RP R16, R17 ;  /* 0x0000001100107306 */ /* 0x000e220000209400 */
[----:B------:R-:W-:Y:S02]  /*0270*/  IABS R21, R6 ;  /* 0x0000000600157213 */ /* 0x000fe40000000000 */
[----:B------:R-:W-:-:S04]  /*0280*/  IMAD.HI.U32 R19, R10, R15, RZ ;  /* 0x0000000f0a137227 */ /* 0x000fc800078e00ff */
[----:B------:R-:W-:-:S04]  /*0290*/  IMAD.MOV R14, RZ, RZ, -R19 ;  /* 0x000000ffff0e7224 */ /* 0x000fc800078e0a13 */
[----:B------:R-:W-:Y:S01]  /*02a0*/  IMAD R14, R21, R14, R15 ;  /* 0x0000000e150e7224 */ /* 0x000fe200078e020f */
[----:B0-----:R-:W0:Y:S04]  /*02b0*/  MUFU.RCP R16, R16 ;  /* 0x0000001000107308 */ /* 0x001e280000001000 */
[----:B------:R-:W-:-:S13]  /*02c0*/  ISETP.GT.U32.AND P3, PT, R5, R14, PT ;  /* 0x0000000e0500720c */ /* 0x000fda0003f64070 */
[----:B------:R-:W-:Y:S02]  /*02d0*/  @!P3 IMAD.IADD R14, R14, 0x1, -R21 ;  /* 0x000000010e0eb824 */ /* 0x000fe400078e0a15 */
[----:B------:R-:W-:Y:S01]  /*02e0*/  @!P3 VIADD R19, R19, 0x1 ;  /* 0x000000011313b836 */ /* 0x000fe20000000000 */
[----:B0-----:R-:W-:Y:S02]  /*02f0*/  IADD3 R15, PT, PT, R16, 0xffffffe, RZ ;  /* 0x0ffffffe100f7810 */ /* 0x001fe40007ffe0ff */
[----:B------:R-:W-:Y:S02]  /*0300*/  ISETP.GE.U32.AND P1, PT, R14, R5, PT ;  /* 0x000000050e00720c */ /* 0x000fe40003f26070 */
[----:B------:R-:W-:Y:S02]  /*0310*/  LOP3.LUT R14, R13, R6, RZ, 0x3c, !PT ;  /* 0x000000060d0e7212 */ /* 0x000fe400078e3cff */
[----:B------:R-:W0:Y:S01]  /*0320*/  F2I.FTZ.U32.TRUNC.NTZ R15, R15 ;  /* 0x0000000f000f7305 */ /* 0x000e22000021f000 */
[----:B------:R-:W-:-:S02]  /*0330*/  ISETP.NE.AND P3, PT, R6, RZ, PT ;  /* 0x000000ff0600720c */ /* 0x000fc40003f65270 */
[----:B------:R-:W-:Y:S02]  /*0340*/  ISETP.GE.AND P2, PT, R14, RZ, PT ;  /* 0x000000ff0e00720c */ /* 0x000fe40003f46270 */
[----:B------:R-:W-:-:S04]  /*0350*/  IABS R16, R0 ;  /* 0x0000000000107213 */ /* 0x000fc80000000000 */
[----:B------:R-:W-:Y:S01]  /*0360*/  @P1 VIADD R19, R19, 0x1 ;  /* 0x0000000113131836 */ /* 0x000fe20000000000 */
[----:B------:R-:W1:Y:S01]  /*0370*/  I2F.RP R20, R16 ;  /* 0x0000001000147306 */ /* 0x000e620000209400 */
[----:B0-----:R-:W-:-:S05]  /*0380*/  IADD3 R14, PT, PT, RZ, -R15, RZ ;  /* 0x8000000fff0e7210 */ /* 0x001fca0007ffe0ff */
[----:B------:R-:W-:Y:S01]  /*0390*/  @!P2 IMAD.MOV R19, RZ, RZ, -R19 ;  /* 0x000000ffff13a224 */ /* 0x000fe200078e0a13 */
[----:B------:R-:W-:Y:S01]  /*03a0*/  @!P3 LOP3.LUT R19, RZ, R6, RZ, 0x33, !PT ;  /* 0x00000006ff13b212 */ /* 0x000fe200078e33ff */
[----:B------:R-:W-:-:S03]  /*03b0*/  IMAD R21, R14, R17, RZ ;  /* 0x000000110e157224 */ /* 0x000fc600078e02ff */
[----:B------:R-:W-:Y:S01]  /*03c0*/  IABS R18, R19 ;  /* 0x0000001300127213 */ /* 0x000fe20000000000 */
[----:B------:R-:W-:Y:S01]  /*03d0*/  IMAD.MOV.U32 R14, RZ, RZ, RZ ;  /* 0x000000ffff0e7224 */ /* 0x000fe200078e00ff */
[----:B------:R-:W-:Y:S01]  /*03e0*/  ISETP.GE.AND P3, PT, R19, RZ, PT ;  /* 0x000000ff1300720c */ /* 0x000fe20003f66270 */
[----:B------:R-:W-:Y:S01]  /*03f0*/  IMAD.MOV R19, RZ, RZ, -R19 ;  /* 0x000000ffff137224 */ /* 0x000fe200078e0a13 */
[----:B-1----:R-:W0:Y:S01]  /*0400*/  MUFU.RCP R20, R20 ;  /* 0x0000001400147308 */ /* 0x002e220000001000 */
[----:B------:R-:W-:Y:S01]  /*0410*/  IMAD.HI.U32 R14, R15, R21, R14 ;  /* 0x000000150f0e7227 */ /* 0x000fe200078e000e */
[----:B------:R-:W-:-:S03]  /*0420*/  IABS R21, R8 ;  /* 0x0000000800157213 */ /* 0x000fc60000000000 */
[----:B------:R-:W-:Y:S02]  /*0430*/  IMAD R19, R6, R19, R13 ;  /* 0x0000001306137224 */ /* 0x000fe400078e020d */
[----:B------:R-:W-:Y:S01]  /*0440*/  IMAD.HI.U32 R14, R14, R18, RZ ;  /* 0x000000120e0e7227 */ /* 0x000fe200078e00ff */
[----:B------:R-:W1:Y:S04]  /*0450*/  I2F.RP R24, R21 ;  /* 0x0000001500187306 */ /* 0x000e680000209400 */
[----:B------:R-:W-:-:S05]  /*0460*/  IADD3 R14, PT, PT, -R14, RZ, RZ ;  /* 0x000000ff0e0e7210 */ /* 0x000fca0007ffe1ff */
[----:B------:R-:W-:Y:S02]  /*0470*/  IMAD R18, R17, R14, R18 ;  /* 0x0000000e11127224 */ /* 0x000fe400078e0212 */
[----:B0-----:R-:W-:-:S03]  /*0480*/  VIADD R14, R20, 0xffffffe ;  /* 0x0ffffffe140e7836 */ /* 0x001fc60000000000 */
[----:B------:R-:W-:Y:S01]  /*0490*/  ISETP.GT.U32.AND P1, PT, R17, R18, PT ;  /* 0x000000121100720c */ /* 0x000fe20003f24070 */
[----:B------:R0:W2:Y:S08]  /*04a0*/  F2I.FTZ.U32.TRUNC.NTZ R15, R14 ;  /* 0x0000000e000f7305 */ /* 0x0000b0000021f000 */
[----:B-1----:R-:W1:Y:S01]  /*04b0*/  MUFU.RCP R24, R24 ;  /* 0x0000001800187308 */ /* 0x002e620000001000 */
[----:B0-----:R-:W-:-:S03]  /*04c0*/  IMAD.MOV.U32 R14, RZ, RZ, RZ ;  /* 0x000000ffff0e7224 */ /* 0x001fc600078e00ff */
[----:B------:R-:W-:Y:S01]  /*04d0*/  @!P1 IMAD.IADD R18, R18, 0x1, -R17 ;  /* 0x0000000112129824 */ /* 0x000fe200078e0a11 */
[----:B------:R-:W-:-:S04]  /*04e0*/  ISETP.NE.AND P1, PT, R7, RZ, PT ;  /* 0x000000ff0700720c */ /* 0x000fc80003f25270 */
[----:B------:R-:W-:-:S13]  /*04f0*/  ISETP.GT.U32.AND P2, PT, R17, R18, PT ;  /* 0x000000121100720c */ /* 0x000fda0003f44070 */
[----:B------:R-:W-:Y:S02]  /*0500*/  @!P2 IADD3 R18, PT, PT, R18, -R17, RZ ;  /* 0x800000111212a210 */ /* 0x000fe40007ffe0ff */
[----:B--2---:R-:W-:-:S03]  /*0510*/  IADD3 R17, PT, PT, RZ, -R15, RZ ;  /* 0x8000000fff117210 */ /* 0x004fc60007ffe0ff */
[----:B------:R-:W-:Y:S01]  /*0520*/  @!P3 IMAD.MOV R18, RZ, RZ, -R18 ;  /* 0x000000ffff12b224 */ /* 0x000fe200078e0a12 */
[----:B------:R-:W-:Y:S01]  /*0530*/  @!P1 LOP3.LUT R18, RZ, R7, RZ, 0x33, !PT ;  /* 0x00000007ff129212 */ /* 0x000fe200078e33ff */
[----:B------:R-:W-:-:S04]  /*0540*/  IMAD R17, R17, R16, RZ ;  /* 0x0000001011117224 */ /* 0x000fc800078e02ff */
[----:B------:R-:W-:Y:S02]  /*0550*/  IMAD R20, R18, R6, R19 ;  /* 0x0000000612147224 */ /* 0x000fe400078e0213 */
[----:B------:R-:W-:Y:S01]  /*0560*/  IMAD.HI.U32 R14, R15, R17, R14 ;  /* 0x000000110f0e7227 */ /* 0x000fe200078e000e */
[----:B------:R-:W-:-:S03]  /*0570*/  IABS R15, R0 ;  /* 0x00000000000f7213 */ /* 0x000fc60000000000 */
[----:B------:R-:W-:Y:S01]  /*0580*/  IMAD.IADD R23, R13, 0x1, -R20 ;  /* 0x000000010d177824 */ /* 0x000fe200078e0a14 */
[----:B------:R-:W-:-:S04]  /*0590*/  IADD3 R15, PT, PT, RZ, -R15, RZ ;  /* 0x8000000fff0f7210 */ /* 0x000fc80007ffe0ff */
[----:B------:R-:W-:Y:S02]  /*05a0*/  IABS R17, R23 ;  /* 0x0000001700117213 */ /* 0x000fe40000000000 */
[----:B------:R-:W-:-:S03]  /*05b0*/  LOP3.LUT R23, R23, R0, RZ, 0x3c, !PT ;  /* 0x0000000017177212 */ /* 0x000fc600078e3cff */
[----:B------:R-:W-:Y:S01]  /*05c0*/  IMAD.HI.U32 R22, R14, R17, RZ ;  /* 0x000000110e167227 */ /* 0x000fe200078e00ff */
[----:B------:R-:W-:-:S03]  /*05d0*/  ISETP.GE.AND P2, PT, R23, RZ, PT ;  /* 0x000000ff1700720c */ /* 0x000fc60003f46270 */
[----:B------:R-:W-:Y:S02]  /*05e0*/  IMAD R17, R22, R15, R17 ;  /* 0x0000000f16117224 */ /* 0x000fe400078e0211 */
[----:B-1----:R-:W-:-:S03]  /*05f0*/  VIADD R14, R24, 0xffffffe ;  /* 0x0ffffffe180e7836 */ /* 0x002fc60000000000 */
[----:B------:R-:W-:Y:S01]  /*0600*/  ISETP.GT.U32.AND P3, PT, R16, R17, PT ;  /* 0x000000111000720c */ /* 0x000fe20003f64070 */
[----:B------:R0:W1:Y:S02]  /*0610*/  F2I.FTZ.U32.TRUNC.NTZ R15, R14 ;  /* 0x0000000e000f7305 */ /* 0x000064000021f000 */
[----:B0-----:R-:W-:-:S10]  /*0620*/  IMAD.MOV.U32 R14, RZ, RZ, RZ ;  /* 0x000000ffff0e7224 */ /* 0x001fd400078e00ff */
[----:B------:R-:W-:Y:S01]  /*0630*/  @!P3 IMAD.IADD R17, R17, 0x1, -R16 ;  /* 0x000000011111b824 */ /* 0x000fe200078e0a10 */
[----:B------:R-:W-:Y:S01]  /*0640*/  @!P3 IADD3 R22, PT, PT, R22, 0x1, RZ ;  /* 0x000000011616b810 */ /* 0x000fe20007ffe0ff */
[--C-:B-1----:R-:W-:Y:S01]  /*0650*/  IMAD.MOV R24, RZ, RZ, -R15.reuse ;  /* 0x000000ffff187224 */ /* 0x102fe200078e0a0f */
[----:B------:R-:W-:Y:S02]  /*0660*/  ISETP.NE.AND P3, PT, R0, RZ, PT ;  /* 0x000000ff0000720c */ /* 0x000fe40003f65270 */
[----:B------:R-:W-:Y:S01]  /*0670*/  ISETP.GE.U32.AND P1, PT, R17, R16, PT ;  /* 0x000000101100720c */ /* 0x000fe20003f26070 */
[----:B------:R-:W-:Y:S01]  /*0680*/  IMAD R23, R24, R21, RZ ;  /* 0x0000001518177224 */ /* 0x000fe200078e02ff */
[----:B------:R-:W0:Y:S03]  /*0690*/  LDC.64 R16, c[0x0][0x380] ;  /* 0x0000e000ff107b82 */ /* 0x000e260000000a00 */
[----:B------:R-:W-:Y:S01]  /*06a0*/  IMAD.HI.U32 R24, R15, R23, R14 ;  /* 0x000000170f187227 */ /* 0x000fe200078e000e */
[----:B------:R-:W-:-:S07]  /*06b0*/  IABS R23, R2 ;  /* 0x0000000200177213 */ /* 0x000fce0000000000 */
[----:B------:R-:W-:-:S05]  /*06c0*/  @P1 VIADD R22, R22, 0x1 ;  /* 0x0000000116161836 */ /* 0x000fca0000000000 */
[----:B------:R-:W-:Y:S02]  /*06d0*/  @!P2 IADD3 R22, PT, PT, -R22, RZ, RZ ;  /* 0x000000ff1616a210 */ /* 0x000fe40007ffe1ff */
        /* <DEDUP_REMOVED lines=14> */
[----:B------:R-:W-:-:S02]  /*07c0*/  @!P1 IADD3 R24, PT, PT, R24, -R21, RZ ;  /* 0x8000001518189210 */ /* 0x000fc40007ffe0ff */
[----:B------:R-:W-:Y:S02]  /*07d0*/  ISETP.NE.AND P1, PT, R8, RZ, PT ;  /* 0x000000ff0800720c */ /* 0x000fe40003f25270 */
[----:B------:R-:W-:Y:S01]  /*07e0*/  ISETP.GT.U32.AND P2, PT, R21, R24, PT ;  /* 0x000000181500720c */ /* 0x000fe20003f44070 */
[----:B0-----:R-:W-:-:S04]  /*07f0*/  VIADD R16, R25, 0xffffffe ;  /* 0x0ffffffe19107836 */ /* 0x001fc80000000000 */
[----:B------:R0:W1:Y:S08]  /*0800*/  F2I.FTZ.U32.TRUNC.NTZ R17, R16 ;  /* 0x0000001000117305 */ /* 0x000070000021f000 */
[----:B------:R-:W-:Y:S01]  /*0810*/  @!P2 IMAD.IADD R24, R24, 0x1, -R21 ;  /* 0x000000011818a824 */ /* 0x000fe200078e0a15 */
[----:B0-----:R-:W-:-:S04]  /*0820*/  MOV R16, RZ ;  /* 0x000000ff00107202 */ /* 0x001fc80000000f00 */
[----:B------:R-:W-:Y:S02]  /*0830*/  MOV R21, R24 ;  /* 0x0000001800157202 */ /* 0x000fe40000000f00 */
[----:B---3--:R-:W-:Y:S01]  /*0840*/  IABS R24, R9 ;  /* 0x0000000900187213 */ /* 0x008fe20000000000 */
[----:B-1----:R-:W-:Y:S02]  /*0850*/  IMAD.MOV R22, RZ, RZ, -R17 ;  /* 0x000000ffff167224 */ /* 0x002fe400078e0a11 */
[----:B------:R-:W-:Y:S01]  /*0860*/  @!P3 IMAD.MOV R21, RZ, RZ, -R21 ;  /* 0x000000ffff15b224 */ /* 0x000fe200078e0a15 */
[----:B------:R-:W-:Y:S01]  /*0870*/  @!P1 LOP3.LUT R21, RZ, R8, RZ, 0x33, !PT ;  /* 0x00000008ff159212 */ /* 0x000fe200078e33ff */
[----:B------:R-:W-:Y:S02]  /*0880*/  IMAD R25, R22, R23, RZ ;  /* 0x0000001716197224 */ /* 0x000fe400078e02ff */
[----:B------:R-:W-:Y:S02]  /*0890*/  IMAD.MOV.U32 R22, RZ, RZ, R24 ;  /* 0x000000ffff167224 */ /* 0x000fe400078e0018 */
[----:B------:R-:W-:-:S02]  /*08a0*/  IMAD R20, R0, R21, R20 ;  /* 0x0000001500147224 */ /* 0x000fc400078e0214 */
        /* <DEDUP_REMOVED lines=71> */
.L_x_179:
        /* <DEDUP_REMOVED lines=14> */
.L_x_1129:


//--------------------- .text._Z28_permutedims_5D_4_5_1_3_2_32PfiiiiiS_iiii --------------------------
	.section	.text._Z28_permutedims_5D_4_5_1_3_2_32PfiiiiiS_iiii,"ax",@progbits
	.align	128
        .global         _Z28_permutedims_5D_4_5_1_3_2_32PfiiiiiS_iiii
        .type           _Z28_permutedims_5D_4_5_1_3_2_32PfiiiiiS_iiii,@function
        .size           _Z28_permutedims_5D_4_5_1_3_2_32PfiiiiiS_iiii,(.L_x_1130 - _Z28_permutedims_5D_4_5_1_3_2_32PfiiiiiS_iiii)
        .other          _Z28_permutedims_5D_4_5_1_3_2_32PfiiiiiS_iiii,@"STO_CUDA_ENTRY STV_DEFAULT"
_Z28_permutedims_5D_4_5_1_3_2_32PfiiiiiS_iiii:
.text._Z28_permutedims_5D_4_5_1_3_2_32PfiiiiiS_iiii:
        /* <DEDUP_REMOVED lines=36> */
.L_x_180:
        /* <DEDUP_REMOVED lines=181> */
.L_x_181:
        /* <DEDUP_REMOVED lines=15> */
.L_x_1130:


//--------------------- .text._Z28_permutedims_5D_4_5_1_2_3_64PdiiiiiS_iiii --------------------------
	.section	.text._Z28_permutedims_5D_4_5_1_2_3_64PdiiiiiS_iiii,"ax",@progbits
	.align	128
        .global         _Z28_permutedims_5D_4_5_1_2_3_64PdiiiiiS_iiii
        .type           _Z28_permutedims_5D_4_5_1_2_3_64PdiiiiiS_iiii,@function
        .size           _Z28_permutedims_5D_4_5_1_2_3_64PdiiiiiS_iiii,(.L_x_1131 - _Z28_permutedims_5D_4_5_1_2_3_64PdiiiiiS_iiii)
        .other          _Z28_permutedims_5D_4_5_1_2_3_64PdiiiiiS_iiii,@"STO_CUDA_ENTRY STV_DEFAULT"
_Z28_permutedims_5D_4_5_1_2_3_64PdiiiiiS_iiii:
.text._Z28_permutedims_5D_4_5_1_2_3_64PdiiiiiS_iiii:
        /* <DEDUP_REMOVED lines=36> */
.L_x_182:
        /* <DEDUP_REMOVED lines=174> */
.L_x_183:
        /* <DEDUP_REMOVED lines=14> */
.L_x_1131:


//--------------------- .text._Z28_permutedims_5D_4_5_1_2_3_32PfiiiiiS_iiii --------------------------
	.section	.text._Z28_permutedims_5D_4_5_1_2_3_32PfiiiiiS_iiii,"ax",@progbits
	.align	128
        .global         _Z28_permutedims_5D_4_5_1_2_3_32PfiiiiiS_iiii
        .type           _Z28_permutedims_5D_4_5_1_2_3_32PfiiiiiS_iiii,@function
        .size           _Z28_permutedims_5D_4_5_1_2_3_32PfiiiiiS_iiii,(.L_x_1132 - _Z28_permutedims_5D_4_5_1_2_3_32PfiiiiiS_iiii)
        .other          _Z28_permutedims_5D_4_5_1_2_3_32PfiiiiiS_iiii,@"STO_CUDA_ENTRY STV_DEFAULT"
_Z28_permutedims_5D_4_5_1_2_3_32PfiiiiiS_iiii:
.text._Z28_permutedims_5D_4_5_1_2_3_32PfiiiiiS_iiii:
        /* <DEDUP_REMOVED lines=36> */
.L_x_184:
        /* <DEDUP_REMOVED lines=181> */
.L_x_185:
        /* <DEDUP_REMOVED lines=15> */
.L_x_1132:


//--------------------- .text._Z28_permutedims_5D_4_3_5_2_1_64PdiiiiiS_iiii --------------------------
	.section	.text._Z28_permutedims_5D_4_3_5_2_1_64PdiiiiiS_iiii,"ax",@progbits
	.align	128
        .global         _Z28_permutedims_5D_4_3_5_2_1_64PdiiiiiS_iiii
        .type           _Z28_permutedims_5D_4_3_5_2_1_64PdiiiiiS_iiii,@function
        .size           _Z28_permutedims_5D_4_3_5_2_1_64PdiiiiiS_iiii,(.L_x_1133 - _Z28_permutedims_5D_4_3_5_2_1_64PdiiiiiS_iiii)
        .other          _Z28_permutedims_5D_4_3_5_2_1_64PdiiiiiS_iiii,@"STO_CUDA_ENTRY STV_DEFAULT"
_Z28_permutedims_5D_4_3_5_2_1_64PdiiiiiS_iiii:
.text._Z28_permutedims_5D_4_3_5_2_1_64PdiiiiiS_iiii:
        /* <DEDUP_REMOVED lines=36> */
.L_x_186:
        /* <DEDUP_REMOVED lines=61> */
[----:B------:R-:W-:Y:S01]  /*0610*/  IMAD R25, R23, R24, R25 ;  /* 0x0000001817197224 */ /* 0x000fe200078e0219 */
[----:B------:R0:W1:Y:S04]  /*0620*/  F2I.FTZ.U32.TRUNC.NTZ R15, R14 ;  /* 0x0000000e000f7305 */ /* 0x000068000021f000 */
[----:B------:R-:W-:Y:S02]  /*0630*/  ISETP.GT.U32.AND P3, PT, R16, R25, PT ;  /* 0x000000191000720c */ /* 0x000fe40003f64070 */
[----:B0-----:R-:W-:Y:S01]  /*0640*/  MOV R14, RZ ;  /* 0x000000ff000e7202 */ /* 0x001fe20000000f00 */
[----:B-1----:R-:W-:-:S10]  /*0650*/  IMAD.MOV R22, RZ, RZ, -R15 ;  /* 0x000000ffff167224 */ /* 0x002fd400078e0a0f */
[----:B------:R-:W-:Y:S02]  /*0660*/  @!P3 IMAD.IADD R25, R25, 0x1, -R16 ;  /* 0x000000011919b824 */ /* 0x000fe400078e0a10 */
[----:B------:R-:W-:Y:S01]  /*0670*/  @!P3 VIADD R23, R23, 0x1 ;  /* 0x000000011717b836 */ /* 0x000fe20000000000 */
[----:B------:R-:W-:Y:S02]  /*0680*/  ISETP.NE.AND P3, PT, R0, RZ, PT ;  /* 0x000000ff0000720c */ /* 0x000fe40003f65270 */
[----:B------:R-:W-:Y:S01]  /*0690*/  ISETP.GE.U32.AND P1, PT, R25, R16, PT ;  /* 0x000000101900720c */ /* 0x000fe20003f26070 */
[----:B------:R-:W-:Y:S01]  /*06a0*/  IMAD R25, R22, R21, RZ ;  /* 0x0000001516197224 */ /* 0x000fe200078e02ff */
[----:B------:R-:W0:Y:S03]  /*06b0*/  LDC.64 R16, c[0x0][0x380] ;  /* 0x0000e000ff107b82 */ /* 0x000e260000000a00 */
[----:B------:R-:W-:Y:S01]  /*06c0*/  IMAD.HI.U32 R24, R15, R25, R14 ;  /* 0x000000190f187227 */ /* 0x000fe200078e000e */
[----:B------:R-:W-:-:S07]  /*06d0*/  IABS R25, R2 ;  /* 0x0000000200197213 */ /* 0x000fce0000000000 */
[----:B------:R-:W-:-:S05]  /*06e0*/  @P1 IADD3 R23, PT, PT, R23, 0x1, RZ ;  /* 0x0000000117171810 */ /* 0x000fca0007ffe0ff */
[----:B------:R-:W-:Y:S01]  /*06f0*/  @!P2 IMAD.MOV R23, RZ, RZ, -R23 ;  /* 0x000000ffff17a224 */ /* 0x000fe200078e0a17 */
[----:B------:R-:W-:-:S04]  /*0700*/  @!P3 LOP3.LUT R23, RZ, R0, RZ, 0x33, !PT ;  /* 0x00000000ff17b212 */ /* 0x000fc800078e33ff */
[----:B------:R-:W-:Y:S01]  /*0710*/  IABS R22, R23 ;  /* 0x0000001700167213 */ /* 0x000fe20000000000 */
[----:B0-----:R-:W-:-:S04]  /*0720*/  IMAD.WIDE R14, R13, 0x8, R16 ;  /* 0x000000080d0e7825 */ /* 0x001fc800078e0210 */
[----:B------:R-:W-:Y:S02]  /*0730*/  IMAD.MOV.U32 R16, RZ, RZ, R22 ;  /* 0x000000ffff107224 */ /* 0x000fe400078e0016 */
[----:B------:R-:W2:Y:S01]  /*0740*/  LDG.E.64 R14, desc[UR8][R14.64] ;  /* 0x000000080e0e7981 */ /* 0x000ea2000c1e1b00 */
[----:B------:R-:W-:Y:S02]  /*0750*/  IMAD.MOV.U32 R22, RZ, RZ, R25 ;  /* 0x000000ffff167224 */ /* 0x000fe400078e0019 */
[----:B------:R-:W-:Y:S02]  /*0760*/  IMAD.HI.U32 R24, R24, R16, RZ ;  /* 0x0000001018187227 */ /* 0x000fe400078e00ff */
[----:B------:R-:W0:Y:S03]  /*0770*/  I2F.RP R25, R22 ;  /* 0x0000001600197306 */ /* 0x000e260000209400 */
[----:B------:R-:W-:-:S05]  /*0780*/  IADD3 R24, PT, PT, -R24, RZ, RZ ;  /* 0x000000ff18187210 */ /* 0x000fca0007ffe1ff */
[----:B------:R-:W-:-:S05]  /*0790*/  IMAD R16, R21, R24, R16 ;  /* 0x0000001815107224 */ /* 0x000fca00078e0210 */
[----:B------:R-:W-:Y:S01]  /*07a0*/  ISETP.GT.U32.AND P1, PT, R21, R16, PT ;  /* 0x000000101500720c */ /* 0x000fe20003f24070 */
[----:B0-----:R-:W0:-:S12]  /*07b0*/  MUFU.RCP R25, R25 ;  /* 0x0000001900197308 */ /* 0x001e180000001000 */
[----:B------:R-:W-:-:S05]  /*07c0*/  @!P1 IMAD.IADD R16, R16, 0x1, -R21 ;  /* 0x0000000110109824 */ /* 0x000fca00078e0a15 */
[----:B------:R-:W-:Y:S01]  /*07d0*/  ISETP.GT.U32.AND P2, PT, R21, R16, PT ;  /* 0x000000101500720c */ /* 0x000fe20003f44070 */
[----:B0-----:R-:W-:Y:S01]  /*07e0*/  VIADD R17, R25, 0xffffffe ;  /* 0x0ffffffe19117836 */ /* 0x001fe20000000000 */
[----:B------:R-:W-:-:S05]  /*07f0*/  ISETP.GE.AND P3, PT, R23, RZ, PT ;  /* 0x000000ff1700720c */ /* 0x000fca0003f66270 */
[----:B------:R-:W0:Y:S01]  /*0800*/  F2I.FTZ.U32.TRUNC.NTZ R17, R17 ;  /* 0x0000001100117305 */ /* 0x000e22000021f000 */
[----:B------:R-:W-:-:S05]  /*0810*/  ISETP.NE.AND P1, PT, R8, RZ, PT ;  /* 0x000000ff0800720c */ /* 0x000fca0003f25270 */
        /* <DEDUP_REMOVED lines=8> */
[----:B------:R-:W-:Y:S02]  /*08a0*/  IMAD R20, R0, R21, R20 ;  /* 0x0000001500147224 */ /* 0x000fe400078e0214 */
[----:B------:R-:W-:Y:S01]  /*08b0*/  IMAD.HI.U32 R16, R17, R23, R16 ;  /* 0x0000001711107227 */ /* 0x000fe200078e0010 */
[----:B------:R-:W-:-:S03]  /*08c0*/  MOV R23, R24 ;  /* 0x0000001800177202 */ /* 0x000fc60000000f00 */
        /* <DEDUP_REMOVED lines=8> */
[----:B------:R-:W-:-:S13]  /*0950*/  ISETP.GT.U32.AND P3, PT, R22, R17, PT ;  /* 0x000000111600720c */ /* 0x000fda0003f64070 */
[----:B------:R-:W-:Y:S01]  /*0960*/  @!P3 IMAD.IADD R17, R17, 0x1, -R22 ;  /* 0x000000011111b824 */ /* 0x000fe200078e0a16 */
[----:B0-----:R-:W-:-:S04]  /*0970*/  IADD3 R26, PT, PT, R24, 0xffffffe, RZ ;  /* 0x0ffffffe181a7810 */ /* 0x001fc80007ffe0ff */
[----:B------:R-:W-:Y:S02]  /*0980*/  ISETP.GE.U32.AND P1, PT, R17, R22, PT ;  /* 0x000000161100720c */ /* 0x000fe40003f26070 */
[----:B------:R-:W0:Y:S01]  /*0990*/  F2I.FTZ.U32.TRUNC.NTZ R17, R26 ;  /* 0x0000001a00117305 */ /* 0x000e22000021f000 */
[----:B------:R-:W-:Y:S01]  /*09a0*/  LOP3.LUT R25, R25, R2, RZ, 0x3c, !PT ;  /* 0x0000000219197212 */ /* 0x000fe200078e3cff */
[----:B------:R-:W-:Y:S01]  /*09b0*/  @!P3 VIADD R16, R16, 0x1 ;  /* 0x000000011010b836 */ /* 0x000fe20000000000 */
[----:B------:R-:W-:Y:S02]  /*09c0*/  ISETP.NE.AND P3, PT, R2, RZ, PT ;  /* 0x000000ff0200720c */ /* 0x000fe40003f65270 */
[----:B------:R-:W-:-:S06]  /*09d0*/  ISETP.GE.AND P2, PT, R25, RZ, PT ;  /* 0x000000ff1900720c */ /* 0x000fcc0003f46270 */
[----:B------:R-:W-:Y:S01]  /*09e0*/  @P1 IADD3 R16, PT, PT, R16, 0x1, RZ ;  /* 0x0000000110101810 */ /* 0x000fe20007ffe0ff */
[----:B0-----:R-:W-:-:S03]  /*09f0*/  IMAD.MOV R22, RZ, RZ, -R17 ;  /* 0x000000ffff167224 */ /* 0x001fc600078e0a11 */
[----:B------:R-:W-:Y:S01]  /*0a00*/  MOV R24, R16 ;  /* 0x0000001000187202 */ /* 0x000fe20000000f00 */
[----:B------:R-:W-:-:S03]  /*0a10*/  IMAD.MOV.U32 R16, RZ, RZ, R22 ;  /* 0x000000ffff107224 */ /* 0x000fc600078e0016 */
[----:B------:R-:W-:Y:S01]  /*0a20*/  @!P2 IADD3 R24, PT, PT, -R24, RZ, RZ ;  /* 0x000000ff1818a210 */ /* 0x000fe20007ffe1ff */
[----:B------:R-:W-:Y:S01]  /*0a30*/  IMAD R25, R16, R23, RZ ;  /* 0x0000001710197224 */ /* 0x000fe200078e02ff */
[----:B------:R-:W-:Y:S01]  /*0a40*/  @!P3 LOP3.LUT R24, RZ, R2, RZ, 0x33, !PT ;  /* 0x00000002ff18b212 */ /* 0x000fe200078e33ff */
[----:B------:R-:W-:-:S04]  /*0a50*/  IMAD.MOV.U32 R16, RZ, RZ, RZ ;  /* 0x000000ffff107224 */ /* 0x000fc800078e00ff */
[----:B------:R-:W-:Y:S01]  /*0a60*/  IMAD.HI.U32 R16, R17, R25, R16 ;  /* 0x0000001911107227 */ /* 0x000fe200078e0010 */
[----:B------:R-:W-:-:S05]  /*0a70*/  IABS R17, R24 ;  /* 0x0000001800117213 */ /* 0x000fca0000000000 */
[----:B------:R-:W-:Y:S01]  /*0a80*/  IMAD.HI.U32 R16, R16, R17, RZ ;  /* 0x0000001110107227 */ /* 0x000fe200078e00ff */
[----:B------:R-:W-:-:S04]  /*0a90*/  IABS R22, R3 ;  /* 0x0000000300167213 */ /* 0x000fc80000000000 */
[----:B------:R-:W-:Y:S01]  /*0aa0*/  IADD3 R16, PT, PT, -R16, RZ, RZ ;  /* 0x000000ff10107210 */ /* 0x000fe20007ffe1ff */
[----:B------:R-:W0:Y:S04]  /*0ab0*/  I2F.RP R25, R22 ;  /* 0x0000001600197306 */ /* 0x000e280000209400 */
[----:B------:R-:W-:-:S05]  /*0ac0*/  IMAD R16, R23, R16, R17 ;  /* 0x0000001017107224 */ /* 0x000fca00078e0211 */
[----:B------:R-:W-:Y:S01]  /*0ad0*/  ISETP.GT.U32.AND P1, PT, R23, R16, PT ;  /* 0x000000101700720c */ /* 0x000fe20003f24070 */
[----:B0-----:R-:W0:-:S12]  /*0ae0*/  MUFU.RCP R25, R25 ;  /* 0x0000001900197308 */ /* 0x001e180000001000 */
[----:B------:R-:W-:-:S05]  /*0af0*/  @!P1 IMAD.IADD R16, R16, 0x1, -R23 ;  /* 0x0000000110109824 */ /* 0x000fca00078e0a17 */
[----:B------:R-:W-:Y:S02]  /*0b00*/  ISETP.GT.U32.AND P2, PT, R23, R16, PT ;  /* 0x000000101700720c */ /* 0x000fe40003f44070 */
[----:B------:R-:W-:Y:S02]  /*0b10*/  ISETP.GE.AND P3, PT, R24, RZ, PT ;  /* 0x000000ff1800720c */ /* 0x000fe40003f66270 */
[----:B0-----:R-:W-:Y:S02]  /*0b20*/  IADD3 R17, PT, PT, R25, 0xffffffe, RZ ;  /* 0x0ffffffe19117810 */ /* 0x001fe40007ffe0ff */
[----:B------:R-:W-:-:S04]  /*0b30*/  ISETP.NE.AND P1, PT, R9, RZ, PT ;  /* 0x000000ff0900720c */ /* 0x000fc80003f25270 */
        /* <DEDUP_REMOVED lines=19> */
[----:B------:R-:W-:Y:S01]  /*0c70*/  ISETP.GE.U32.AND P1, PT, R17, R22, PT ;  /* 0x000000161100720c */ /* 0x000fe20003f26070 */
[----:B------:R-:W-:Y:S01]  /*0c80*/  @!P2 VIADD R16, R16, 0x1 ;  /* 0x000000011010a836 */ /* 0x000fe20000000000 */
[----:B------:R-:W-:-:S11]  /*0c90*/  ISETP.GE.AND P3, PT, R20, RZ, PT ;  /* 0x000000ff1400720c */ /* 0x000fd60003f66270 */
[----:B------:R-:W-:-:S05]  /*0ca0*/  @P1 IADD3 R16, PT, PT, R16, 0x1, RZ ;  /* 0x0000000110101810 */ /* 0x000fca0007ffe0ff */
[----:B------:R-:W-:Y:S02]  /*0cb0*/  IMAD.MOV.U32 R25, RZ, RZ, R16 ;  /* 0x000000ffff197224 */ /* 0x000fe400078e0010 */
[----:B------:R-:W0:Y:S01]  /*0cc0*/  LDC.64 R16, c[0x0][0x3a0] ;  /* 0x0000e800ff107b82 */ /* 0x000e220000000a00 */
[----:B------:R-:W-:Y:S02]  /*0cd0*/  IMAD R18, R18, UR4, RZ ;  /* 0x0000000412127c24 */ /* 0x000fe4000f8e02ff */
[----:B------:R-:W-:Y:S02]  /*0ce0*/  @!P3 IADD3 R25, PT, PT, -R25, RZ, RZ ;  /* 0x000000ff1919b210 */ /* 0x000fe40007ffe1ff */
[----:B------:R-:W-:Y:S02]  /*0cf0*/  IMAD R18, R19, UR7, R18 ;  /* 0x0000000713127c24 */ /* 0x000fe4000f8e0212 */
[----:B------:R-:W-:-:S05]  /*0d00*/  SEL R25, R12, R25, !P0 ;  /* 0x000000190c197207 */ /* 0x000fca0004000000 */
[----:B------:R-:W-:-:S04]  /*0d10*/  IMAD.IADD R18, R25, 0x1, R18 ;  /* 0x0000000119127824 */ /* 0x000fc800078e0212 */
[----:B------:R-:W-:-:S04]  /*0d20*/  IMAD R18, R18, UR11, R21 ;  /* 0x0000000b12127c24 */ /* 0x000fc8000f8e0215 */
[----:B------:R-:W-:-:S04]  /*0d30*/  IMAD R23, R18, UR10, R23 ;  /* 0x0000000a12177c24 */ /* 0x000fc8000f8e0217 */
[----:B0-----:R-:W-:Y:S01]  /*0d40*/  IMAD.WIDE R16, R23, 0x8, R16 ;  /* 0x0000000817107825 */ /* 0x001fe200078e0210 */
[----:B------:R-:W-:-:S04]  /*0d50*/  IADD3 R13, PT, PT, R11, R13, RZ ;  /* 0x0000000d0b0d7210 */ /* 0x000fc80007ffe0ff */
[----:B--2---:R0:W-:Y:S01]  /*0d60*/  STG.E.64 desc[UR8][R16.64], R14 ;  /* 0x0000000e10007986 */ /* 0x0041e2000c101b08 */
[----:B------:R-:W-:-:S13]  /*0d70*/  ISETP.GE.AND P1, PT, R13, R4, PT ;  /* 0x000000040d00720c */ /* 0x000fda0003f26270 */
[----:B0-----:R-:W-:Y:S05]  /*0d80*/  @!P1 BRA `(.L_x_186) ;  /* 0xfffffff4002c9947 */ /* 0x001fea000383ffff */
[----:B------:R-:W-:Y:S05]  /*0d90*/  EXIT ;  /* 0x000000000000794d */ /* 0x000fea0003800000 */
.L_x_187:
        /* <DEDUP_REMOVED lines=14> */
.L_x_1133:


//--------------------- .text._Z28_permutedims_5D_4_3_5_2_1_32PfiiiiiS_iiii --------------------------
	.section	.text._Z28_permutedims_5D_4_3_5_2_1_32PfiiiiiS_iiii,"ax",@progbits
	.align	128
        .global         _Z28_permutedims_5D_4_3_5_2_1_32PfiiiiiS_iiii
        .type           _Z28_permutedims_5D_4_3_5_2_1_32PfiiiiiS_iiii,@function
        .size           _Z28_permutedims_5D_4_3_5_2_1_32PfiiiiiS_iiii,(.L_x_1134 - _Z28_permutedims_5D_4_3_5_2_1_32PfiiiiiS_iiii)
        .other          _Z28_permutedims_5D_4_3_5_2_1_32PfiiiiiS_iiii,@"STO_CUDA_ENTRY STV_DEFAULT"
_Z28_permutedims_5D_4_3_5_2_1_32PfiiiiiS_iiii:
.text._Z28_permutedims_5D_4_3_5_2_1_32PfiiiiiS_iiii:
        /* <DEDUP_REMOVED lines=36> */
.L_x_188:
        /* <DEDUP_REMOVED lines=63> */
[----:B------:R-:W0:Y:S11]  /*0630*/  F2I.FTZ.U32.TRUNC.NTZ R15, R15 ;  /* 0x0000000f000f7305 */ /* 0x000e36000021f000 */
[----:B------:R-:W-:-:S02]  /*0640*/  @!P3 IMAD.IADD R17, R17, 0x1, -R16 ;  /* 0x000000011111b824 */ /* 0x000fc400078e0a10 */
[----:B------:R-:W-:Y:S01]  /*0650*/  @!P3 VIADD R14, R14, 0x1 ;  /* 0x000000010e0eb836 */ /* 0x000fe20000000000 */
[----:B------:R-:W-:Y:S01]  /*0660*/  ISETP.NE.AND P3, PT, R0, RZ, PT ;  /* 0x000000ff0000720c */ /* 0x000fe20003f65270 */
[----:B0-----:R-:W-:Y:S01]  /*0670*/  IMAD.MOV R22, RZ, RZ, -R15 ;  /* 0x000000ffff167224 */ /* 0x001fe200078e0a0f */
[----:B------:R-:W-:Y:S02]  /*0680*/  ISETP.GE.U32.AND P1, PT, R17, R16, PT ;  /* 0x000000101100720c */ /* 0x000fe40003f26070 */
[----:B------:R-:W0:Y:S11]  /*0690*/  LDC.64 R16, c[0x0][0x380] ;  /* 0x0000e000ff107b82 */ /* 0x000e360000000a00 */
[----:B------:R-:W-:-:S05]  /*06a0*/  @P1 IADD3 R14, PT, PT, R14, 0x1, RZ ;  /* 0x000000010e0e1810 */ /* 0x000fca0007ffe0ff */
[----:B------:R-:W-:Y:S01]  /*06b0*/  IMAD.MOV.U32 R23, RZ, RZ, R14 ;  /* 0x000000ffff177224 */ /* 0x000fe200078e000e */
[----:B------:R-:W-:Y:S02]  /*06c0*/  MOV R14, R22 ;  /* 0x00000016000e7202 */ /* 0x000fe40000000f00 */
[----:B------:R-:W-:Y:S01]  /*06d0*/  IABS R22, R2 ;  /* 0x0000000200167213 */ /* 0x000fe20000000000 */
[----:B------:R-:W-:Y:S01]  /*06e0*/  @!P2 IMAD.MOV R23, RZ, RZ, -R23 ;  /* 0x000000ffff17a224 */ /* 0x000fe200078e0a17 */
[----:B------:R-:W-:Y:S01]  /*06f0*/  @!P3 LOP3.LUT R23, RZ, R0, RZ, 0x33, !PT ;  /* 0x00000000ff17b212 */ /* 0x000fe200078e33ff */
[----:B------:R-:W-:Y:S02]  /*0700*/  IMAD R25, R14, R21, RZ ;  /* 0x000000150e197224 */ /* 0x000fe400078e02ff */
[----:B0-----:R-:W-:-:S04]  /*0710*/  IMAD.WIDE R16, R13, 0x4, R16 ;  /* 0x000000040d107825 */ /* 0x001fc800078e0210 */
[----:B------:R-:W-:Y:S02]  /*0720*/  IMAD.MOV.U32 R14, RZ, RZ, RZ ;  /* 0x000000ffff0e7224 */ /* 0x000fe400078e00ff */
[----:B------:R3:W2:Y:S02]  /*0730*/  LDG.E R17, desc[UR8][R16.64] ;  /* 0x0000000810117981 */ /* 0x0006a4000c1e1900 */
[----:B------:R-:W-:Y:S01]  /*0740*/  IMAD.HI.U32 R14, R15, R25, R14 ;  /* 0x000000190f0e7227 */ /* 0x000fe200078e000e */
[----:B------:R-:W-:-:S05]  /*0750*/  IABS R15, R23 ;  /* 0x00000017000f7213 */ /* 0x000fca0000000000 */
        /* <DEDUP_REMOVED lines=13> */
[----:B------:R-:W-:-:S05]  /*0830*/  IMAD.MOV.U32 R21, RZ, RZ, R14 ;  /* 0x000000ffff157224 */ /* 0x000fca00078e000e */
[----:B------:R-:W-:Y:S01]  /*0840*/  @!P3 IADD3 R21, PT, PT, -R21, RZ, RZ ;  /* 0x000000ff1515b210 */ /* 0x000fe20007ffe1ff */
[--C-:B0-----:R-:W-:Y:S01]  /*0850*/  IMAD.MOV R23, RZ, RZ, -R15.reuse ;  /* 0x000000ffff177224 */ /* 0x101fe200078e0a0f */
[----:B------:R-:W-:Y:S01]  /*0860*/  @!P1 LOP3.LUT R21, RZ, R8, RZ, 0x33, !PT ;  /* 0x00000008ff159212 */ /* 0x000fe200078e33ff */
[----:B------:R-:W-:Y:S02]  /*0870*/  IMAD.MOV.U32 R14, RZ, RZ, RZ ;  /* 0x000000ffff0e7224 */ /* 0x000fe400078e00ff */
[----:B------:R-:W-:Y:S02]  /*0880*/  IMAD R23, R23, R22, RZ ;  /* 0x0000001617177224 */ /* 0x000fe400078e02ff */
[----:B------:R-:W-:Y:S02]  /*0890*/  IMAD R20, R0, R21, R20 ;  /* 0x0000001500147224 */ /* 0x000fe400078e0214 */
[----:B------:R-:W-:Y:S01]  /*08a0*/  IMAD.HI.U32 R14, R15, R23, R14 ;  /* 0x000000170f0e7227 */ /* 0x000fe200078e000e */
[----:B---3--:R-:W-:-:S02]  /*08b0*/  IABS R16, R9 ;  /* 0x0000000900107213 */ /* 0x008fc40000000000 */
[----:B------:R-:W-:Y:S02]  /*08c0*/  IADD3 R23, PT, PT, -R20, R13, RZ ;  /* 0x0000000d14177210 */ /* 0x000fe40007ffe1ff */
[----:B------:R-:W-:Y:S02]  /*08d0*/  IABS R25, R2 ;  /* 0x0000000200197213 */ /* 0x000fe40000000000 */
[----:B------:R-:W-:Y:S01]  /*08e0*/  IABS R15, R23 ;  /* 0x00000017000f7213 */ /* 0x000fe20000000000 */
[----:B------:R-:W0:Y:S02]  /*08f0*/  I2F.RP R24, R16 ;  /* 0x0000001000187306 */ /* 0x000e240000209400 */
[----:B------:R-:W-:Y:S02]  /*0900*/  IMAD.MOV R25, RZ, RZ, -R25 ;  /* 0x000000ffff197224 */ /* 0x000fe400078e0a19 */
[----:B------:R-:W-:-:S04]  /*0910*/  IMAD.HI.U32 R14, R14, R15, RZ ;  /* 0x0000000f0e0e7227 */ /* 0x000fc800078e00ff */
[----:B------:R-:W-:-:S05]  /*0920*/  IMAD R15, R14, R25, R15 ;  /* 0x000000190e0f7224 */ /* 0x000fca00078e020f */
[----:B------:R-:W-:Y:S01]  /*0930*/  ISETP.GT.U32.AND P3, PT, R22, R15, PT ;  /* 0x0000000f1600720c */ /* 0x000fe20003f64070 */
[----:B0-----:R-:W0:Y:S01]  /*0940*/  MUFU.RCP R24, R24 ;  /* 0x0000001800187308 */ /* 0x001e220000001000 */
[----:B------:R-:W-:-:S11]  /*0950*/  LOP3.LUT R23, R23, R2, RZ, 0x3c, !PT ;  /* 0x0000000217177212 */ /* 0x000fd600078e3cff */
[----:B------:R-:W-:-:S04]  /*0960*/  @!P3 IADD3 R15, PT, PT, R15, -R22, RZ ;  /* 0x800000160f0fb210 */ /* 0x000fc80007ffe0ff */
[----:B------:R-:W-:Y:S01]  /*0970*/  ISETP.GE.U32.AND P1, PT, R15, R22, PT ;  /* 0x000000160f00720c */ /* 0x000fe20003f26070 */
[----:B0-----:R-:W-:Y:S01]  /*0980*/  VIADD R25, R24, 0xffffffe ;  /* 0x0ffffffe18197836 */ /* 0x001fe20000000000 */
[----:B------:R-:W-:-:S03]  /*0990*/  @!P3 IADD3 R14, PT, PT, R14, 0x1, RZ ;  /* 0x000000010e0eb810 */ /* 0x000fc60007ffe0ff */
[----:B------:R-:W0:Y:S01]  /*09a0*/  F2I.FTZ.U32.TRUNC.NTZ R15, R25 ;  /* 0x00000019000f7305 */ /* 0x000e22000021f000 */
[----:B------:R-:W-:Y:S02]  /*09b0*/  ISETP.GE.AND P2, PT, R23, RZ, PT ;  /* 0x000000ff1700720c */ /* 0x000fe40003f46270 */
[----:B------:R-:W-:-:S05]  /*09c0*/  ISETP.NE.AND P3, PT, R2, RZ, PT ;  /* 0x000000ff0200720c */ /* 0x000fca0003f65270 */
        /* <DEDUP_REMOVED lines=61> */
.L_x_189:
        /* <DEDUP_REMOVED lines=14> */
.L_x_1134:


//--------------------- .text._Z28_permutedims_5D_4_3_5_1_2_64PdiiiiiS_iiii --------------------------
	.section	.text._Z28_permutedims_5D_4_3_5_1_2_64PdiiiiiS_iiii,"ax",@progbits
	.align	128
        .global         _Z28_permutedims_5D_4_3_5_1_2_64PdiiiiiS_iiii
        .type           _Z28_permutedims_5D_4_3_5_1_2_64PdiiiiiS_iiii,@function
        .size           _Z28_permutedims_5D_4_3_5_1_2_64PdiiiiiS_iiii,(.L_x_1135 - _Z28_permutedims_5D_4_3_5_1_2_64PdiiiiiS_iiii)
        .other          _Z28_permutedims_5D_4_3_5_1_2_64PdiiiiiS_iiii,@"STO_CUDA_ENTRY STV_DEFAULT"
_Z28_permutedims_5D_4_3_5_1_2_64PdiiiiiS_iiii:
.text._Z28_permutedims_5D_4_3_5_1_2_64PdiiiiiS_iiii:
        /* <DEDUP_REMOVED lines=34> */
.L_x_190:
        /* <DEDUP_REMOVED lines=100> */
[----:B------:R-:W-:Y:S01]  /*0860*/  IABS R24, R9 ;  /* 0x0000000900187213 */ /* 0x000fe20000000000 */
[----:B------:R-:W-:Y:S02]  /*0870*/  IMAD.MOV.U32 R16, RZ, RZ, RZ ;  /* 0x000000ffff107224 */ /* 0x000fe400078e00ff */
[----:B------:R-:W-:Y:S02]  /*0880*/  IMAD R20, R0, R21, R20 ;  /* 0x0000001500147224 */ /* 0x000fe400078e0214 */
[----:B------:R-:W-:-:S04]  /*0890*/  IMAD.HI.U32 R16, R17, R23, R16 ;  /* 0x0000001711107227 */ /* 0x000fc800078e0010 */
[----:B------:R-:W-:Y:S01]  /*08a0*/  IMAD.MOV.U32 R23, RZ, RZ, R24 ;  /* 0x000000ffff177224 */ /* 0x000fe200078e0018 */
[----:B------:R-:W-:-:S03]  /*08b0*/  IADD3 R25, PT, PT, -R20, R13, RZ ;  /* 0x0000000d14197210 */ /* 0x000fc60007ffe1ff */
[----:B------:R-:W0:Y:S01]  /*08c0*/  I2F.RP R24, R23 ;  /* 0x0000001700187306 */ /* 0x000e220000209400 */
[----:B------:R-:W-:Y:S02]  /*08d0*/  IABS R26, R2 ;  /* 0x00000002001a7213 */ /* 0x000fe40000000000 */
[----:B------:R-:W-:-:S03]  /*08e0*/  IABS R17, R25 ;  /* 0x0000001900117213 */ /* 0x000fc60000000000 */
[----:B------:R-:W-:Y:S02]  /*08f0*/  IMAD.MOV R26, RZ, RZ, -R26 ;  /* 0x000000ffff1a7224 */ /* 0x000fe400078e0a1a */
[----:B------:R-:W-:-:S04]  /*0900*/  IMAD.HI.U32 R16, R16, R17, RZ ;  /* 0x0000001110107227 */ /* 0x000fc800078e00ff */
[----:B------:R-:W-:Y:S01]  /*0910*/  IMAD R17, R16, R26, R17 ;  /* 0x0000001a10117224 */ /* 0x000fe200078e0211 */
[----:B0-----:R-:W0:Y:S04]  /*0920*/  MUFU.RCP R24, R24 ;  /* 0x0000001800187308 */ /* 0x001e280000001000 */
[----:B------:R-:W-:-:S13]  /*0930*/  ISETP.GT.U32.AND P3, PT, R22, R17, PT ;  /* 0x000000111600720c */ /* 0x000fda0003f64070 */
[----:B------:R-:W-:Y:S01]  /*0940*/  @!P3 IADD3 R17, PT, PT, R17, -R22, RZ ;  /* 0x800000161111b210 */ /* 0x000fe20007ffe0ff */
[----:B0-----:R-:W-:-:S03]  /*0950*/  VIADD R26, R24, 0xffffffe ;  /* 0x0ffffffe181a7836 */ /* 0x001fc60000000000 */
[----:B------:R-:W-:Y:S02]  /*0960*/  ISETP.GE.U32.AND P1, PT, R17, R22, PT ;  /* 0x000000161100720c */ /* 0x000fe40003f26070 */
[----:B------:R-:W0:Y:S01]  /*0970*/  F2I.FTZ.U32.TRUNC.NTZ R17, R26 ;  /* 0x0000001a00117305 */ /* 0x000e22000021f000 */
[----:B------:R-:W-:Y:S02]  /*0980*/  LOP3.LUT R25, R25, R2, RZ, 0x3c, !PT ;  /* 0x0000000219197212 */ /* 0x000fe400078e3cff */
[----:B------:R-:W-:Y:S02]  /*0990*/  @!P3 IADD3 R16, PT, PT, R16, 0x1, RZ ;  /* 0x000000011010b810 */ /* 0x000fe40007ffe0ff */
[----:B------:R-:W-:Y:S02]  /*09a0*/  ISETP.GE.AND P2, PT, R25, RZ, PT ;  /* 0x000000ff1900720c */ /* 0x000fe40003f46270 */
[----:B------:R-:W-:-:S04]  /*09b0*/  ISETP.NE.AND P3, PT, R2, RZ, PT ;  /* 0x000000ff0200720c */ /* 0x000fc80003f65270 */
[----:B------:R-:W-:Y:S01]  /*09c0*/  @P1 VIADD R16, R16, 0x1 ;  /* 0x0000000110101836 */ /* 0x000fe20000000000 */
[----:B0-----:R-:W-:-:S03]  /*09d0*/  IADD3 R22, PT, PT, RZ, -R17, RZ ;  /* 0x80000011ff167210 */ /* 0x001fc60007ffe0ff */
[----:B------:R-:W-:Y:S01]  /*09e0*/  IMAD.MOV.U32 R24, RZ, RZ, R16 ;  /* 0x000000ffff187224 */ /* 0x000fe200078e0010 */
[----:B------:R-:W-:-:S03]  /*09f0*/  MOV R16, R22 ;  /* 0x0000001600107202 */ /* 0x000fc60000000f00 */
[----:B------:R-:W-:Y:S01]  /*0a00*/  @!P2 IMAD.MOV R24, RZ, RZ, -R24 ;  /* 0x000000ffff18a224 */ /* 0x000fe200078e0a18 */
[----:B------:R-:W-:Y:S01]  /*0a10*/  @!P3 LOP3.LUT R24, RZ, R2, RZ, 0x33, !PT ;  /* 0x00000002ff18b212 */ /* 0x000fe200078e33ff */
[----:B------:R-:W-:Y:S01]  /*0a20*/  IMAD R25, R16, R23, RZ ;  /* 0x0000001710197224 */ /* 0x000fe200078e02ff */
[----:B------:R-:W-:-:S05]  /*0a30*/  MOV R16, RZ ;  /* 0x000000ff00107202 */ /* 0x000fca0000000f00 */
[----:B------:R-:W-:Y:S01]  /*0a40*/  IMAD.HI.U32 R16, R17, R25, R16 ;  /* 0x0000001911107227 */ /* 0x000fe200078e0010 */
[----:B------:R-:W-:Y:S02]  /*0a50*/  IABS R17, R24 ;  /* 0x0000001800117213 */ /* 0x000fe40000000000 */
[----:B------:R-:W-:-:S03]  /*0a60*/  IABS R22, R3 ;  /* 0x0000000300167213 */ /* 0x000fc60000000000 */
[----:B------:R-:W-:Y:S01]  /*0a70*/  IMAD.HI.U32 R16, R16, R17, RZ ;  /* 0x0000001110107227 */ /* 0x000fe200078e00ff */
[----:B------:R-:W0:Y:S03]  /*0a80*/  I2F.RP R25, R22 ;  /* 0x0000001600197306 */ /* 0x000e260000209400 */
        /* <DEDUP_REMOVED lines=27> */
[----:B------:R-:W-:-:S05]  /*0c40*/  @!P2 IMAD.IADD R17, R17, 0x1, -R22 ;  /* 0x000000011111a824 */ /* 0x000fca00078e0a16 */
[----:B------:R-:W-:Y:S02]  /*0c50*/  ISETP.GE.U32.AND P1, PT, R17, R22, PT ;  /* 0x000000161100720c */ /* 0x000fe40003f26070 */
[----:B------:R-:W-:Y:S02]  /*0c60*/  @!P2 IADD3 R16, PT, PT, R16, 0x1, RZ ;  /* 0x000000011010a810 */ /* 0x000fe40007ffe0ff */
[----:B------:R-:W-:-:S09]  /*0c70*/  ISETP.GE.AND P3, PT, R20, RZ, PT ;  /* 0x000000ff1400720c */ /* 0x000fd20003f66270 */
[----:B------:R-:W-:-:S05]  /*0c80*/  @P1 VIADD R16, R16, 0x1 ;  /* 0x0000000110101836 */ /* 0x000fca0000000000 */
[----:B------:R-:W-:Y:S02]  /*0c90*/  MOV R25, R16 ;  /* 0x0000001000197202 */ /* 0x000fe40000000f00 */
[----:B------:R-:W0:Y:S03]  /*0ca0*/  LDC.64 R16, c[0x0][0x3a0] ;  /* 0x0000e800ff107b82 */ /* 0x000e260000000a00 */
[----:B------:R-:W-:Y:S02]  /*0cb0*/  @!P3 IMAD.MOV R25, RZ, RZ, -R25 ;  /* 0x000000ffff19b224 */ /* 0x000fe400078e0a19 */
[----:B------:R-:W-:-:S03]  /*0cc0*/  IMAD R18, R19, UR9, R18 ;  /* 0x0000000913127c24 */ /* 0x000fc6000f8e0212 */
[----:B------:R-:W-:-:S05]  /*0cd0*/  SEL R25, R12, R25, !P0 ;  /* 0x000000190c197207 */ /* 0x000fca0004000000 */
[----:B------:R-:W-:-:S04]  /*0ce0*/  IMAD R18, R18, UR8, R25 ;  /* 0x0000000812127c24 */ /* 0x000fc8000f8e0219 */
[----:B------:R-:W-:-:S04]  /*0cf0*/  IMAD R18, R18, UR11, R21 ;  /* 0x0000000b12127c24 */ /* 0x000fc8000f8e0215 */
[----:B------:R-:W-:-:S04]  /*0d00*/  IMAD R23, R18, UR10, R23 ;  /* 0x0000000a12177c24 */ /* 0x000fc8000f8e0217 */
[----:B0-----:R-:W-:Y:S01]  /*0d10*/  IMAD.WIDE R16, R23, 0x8, R16 ;  /* 0x0000000817107825 */ /* 0x001fe200078e0210 */
[----:B------:R-:W-:-:S04]  /*0d20*/  IADD3 R13, PT, PT, R11, R13, RZ ;  /* 0x0000000d0b0d7210 */ /* 0x000fc80007ffe0ff */
[----:B--2---:R1:W-:Y:S01]  /*0d30*/  STG.E.64 desc[UR6][R16.64], R14 ;  /* 0x0000000e10007986 */ /* 0x0043e2000c101b06 */
[----:B------:R-:W-:-:S13]  /*0d40*/  ISETP.GE.AND P1, PT, R13, R4, PT ;  /* 0x000000040d00720c */ /* 0x000fda0003f26270 */
[----:B-1----:R-:W-:Y:S05]  /*0d50*/  @!P1 BRA `(.L_x_190) ;  /* 0xfffffff400309947 */ /* 0x002fea000383ffff */
[----:B------:R-:W-:Y:S05]  /*0d60*/  EXIT ;  /* 0x000000000000794d */ /* 0x000fea0003800000 */
.L_x_191:
        /* <DEDUP_REMOVED lines=9> */
.L_x_1135:


//--------------------- .text._Z28_permutedims_5D_4_3_5_1_2_32PfiiiiiS_iiii --------------------------
	.section	.text._Z28_permutedims_5D_4_3_5_1_2_32PfiiiiiS_iiii,"ax",@progbits
	.align	128
        .global         _Z28_permutedims_5D_4_3_5_1_2_32PfiiiiiS_iiii
        .type           _Z28_permutedims_5D_4_3_5_1_2_32PfiiiiiS_iiii,@function
        .size           _Z28_permutedims_5D_4_3_5_1_2_32PfiiiiiS_iiii,(.L_x_1136 - _Z28_permutedims_5D_4_3_5_1_2_32PfiiiiiS_iiii)
        .other          _Z28_permutedims_5D_4_3_5_1_2_32PfiiiiiS_iiii,@"STO_CUDA_ENTRY STV_DEFAULT"
_Z28_permutedims_5D_4_3_5_1_2_32PfiiiiiS_iiii:
.text._Z28_permutedims_5D_4_3_5_1_2_32PfiiiiiS_iiii:
        /* <DEDUP_REMOVED lines=34> */
.L_x_192:
[----:B01----:R-:W-:Y:S02]  /*0220*/  IABS R17, R7 ;  /* 0x0000000700117213 */ /* 0x003fe40000000000 */
        /* <DEDUP_REMOVED lines=59> */
[----:B------:R-:W-:-:S03]  /*05e0*/  ISETP.GT.U32.AND P3, PT, R16, R17, PT ;  /* 0x000000111000720c */ /* 0x000fc60003f64070 */
[----:B------:R-:W0:Y:S10]  /*05f0*/  F2I.FTZ.U32.TRUNC.NTZ R15, R15 ;  /* 0x0000000f000f7305 */ /* 0x000e34000021f000 */
[----:B------:R-:W-:Y:S01]  /*0600*/  @!P3 IMAD.IADD R17, R17, 0x1, -R16 ;  /* 0x000000011111b824 */ /* 0x000fe200078e0a10 */
[----:B------:R-:W-:-:S02]  /*0610*/  @!P3 IADD3 R14, PT, PT, R14, 0x1, RZ ;  /* 0x000000010e0eb810 */ /* 0x000fc40007ffe0ff */
[----:B------:R-:W-:Y:S02]  /*0620*/  ISETP.NE.AND P3, PT, R0, RZ, PT ;  /* 0x000000ff0000720c */ /* 0x000fe40003f65270 */
[----:B------:R-:W-:Y:S01]  /*0630*/  ISETP.GE.U32.AND P1, PT, R17, R16, PT ;  /* 0x000000101100720c */ /* 0x000fe20003f26070 */
[----:B0-----:R-:W-:Y:S01]  /*0640*/  IMAD.MOV R22, RZ, RZ, -R15 ;  /* 0x000000ffff167224 */ /* 0x001fe200078e0a0f */
[----:B------:R-:W0:Y:S11]  /*0650*/  LDC.64 R16, c[0x0][0x380] ;  /* 0x0000e000ff107b82 */ /* 0x000e360000000a00 */
[----:B------:R-:W-:-:S05]  /*0660*/  @P1 VIADD R14, R14, 0x1 ;  /* 0x000000010e0e1836 */ /* 0x000fca0000000000 */
[----:B------:R-:W-:Y:S01]  /*0670*/  MOV R23, R14 ;  /* 0x0000000e00177202 */ /* 0x000fe20000000f00 */
[----:B------:R-:W-:Y:S01]  /*0680*/  IMAD.MOV.U32 R14, RZ, RZ, R22 ;  /* 0x000000ffff0e7224 */ /* 0x000fe200078e0016 */
[----:B------:R-:W-:-:S03]  /*0690*/  IABS R22, R2 ;  /* 0x0000000200167213 */ /* 0x000fc60000000000 */
[----:B------:R-:W-:Y:S01]  /*06a0*/  IMAD R25, R14, R21, RZ ;  /* 0x000000150e197224 */ /* 0x000fe200078e02ff */
[----:B------:R-:W-:Y:S01]  /*06b0*/  MOV R14, RZ ;  /* 0x000000ff000e7202 */ /* 0x000fe20000000f00 */
[----:B------:R-:W-:Y:S01]  /*06c0*/  @!P2 IMAD.MOV R23, RZ, RZ, -R23 ;  /* 0x000000ffff17a224 */ /* 0x000fe200078e0a17 */
[----:B------:R-:W-:Y:S01]  /*06d0*/  @!P3 LOP3.LUT R23, RZ, R0, RZ, 0x33, !PT ;  /* 0x00000000ff17b212 */ /* 0x000fe200078e33ff */
[----:B0-----:R-:W-:-:S04]  /*06e0*/  IMAD.WIDE R16, R13, 0x4, R16 ;  /* 0x000000040d107825 */ /* 0x001fc800078e0210 */
[----:B------:R-:W-:Y:S01]  /*06f0*/  IMAD.HI.U32 R14, R15, R25, R14 ;  /* 0x000000190f0e7227 */ /* 0x000fe200078e000e */
[----:B------:R-:W-:Y:S01]  /*0700*/  IABS R15, R23 ;  /* 0x00000017000f7213 */ /* 0x000fe20000000000 */
[----:B------:R0:W2:Y:S01]  /*0710*/  LDG.E R17, desc[UR6][R16.64] ;  /* 0x0000000610117981 */ /* 0x0000a2000c1e1900 */
[----:B------:R-:W1:Y:S01]  /*0720*/  I2F.RP R24, R22 ;  /* 0x0000001600187306 */ /* 0x000e620000209400 */
[----:B------:R-:W-:Y:S02]  /*0730*/  ISETP.GE.AND P3, PT, R23, RZ, PT ;  /* 0x000000ff1700720c */ /* 0x000fe40003f66270 */
[----:B------:R-:W-:Y:S01]  /*0740*/  IMAD.HI.U32 R14, R14, R15, RZ ;  /* 0x0000000f0e0e7227 */ /* 0x000fe200078e00ff */
[----:B------:R-:W-:-:S03]  /*0750*/  IABS R25, R2 ;  /* 0x0000000200197213 */ /* 0x000fc60000000000 */
[----:B------:R-:W-:Y:S01]  /*0760*/  IMAD.MOV R14, RZ, RZ, -R14 ;  /* 0x000000ffff0e7224 */ /* 0x000fe200078e0a0e */
[----:B0-----:R-:W-:Y:S01]  /*0770*/  IABS R16, R9 ;  /* 0x0000000900107213 */ /* 0x001fe20000000000 */
[----:B------:R-:W-:Y:S02]  /*0780*/  IMAD.MOV R25, RZ, RZ, -R25 ;  /* 0x000000ffff197224 */ /* 0x000fe400078e0a19 */
[C---:B------:R-:W-:Y:S01]  /*0790*/  IMAD R14, R21.reuse, R14, R15 ;  /* 0x0000000e150e7224 */ /* 0x040fe200078e020f */
[----:B-1----:R-:W0:Y:S04]  /*07a0*/  MUFU.RCP R24, R24 ;  /* 0x0000001800187308 */ /* 0x002e280000001000 */
[----:B------:R-:W-:-:S13]  /*07b0*/  ISETP.GT.U32.AND P1, PT, R21, R14, PT ;  /* 0x0000000e1500720c */ /* 0x000fda0003f24070 */
[--C-:B------:R-:W-:Y:S01]  /*07c0*/  @!P1 IMAD.IADD R14, R14, 0x1, -R21.reuse ;  /* 0x000000010e0e9824 */ /* 0x100fe200078e0a15 */
[----:B------:R-:W-:Y:S02]  /*07d0*/  ISETP.NE.AND P1, PT, R8, RZ, PT ;  /* 0x000000ff0800720c */ /* 0x000fe40003f25270 */
[----:B0-----:R-:W-:Y:S02]  /*07e0*/  IADD3 R15, PT, PT, R24, 0xffffffe, RZ ;  /* 0x0ffffffe180f7810 */ /* 0x001fe40007ffe0ff */
[----:B------:R-:W-:Y:S01]  /*07f0*/  ISETP.GT.U32.AND P2, PT, R21, R14, PT ;  /* 0x0000000e1500720c */ /* 0x000fe20003f44070 */
[----:B------:R-:W0:Y:S08]  /*0800*/  I2F.RP R24, R16 ;  /* 0x0000001000187306 */ /* 0x000e300000209400 */
[----:B------:R-:W1:Y:S04]  /*0810*/  F2I.FTZ.U32.TRUNC.NTZ R15, R15 ;  /* 0x0000000f000f7305 */ /* 0x000e68000021f000 */
[----:B------:R-:W-:-:S04]  /*0820*/  @!P2 IMAD.IADD R14, R14, 0x1, -R21 ;  /* 0x000000010e0ea824 */ /* 0x000fc800078e0a15 */
[----:B------:R-:W-:Y:S01]  /*0830*/  IMAD.MOV.U32 R21, RZ, RZ, R14 ;  /* 0x000000ffff157224 */ /* 0x000fe200078e000e */
[----:B0-----:R-:W0:Y:S01]  /*0840*/  MUFU.RCP R24, R24 ;  /* 0x0000001800187308 */ /* 0x001e220000001000 */
[----:B------:R-:W-:Y:S02]  /*0850*/  IMAD.MOV.U32 R14, RZ, RZ, RZ ;  /* 0x000000ffff0e7224 */ /* 0x000fe400078e00ff */
[----:B------:R-:W-:Y:S01]  /*0860*/  @!P3 IMAD.MOV R21, RZ, RZ, -R21 ;  /* 0x000000ffff15b224 */ /* 0x000fe200078e0a15 */
[----:B------:R-:W-:Y:S02]  /*0870*/  @!P1 LOP3.LUT R21, RZ, R8, RZ, 0x33, !PT ;  /* 0x00000008ff159212 */ /* 0x000fe400078e33ff */
[----:B-1----:R-:W-:-:S03]  /*0880*/  IADD3 R23, PT, PT, RZ, -R15, RZ ;  /* 0x8000000fff177210 */ /* 0x002fc60007ffe0ff */
[----:B------:R-:W-:Y:S02]  /*0890*/  IMAD R20, R0, R21, R20 ;  /* 0x0000001500147224 */ /* 0x000fe400078e0214 */
[----:B------:R-:W-:-:S04]  /*08a0*/  IMAD R23, R23, R22, RZ ;  /* 0x0000001617177224 */ /* 0x000fc800078e02ff */
[----:B------:R-:W-:Y:S01]  /*08b0*/  IMAD.HI.U32 R14, R15, R23, R14 ;  /* 0x000000170f0e7227 */ /* 0x000fe200078e000e */
[----:B------:R-:W-:-:S04]  /*08c0*/  IADD3 R23, PT, PT, -R20, R13, RZ ;  /* 0x0000000d14177210 */ /* 0x000fc80007ffe1ff */
[----:B------:R-:W-:Y:S02]  /*08d0*/  IABS R15, R23 ;  /* 0x00000017000f7213 */ /* 0x000fe40000000000 */
[----:B------:R-:W-:-:S03]  /*08e0*/  LOP3.LUT R23, R23, R2, RZ, 0x3c, !PT ;  /* 0x0000000217177212 */ /* 0x000fc600078e3cff */
[----:B------:R-:W-:Y:S01]  /*08f0*/  IMAD.HI.U32 R14, R14, R15, RZ ;  /* 0x0000000f0e0e7227 */ /* 0x000fe200078e00ff */
[----:B------:R-:W-:-:S03]  /*0900*/  ISETP.GE.AND P2, PT, R23, RZ, PT ;  /* 0x000000ff1700720c */ /* 0x000fc60003f46270 */
[----:B------:R-:W-:Y:S01]  /*0910*/  IMAD R15, R14, R25, R15 ;  /* 0x000000190e0f7224 */ /* 0x000fe200078e020f */
[----:B0-----:R-:W-:-:S04]  /*0920*/  IADD3 R25, PT, PT, R24, 0xffffffe, RZ ;  /* 0x0ffffffe18197810 */ /* 0x001fc80007ffe0ff */
[----:B------:R-:W-:-:S13]  /*0930*/  ISETP.GT.U32.AND P3, PT, R22, R15, PT ;  /* 0x0000000f1600720c */ /* 0x000fda0003f64070 */
[----:B------:R-:W-:Y:S02]  /*0940*/  @!P3 IMAD.IADD R15, R15, 0x1, -R22 ;  /* 0x000000010f0fb824 */ /* 0x000fe400078e0a16 */
[----:B------:R-:W-:Y:S01]  /*0950*/  @!P3 VIADD R14, R14, 0x1 ;  /* 0x000000010e0eb836 */ /* 0x000fe20000000000 */
[----:B------:R-:W-:Y:S02]  /*0960*/  ISETP.NE.AND P3, PT, R2, RZ, PT ;  /* 0x000000ff0200720c */ /* 0x000fe40003f65270 */
[----:B------:R-:W-:Y:S02]  /*0970*/  ISETP.GE.U32.AND P1, PT, R15, R22, PT ;  /* 0x000000160f00720c */ /* 0x000fe40003f26070 */
[----:B------:R-:W0:Y:S11]  /*0980*/  F2I.FTZ.U32.TRUNC.NTZ R15, R25 ;  /* 0x00000019000f7305 */ /* 0x000e36000021f000 */
[----:B------:R-:W-:-:S02]  /*0990*/  @P1 IADD3 R14, PT, PT, R14, 0x1, RZ ;  /* 0x000000010e0e1810 */ /* 0x000fc40007ffe0ff */
[----:B0-----:R-:W-:-:S03]  /*09a0*/  IADD3 R27, PT, PT, RZ, -R15, RZ ;  /* 0x8000000fff1b7210 */ /* 0x001fc60007ffe0ff */
[----:B------:R-:W-:Y:S01]  /*09b0*/  IMAD.MOV.U32 R23, RZ, RZ, R14 ;  /* 0x000000ffff177224 */ /* 0x000fe200078e000e */
[----:B------:R-:W-:-:S03]  /*09c0*/  MOV R14, RZ ;  /* 0x000000ff000e7202 */ /* 0x000fc60000000f00 */
[----:B------:R-:W-:Y:S01]  /*09d0*/  @!P2 IMAD.MOV R23, RZ, RZ, -R23 ;  /* 0x000000ffff17a224 */ /* 0x000fe200078e0a17 */
[----:B------:R-:W-:Y:S01]  /*09e0*/  @!P3 LOP3.LUT R23, RZ, R2, RZ, 0x33, !PT ;  /* 0x00000002ff17b212 */ /* 0x000fe200078e33ff */
[----:B------:R-:W-:-:S03]  /*09f0*/  IMAD R25, R27, R16, RZ ;  /* 0x000000101b197224 */ /* 0x000fc600078e02ff */
[----:B------:R-:W-:Y:S01]  /*0a00*/  IABS R22, R23 ;  /* 0x0000001700167213 */ /* 0x000fe20000000000 */
[----:B------:R-:W-:Y:S01]  /*0a10*/  IMAD.HI.U32 R14, R15, R25, R14 ;  /* 0x000000190f0e7227 */ /* 0x000fe200078e000e */
[----:B------:R-:W-:Y:S02]  /*0a20*/  IABS R15, R3 ;  /* 0x00000003000f7213 */ /* 0x000fe40000000000 */
[----:B------:R-:W-:Y:S01]  /*0a30*/  ISETP.GE.AND P3, PT, R23, RZ, PT ;  /* 0x000000ff1700720c */ /* 0x000fe20003f66270 */
[----:B------:R-:W-:Y:S01]  /*0a40*/  IMAD.MOV.U32 R25, RZ, RZ, R22 ;  /* 0x000000ffff197224 */ /* 0x000fe200078e0016 */
[----:B------:R-:W-:-:S03]  /*0a50*/  MOV R22, R15 ;  /* 0x0000000f00167202 */ /* 0x000fc60000000f00 */
[----:B------:R-:W-:Y:S01]  /*0a60*/  IMAD.HI.U32 R14, R14, R25, RZ ;  /* 0x000000190e0e7227 */ /* 0x000fe200078e00ff */
[----:B------:R-:W0:Y:S03]  /*0a70*/  I2F.RP R24, R22 ;  /* 0x0000001600187306 */ /* 0x000e260000209400 */
[----:B------:R-:W-:-:S04]  /*0a80*/  IMAD.MOV R14, RZ, RZ, -R14 ;  /* 0x000000ffff0e7224 */ /* 0x000fc800078e0a0e */
        /* <DEDUP_REMOVED lines=8> */
[----:B------:R-:W-:Y:S01]  /*0b10*/  @!P2 IADD3 R25, PT, PT, R25, -R16, RZ ;  /* 0x800000101919a210 */ /* 0x000fe20007ffe0ff */
[----:B0-----:R-:W-:-:S04]  /*0b20*/  IMAD.MOV.U32 R14, RZ, RZ, RZ ;  /* 0x000000ffff0e7224 */ /* 0x001fc800078e00ff */
[----:B------:R-:W-:Y:S02]  /*0b30*/  IMAD.MOV.U32 R23, RZ, RZ, R25 ;  /* 0x000000ffff177224 */ /* 0x000fe400078e0019 */
[----:B-1----:R-:W-:-:S03]  /*0b40*/  IMAD.MOV R25, RZ, RZ, -R15 ;  /* 0x000000ffff197224 */ /* 0x002fc600078e0a0f */
[----:B------:R-:W-:Y:S02]  /*0b50*/  @!P3 IADD3 R23, PT, PT, -R23, RZ, RZ ;  /* 0x000000ff1717b210 */ /* 0x000fe40007ffe1ff */
[----:B------:R-:W-:Y:S01]  /*0b60*/  @!P1 LOP3.LUT R23, RZ, R9, RZ, 0x33, !PT ;  /* 0x00000009ff179212 */ /* 0x000fe200078e33ff */
[----:B------:R-:W-:-:S04]  /*0b70*/  IMAD R25, R25, R22, RZ ;  /* 0x0000001619197224 */ /* 0x000fc800078e02ff */
[----:B------:R-:W-:Y:S01]  /*0b80*/  IMAD R16, R2, R23, R20 ;  /* 0x0000001702107224 */ /* 0x000fe200078e0214 */
[----:B------:R-:W-:Y:S01]  /*0b90*/  IABS R20, R3 ;  /* 0x0000000300147213 */ /* 0x000fe20000000000 */
[----:B------:R-:W-:-:S03]  /*0ba0*/  IMAD.HI.U32 R14, R15, R25, R14 ;  /* 0x000000190f0e7227 */ /* 0x000fc600078e000e */
[----:B------:R-:W-:Y:S02]  /*0bb0*/  IADD3 R16, PT, PT, -R16, R13, RZ ;  /* 0x0000000d10107210 */ /* 0x000fe40007ffe1ff */
[----:B------:R-:W-:Y:S02]  /*0bc0*/  IADD3 R20, PT, PT, RZ, -R20, RZ ;  /* 0x80000014ff147210 */ /* 0x000fe40007ffe0ff */
[----:B------:R-:W-:Y:S02]  /*0bd0*/  IABS R15, R16 ;  /* 0x00000010000f7213 */ /* 0x000fe40000000000 */
[----:B------:R-:W-:Y:S02]  /*0be0*/  LOP3.LUT R16, R16, R3, RZ, 0x3c, !PT ;  /* 0x0000000310107212 */ /* 0x000fe400078e3cff */
[----:B------:R-:W-:Y:S01]  /*0bf0*/  IADD3 R13, PT, PT, R11, R13, RZ ;  /* 0x0000000d0b0d7210 */ /* 0x000fe20007ffe0ff */
[----:B------:R-:W-:Y:S01]  /*0c00*/  IMAD.HI.U32 R14, R14, R15, RZ ;  /* 0x0000000f0e0e7227 */ /* 0x000fe200078e00ff */
[----:B------:R-:W-:-:S03]  /*0c10*/  ISETP.GE.AND P3, PT, R16, RZ, PT ;  /* 0x000000ff1000720c */ /* 0x000fc60003f66270 */
[----:B------:R-:W-:Y:S02]  /*0c20*/  IMAD R15, R14, R20, R15 ;  /* 0x000000140e0f7224 */ /* 0x000fe400078e020f */
[----:B------:R-:W-:-:S03]  /*0c30*/  IMAD R16, R18, UR9, R19 ;  /* 0x0000000912107c24 */ /* 0x000fc6000f8e0213 */
[----:B------:R-:W-:-:S13]  /*0c40*/  ISETP.GT.U32.AND P2, PT, R22, R15, PT ;  /* 0x0000000f1600720c */ /* 0x000fda0003f44070 */
[----:B------:R-:W-:Y:S01]  /*0c50*/  @!P2 IMAD.IADD R15, R15, 0x1, -R22 ;  /* 0x000000010f0fa824 */ /* 0x000fe200078e0a16 */
[----:B------:R-:W-:-:S04]  /*0c60*/  @!P2 IADD3 R14, PT, PT, R14, 0x1, RZ ;  /* 0x000000010e0ea810 */ /* 0x000fc80007ffe0ff */
[----:B------:R-:W-:-:S13]  /*0c70*/  ISETP.GE.U32.AND P1, PT, R15, R22, PT ;  /* 0x000000160f00720c */ /* 0x000fda0003f26070 */
[----:B------:R-:W-:Y:S01]  /*0c80*/  @P1 VIADD R14, R14, 0x1 ;  /* 0x000000010e0e1836 */ /* 0x000fe20000000000 */
[----:B------:R-:W-:-:S04]  /*0c90*/  ISETP.GE.AND P1, PT, R13, R4, PT ;  /* 0x000000040d00720c */ /* 0x000fc80003f26270 */
[----:B------:R-:W-:Y:S02]  /*0ca0*/  MOV R25, R14 ;  /* 0x0000000e00197202 */ /* 0x000fe40000000f00 */
[----:B------:R-:W0:Y:S03]  /*0cb0*/  LDC.64 R14, c[0x0][0x3a0] ;  /* 0x0000e800ff0e7b82 */ /* 0x000e260000000a00 */
[----:B------:R-:W-:-:S05]  /*0cc0*/  @!P3 IMAD.MOV R25, RZ, RZ, -R25 ;  /* 0x000000ffff19b224 */ /* 0x000fca00078e0a19 */
[----:B------:R-:W-:-:S05]  /*0cd0*/  SEL R25, R12, R25, !P0 ;  /* 0x000000190c197207 */ /* 0x000fca0004000000 */
[----:B------:R-:W-:-:S04]  /*0ce0*/  IMAD R16, R16, UR8, R25 ;  /* 0x0000000810107c24 */ /* 0x000fc8000f8e0219 */
[----:B------:R-:W-:-:S04]  /*0cf0*/  IMAD R16, R16, UR11, R21 ;  /* 0x0000000b10107c24 */ /* 0x000fc8000f8e0215 */
[----:B------:R-:W-:-:S04]  /*0d00*/  IMAD R23, R16, UR10, R23 ;  /* 0x0000000a10177c24 */ /* 0x000fc8000f8e0217 */
[----:B0-----:R-:W-:-:S05]  /*0d10*/  IMAD.WIDE R14, R23, 0x4, R14 ;  /* 0x00000004170e7825 */ /* 0x001fca00078e020e */
[----:B--2---:R1:W-:Y:S01]  /*0d20*/  STG.E desc[UR6][R14.64], R17 ;  /* 0x000000110e007986 */ /* 0x0043e2000c101906 */
[----:B------:R-:W-:Y:S05]  /*0d30*/  @!P1 BRA `(.L_x_192) ;  /* 0xfffffff400389947 */ /* 0x000fea000383ffff */
[----:B------:R-:W-:Y:S05]  /*0d40*/  EXIT ;  /* 0x000000000000794d */ /* 0x000fea0003800000 */
.L_x_193:
        /* <DEDUP_REMOVED lines=11> */
.L_x_1136:


//--------------------- .text._Z28_permutedims_5D_4_3_2_5_1_64PdiiiiiS_iiii --------------------------
	.section	.text._Z28_permutedims_5D_4_3_2_5_1_64PdiiiiiS_iiii,"ax",@progbits
	.align	128
        .global         _Z28_permutedims_5D_4_3_2_5_1_64PdiiiiiS_iiii
        .type           _Z28_permutedims_5D_4_3_2_5_1_64PdiiiiiS_iiii,@function
        .size           _Z28_permutedims_5D_4_3_2_5_1_64PdiiiiiS_iiii,(.L_x_1137 - _Z28_permutedims_5D_4_3_2_5_1_64PdiiiiiS_iiii)
        .other          _Z28_permutedims_5D_4_3_2_5_1_64PdiiiiiS_iiii,@"STO_CUDA_ENTRY STV_DEFAULT"
_Z28_permutedims_5D_4_3_2_5_1_64PdiiiiiS_iiii:
.text._Z28_permutedims_5D_4_3_2_5_1_64PdiiiiiS_iiii:
        /* <DEDUP_REMOVED lines=36> */
.L_x_194:
        /* <DEDUP_REMOVED lines=181> */
.L_x_195:
        /* <DEDUP_REMOVED lines=15> */
.L_x_1137:


//--------------------- .text._Z28_permutedims_5D_4_3_2_5_1_32PfiiiiiS_iiii --------------------------
	.section	.text._Z28_permutedims_5D_4_3_2_5_1_32PfiiiiiS_iiii,"ax",@progbits
	.align	128
        .global         _Z28_permutedims_5D_4_3_2_5_1_32PfiiiiiS_iiii
        .type           _Z28_permutedims_5D_4_3_2_5_1_32PfiiiiiS_iiii,@function
        .size           _Z28_permutedims_5D_4_3_2_5_1_32PfiiiiiS_iiii,(.L_x_1138 - _Z28_permutedims_5D_4_3_2_5_1_32PfiiiiiS_iiii)
        .other          _Z28_permutedims_5D_4_3_2_5_1_32PfiiiiiS_iiii,@"STO_CUDA_ENTRY STV_DEFAULT"
_Z28_permutedims_5D_4_3_2_5_1_32PfiiiiiS_iiii:
.text._Z28_permutedims_5D_4_3_2_5_1_32PfiiiiiS_iiii:
        /* <DEDUP_REMOVED lines=36> */
.L_x_196:
        /* <DEDUP_REMOVED lines=81> */
[----:B------:R-:W-:Y:S01]  /*0750*/  IABS R15, R23 ;  /* 0x00000017000f7213 */ /* 0x000fe20000000000 */
[----:B------:R-:W0:Y:S04]  /*0760*/  I2F.RP R24, R22 ;  /* 0x0000001600187306 */ /* 0x000e280000209400 */
[----:B------:R-:W-:-:S05]  /*0770*/  IMAD.HI.U32 R14, R14, R15, RZ ;  /* 0x0000000f0e0e7227 */ /* 0x000fca00078e00ff */
[----:B------:R-:W-:-:S05]  /*0780*/  IADD3 R14, PT, PT, -R14, RZ, RZ ;  /* 0x000000ff0e0e7210 */ /* 0x000fca0007ffe1ff */
[C---:B------:R-:W-:Y:S01]  /*0790*/  IMAD R14, R21.reuse, R14, R15 ;  /* 0x0000000e150e7224 */ /* 0x040fe200078e020f */
[----:B0-----:R-:W0:Y:S04]  /*07a0*/  MUFU.RCP R24, R24 ;  /* 0x0000001800187308 */ /* 0x001e280000001000 */
[----:B------:R-:W-:-:S13]  /*07b0*/  ISETP.GT.U32.AND P1, PT, R21, R14, PT ;  /* 0x0000000e1500720c */ /* 0x000fda0003f24070 */
[----:B------:R-:W-:Y:S02]  /*07c0*/  @!P1 IMAD.IADD R14, R14, 0x1, -R21 ;  /* 0x000000010e0e9824 */ /* 0x000fe400078e0a15 */
[----:B0-----:R-:W-:-:S03]  /*07d0*/  VIADD R15, R24, 0xffffffe ;  /* 0x0ffffffe180f7836 */ /* 0x001fc60000000000 */
[----:B------:R-:W-:Y:S02]  /*07e0*/  ISETP.GT.U32.AND P2, PT, R21, R14, PT ;  /* 0x0000000e1500720c */ /* 0x000fe40003f44070 */
[----:B------:R-:W-:Y:S01]  /*07f0*/  ISETP.GE.AND P3, PT, R23, RZ, PT ;  /* 0x000000ff1700720c */ /* 0x000fe20003f66270 */
[----:B------:R-:W0:Y:S01]  /*0800*/  F2I.FTZ.U32.TRUNC.NTZ R15, R15 ;  /* 0x0000000f000f7305 */ /* 0x000e22000021f000 */
[----:B------:R-:W-:-:S09]  /*0810*/  ISETP.NE.AND P1, PT, R8, RZ, PT ;  /* 0x000000ff0800720c */ /* 0x000fd20003f25270 */
[----:B------:R-:W-:-:S05]  /*0820*/  @!P2 IADD3 R14, PT, PT, R14, -R21, RZ ;  /* 0x800000150e0ea210 */ /* 0x000fca0007ffe0ff */
[----:B------:R-:W-:Y:S02]  /*0830*/  IMAD.MOV.U32 R21, RZ, RZ, R14 ;  /* 0x000000ffff157224 */ /* 0x000fe400078e000e */
[----:B0-----:R-:W-:-:S03]  /*0840*/  IMAD.MOV R23, RZ, RZ, -R15 ;  /* 0x000000ffff177224 */ /* 0x001fc600078e0a0f */
[----:B------:R-:W-:Y:S02]  /*0850*/  @!P3 IADD3 R21, PT, PT, -R21, RZ, RZ ;  /* 0x000000ff1515b210 */ /* 0x000fe40007ffe1ff */
[----:B------:R-:W-:Y:S01]  /*0860*/  @!P1 LOP3.LUT R21, RZ, R8, RZ, 0x33, !PT ;  /* 0x00000008ff159212 */ /* 0x000fe200078e33ff */
[----:B------:R-:W-:Y:S02]  /*0870*/  IMAD R23, R23, R22, RZ ;  /* 0x0000001617177224 */ /* 0x000fe400078e02ff */
[----:B------:R-:W-:Y:S02]  /*0880*/  IMAD.MOV.U32 R14, RZ, RZ, RZ ;  /* 0x000000ffff0e7224 */ /* 0x000fe400078e00ff */
        /* <DEDUP_REMOVED lines=80> */
.L_x_197:
        /* <DEDUP_REMOVED lines=15> */
.L_x_1138:


//--------------------- .text._Z28_permutedims_5D_4_3_2_1_5_64PdiiiiiS_iiii --------------------------
	.section	.text._Z28_permutedims_5D_4_3_2_1_5_64PdiiiiiS_iiii,"ax",@progbits
	.align	128
        .global         _Z28_permutedims_5D_4_3_2_1_5_64PdiiiiiS_iiii
        .type           _Z28_permutedims_5D_4_3_2_1_5_64PdiiiiiS_iiii,@function
        .size           _Z28_permutedims_5D_4_3_2_1_5_64PdiiiiiS_iiii,(.L_x_1139 - _Z28_permutedims_5D_4_3_2_1_5_64PdiiiiiS_iiii)
        .other          _Z28_permutedims_5D_4_3_2_1_5_64PdiiiiiS_iiii,@"STO_CUDA_ENTRY STV_DEFAULT"
_Z28_permutedims_5D_4_3_2_1_5_64PdiiiiiS_iiii:
.text._Z28_permutedims_5D_4_3_2_1_5_64PdiiiiiS_iiii:
        /* <DEDUP_REMOVED lines=36> */
.L_x_198:
        /* <DEDUP_REMOVED lines=181> */
.L_x_199:
        /* <DEDUP_REMOVED lines=15> */
.L_x_1139:


//--------------------- .text._Z28_permutedims_5D_4_3_2_1_5_32PfiiiiiS_iiii --------------------------
	.section	.text._Z28_permutedims_5D_4_3_2_1_5_32PfiiiiiS_iiii,"ax",@progbits
	.align	128
        .global         _Z28_permutedims_5D_4_3_2_1_5_32PfiiiiiS_iiii
        .type           _Z28_permutedims_5D_4_3_2_1_5_32PfiiiiiS_iiii,@function
        .size           _Z28_permutedims_5D_4_3_2_1_5_32PfiiiiiS_iiii,(.L_x_1140 - _Z28_permutedims_5D_4_3_2_1_5_32PfiiiiiS_iiii)
        .other          _Z28_permutedims_5D_4_3_2_1_5_32PfiiiiiS_iiii,@"STO_CUDA_ENTRY STV_DEFAULT"
_Z28_permutedims_5D_4_3_2_1_5_32PfiiiiiS_iiii:
.text._Z28_permutedims_5D_4_3_2_1_5_32PfiiiiiS_iiii:
        /* <DEDUP_REMOVED lines=36> */
.L_x_200:
        /* <DEDUP_REMOVED lines=181> */
.L_x_201:
        /* <DEDUP_REMOVED lines=15> */
.L_x_1140:


//--------------------- .text._Z28_permutedims_5D_4_3_1_5_2_64PdiiiiiS_iiii --------------------------
	.section	.text._Z28_permutedims_5D_4_3_1_5_2_64PdiiiiiS_iiii,"ax",@progbits
	.align	128
        .global         _Z28_permutedims_5D_4_3_1_5_2_64PdiiiiiS_iiii
        .type           _Z28_permutedims_5D_4_3_1_5_2_64PdiiiiiS_iiii,@function
        .size           _Z28_permutedims_5D_4_3_1_5_2_64PdiiiiiS_iiii,(.L_x_1141 - _Z28_permutedims_5D_4_3_1_5_2_64PdiiiiiS_iiii)
        .other          _Z28_permutedims_5D_4_3_1_5_2_64PdiiiiiS_iiii,@"STO_CUDA_ENTRY STV_DEFAULT"
_Z28_permutedims_5D_4_3_1_5_2_64PdiiiiiS_iiii:
.text._Z28_permutedims_5D_4_3_1_5_2_64PdiiiiiS_iiii:
        /* <DEDUP_REMOVED lines=36> */
.L_x_202:
        /* <DEDUP_REMOVED lines=181> */
.L_x_203:
        /* <DEDUP_REMOVED lines=15> */
.L_x_1141:


//--------------------- .text._Z28_permutedims_5D_4_3_1_5_2_32PfiiiiiS_iiii --------------------------
	.section	.text._Z28_permutedims_5D_4_3_1_5_2_32PfiiiiiS_iiii,"ax",@progbits
	.align	128
        .global         _Z28_permutedims_5D_4_3_1_5_2_32PfiiiiiS_iiii
        .type           _Z28_permutedims_5D_4_3_1_5_2_32PfiiiiiS_iiii,@function
        .size           _Z28_permutedims_5D_4_3_1_5_2_32PfiiiiiS_iiii,(.L_x_1142 - _Z28_permutedims_5D_4_3_1_5_2_32PfiiiiiS_iiii)
        .other          _Z28_permutedims_5D_4_3_1_5_2_32PfiiiiiS_iiii,@"STO_CUDA_ENTRY STV_DEFAULT"
_Z28_permutedims_5D_4_3_1_5_2_32PfiiiiiS_iiii:
.text._Z28_permutedims_5D_4_3_1_5_2_32PfiiiiiS_iiii:
        /* <DEDUP_REMOVED lines=36> */
.L_x_204:
        /* <DEDUP_REMOVED lines=80> */
[----:B------:R-:W0:Y:S01]  /*0740*/  I2F.RP R24, R22 ;  /* 0x0000001600187306 */ /* 0x000e220000209400 */
[----:B------:R-:W-:Y:S01]  /*0750*/  ISETP.GE.AND P3, PT, R23, RZ, PT ;  /* 0x000000ff1700720c */ /* 0x000fe20003f66270 */
[----:B------:R-:W-:Y:S01]  /*0760*/  IMAD R18, R18, UR4, R19 ;  /* 0x0000000412127c24 */ /* 0x000fe2000f8e0213 */
[----:B------:R-:W-:Y:S01]  /*0770*/  IABS R25, R2 ;  /* 0x0000000200197213 */ /* 0x000fe20000000000 */
[----:B------:R-:W-:-:S04]  /*0780*/  IMAD.HI.U32 R14, R14, R15, RZ ;  /* 0x0000000f0e0e7227 */ /* 0x000fc800078e00ff */
[----:B------:R-:W-:Y:S01]  /*0790*/  IMAD.MOV R14, RZ, RZ, -R14 ;  /* 0x000000ffff0e7224 */ /* 0x000fe200078e0a0e */
[----:B---3--:R-:W-:Y:S01]  /*07a0*/  IABS R16, R9 ;  /* 0x0000000900107213 */ /* 0x008fe20000000000 */
[----:B------:R-:W-:Y:S02]  /*07b0*/  IMAD.MOV R25, RZ, RZ, -R25 ;  /* 0x000000ffff197224 */ /* 0x000fe400078e0a19 */
[C---:B------:R-:W-:Y:S01]  /*07c0*/  IMAD R14, R21.reuse, R14, R15 ;  /* 0x0000000e150e7224 */ /* 0x040fe200078e020f */
[----:B0-----:R-:W0:Y:S04]  /*07d0*/  MUFU.RCP R24, R24 ;  /* 0x0000001800187308 */ /* 0x001e280000001000 */
        /* <DEDUP_REMOVED lines=71> */
[----:B------:R-:W-:-:S05]  /*0c50*/  IMAD R15, R14, R20, R15 ;  /* 0x000000140e0f7224 */ /* 0x000fca00078e020f */
        /* <DEDUP_REMOVED lines=17> */
.L_x_205:
        /* <DEDUP_REMOVED lines=9> */
.L_x_1142:


//--------------------- .text._Z28_permutedims_5D_4_3_1_2_5_64PdiiiiiS_iiii --------------------------
	.section	.text._Z28_permutedims_5D_4_3_1_2_5_64PdiiiiiS_iiii,"ax",@progbits
	.align	128
        .global         _Z28_permutedims_5D_4_3_1_2_5_64PdiiiiiS_iiii
        .type           _Z28_permutedims_5D_4_3_1_2_5_64PdiiiiiS_iiii,@function
        .size           _Z28_permutedims_5D_4_3_1_2_5_64PdiiiiiS_iiii,(.L_x_1143 - _Z28_permutedims_5D_4_3_1_2_5_64PdiiiiiS_iiii)
        .other          _Z28_permutedims_5D_4_3_1_2_5_64PdiiiiiS_iiii,@"STO_CUDA_ENTRY STV_DEFAULT"
_Z28_permutedims_5D_4_3_1_2_5_64PdiiiiiS_iiii:
.text._Z28_permutedims_5D_4_3_1_2_5_64PdiiiiiS_iiii:
        /* <DEDUP_REMOVED lines=36> */
.L_x_206:
        /* <DEDUP_REMOVED lines=181> */
.L_x_207:
        /* <DEDUP_REMOVED lines=15> */
.L_x_1143:


//--------------------- .text._Z28_permutedims_5D_4_3_1_2_5_32PfiiiiiS_iiii --------------------------
	.section	.text._Z28_permutedims_5D_4_3_1_2_5_32PfiiiiiS_iiii,"ax",@progbits
	.align	128
        .global         _Z28_permutedims_5D_4_3_1_2_5_32PfiiiiiS_iiii
        .type           _Z28_permutedims_5D_4_3_1_2_5_32PfiiiiiS_iiii,@function
        .size           _Z28_permutedims_5D_4_3_1_2_5_32PfiiiiiS_iiii,(.L_x_1144 - _Z28_permutedims_5D_4_3_1_2_5_32PfiiiiiS_iiii)
        .other          _Z28_permutedims_5D_4_3_1_2_5_32PfiiiiiS_iiii,@"STO_CUDA_ENTRY STV_DEFAULT"
_Z28_permutedims_5D_4_3_1_2_5_32PfiiiiiS_iiii:
.text._Z28_permutedims_5D_4_3_1_2_5_32PfiiiiiS_iiii:
        /* <DEDUP_REMOVED lines=36> */
.L_x_208:
        /* <DEDUP_REMOVED lines=179> */
.L_x_209:
        /* <DEDUP_REMOVED lines=9> */
.L_x_1144:


//--------------------- .text._Z28_permutedims_5D_4_2_5_3_1_64PdiiiiiS_iiii --------------------------
	.section	.text._Z28_permutedims_5D_4_2_5_3_1_64PdiiiiiS_iiii,"ax",@progbits
	.align	128
        .global         _Z28_permutedims_5D_4_2_5_3_1_64PdiiiiiS_iiii
        .type           _Z28_permutedims_5D_4_2_5_3_1_64PdiiiiiS_iiii,@function
        .size           _Z28_permutedims_5D_4_2_5_3_1_64PdiiiiiS_iiii,(.L_x_1145 - _Z28_permutedims_5D_4_2_5_3_1_64PdiiiiiS_iiii)
        .other          _Z28_permutedims_5D_4_2_5_3_1_64PdiiiiiS_iiii,@"STO_CUDA_ENTRY STV_DEFAULT"
_Z28_permutedims_5D_4_2_5_3_1_64PdiiiiiS_iiii:
.text._Z28_permutedims_5D_4_2_5_3_1_64PdiiiiiS_iiii:
        /* <DEDUP_REMOVED lines=36> */
.L_x_210:
        /* <DEDUP_REMOVED lines=182> */
.L_x_211:
        /* <DEDUP_REMOVED lines=14> */
.L_x_1145:


//--------------------- .text._Z28_permutedims_5D_4_2_5_3_1_32PfiiiiiS_iiii --------------------------
	.section	.text._Z28_permutedims_5D_4_2_5_3_1_32PfiiiiiS_iiii,"ax",@progbits
	.align	128
        .global         _Z28_permutedims_5D_4_2_5_3_1_32PfiiiiiS_iiii
        .type           _Z28_permutedims_5D_4_2_5_3_1_32PfiiiiiS_iiii,@function
        .size           _Z28_permutedims_5D_4_2_5_3_1_32PfiiiiiS_iiii,(.L_x_1146 - _Z28_permutedims_5D_4_2_5_3_1_32PfiiiiiS_iiii)
        .other          _Z28_permutedims_5D_4_2_5_3_1_32PfiiiiiS_iiii,@"STO_CUDA_ENTRY STV_DEFAULT"
_Z28_permutedims_5D_4_2_5_3_1_32PfiiiiiS_iiii:
.text._Z28_permutedims_5D_4_2_5_3_1_32PfiiiiiS_iiii:
        /* <DEDUP_REMOVED lines=36> */
.L_x_212:
        /* <DEDUP_REMOVED lines=182> */
.L_x_213:
        /* <DEDUP_REMOVED lines=14> */
.L_x_1146:


//--------------------- .text._Z28_permutedims_5D_4_2_5_1_3_64PdiiiiiS_iiii --------------------------
	.section	.text._Z28_permutedims_5D_4_2_5_1_3_64PdiiiiiS_iiii,"ax",@progbits
	.align	128
        .global         _Z28_permutedims_5D_4_2_5_1_3_64PdiiiiiS_iiii
        .type           _Z28_permutedims_5D_4_2_5_1_3_64PdiiiiiS_iiii,@function
        .size           _Z28_permutedims_5D_4_2_5_1_3_64PdiiiiiS_iiii,(.L_x_1147 - _Z28_permutedims_5D_4_2_5_1_3_64PdiiiiiS_iiii)
        .other          _Z28_permutedims_5D_4_2_5_1_3_64PdiiiiiS_iiii,@"STO_CUDA_ENTRY STV_DEFAULT"
_Z28_permutedims_5D_4_2_5_1_3_64PdiiiiiS_iiii:
.text._Z28_permutedims_5D_4_2_5_1_3_64PdiiiiiS_iiii:
        /* <DEDUP_REMOVED lines=36> */
.L_x_214:
        /* <DEDUP_REMOVED lines=71> */
[----:B------:R-:W0:Y:S01]  /*06b0*/  LDC.64 R16, c[0x0][0x380] ;  /* 0x0000e000ff107b82 */ /* 0x000e220000000a00 */
[----:B------:R-:W-:Y:S02]  /*06c0*/  IABS R22, R2 ;  /* 0x0000000200167213 */ /* 0x000fe40000000000 */
[----:B------:R-:W-:-:S02]  /*06d0*/  IMAD.HI.U32 R25, R15, R25, R14 ;  /* 0x000000190f197227 */ /* 0x000fc400078e000e */
[----:B------:R-:W1:Y:S06]  /*06e0*/  I2F.RP R26, R22 ;  /* 0x00000016001a7306 */ /* 0x000e6c0000209400 */
[----:B------:R-:W-:-:S05]  /*06f0*/  @P1 IADD3 R23, PT, PT, R23, 0x1, RZ ;  /* 0x0000000117171810 */ /* 0x000fca0007ffe0ff */
[----:B------:R-:W-:Y:S01]  /*0700*/  @!P2 IMAD.MOV R23, RZ, RZ, -R23 ;  /* 0x000000ffff17a224 */ /* 0x000fe200078e0a17 */
[----:B------:R-:W-:-:S04]  /*0710*/  @!P3 LOP3.LUT R23, RZ, R0, RZ, 0x33, !PT ;  /* 0x00000000ff17b212 */ /* 0x000fc800078e33ff */
[----:B------:R-:W-:Y:S01]  /*0720*/  IABS R24, R23 ;  /* 0x0000001700187213 */ /* 0x000fe20000000000 */
[----:B0-----:R-:W-:-:S04]  /*0730*/  IMAD.WIDE R14, R13, 0x8, R16 ;  /* 0x000000080d0e7825 */ /* 0x001fc800078e0210 */
[----:B------:R-:W-:Y:S02]  /*0740*/  IMAD.HI.U32 R25, R25, R24, RZ ;  /* 0x0000001819197227 */ /* 0x000fe400078e00ff */
[----:B------:R-:W2:Y:S01]  /*0750*/  LDG.E.64 R14, desc[UR8][R14.64] ;  /* 0x000000080e0e7981 */ /* 0x000ea2000c1e1b00 */
[----:B-1----:R-:W0:Y:S01]  /*0760*/  MUFU.RCP R26, R26 ;  /* 0x0000001a001a7308 */ /* 0x002e220000001000 */
[----:B------:R-:W-:Y:S01]  /*0770*/  IMAD.MOV R25, RZ, RZ, -R25 ;  /* 0x000000ffff197224 */ /* 0x000fe200078e0a19 */
[----:B------:R-:W-:-:S03]  /*0780*/  ISETP.GE.AND P3, PT, R23, RZ, PT ;  /* 0x000000ff1700720c */ /* 0x000fc60003f66270 */
[----:B------:R-:W-:-:S05]  /*0790*/  IMAD R24, R21, R25, R24 ;  /* 0x0000001915187224 */ /* 0x000fca00078e0218 */
[----:B------:R-:W-:Y:S02]  /*07a0*/  ISETP.GT.U32.AND P1, PT, R21, R24, PT ;  /* 0x000000181500720c */ /* 0x000fe40003f24070 */
[----:B0-----:R-:W-:Y:S02]  /*07b0*/  IADD3 R16, PT, PT, R26, 0xffffffe, RZ ;  /* 0x0ffffffe1a107810 */ /* 0x001fe40007ffe0ff */
[----:B------:R-:W-:Y:S02]  /*07c0*/  IABS R26, R2 ;  /* 0x00000002001a7213 */ /* 0x000fe40000000000 */
[----:B------:R0:W1:Y:S07]  /*07d0*/  F2I.FTZ.U32.TRUNC.NTZ R17, R16 ;  /* 0x0000001000117305 */ /* 0x00006e000021f000 */
[----:B------:R-:W-:Y:S01]  /*07e0*/  @!P1 IMAD.IADD R24, R24, 0x1, -R21 ;  /* 0x0000000118189824 */ /* 0x000fe200078e0a15 */
[----:B------:R-:W-:Y:S01]  /*07f0*/  ISETP.NE.AND P1, PT, R8, RZ, PT ;  /* 0x000000ff0800720c */ /* 0x000fe20003f25270 */
[----:B------:R-:W-:-:S03]  /*0800*/  IMAD.MOV R26, RZ, RZ, -R26 ;  /* 0x000000ffff1a7224 */ /* 0x000fc600078e0a1a */
[----:B------:R-:W-:Y:S01]  /*0810*/  ISETP.GT.U32.AND P2, PT, R21, R24, PT ;  /* 0x000000181500720c */ /* 0x000fe20003f44070 */
[----:B0-----:R-:W-:Y:S01]  /*0820*/  IMAD.MOV.U32 R16, RZ, RZ, RZ ;  /* 0x000000ffff107224 */ /* 0x001fe200078e00ff */
[----:B-1----:R-:W-:-:S11]  /*0830*/  IADD3 R23, PT, PT, RZ, -R17, RZ ;  /* 0x80000011ff177210 */ /* 0x002fd60007ffe0ff */
[----:B------:R-:W-:Y:S02]  /*0840*/  @!P2 IMAD.IADD R24, R24, 0x1, -R21 ;  /* 0x000000011818a824 */ /* 0x000fe400078e0a15 */
[----:B------:R-:W-:Y:S02]  /*0850*/  IMAD R23, R23, R22, RZ ;  /* 0x0000001617177224 */ /* 0x000fe400078e02ff */
[----:B------:R-:W-:Y:S01]  /*0860*/  IMAD.MOV.U32 R21, RZ, RZ, R24 ;  /* 0x000000ffff157224 */ /* 0x000fe200078e0018 */
[----:B---3--:R-:W-:Y:S01]  /*0870*/  IABS R24, R9 ;  /* 0x0000000900187213 */ /* 0x008fe20000000000 */
[----:B------:R-:W-:-:S03]  /*0880*/  IMAD.HI.U32 R16, R17, R23, R16 ;  /* 0x0000001711107227 */ /* 0x000fc600078e0010 */
[----:B------:R-:W-:Y:S01]  /*0890*/  MOV R23, R24 ;  /* 0x0000001800177202 */ /* 0x000fe20000000f00 */
[----:B------:R-:W-:Y:S01]  /*08a0*/  @!P3 IMAD.MOV R21, RZ, RZ, -R21 ;  /* 0x000000ffff15b224 */ /* 0x000fe200078e0a15 */
[----:B------:R-:W-:Y:S02]  /*08b0*/  @!P1 LOP3.LUT R21, RZ, R8, RZ, 0x33, !PT ;  /* 0x00000008ff159212 */ /* 0x000fe400078e33ff */
[----:B------:R-:W0:Y:S03]  /*08c0*/  I2F.RP R24, R23 ;  /* 0x0000001700187306 */ /* 0x000e260000209400 */
[----:B------:R-:W-:-:S04]  /*08d0*/  IMAD R20, R0, R21, R20 ;  /* 0x0000001500147224 */ /* 0x000fc800078e0214 */
[----:B------:R-:W-:-:S05]  /*08e0*/  IMAD.IADD R25, R13, 0x1, -R20 ;  /* 0x000000010d197824 */ /* 0x000fca00078e0a14 */
[----:B------:R-:W-:Y:S02]  /*08f0*/  IABS R17, R25 ;  /* 0x0000001900117213 */ /* 0x000fe40000000000 */
[----:B------:R-:W-:Y:S01]  /*0900*/  LOP3.LUT R25, R25, R2, RZ, 0x3c, !PT ;  /* 0x0000000219197212 */ /* 0x000fe200078e3cff */
[----:B0-----:R-:W0:Y:S02]  /*0910*/  MUFU.RCP R24, R24 ;  /* 0x0000001800187308 */ /* 0x001e240000001000 */
[----:B------:R-:W-:Y:S01]  /*0920*/  IMAD.HI.U32 R16, R16, R17, RZ ;  /* 0x0000001110107227 */ /* 0x000fe200078e00ff */
[----:B------:R-:W-:-:S03]  /*0930*/  ISETP.GE.AND P2, PT, R25, RZ, PT ;  /* 0x000000ff1900720c */ /* 0x000fc60003f46270 */
[----:B------:R-:W-:-:S05]  /*0940*/  IMAD R17, R16, R26, R17 ;  /* 0x0000001a10117224 */ /* 0x000fca00078e0211 */
[----:B------:R-:W-:Y:S01]  /*0950*/  ISETP.GT.U32.AND P3, PT, R22, R17, PT ;  /* 0x000000111600720c */ /* 0x000fe20003f64070 */
[----:B0-----:R-:W-:-:S12]  /*0960*/  VIADD R26, R24, 0xffffffe ;  /* 0x0ffffffe181a7836 */ /* 0x001fd80000000000 */
[-C--:B------:R-:W-:Y:S02]  /*0970*/  @!P3 IADD3 R17, PT, PT, R17, -R22.reuse, RZ ;  /* 0x800000161111b210 */ /* 0x080fe40007ffe0ff */
[----:B------:R-:W-:Y:S02]  /*0980*/  @!P3 IADD3 R16, PT, PT, R16, 0x1, RZ ;  /* 0x000000011010b810 */ /* 0x000fe40007ffe0ff */
[----:B------:R-:W-:Y:S02]  /*0990*/  ISETP.GE.U32.AND P1, PT, R17, R22, PT ;  /* 0x000000161100720c */ /* 0x000fe40003f26070 */
[----:B------:R-:W0:Y:S01]  /*09a0*/  F2I.FTZ.U32.TRUNC.NTZ R17, R26 ;  /* 0x0000001a00117305 */ /* 0x000e22000021f000 */
[----:B------:R-:W-:-:S10]  /*09b0*/  ISETP.NE.AND P3, PT, R2, RZ, PT ;  /* 0x000000ff0200720c */ /* 0x000fd40003f65270 */
[----:B------:R-:W-:Y:S01]  /*09c0*/  @P1 VIADD R16, R16, 0x1 ;  /* 0x0000000110101836 */ /* 0x000fe20000000000 */
[----:B0-----:R-:W-:-:S03]  /*09d0*/  IADD3 R22, PT, PT, RZ, -R17, RZ ;  /* 0x80000011ff167210 */ /* 0x001fc60007ffe0ff */
[----:B------:R-:W-:Y:S01]  /*09e0*/  IMAD.MOV.U32 R24, RZ, RZ, R16 ;  /* 0x000000ffff187224 */ /* 0x000fe200078e0010 */
[----:B------:R-:W-:-:S03]  /*09f0*/  MOV R16, R22 ;  /* 0x0000001600107202 */ /* 0x000fc60000000f00 */
[----:B------:R-:W-:Y:S01]  /*0a00*/  @!P2 IMAD.MOV R24, RZ, RZ, -R24 ;  /* 0x000000ffff18a224 */ /* 0x000fe200078e0a18 */
[----:B------:R-:W-:Y:S02]  /*0a10*/  @!P3 LOP3.LUT R24, RZ, R2, RZ, 0x33, !PT ;  /* 0x00000002ff18b212 */ /* 0x000fe400078e33ff */
[----:B------:R-:W-:Y:S01]  /*0a20*/  IABS R22, R3 ;  /* 0x0000000300167213 */ /* 0x000fe20000000000 */
[----:B------:R-:W-:Y:S01]  /*0a30*/  IMAD R25, R16, R23, RZ ;  /* 0x0000001710197224 */ /* 0x000fe200078e02ff */
[----:B------:R-:W-:Y:S02]  /*0a40*/  MOV R16, RZ ;  /* 0x000000ff00107202 */ /* 0x000fe40000000f00 */
[----:B------:R-:W-:-:S03]  /*0a50*/  ISETP.GE.AND P3, PT, R24, RZ, PT ;  /* 0x000000ff1800720c */ /* 0x000fc60003f66270 */
[----:B------:R-:W-:Y:S01]  /*0a60*/  IMAD.HI.U32 R16, R17, R25, R16 ;  /* 0x0000001911107227 */ /* 0x000fe200078e0010 */
[----:B------:R-:W-:Y:S01]  /*0a70*/  IABS R17, R24 ;  /* 0x0000001800117213 */ /* 0x000fe20000000000 */
[----:B------:R-:W0:Y:S01]  /*0a80*/  I2F.RP R25, R22 ;  /* 0x0000001600197306 */ /* 0x000e220000209400 */
[----:B------:R-:W-:-:S03]  /*0a90*/  IABS R24, R3 ;  /* 0x0000000300187213 */ /* 0x000fc60000000000 */
[----:B------:R-:W-:Y:S01]  /*0aa0*/  IMAD.HI.U32 R16, R16, R17, RZ ;  /* 0x0000001110107227 */ /* 0x000fe200078e00ff */
[----:B------:R-:W-:-:S03]  /*0ab0*/  IADD3 R24, PT, PT, RZ, -R24, RZ ;  /* 0x80000018ff187210 */ /* 0x000fc60007ffe0ff */
[----:B------:R-:W-:-:S04]  /*0ac0*/  IMAD.MOV R16, RZ, RZ, -R16 ;  /* 0x000000ffff107224 */ /* 0x000fc800078e0a10 */
[C---:B------:R-:W-:Y:S01]  /*0ad0*/  IMAD R16, R23.reuse, R16, R17 ;  /* 0x0000001017107224 */ /* 0x040fe200078e0211 */
[----:B0-----:R-:W0:Y:S04]  /*0ae0*/  MUFU.RCP R25, R25 ;  /* 0x0000001900197308 */ /* 0x001e280000001000 */
[----:B------:R-:W-:-:S13]  /*0af0*/  ISETP.GT.U32.AND P1, PT, R23, R16, PT ;  /* 0x000000101700720c */ /* 0x000fda0003f24070 */
[----:B------:R-:W-:Y:S01]  /*0b00*/  @!P1 IADD3 R16, PT, PT, R16, -R23, RZ ;  /* 0x8000001710109210 */ /* 0x000fe20007ffe0ff */
[----:B0-----:R-:W-:Y:S01]  /*0b10*/  VIADD R17, R25, 0xffffffe ;  /* 0x0ffffffe19117836 */ /* 0x001fe20000000000 */
[----:B------:R-:W-:Y:S02]  /*0b20*/  ISETP.NE.AND P1, PT, R9, RZ, PT ;  /* 0x000000ff0900720c */ /* 0x000fe40003f25270 */
[----:B------:R-:W-:-:S03]  /*0b30*/  ISETP.GT.U32.AND P2, PT, R23, R16, PT ;  /* 0x000000101700720c */ /* 0x000fc60003f44070 */
[----:B------:R-:W0:Y:S10]  /*0b40*/  F2I.FTZ.U32.TRUNC.NTZ R17, R17 ;  /* 0x0000001100117305 */ /* 0x000e34000021f000 */
[----:B------:R-:W-:-:S05]  /*0b50*/  @!P2 IADD3 R16, PT, PT, R16, -R23, RZ ;  /* 0x800000171010a210 */ /* 0x000fca0007ffe0ff */
[----:B------:R-:W-:Y:S02]  /*0b60*/  IMAD.MOV.U32 R23, RZ, RZ, R16 ;  /* 0x000000ffff177224 */ /* 0x000fe400078e0010 */
[----:B0-----:R-:W-:Y:S02]  /*0b70*/  IMAD.MOV R25, RZ, RZ, -R17 ;  /* 0x000000ffff197224 */ /* 0x001fe400078e0a11 */
[----:B------:R-:W-:Y:S01]  /*0b80*/  IMAD.MOV.U32 R16, RZ, RZ, RZ ;  /* 0x000000ffff107224 */ /* 0x000fe200078e00ff */
[----:B------:R-:W-:Y:S01]  /*0b90*/  @!P3 IADD3 R23, PT, PT, -R23, RZ, RZ ;  /* 0x000000ff1717b210 */ /* 0x000fe20007ffe1ff */
[----:B------:R-:W-:Y:S01]  /*0ba0*/  IMAD R25, R25, R22, RZ ;  /* 0x0000001619197224 */ /* 0x000fe200078e02ff */
[----:B------:R-:W-:-:S03]  /*0bb0*/  @!P1 LOP3.LUT R23, RZ, R9, RZ, 0x33, !PT ;  /* 0x00000009ff179212 */ /* 0x000fc600078e33ff */
[----:B------:R-:W-:-:S04]  /*0bc0*/  IMAD.HI.U32 R16, R17, R25, R16 ;  /* 0x0000001911107227 */ /* 0x000fc800078e0010 */
[----:B------:R-:W-:-:S05]  /*0bd0*/  IMAD R20, R2, R23, R20 ;  /* 0x0000001702147224 */ /* 0x000fca00078e0214 */
[-C--:B------:R-:W-:Y:S02]  /*0be0*/  IADD3 R20, PT, PT, -R20, R13.reuse, RZ ;  /* 0x0000000d14147210 */ /* 0x080fe40007ffe1ff */
[----:B------:R-:W-:Y:S02]  /*0bf0*/  IADD3 R13, PT, PT, R11, R13, RZ ;  /* 0x0000000d0b0d7210 */ /* 0x000fe40007ffe0ff */
[----:B------:R-:W-:Y:S02]  /*0c00*/  IABS R17, R20 ;  /* 0x0000001400117213 */ /* 0x000fe40000000000 */
[----:B------:R-:W-:-:S03]  /*0c10*/  LOP3.LUT R20, R20, R3, RZ, 0x3c, !PT ;  /* 0x0000000314147212 */ /* 0x000fc600078e3cff */
        /* <DEDUP_REMOVED lines=16> */
[----:B------:R-:W-:-:S04]  /*0d20*/  IMAD R23, R18, UR10, R23 ;  /* 0x0000000a12177c24 */ /* 0x000fc8000f8e0217 */
[----:B0-----:R-:W-:-:S05]  /*0d30*/  IMAD.WIDE R16, R23, 0x8, R16 ;  /* 0x0000000817107825 */ /* 0x001fca00078e0210 */
[----:B--2---:R0:W-:Y:S01]  /*0d40*/  STG.E.64 desc[UR8][R16.64], R14 ;  /* 0x0000000e10007986 */ /* 0x0041e2000c101b08 */
[----:B------:R-:W-:Y:S05]  /*0d50*/  @!P1 BRA `(.L_x_214) ;  /* 0xfffffff400389947 */ /* 0x000fea000383ffff */
[----:B------:R-:W-:Y:S05]  /*0d60*/  EXIT ;  /* 0x000000000000794d */ /* 0x000fea0003800000 */
.L_x_215:
        /* <DEDUP_REMOVED lines=9> */
.L_x_1147:


//--------------------- .text._Z28_permutedims_5D_4_2_5_1_3_32PfiiiiiS_iiii --------------------------
	.section	.text._Z28_permutedims_5D_4_2_5_1_3_32PfiiiiiS_iiii,"ax",@progbits
	.align	128
        .global         _Z28_permutedims_5D_4_2_5_1_3_32PfiiiiiS_iiii
        .type           _Z28_permutedims_5D_4_2_5_1_3_32PfiiiiiS_iiii,@function
        .size           _Z28_permutedims_5D_4_2_5_1_3_32PfiiiiiS_iiii,(.L_x_1148 - _Z28_permutedims_5D_4_2_5_1_3_32PfiiiiiS_iiii)
        .other          _Z28_permutedims_5D_4_2_5_1_3_32PfiiiiiS_iiii,@"STO_CUDA_ENTRY STV_DEFAULT"
_Z28_permutedims_5D_4_2_5_1_3_32PfiiiiiS_iiii:
.text._Z28_permutedims_5D_4_2_5_1_3_32PfiiiiiS_iiii:
        /* <DEDUP_REMOVED lines=36> */
.L_x_216:
        /* <DEDUP_REMOVED lines=42> */
[----:B------:R-:W-:Y:S02]  /*04e0*/  ISETP.NE.AND P1, PT, R7, RZ, PT ;  /* 0x000000ff0700720c */ /* 0x000fe40003f25270 */
[----:B--2---:R-:W-:Y:S02]  /*04f0*/  IADD3 R23, PT, PT, RZ, -R15, RZ ;  /* 0x8000000fff177210 */ /* 0x004fe40007ffe0ff */
[----:B------:R-:W-:-:S03]  /*0500*/  ISETP.GT.U32.AND P2, PT, R17, R18, PT ;  /* 0x000000121100720c */ /* 0x000fc60003f44070 */
[----:B------:R-:W-:-:S04]  /*0510*/  IMAD R23, R23, R16, RZ ;  /* 0x0000001017177224 */ /* 0x000fc800078e02ff */
[----:B------:R-:W-:Y:S01]  /*0520*/  IMAD.HI.U32 R14, R15, R23, R14 ;  /* 0x000000170f0e7227 */ /* 0x000fe200078e000e */
[----:B------:R-:W-:-:S04]  /*0530*/  IABS R15, R0 ;  /* 0x00000000000f7213 */ /* 0x000fc80000000000 */
[----:B------:R-:W-:Y:S02]  /*0540*/  IADD3 R24, PT, PT, RZ, -R15, RZ ;  /* 0x8000000fff187210 */ /* 0x000fe40007ffe0ff */
[----:B------:R-:W-:-:S05]  /*0550*/  @!P2 IADD3 R18, PT, PT, R18, -R17, RZ ;  /* 0x800000111212a210 */ /* 0x000fca0007ffe0ff */
[----:B------:R-:W-:Y:S01]  /*0560*/  @!P3 IMAD.MOV R18, RZ, RZ, -R18 ;  /* 0x000000ffff12b224 */ /* 0x000fe200078e0a12 */
[----:B------:R-:W-:-:S05]  /*0570*/  @!P1 LOP3.LUT R18, RZ, R7, RZ, 0x33, !PT ;  /* 0x00000007ff129212 */ /* 0x000fca00078e33ff */
[----:B------:R-:W-:-:S04]  /*0580*/  IMAD R20, R18, R6, R19 ;  /* 0x0000000612147224 */ /* 0x000fc800078e0213 */
[----:B------:R-:W-:-:S05]  /*0590*/  IMAD.IADD R17, R13, 0x1, -R20 ;  /* 0x000000010d117824 */ /* 0x000fca00078e0a14 */
        /* <DEDUP_REMOVED lines=10> */
[----:B------:R-:W-:Y:S02]  /*0640*/  @!P3 IADD3 R23, PT, PT, R23, 0x1, RZ ;  /* 0x000000011717b810 */ /* 0x000fe40007ffe0ff */
[----:B------:R-:W-:Y:S01]  /*0650*/  ISETP.NE.AND P3, PT, R0, RZ, PT ;  /* 0x000000ff0000720c */ /* 0x000fe20003f65270 */
[----:B-1----:R-:W-:Y:S01]  /*0660*/  IMAD.MOV R22, RZ, RZ, -R15 ;  /* 0x000000ffff167224 */ /* 0x002fe200078e0a0f */
[----:B------:R-:W-:Y:S02]  /*0670*/  ISETP.GE.U32.AND P1, PT, R25, R16, PT ;  /* 0x000000101900720c */ /* 0x000fe40003f26070 */
[----:B------:R-:W0:Y:S01]  /*0680*/  LDC.64 R16, c[0x0][0x380] ;  /* 0x0000e000ff107b82 */ /* 0x000e220000000a00 */
[----:B------:R-:W-:Y:S01]  /*0690*/  IMAD R25, R22, R21, RZ ;  /* 0x0000001516197224 */ /* 0x000fe200078e02ff */
[----:B------:R-:W-:-:S03]  /*06a0*/  IABS R22, R2 ;  /* 0x0000000200167213 */ /* 0x000fc60000000000 */
[----:B------:R-:W-:-:S06]  /*06b0*/  IMAD.HI.U32 R14, R15, R25, R14 ;  /* 0x000000190f0e7227 */ /* 0x000fcc00078e000e */
[----:B------:R-:W-:-:S05]  /*06c0*/  @P1 VIADD R23, R23, 0x1 ;  /* 0x0000000117171836 */ /* 0x000fca0000000000 */
[----:B------:R-:W-:Y:S02]  /*06d0*/  @!P2 IADD3 R23, PT, PT, -R23, RZ, RZ ;  /* 0x000000ff1717a210 */ /* 0x000fe40007ffe1ff */
[----:B------:R-:W-:-:S04]  /*06e0*/  @!P3 LOP3.LUT R23, RZ, R0, RZ, 0x33, !PT ;  /* 0x00000000ff17b212 */ /* 0x000fc800078e33ff */
[----:B------:R-:W-:Y:S01]  /*06f0*/  IABS R15, R23 ;  /* 0x00000017000f7213 */ /* 0x000fe20000000000 */
[----:B0-----:R-:W-:-:S06]  /*0700*/  IMAD.WIDE R16, R13, 0x4, R16 ;  /* 0x000000040d107825 */ /* 0x001fcc00078e0210 */
[----:B------:R3:W2:Y:S01]  /*0710*/  LDG.E R17, desc[UR8][R16.64] ;  /* 0x0000000810117981 */ /* 0x0006a2000c1e1900 */
[----:B------:R-:W-:Y:S01]  /*0720*/  IMAD.HI.U32 R14, R14, R15, RZ ;  /* 0x0000000f0e0e7227 */ /* 0x000fe200078e00ff */
[----:B------:R-:W0:Y:S01]  /*0730*/  I2F.RP R24, R22 ;  /* 0x0000001600187306 */ /* 0x000e220000209400 */
[----:B------:R-:W-:Y:S02]  /*0740*/  ISETP.GE.AND P3, PT, R23, RZ, PT ;  /* 0x000000ff1700720c */ /* 0x000fe40003f66270 */
[----:B------:R-:W-:Y:S01]  /*0750*/  IMAD.MOV R14, RZ, RZ, -R14 ;  /* 0x000000ffff0e7224 */ /* 0x000fe200078e0a0e */
[----:B------:R-:W-:-:S03]  /*0760*/  IABS R25, R2 ;  /* 0x0000000200197213 */ /* 0x000fc60000000000 */
[----:B------:R-:W-:Y:S01]  /*0770*/  IMAD R14, R21, R14, R15 ;  /* 0x0000000e150e7224 */ /* 0x000fe200078e020f */
[----:B---3--:R-:W-:Y:S01]  /*0780*/  IABS R16, R9 ;  /* 0x0000000900107213 */ /* 0x008fe20000000000 */
[----:B------:R-:W-:-:S03]  /*0790*/  IMAD.MOV R25, RZ, RZ, -R25 ;  /* 0x000000ffff197224 */ /* 0x000fc600078e0a19 */
[----:B------:R-:W-:Y:S01]  /*07a0*/  ISETP.GT.U32.AND P1, PT, R21, R14, PT ;  /* 0x0000000e1500720c */ /* 0x000fe20003f24070 */
[----:B0-----:R-:W0:-:S12]  /*07b0*/  MUFU.RCP R24, R24 ;  /* 0x0000001800187308 */ /* 0x001e180000001000 */
[----:B------:R-:W-:Y:S02]  /*07c0*/  @!P1 IADD3 R14, PT, PT, R14, -R21, RZ ;  /* 0x800000150e0e9210 */ /* 0x000fe40007ffe0ff */
[----:B------:R-:W-:Y:S02]  /*07d0*/  ISETP.NE.AND P1, PT, R8, RZ, PT ;  /* 0x000000ff0800720c */ /* 0x000fe40003f25270 */
[----:B------:R-:W-:Y:S01]  /*07e0*/  ISETP.GT.U32.AND P2, PT, R21, R14, PT ;  /* 0x0000000e1500720c */ /* 0x000fe20003f44070 */
[----:B0-----:R-:W-:Y:S02]  /*07f0*/  VIADD R15, R24, 0xffffffe ;  /* 0x0ffffffe180f7836 */ /* 0x001fe40000000000 */
[----:B------:R-:W0:Y:S08]  /*0800*/  I2F.RP R24, R16 ;  /* 0x0000001000187306 */ /* 0x000e300000209400 */
[----:B------:R-:W1:Y:S02]  /*0810*/  F2I.FTZ.U32.TRUNC.NTZ R15, R15 ;  /* 0x0000000f000f7305 */ /* 0x000e64000021f000 */
[----:B------:R-:W-:-:S05]  /*0820*/  @!P2 IMAD.IADD R14, R14, 0x1, -R21 ;  /* 0x000000010e0ea824 */ /* 0x000fca00078e0a15 */
[----:B------:R-:W-:Y:S02]  /*0830*/  MOV R21, R14 ;  /* 0x0000000e00157202 */ /* 0x000fe40000000f00 */
[----:B------:R-:W-:Y:S01]  /*0840*/  MOV R14, RZ ;  /* 0x000000ff000e7202 */ /* 0x000fe20000000f00 */
[----:B0-----:R-:W0:Y:S02]  /*0850*/  MUFU.RCP R24, R24 ;  /* 0x0000001800187308 */ /* 0x001e240000001000 */
[----:B------:R-:W-:Y:S01]  /*0860*/  @!P3 IMAD.MOV R21, RZ, RZ, -R21 ;  /* 0x000000ffff15b224 */ /* 0x000fe200078e0a15 */
[----:B------:R-:W-:Y:S01]  /*0870*/  @!P1 LOP3.LUT R21, RZ, R8, RZ, 0x33, !PT ;  /* 0x00000008ff159212 */ /* 0x000fe200078e33ff */
[----:B-1----:R-:W-:-:S04]  /*0880*/  IMAD.MOV R23, RZ, RZ, -R15 ;  /* 0x000000ffff177224 */ /* 0x002fc800078e0a0f */
[----:B------:R-:W-:Y:S02]  /*0890*/  IMAD R20, R0, R21, R20 ;  /* 0x0000001500147224 */ /* 0x000fe400078e0214 */
[----:B------:R-:W-:-:S04]  /*08a0*/  IMAD R23, R23, R22, RZ ;  /* 0x0000001617177224 */ /* 0x000fc800078e02ff */
[----:B------:R-:W-:-:S04]  /*08b0*/  IMAD.HI.U32 R14, R15, R23, R14 ;  /* 0x000000170f0e7227 */ /* 0x000fc800078e000e */
[----:B------:R-:W-:-:S05]  /*08c0*/  IMAD.IADD R23, R13, 0x1, -R20 ;  /* 0x000000010d177824 */ /* 0x000fca00078e0a14 */
[----:B------:R-:W-:Y:S02]  /*08d0*/  IABS R15, R23 ;  /* 0x00000017000f7213 */ /* 0x000fe40000000000 */
[----:B------:R-:W-:-:S03]  /*08e0*/  LOP3.LUT R23, R23, R2, RZ, 0x3c, !PT ;  /* 0x0000000217177212 */ /* 0x000fc600078e3cff */
[----:B------:R-:W-:Y:S01]  /*08f0*/  IMAD.HI.U32 R14, R14, R15, RZ ;  /* 0x0000000f0e0e7227 */ /* 0x000fe200078e00ff */
[----:B------:R-:W-:-:S03]  /*0900*/  ISETP.GE.AND P2, PT, R23, RZ, PT ;  /* 0x000000ff1700720c */ /* 0x000fc60003f46270 */
[----:B------:R-:W-:Y:S02]  /*0910*/  IMAD R15, R14, R25, R15 ;  /* 0x000000190e0f7224 */ /* 0x000fe400078e020f */
[----:B0-----:R-:W-:-:S03]  /*0920*/  VIADD R25, R24, 0xffffffe ;  /* 0x0ffffffe18197836 */ /* 0x001fc60000000000 */
[----:B------:R-:W-:-:S13]  /*0930*/  ISETP.GT.U32.AND P3, PT, R22, R15, PT ;  /* 0x0000000f1600720c */ /* 0x000fda0003f64070 */
[-C--:B------:R-:W-:Y:S01]  /*0940*/  @!P3 IADD3 R15, PT, PT, R15, -R22.reuse, RZ ;  /* 0x800000160f0fb210 */ /* 0x080fe20007ffe0ff */
        /* <DEDUP_REMOVED lines=61> */
[----:B--2---:R0:W-:Y:S01]  /*0d20*/  STG.E desc[UR8][R14.64], R17 ;  /* 0x000000110e007986 */ /* 0x0041e2000c101908 */
[----:B------:R-:W-:Y:S05]  /*0d30*/  @!P1 BRA `(.L_x_216) ;  /* 0xfffffff400409947 */ /* 0x000fea000383ffff */
[----:B------:R-:W-:Y:S05]  /*0d40*/  EXIT ;  /* 0x000000000000794d */ /* 0x000fea0003800000 */
.L_x_217:
        /* <DEDUP_REMOVED lines=11> */
.L_x_1148:


//--------------------- .text._Z28_permutedims_5D_4_2_3_5_1_64PdiiiiiS_iiii --------------------------
	.section	.text._Z28_permutedims_5D_4_2_3_5_1_64PdiiiiiS_iiii,"ax",@progbits
	.align	128
        .global         _Z28_permutedims_5D_4_2_3_5_1_64PdiiiiiS_iiii
        .type           _Z28_permutedims_5D_4_2_3_5_1_64PdiiiiiS_iiii,@function
        .size           _Z28_permutedims_5D_4_2_3_5_1_64PdiiiiiS_iiii,(.L_x_1149 - _Z28_permutedims_5D_4_2_3_5_1_64PdiiiiiS_iiii)
        .other          _Z28_permutedims_5D_4_2_3_5_1_64PdiiiiiS_iiii,@"STO_CUDA_ENTRY STV_DEFAULT"
_Z28_permutedims_5D_4_2_3_5_1_64PdiiiiiS_iiii:
.text._Z28_permutedims_5D_4_2_3_5_1_64PdiiiiiS_iiii:
        /* <DEDUP_REMOVED lines=36> */
.L_x_218:
        /* <DEDUP_REMOVED lines=181> */
.L_x_219:
        /* <DEDUP_REMOVED lines=15> */
.L_x_1149:


//--------------------- .text._Z28_permutedims_5D_4_2_3_5_1_32PfiiiiiS_iiii --------------------------
	.section	.text._Z28_permutedims_5D_4_2_3_5_1_32PfiiiiiS_iiii,"ax",@progbits
	.align	128
        .global         _Z28_permutedims_5D_4_2_3_5_1_32PfiiiiiS_iiii
        .type           _Z28_permutedims_5D_4_2_3_5_1_32PfiiiiiS_iiii,@function
        .size           _Z28_permutedims_5D_4_2_3_5_1_32PfiiiiiS_iiii,(.L_x_1150 - _Z28_permutedims_5D_4_2_3_5_1_32PfiiiiiS_iiii)
        .other          _Z28_permutedims_5D_4_2_3_5_1_32PfiiiiiS_iiii,@"STO_CUDA_ENTRY STV_DEFAULT"
_Z28_permutedims_5D_4_2_3_5_1_32PfiiiiiS_iiii:
.text._Z28_permutedims_5D_4_2_3_5_1_32PfiiiiiS_iiii:
        /* <DEDUP_REMOVED lines=36> */
.L_x_220:
        /* <DEDUP_REMOVED lines=181> */
.L_x_221:
        /* <DEDUP_REMOVED lines=15> */
.L_x_1150:


//--------------------- .text._Z28_permutedims_5D_4_2_3_1_5_64PdiiiiiS_iiii --------------------------
	.section	.text._Z28_permutedims_5D_4_2_3_1_5_64PdiiiiiS_iiii,"ax",@progbits
	.align	128
        .global         _Z28_permutedims_5D_4_2_3_1_5_64PdiiiiiS_iiii
        .type           _Z28_permutedims_5D_4_2_3_1_5_64PdiiiiiS_iiii,@function
        .size           _Z28_permutedims_5D_4_2_3_1_5_64PdiiiiiS_iiii,(.L_x_1151 - _Z28_permutedims_5D_4_2_3_1_5_64PdiiiiiS_iiii)
        .other          _Z28_permutedims_5D_4_2_3_1_5_64PdiiiiiS_iiii,@"STO_CUDA_ENTRY STV_DEFAULT"
_Z28_permutedims_5D_4_2_3_1_5_64PdiiiiiS_iiii:
.text._Z28_permutedims_5D_4_2_3_1_5_64PdiiiiiS_iiii:
        /* <DEDUP_REMOVED lines=36> */
.L_x_222:
        /* <DEDUP_REMOVED lines=181> */
.L_x_223:
        /* <DEDUP_REMOVED lines=15> */
.L_x_1151:


//--------------------- .text._Z28_permutedims_5D_4_2_3_1_5_32PfiiiiiS_iiii --------------------------
	.section	.text._Z28_permutedims_5D_4_2_3_1_5_32PfiiiiiS_iiii,"ax",@progbits
	.align	128
        .global         _Z28_permutedims_5D_4_2_3_1_5_32PfiiiiiS_iiii
        .type           _Z28_permutedims_5D_4_2_3_1_5_32PfiiiiiS_iiii,@function
        .size           _Z28_permutedims_5D_4_2_3_1_5_32PfiiiiiS_iiii,(.L_x_1152 - _Z28_permutedims_5D_4_2_3_1_5_32PfiiiiiS_iiii)
        .other          _Z28_permutedims_5D_4_2_3_1_5_32PfiiiiiS_iiii,@"STO_CUDA_ENTRY STV_DEFAULT"
_Z28_permutedims_5D_4_2_3_1_5_32PfiiiiiS_iiii:
.text._Z28_permutedims_5D_4_2_3_1_5_32PfiiiiiS_iiii:
        /* <DEDUP_REMOVED lines=36> */
.L_x_224:
        /* <DEDUP_REMOVED lines=181> */
.L_x_225:
        /* <DEDUP_REMOVED lines=15> */
.L_x_1152:


//--------------------- .text._Z28_permutedims_5D_4_2_1_5_3_64PdiiiiiS_iiii --------------------------
	.section	.text._Z28_permutedims_5D_4_2_1_5_3_64PdiiiiiS_iiii,"ax",@progbits
	.align	128
        .global         _Z28_permutedims_5D_4_2_1_5_3_64PdiiiiiS_iiii
        .type           _Z28_permutedims_5D_4_2_1_5_3_64PdiiiiiS_iiii,@function
        .size           _Z28_permutedims_5D_4_2_1_5_3_64PdiiiiiS_iiii,(.L_x_1153 - _Z28_permutedims_5D_4_2_1_5_3_64PdiiiiiS_iiii)
        .other          _Z28_permutedims_5D_4_2_1_5_3_64PdiiiiiS_iiii,@"STO_CUDA_ENTRY STV_DEFAULT"
_Z28_permutedims_5D_4_2_1_5_3_64PdiiiiiS_iiii:
.text._Z28_permutedims_5D_4_2_1_5_3_64PdiiiiiS_iiii:
        /* <DEDUP_REMOVED lines=36> */
.L_x_226:
        /* <DEDUP_REMOVED lines=181> */
.L_x_227:
        /* <DEDUP_REMOVED lines=15> */
.L_x_1153:


//--------------------- .text._Z28_permutedims_5D_4_2_1_5_3_32PfiiiiiS_iiii --------------------------
	.section	.text._Z28_permutedims_5D_4_2_1_5_3_32PfiiiiiS_iiii,"ax",@progbits
	.align	128
        .global         _Z28_permutedims_5D_4_2_1_5_3_32PfiiiiiS_iiii
        .type           _Z28_permutedims_5D_4_2_1_5_3_32PfiiiiiS_iiii,@function
        .size           _Z28_permutedims_5D_4_2_1_5_3_32PfiiiiiS_iiii,(.L_x_1154 - _Z28_permutedims_5D_4_2_1_5_3_32PfiiiiiS_iiii)
        .other          _Z28_permutedims_5D_4_2_1_5_3_32PfiiiiiS_iiii,@"STO_CUDA_ENTRY STV_DEFAULT"
_Z28_permutedims_5D_4_2_1_5_3_32PfiiiiiS_iiii:
.text._Z28_permutedims_5D_4_2_1_5_3_32PfiiiiiS_iiii:
        /* <DEDUP_REMOVED lines=36> */
.L_x_228:
        /* <DEDUP_REMOVED lines=181> */
.L_x_229:
        /* <DEDUP_REMOVED lines=15> */
.L_x_1154:


//--------------------- .text._Z28_permutedims_5D_4_2_1_3_5_64PdiiiiiS_iiii --------------------------
	.section	.text._Z28_permutedims_5D_4_2_1_3_5_64PdiiiiiS_iiii,"ax",@progbits
	.align	128
        .global         _Z28_permutedims_5D_4_2_1_3_5_64PdiiiiiS_iiii
        .type           _Z28_permutedims_5D_4_2_1_3_5_64PdiiiiiS_iiii,@function
        .size           _Z28_permutedims_5D_4_2_1_3_5_64PdiiiiiS_iiii,(.L_x_1155 - _Z28_permutedims_5D_4_2_1_3_5_64PdiiiiiS_iiii)
        .other          _Z28_permutedims_5D_4_2_1_3_5_64PdiiiiiS_iiii,@"STO_CUDA_ENTRY STV_DEFAULT"
_Z28_permutedims_5D_4_2_1_3_5_64PdiiiiiS_iiii:
.text._Z28_permutedims_5D_4_2_1_3_5_64PdiiiiiS_iiii:
        /* <DEDUP_REMOVED lines=36> */
.L_x_230:
        /* <DEDUP_REMOVED lines=181> */
.L_x_231:
        /* <DEDUP_REMOVED lines=15> */
.L_x_1155:


//--------------------- .text._Z28_permutedims_5D_4_2_1_3_5_32PfiiiiiS_iiii --------------------------
	.section	.text._Z28_permutedims_5D_4_2_1_3_5_32PfiiiiiS_iiii,"ax",@progbits
	.align	128
        .global         _Z28_permutedims_5D_4_2_1_3_5_32PfiiiiiS_iiii
        .type           _Z28_permutedims_5D_4_2_1_3_5_32PfiiiiiS_iiii,@function
        .size           _Z28_permutedims_5D_4_2_1_3_5_32PfiiiiiS_iiii,(.L_x_1156 - _Z28_permutedims_5D_4_2_1_3_5_32PfiiiiiS_iiii)
        .other          _Z28_permutedims_5D_4_2_1_3_5_32PfiiiiiS_iiii,@"STO_CUDA_ENTRY STV_DEFAULT"
_Z28_permutedims_5D_4_2_1_3_5_32PfiiiiiS_iiii:
.text._Z28_permutedims_5D_4_2_1_3_5_32PfiiiiiS_iiii:
        /* <DEDUP_REMOVED lines=36> */
.L_x_232:
        /* <DEDUP_REMOVED lines=181> */
.L_x_233:
        /* <DEDUP_REMOVED lines=15> */
.L_x_1156:


//--------------------- .text._Z28_permutedims_5D_4_1_5_3_2_64PdiiiiiS_iiii --------------------------
	.section	.text._Z28_permutedims_5D_4_1_5_3_2_64PdiiiiiS_iiii,"ax",@progbits
	.align	128
        .global         _Z28_permutedims_5D_4_1_5_3_2_64PdiiiiiS_iiii
        .type           _Z28_permutedims_5D_4_1_5_3_2_64PdiiiiiS_iiii,@function
        .size           _Z28_permutedims_5D_4_1_5_3_2_64PdiiiiiS_iiii,(.L_x_1157 - _Z28_permutedims_5D_4_1_5_3_2_64PdiiiiiS_iiii)
        .other          _Z28_permutedims_5D_4_1_5_3_2_64PdiiiiiS_iiii,@"STO_CUDA_ENTRY STV_DEFAULT"
_Z28_permutedims_5D_4_1_5_3_2_64PdiiiiiS_iiii:
.text._Z28_permutedims_5D_4_1_5_3_2_64PdiiiiiS_iiii:
        /* <DEDUP_REMOVED lines=36> */
.L_x_234:
        /* <DEDUP_REMOVED lines=182> */
.L_x_235:
        /* <DEDUP_REMOVED lines=14> */
.L_x_1157:


//--------------------- .text._Z28_permutedims_5D_4_1_5_3_2_32PfiiiiiS_iiii --------------------------
	.section	.text._Z28_permutedims_5D_4_1_5_3_2_32PfiiiiiS_iiii,"ax",@progbits
	.align	128
        .global         _Z28_permutedims_5D_4_1_5_3_2_32PfiiiiiS_iiii
        .type           _Z28_permutedims_5D_4_1_5_3_2_32PfiiiiiS_iiii,@function
        .size           _Z28_permutedims_5D_4_1_5_3_2_32PfiiiiiS_iiii,(.L_x_1158 - _Z28_permutedims_5D_4_1_5_3_2_32PfiiiiiS_iiii)
        .other          _Z28_permutedims_5D_4_1_5_3_2_32PfiiiiiS_iiii,@"STO_CUDA_ENTRY STV_DEFAULT"
_Z28_permutedims_5D_4_1_5_3_2_32PfiiiiiS_iiii:
.text._Z28_permutedims_5D_4_1_5_3_2_32PfiiiiiS_iiii:
        /* <DEDUP_REMOVED lines=36> */
.L_x_236:
        /* <DEDUP_REMOVED lines=82> */
[----:B------:R-:W-:Y:S01]  /*0760*/  IMAD R18, R18, UR4, RZ ;  /* 0x0000000412127c24 */ /* 0x000fe2000f8e02ff */
        /* <DEDUP_REMOVED lines=22> */
[----:B------:R-:W-:Y:S02]  /*08d0*/  IMAD R23, R23, R22, RZ ;  /* 0x0000001617177224 */ /* 0x000fe400078e02ff */
[----:B------:R-:W-:Y:S02]  /*08e0*/  IMAD R18, R21, UR7, R18 ;  /* 0x0000000715127c24 */ /* 0x000fe4000f8e0212 */
[----:B------:R-:W-:Y:S01]  /*08f0*/  IMAD.HI.U32 R14, R15, R23, R14 ;  /* 0x000000170f0e7227 */ /* 0x000fe200078e000e */
[----:B------:R-:W-:-:S04]  /*0900*/  IADD3 R23, PT, PT, -R20, R13, RZ ;  /* 0x0000000d14177210 */ /* 0x000fc80007ffe1ff */
[----:B------:R-:W-:Y:S02]  /*0910*/  IABS R15, R23 ;  /* 0x00000017000f7213 */ /* 0x000fe40000000000 */
[----:B------:R-:W-:-:S03]  /*0920*/  LOP3.LUT R23, R23, R2, RZ, 0x3c, !PT ;  /* 0x0000000217177212 */ /* 0x000fc600078e3cff */
[----:B------:R-:W-:Y:S01]  /*0930*/  IMAD.HI.U32 R14, R14, R15, RZ ;  /* 0x0000000f0e0e7227 */ /* 0x000fe200078e00ff */
[----:B------:R-:W-:-:S03]  /*0940*/  ISETP.GE.AND P2, PT, R23, RZ, PT ;  /* 0x000000ff1700720c */ /* 0x000fc60003f46270 */
[----:B------:R-:W-:Y:S02]  /*0950*/  IMAD R15, R14, R25, R15 ;  /* 0x000000190e0f7224 */ /* 0x000fe400078e020f */
[----:B0-----:R-:W-:-:S03]  /*0960*/  VIADD R25, R24, 0xffffffe ;  /* 0x0ffffffe18197836 */ /* 0x001fc60000000000 */
[----:B------:R-:W-:-:S13]  /*0970*/  ISETP.GT.U32.AND P3, PT, R22, R15, PT ;  /* 0x0000000f1600720c */ /* 0x000fda0003f64070 */
[-C--:B------:R-:W-:Y:S02]  /*0980*/  @!P3 IADD3 R15, PT, PT, R15, -R22.reuse, RZ ;  /* 0x800000160f0fb210 */ /* 0x080fe40007ffe0ff */
[----:B------:R-:W-:Y:S02]  /*0990*/  @!P3 IADD3 R14, PT, PT, R14, 0x1, RZ ;  /* 0x000000010e0eb810 */ /* 0x000fe40007ffe0ff */
[----:B------:R-:W-:Y:S02]  /*09a0*/  ISETP.GE.U32.AND P1, PT, R15, R22, PT ;  /* 0x000000160f00720c */ /* 0x000fe40003f26070 */
[----:B------:R-:W0:Y:S01]  /*09b0*/  F2I.FTZ.U32.TRUNC.NTZ R15, R25 ;  /* 0x00000019000f7305 */ /* 0x000e22000021f000 */
[----:B------:R-:W-:-:S10]  /*09c0*/  ISETP.NE.AND P3, PT, R2, RZ, PT ;  /* 0x000000ff0200720c */ /* 0x000fd40003f65270 */
[----:B------:R-:W-:Y:S02]  /*09d0*/  @P1 VIADD R14, R14, 0x1 ;  /* 0x000000010e0e1836 */ /* 0x000fe40000000000 */
[----:B0-----:R-:W-:-:S03]  /*09e0*/  IMAD.MOV R27, RZ, RZ, -R15 ;  /* 0x000000ffff1b7224 */ /* 0x001fc600078e0a0f */
[----:B------:R-:W-:Y:S01]  /*09f0*/  MOV R23, R14 ;  /* 0x0000000e00177202 */ /* 0x000fe20000000f00 */
[----:B------:R-:W-:Y:S02]  /*0a00*/  IMAD.MOV.U32 R14, RZ, RZ, RZ ;  /* 0x000000ffff0e7224 */ /* 0x000fe400078e00ff */
[----:B------:R-:W-:Y:S01]  /*0a10*/  IMAD R25, R27, R16, RZ ;  /* 0x000000101b197224 */ /* 0x000fe200078e02ff */
[----:B------:R-:W-:Y:S02]  /*0a20*/  @!P2 IADD3 R23, PT, PT, -R23, RZ, RZ ;  /* 0x000000ff1717a210 */ /* 0x000fe40007ffe1ff */
[----:B------:R-:W-:Y:S01]  /*0a30*/  @!P3 LOP3.LUT R23, RZ, R2, RZ, 0x33, !PT ;  /* 0x00000002ff17b212 */ /* 0x000fe200078e33ff */
[----:B------:R-:W-:Y:S01]  /*0a40*/  IMAD.HI.U32 R14, R15, R25, R14 ;  /* 0x000000190f0e7227 */ /* 0x000fe200078e000e */
[----:B------:R-:W-:Y:S02]  /*0a50*/  IABS R15, R3 ;  /* 0x00000003000f7213 */ /* 0x000fe40000000000 */
[----:B------:R-:W-:-:S02]  /*0a60*/  IABS R22, R23 ;  /* 0x0000001700167213 */ /* 0x000fc40000000000 */
[----:B------:R-:W-:Y:S02]  /*0a70*/  ISETP.GE.AND P3, PT, R23, RZ, PT ;  /* 0x000000ff1700720c */ /* 0x000fe40003f66270 */
[----:B------:R-:W-:Y:S01]  /*0a80*/  MOV R25, R22 ;  /* 0x0000001600197202 */ /* 0x000fe20000000f00 */
[----:B------:R-:W-:-:S04]  /*0a90*/  IMAD.MOV.U32 R22, RZ, RZ, R15 ;  /* 0x000000ffff167224 */ /* 0x000fc800078e000f */
[----:B------:R-:W-:Y:S01]  /*0aa0*/  IMAD.HI.U32 R14, R14, R25, RZ ;  /* 0x000000190e0e7227 */ /* 0x000fe200078e00ff */
[----:B------:R-:W0:Y:S04]  /*0ab0*/  I2F.RP R24, R22 ;  /* 0x0000001600187306 */ /* 0x000e280000209400 */
[----:B------:R-:W-:-:S05]  /*0ac0*/  IADD3 R14, PT, PT, -R14, RZ, RZ ;  /* 0x000000ff0e0e7210 */ /* 0x000fca0007ffe1ff */
[----:B------:R-:W-:-:S05]  /*0ad0*/  IMAD R25, R16, R14, R25 ;  /* 0x0000000e10197224 */ /* 0x000fca00078e0219 */
[----:B------:R-:W-:Y:S01]  /*0ae0*/  ISETP.GT.U32.AND P1, PT, R16, R25, PT ;  /* 0x000000191000720c */ /* 0x000fe20003f24070 */
[----:B0-----:R-:W0:-:S12]  /*0af0*/  MUFU.RCP R24, R24 ;  /* 0x0000001800187308 */ /* 0x001e180000001000 */
[----:B------:R-:W-:Y:S01]  /*0b00*/  @!P1 IMAD.IADD R25, R25, 0x1, -R16 ;  /* 0x0000000119199824 */ /* 0x000fe200078e0a10 */
[----:B------:R-:W-:-:S04]  /*0b10*/  ISETP.NE.AND P1, PT, R9, RZ, PT ;  /* 0x000000ff0900720c */ /* 0x000fc80003f25270 */
[----:B------:R-:W-:Y:S02]  /*0b20*/  ISETP.GT.U32.AND P2, PT, R16, R25, PT ;  /* 0x000000191000720c */ /* 0x000fe40003f44070 */
[----:B0-----:R-:W-:-:S04]  /*0b30*/  IADD3 R14, PT, PT, R24, 0xffffffe, RZ ;  /* 0x0ffffffe180e7810 */ /* 0x001fc80007ffe0ff */
[----:B------:R0:W1:Y:S07]  /*0b40*/  F2I.FTZ.U32.TRUNC.NTZ R15, R14 ;  /* 0x0000000e000f7305 */ /* 0x00006e000021f000 */
[----:B------:R-:W-:Y:S01]  /*0b50*/  @!P2 IMAD.IADD R25, R25, 0x1, -R16 ;  /* 0x000000011919a824 */ /* 0x000fe200078e0a10 */
[----:B0-----:R-:W-:-:S04]  /*0b60*/  MOV R14, RZ ;  /* 0x000000ff000e7202 */ /* 0x001fc80000000f00 */
[----:B------:R-:W-:Y:S02]  /*0b70*/  MOV R23, R25 ;  /* 0x0000001900177202 */ /* 0x000fe40000000f00 */
[----:B-1----:R-:W-:-:S03]  /*0b80*/  IADD3 R25, PT, PT, RZ, -R15, RZ ;  /* 0x8000000fff197210 */ /* 0x002fc60007ffe0ff */
[----:B------:R-:W-:Y:S01]  /*0b90*/  @!P3 IMAD.MOV R23, RZ, RZ, -R23 ;  /* 0x000000ffff17b224 */ /* 0x000fe200078e0a17 */
[----:B------:R-:W-:Y:S01]  /*0ba0*/  @!P1 LOP3.LUT R23, RZ, R9, RZ, 0x33, !PT ;  /* 0x00000009ff179212 */ /* 0x000fe200078e33ff */
[----:B------:R-:W-:-:S04]  /*0bb0*/  IMAD R25, R25, R22, RZ ;  /* 0x0000001619197224 */ /* 0x000fc800078e02ff */
[----:B------:R-:W-:Y:S01]  /*0bc0*/  IMAD R16, R2, R23, R20 ;  /* 0x0000001702107224 */ /* 0x000fe200078e0214 */
[----:B------:R-:W-:Y:S01]  /*0bd0*/  IABS R20, R3 ;  /* 0x0000000300147213 */ /* 0x000fe20000000000 */
        /* <DEDUP_REMOVED lines=12> */
[----:B------:R-:W-:-:S13]  /*0ca0*/  ISETP.GE.U32.AND P1, PT, R15, R22, PT ;  /* 0x000000160f00720c */ /* 0x000fda0003f26070 */
[----:B------:R-:W-:Y:S02]  /*0cb0*/  @P1 IADD3 R14, PT, PT, R14, 0x1, RZ ;  /* 0x000000010e0e1810 */ /* 0x000fe40007ffe0ff */
[----:B------:R-:W-:-:S03]  /*0cc0*/  ISETP.GE.AND P1, PT, R13, R4, PT ;  /* 0x000000040d00720c */ /* 0x000fc60003f26270 */
[----:B------:R-:W-:Y:S02]  /*0cd0*/  IMAD.MOV.U32 R25, RZ, RZ, R14 ;  /* 0x000000ffff197224 */ /* 0x000fe400078e000e */
[----:B------:R-:W0:Y:S03]  /*0ce0*/  LDC.64 R14, c[0x0][0x3a0] ;  /* 0x0000e800ff0e7b82 */ /* 0x000e260000000a00 */
[----:B------:R-:W-:-:S04]  /*0cf0*/  @!P3 IADD3 R25, PT, PT, -R25, RZ, RZ ;  /* 0x000000ff1919b210 */ /* 0x000fc80007ffe1ff */
[----:B------:R-:W-:-:S05]  /*0d00*/  SEL R25, R12, R25, !P0 ;  /* 0x000000190c197207 */ /* 0x000fca0004000000 */
[----:B------:R-:W-:-:S04]  /*0d10*/  IMAD.IADD R18, R25, 0x1, R18 ;  /* 0x0000000119127824 */ /* 0x000fc800078e0212 */
[----:B------:R-:W-:-:S04]  /*0d20*/  IMAD R18, R18, UR11, R19 ;  /* 0x0000000b12127c24 */ /* 0x000fc8000f8e0213 */
[----:B------:R-:W-:-:S04]  /*0d30*/  IMAD R23, R18, UR10, R23 ;  /* 0x0000000a12177c24 */ /* 0x000fc8000f8e0217 */
[----:B0-----:R-:W-:-:S05]  /*0d40*/  IMAD.WIDE R14, R23, 0x4, R14 ;  /* 0x00000004170e7825 */ /* 0x001fca00078e020e */
[----:B--2---:R0:W-:Y:S01]  /*0d50*/  STG.E desc[UR8][R14.64], R17 ;  /* 0x000000110e007986 */ /* 0x0041e2000c101908 */
[----:B------:R-:W-:Y:S05]  /*0d60*/  @!P1 BRA `(.L_x_236) ;  /* 0xfffffff400349947 */ /* 0x000fea000383ffff */
[----:B------:R-:W-:Y:S05]  /*0d70*/  EXIT ;  /* 0x000000000000794d */ /* 0x000fea0003800000 */
.L_x_237:
        /* <DEDUP_REMOVED lines=16> */
.L_x_1158:


//--------------------- .text._Z28_permutedims_5D_4_1_5_2_3_64PdiiiiiS_iiii --------------------------
	.section	.text._Z28_permutedims_5D_4_1_5_2_3_64PdiiiiiS_iiii,"ax",@progbits
	.align	128
        .global         _Z28_permutedims_5D_4_1_5_2_3_64PdiiiiiS_iiii
        .type           _Z28_permutedims_5D_4_1_5_2_3_64PdiiiiiS_iiii,@function
        .size           _Z28_permutedims_5D_4_1_5_2_3_64PdiiiiiS_iiii,(.L_x_1159 - _Z28_permutedims_5D_4_1_5_2_3_64PdiiiiiS_iiii)
        .other          _Z28_permutedims_5D_4_1_5_2_3_64PdiiiiiS_iiii,@"STO_CUDA_ENTRY STV_DEFAULT"
_Z28_permutedims_5D_4_1_5_2_3_64PdiiiiiS_iiii:
.text._Z28_permutedims_5D_4_1_5_2_3_64PdiiiiiS_iiii:
        /* <DEDUP_REMOVED lines=36> */
.L_x_238:
        /* <DEDUP_REMOVED lines=179> */
.L_x_239:
        /* <DEDUP_REMOVED lines=9> */
.L_x_1159:


//--------------------- .text._Z28_permutedims_5D_4_1_5_2_3_32PfiiiiiS_iiii --------------------------
	.section	.text._Z28_permutedims_5D_4_1_5_2_3_32PfiiiiiS_iiii,"ax",@progbits
	.align	128
        .global         _Z28_permutedims_5D_4_1_5_2_3_32PfiiiiiS_iiii
        .type           _Z28_permutedims_5D_4_1_5_2_3_32PfiiiiiS_iiii,@function
        .size           _Z28_permutedims_5D_4_1_5_2_3_32PfiiiiiS_iiii,(.L_x_1160 - _Z28_permutedims_5D_4_1_5_2_3_32PfiiiiiS_iiii)
        .other          _Z28_permutedims_5D_4_1_5_2_3_32PfiiiiiS_iiii,@"STO_CUDA_ENTRY STV_DEFAULT"
_Z28_permutedims_5D_4_1_5_2_3_32PfiiiiiS_iiii:
.text._Z28_permutedims_5D_4_1_5_2_3_32PfiiiiiS_iiii:
        /* <DEDUP_REMOVED lines=36> */
.L_x_240:
        /* <DEDUP_REMOVED lines=59> */
[----:B------:R-:W-:-:S02]  /*05f0*/  ISETP.GE.AND P2, PT, R17, RZ, PT ;  /* 0x000000ff1100720c */ /* 0x000fc40003f46270 */
[----:B------:R-:W-:Y:S01]  /*0600*/  IADD3 R14, PT, PT, R22, 0xffffffe, RZ ;  /* 0x0ffffffe160e7810 */ /* 0x000fe20007ffe0ff */
[----:B------:R-:W-:-:S03]  /*0610*/  IMAD R25, R23, R24, R25 ;  /* 0x0000001817197224 */ /* 0x000fc600078e0219 */
[----:B------:R0:W1:Y:S02]  /*0620*/  F2I.FTZ.U32.TRUNC.NTZ R15, R14 ;  /* 0x0000000e000f7305 */ /* 0x000064000021f000 */
[----:B------:R-:W-:Y:S02]  /*0630*/  ISETP.GT.U32.AND P3, PT, R16, R25, PT ;  /* 0x000000191000720c */ /* 0x000fe40003f64070 */
[----:B0-----:R-:W-:-:S11]  /*0640*/  MOV R14, RZ ;  /* 0x000000ff000e7202 */ /* 0x001fd60000000f00 */
[----:B------:R-:W-:Y:S02]  /*0650*/  @!P3 IMAD.IADD R25, R25, 0x1, -R16 ;  /* 0x000000011919b824 */ /* 0x000fe400078e0a10 */
[----:B------:R-:W-:Y:S01]  /*0660*/  @!P3 VIADD R23, R23, 0x1 ;  /* 0x000000011717b836 */ /* 0x000fe20000000000 */
[----:B------:R-:W-:Y:S01]  /*0670*/  ISETP.NE.AND P3, PT, R0, RZ, PT ;  /* 0x000000ff0000720c */ /* 0x000fe20003f65270 */
[----:B-1----:R-:W-:Y:S01]  /*0680*/  IMAD.MOV R22, RZ, RZ, -R15 ;  /* 0x000000ffff167224 */ /* 0x002fe200078e0a0f */
[----:B------:R-:W-:Y:S02]  /*0690*/  ISETP.GE.U32.AND P1, PT, R25, R16, PT ;  /* 0x000000101900720c */ /* 0x000fe40003f26070 */
[----:B------:R-:W0:Y:S01]  /*06a0*/  LDC.64 R16, c[0x0][0x380] ;  /* 0x0000e000ff107b82 */ /* 0x000e220000000a00 */
[----:B------:R-:W-:Y:S01]  /*06b0*/  IMAD R25, R22, R21, RZ ;  /* 0x0000001516197224 */ /* 0x000fe200078e02ff */
[----:B------:R-:W-:-:S03]  /*06c0*/  IABS R22, R2 ;  /* 0x0000000200167213 */ /* 0x000fc60000000000 */
[----:B------:R-:W-:-:S06]  /*06d0*/  IMAD.HI.U32 R14, R15, R25, R14 ;  /* 0x000000190f0e7227 */ /* 0x000fcc00078e000e */
[----:B------:R-:W-:-:S05]  /*06e0*/  @P1 IADD3 R23, PT, PT, R23, 0x1, RZ ;  /* 0x0000000117171810 */ /* 0x000fca0007ffe0ff */
[----:B------:R-:W-:Y:S01]  /*06f0*/  @!P2 IMAD.MOV R23, RZ, RZ, -R23 ;  /* 0x000000ffff17a224 */ /* 0x000fe200078e0a17 */
        /* <DEDUP_REMOVED lines=14> */
[----:B------:R-:W-:Y:S01]  /*07e0*/  @!P1 IMAD.IADD R14, R14, 0x1, -R21 ;  /* 0x000000010e0e9824 */ /* 0x000fe200078e0a15 */
[----:B------:R-:W-:-:S04]  /*07f0*/  ISETP.NE.AND P1, PT, R8, RZ, PT ;  /* 0x000000ff0800720c */ /* 0x000fc80003f25270 */
[----:B------:R-:W-:Y:S02]  /*0800*/  ISETP.GT.U32.AND P2, PT, R21, R14, PT ;  /* 0x0000000e1500720c */ /* 0x000fe40003f44070 */
[----:B0-----:R-:W-:Y:S02]  /*0810*/  IADD3 R15, PT, PT, R24, 0xffffffe, RZ ;  /* 0x0ffffffe180f7810 */ /* 0x001fe40007ffe0ff */
[----:B------:R-:W0:Y:S08]  /*0820*/  I2F.RP R24, R16 ;  /* 0x0000001000187306 */ /* 0x000e300000209400 */
[----:B------:R-:W1:Y:S01]  /*0830*/  F2I.FTZ.U32.TRUNC.NTZ R15, R15 ;  /* 0x0000000f000f7305 */ /* 0x000e62000021f000 */
[----:B------:R-:W-:-:S04]  /*0840*/  @!P2 IMAD.IADD R14, R14, 0x1, -R21 ;  /* 0x000000010e0ea824 */ /* 0x000fc800078e0a15 */
[----:B------:R-:W-:Y:S02]  /*0850*/  IMAD.MOV.U32 R21, RZ, RZ, R14 ;  /* 0x000000ffff157224 */ /* 0x000fe400078e000e */
[----:B------:R-:W-:Y:S01]  /*0860*/  IMAD.MOV.U32 R14, RZ, RZ, RZ ;  /* 0x000000ffff0e7224 */ /* 0x000fe200078e00ff */
[----:B0-----:R-:W0:Y:S01]  /*0870*/  MUFU.RCP R24, R24 ;  /* 0x0000001800187308 */ /* 0x001e220000001000 */
        /* <DEDUP_REMOVED lines=79> */
.L_x_241:
        /* <DEDUP_REMOVED lines=9> */
.L_x_1160:


//--------------------- .text._Z28_permutedims_5D_4_1_3_5_2_64PdiiiiiS_iiii --------------------------
	.section	.text._Z28_permutedims_5D_4_1_3_5_2_64PdiiiiiS_iiii,"ax",@progbits
	.align	128
        .global         _Z28_permutedims_5D_4_1_3_5_2_64PdiiiiiS_iiii
        .type           _Z28_permutedims_5D_4_1_3_5_2_64PdiiiiiS_iiii,@function
        .size           _Z28_permutedims_5D_4_1_3_5_2_64PdiiiiiS_iiii,(.L_x_1161 - _Z28_permutedims_5D_4_1_3_5_2_64PdiiiiiS_iiii)
        .other          _Z28_permutedims_5D_4_1_3_5_2_64PdiiiiiS_iiii,@"STO_CUDA_ENTRY STV_DEFAULT"
_Z28_permutedims_5D_4_1_3_5_2_64PdiiiiiS_iiii:
.text._Z28_permutedims_5D_4_1_3_5_2_64PdiiiiiS_iiii:
        /* <DEDUP_REMOVED lines=36> */
.L_x_242:
        /* <DEDUP_REMOVED lines=181> */
.L_x_243:
        /* <DEDUP_REMOVED lines=15> */
.L_x_1161:


//--------------------- .text._Z28_permutedims_5D_4_1_3_5_2_32PfiiiiiS_iiii --------------------------
	.section	.text._Z28_permutedims_5D_4_1_3_5_2_32PfiiiiiS_iiii,"ax",@progbits
	.align	128
        .global         _Z28_permutedims_5D_4_1_3_5_2_32PfiiiiiS_iiii
        .type           _Z28_permutedims_5D_4_1_3_5_2_32PfiiiiiS_iiii,@function
        .size           _Z28_permutedims_5D_4_1_3_5_2_32PfiiiiiS_iiii,(.L_x_1162 - _Z28_permutedims_5D_4_1_3_5_2_32PfiiiiiS_iiii)
        .other          _Z28_permutedims_5D_4_1_3_5_2_32PfiiiiiS_iiii,@"STO_CUDA_ENTRY STV_DEFAULT"
_Z28_permutedims_5D_4_1_3_5_2_32PfiiiiiS_iiii:
.text._Z28_permutedims_5D_4_1_3_5_2_32PfiiiiiS_iiii:
        /* <DEDUP_REMOVED lines=36> */
.L_x_244:
        /* <DEDUP_REMOVED lines=81> */
[----:B------:R-:W-:Y:S02]  /*0750*/  ISETP.GE.AND P3, PT, R23, RZ, PT ;  /* 0x000000ff1700720c */ /* 0x000fe40003f66270 */
[----:B------:R-:W-:Y:S01]  /*0760*/  IMAD.HI.U32 R14, R14, R15, RZ ;  /* 0x0000000f0e0e7227 */ /* 0x000fe200078e00ff */
[----:B------:R-:W-:-:S03]  /*0770*/  IABS R25, R2 ;  /* 0x0000000200197213 */ /* 0x000fc60000000000 */
        /* <DEDUP_REMOVED lines=95> */
.L_x_245:
        /* <DEDUP_REMOVED lines=9> */
.L_x_1162:


//--------------------- .text._Z28_permutedims_5D_4_1_3_2_5_64PdiiiiiS_iiii --------------------------
	.section	.text._Z28_permutedims_5D_4_1_3_2_5_64PdiiiiiS_iiii,"ax",@progbits
	.align	128
        .global         _Z28_permutedims_5D_4_1_3_2_5_64PdiiiiiS_iiii
        .type           _Z28_permutedims_5D_4_1_3_2_5_64PdiiiiiS_iiii,@function
        .size           _Z28_permutedims_5D_4_1_3_2_5_64PdiiiiiS_iiii,(.L_x_1163 - _Z28_permutedims_5D_4_1_3_2_5_64PdiiiiiS_iiii)
        .other          _Z28_permutedims_5D_4_1_3_2_5_64PdiiiiiS_iiii,@"STO_CUDA_ENTRY STV_DEFAULT"
_Z28_permutedims_5D_4_1_3_2_5_64PdiiiiiS_iiii:
.text._Z28_permutedims_5D_4_1_3_2_5_64PdiiiiiS_iiii:
        /* <DEDUP_REMOVED lines=36> */
.L_x_246:
        /* <DEDUP_REMOVED lines=181> */
.L_x_247:
        /* <DEDUP_REMOVED lines=15> */
.L_x_1163:


//--------------------- .text._Z28_permutedims_5D_4_1_3_2_5_32PfiiiiiS_iiii --------------------------
	.section	.text._Z28_permutedims_5D_4_1_3_2_5_32PfiiiiiS_iiii,"ax",@progbits
	.align	128
        .global         _Z28_permutedims_5D_4_1_3_2_5_32PfiiiiiS_iiii
        .type           _Z28_permutedims_5D_4_1_3_2_5_32PfiiiiiS_iiii,@function
        .size           _Z28_permutedims_5D_4_1_3_2_5_32PfiiiiiS_iiii,(.L_x_1164 - _Z28_permutedims_5D_4_1_3_2_5_32PfiiiiiS_iiii)
        .other          _Z28_permutedims_5D_4_1_3_2_5_32PfiiiiiS_iiii,@"STO_CUDA_ENTRY STV_DEFAULT"
_Z28_permutedims_5D_4_1_3_2_5_32PfiiiiiS_iiii:
.text._Z28_permutedims_5D_4_1_3_2_5_32PfiiiiiS_iiii:
        /* <DEDUP_REMOVED lines=36> */
.L_x_248:
        /* <DEDUP_REMOVED lines=179> */
.L_x_249:
        /* <DEDUP_REMOVED lines=9> */
.L_x_1164:


//--------------------- .text._Z28_permutedims_5D_4_1_2_5_3_64PdiiiiiS_iiii --------------------------
	.section	.text._Z28_permutedims_5D_4_1_2_5_3_64PdiiiiiS_iiii,"ax",@progbits
	.align	128
        .global         _Z28_permutedims_5D_4_1_2_5_3_64PdiiiiiS_iiii
        .type           _Z28_permutedims_5D_4_1_2_5_3_64PdiiiiiS_iiii,@function
        .size           _Z28_permutedims_5D_4_1_2_5_3_64PdiiiiiS_iiii,(.L_x_1165 - _Z28_permutedims_5D_4_1_2_5_3_64PdiiiiiS_iiii)
        .other          _Z28_permutedims_5D_4_1_2_5_3_64PdiiiiiS_iiii,@"STO_CUDA_ENTRY STV_DEFAULT"
_Z28_permutedims_5D_4_1_2_5_3_64PdiiiiiS_iiii:
.text._Z28_permutedims_5D_4_1_2_5_3_64PdiiiiiS_iiii:
        /* <DEDUP_REMOVED lines=36> */
.L_x_250:
        /* <DEDUP_REMOVED lines=181> */
.L_x_251:
        /* <DEDUP_REMOVED lines=15> */
.L_x_1165:


//--------------------- .text._Z28_permutedims_5D_4_1_2_5_3_32PfiiiiiS_iiii --------------------------
	.section	.text._Z28_permutedims_5D_4_1_2_5_3_32PfiiiiiS_iiii,"ax",@progbits
	.align	128
        .global         _Z28_permutedims_5D_4_1_2_5_3_32PfiiiiiS_iiii
        .type           _Z28_permutedims_5D_4_1_2_5_3_32PfiiiiiS_iiii,@function
        .size           _Z28_permutedims_5D_4_1_2_5_3_32PfiiiiiS_iiii,(.L_x_1166 - _Z28_permutedims_5D_4_1_2_5_3_32PfiiiiiS_iiii)
        .other          _Z28_permutedims_5D_4_1_2_5_3_32PfiiiiiS_iiii,@"STO_CUDA_ENTRY STV_DEFAULT"
_Z28_permutedims_5D_4_1_2_5_3_32PfiiiiiS_iiii:
.text._Z28_permutedims_5D_4_1_2_5_3_32PfiiiiiS_iiii:
        /* <DEDUP_REMOVED lines=36> */
.L_x_252:
        /* <DEDUP_REMOVED lines=179> */
.L_x_253:
        /* <DEDUP_REMOVED lines=9> */
.L_x_1166:


//--------------------- .text._Z28_permutedims_5D_4_1_2_3_5_64PdiiiiiS_iiii --------------------------
	.section	.text._Z28_permutedims_5D_4_1_2_3_5_64PdiiiiiS_iiii,"ax",@progbits
	.align	128
        .global         _Z28_permutedims_5D_4_1_2_3_5_64PdiiiiiS_iiii
        .type           _Z28_permutedims_5D_4_1_2_3_5_64PdiiiiiS_iiii,@function
        .size           _Z28_permutedims_5D_4_1_2_3_5_64PdiiiiiS_iiii,(.L_x_1167 - _Z28_permutedims_5D_4_1_2_3_5_64PdiiiiiS_iiii)
        .other          _Z28_permutedims_5D_4_1_2_3_5_64PdiiiiiS_iiii,@"STO_CUDA_ENTRY STV_DEFAULT"
_Z28_permutedims_5D_4_1_2_3_5_64PdiiiiiS_iiii:
.text._Z28_permutedims_5D_4_1_2_3_5_64PdiiiiiS_iiii:
        /* <DEDUP_REMOVED lines=36> */
.L_x_254:
        /* <DEDUP_REMOVED lines=181> */
.L_x_255:
        /* <DEDUP_REMOVED lines=15> */
.L_x_1167:


//--------------------- .text._Z28_permutedims_5D_4_1_2_3_5_32PfiiiiiS_iiii --------------------------
	.section	.text._Z28_permutedims_5D_4_1_2_3_5_32PfiiiiiS_iiii,"ax",@progbits
	.align	128
        .global         _Z28_permutedims_5D_4_1_2_3_5_32PfiiiiiS_iiii
        .type           _Z28_permutedims_5D_4_1_2_3_5_32PfiiiiiS_iiii,@function
        .size           _Z28_permutedims_5D_4_1_2_3_5_32PfiiiiiS_iiii,(.L_x_1168 - _Z28_permutedims_5D_4_1_2_3_5_32PfiiiiiS_iiii)
        .other          _Z28_permutedims_5D_4_1_2_3_5_32PfiiiiiS_iiii,@"STO_CUDA_ENTRY STV_DEFAULT"
_Z28_permutedims_5D_4_1_2_3_5_32PfiiiiiS_iiii:
.text._Z28_permutedims_5D_4_1_2_3_5_32PfiiiiiS_iiii:
        /* <DEDUP_REMOVED lines=36> */
.L_x_256:
        /* <DEDUP_REMOVED lines=179> */
.L_x_257:
        /* <DEDUP_REMOVED lines=9> */
.L_x_1168:


//--------------------- .text._Z28_permutedims_5D_3_5_4_2_1_64PdiiiiiS_iiii --------------------------
	.section	.text._Z28_permutedims_5D_3_5_4_2_1_64PdiiiiiS_iiii,"ax",@progbits
	.align	128
        .global         _Z28_permutedims_5D_3_5_4_2_1_64PdiiiiiS_iiii
        .type           _Z28_permutedims_5D_3_5_4_2_1_64PdiiiiiS_iiii,@function
        .size           _Z28_permutedims_5D_3_5_4_2_1_64PdiiiiiS_iiii,(.L_x_1169 - _Z28_permutedims_5D_3_5_4_2_1_64PdiiiiiS_iiii)
        .other          _Z28_permutedims_5D_3_5_4_2_1_64PdiiiiiS_iiii,@"STO_CUDA_ENTRY STV_DEFAULT"
_Z28_permutedims_5D_3_5_4_2_1_64PdiiiiiS_iiii:
.text._Z28_permutedims_5D_3_5_4_2_1_64PdiiiiiS_iiii:
        /* <DEDUP_REMOVED lines=36> */
.L_x_258:
        /* <DEDUP_REMOVED lines=82> */
[----:B------:R-:W-:Y:S02]  /*0760*/  IMAD R19, R19, UR4, RZ ;  /* 0x0000000413137c24 */ /* 0x000fe4000f8e02ff */
[----:B------:R-:W-:Y:S01]  /*0770*/  IMAD R24, R21, R24, R26 ;  /* 0x0000001815187224 */ /* 0x000fe200078e021a */
[----:B------:R-:W-:Y:S01]  /*0780*/  IABS R26, R2 ;  /* 0x00000002001a7213 */ /* 0x000fe20000000000 */
[----:B------:R-:W-:-:S03]  /*0790*/  IMAD R18, R18, UR7, R19 ;  /* 0x0000000712127c24 */ /* 0x000fc6000f8e0213 */
        /* <DEDUP_REMOVED lines=20> */
[----:B------:R-:W-:-:S05]  /*08e0*/  IMAD.IADD R25, R13, 0x1, -R20 ;  /* 0x000000010d197824 */ /* 0x000fca00078e0a14 */
[----:B------:R-:W-:Y:S02]  /*08f0*/  IABS R17, R25 ;  /* 0x0000001900117213 */ /* 0x000fe40000000000 */
[----:B------:R-:W-:-:S03]  /*0900*/  LOP3.LUT R25, R25, R2, RZ, 0x3c, !PT ;  /* 0x0000000219197212 */ /* 0x000fc600078e3cff */
[----:B------:R-:W-:Y:S01]  /*0910*/  IMAD.HI.U32 R16, R16, R17, RZ ;  /* 0x0000001110107227 */ /* 0x000fe200078e00ff */
[----:B------:R-:W-:Y:S01]  /*0920*/  ISETP.GE.AND P2, PT, R25, RZ, PT ;  /* 0x000000ff1900720c */ /* 0x000fe20003f46270 */
[----:B0-----:R-:W0:Y:S02]  /*0930*/  MUFU.RCP R24, R24 ;  /* 0x0000001800187308 */ /* 0x001e240000001000 */
[----:B------:R-:W-:-:S05]  /*0940*/  IMAD R26, R16, R26, R17 ;  /* 0x0000001a101a7224 */ /* 0x000fca00078e0211 */
[----:B------:R-:W-:Y:S01]  /*0950*/  ISETP.GT.U32.AND P3, PT, R23, R26, PT ;  /* 0x0000001a1700720c */ /* 0x000fe20003f64070 */
[----:B0-----:R-:W-:-:S12]  /*0960*/  VIADD R17, R24, 0xffffffe ;  /* 0x0ffffffe18117836 */ /* 0x001fd80000000000 */
[----:B------:R-:W-:Y:S01]  /*0970*/  @!P3 IMAD.IADD R26, R26, 0x1, -R23 ;  /* 0x000000011a1ab824 */ /* 0x000fe200078e0a17 */
[----:B------:R-:W-:Y:S01]  /*0980*/  @!P3 IADD3 R16, PT, PT, R16, 0x1, RZ ;  /* 0x000000011010b810 */ /* 0x000fe20007ffe0ff */
[----:B------:R-:W0:Y:S01]  /*0990*/  F2I.FTZ.U32.TRUNC.NTZ R17, R17 ;  /* 0x0000001100117305 */ /* 0x000e22000021f000 */
[----:B------:R-:W-:Y:S02]  /*09a0*/  ISETP.NE.AND P3, PT, R2, RZ, PT ;  /* 0x000000ff0200720c */ /* 0x000fe40003f65270 */
[----:B------:R-:W-:Y:S02]  /*09b0*/  ISETP.GE.U32.AND P1, PT, R26, R23, PT ;  /* 0x000000171a00720c */ /* 0x000fe40003f26070 */
[----:B0-----:R-:W-:-:S11]  /*09c0*/  IADD3 R23, PT, PT, RZ, -R17, RZ ;  /* 0x80000011ff177210 */ /* 0x001fd60007ffe0ff */
[----:B------:R-:W-:-:S04]  /*09d0*/  @P1 VIADD R16, R16, 0x1 ;  /* 0x0000000110101836 */ /* 0x000fc80000000000 */
[----:B------:R-:W-:Y:S02]  /*09e0*/  IMAD.MOV.U32 R24, RZ, RZ, R16 ;  /* 0x000000ffff187224 */ /* 0x000fe400078e0010 */
[----:B------:R-:W-:Y:S02]  /*09f0*/  IMAD R23, R23, R22, RZ ;  /* 0x0000001617177224 */ /* 0x000fe400078e02ff */
[----:B------:R-:W-:Y:S01]  /*0a00*/  IMAD.MOV.U32 R16, RZ, RZ, RZ ;  /* 0x000000ffff107224 */ /* 0x000fe200078e00ff */
[----:B------:R-:W-:Y:S02]  /*0a10*/  @!P2 IADD3 R24, PT, PT, -R24, RZ, RZ ;  /* 0x000000ff1818a210 */ /* 0x000fe40007ffe1ff */
[----:B------:R-:W-:Y:S01]  /*0a20*/  @!P3 LOP3.LUT R24, RZ, R2, RZ, 0x33, !PT ;  /* 0x00000002ff18b212 */ /* 0x000fe200078e33ff */
[----:B------:R-:W-:Y:S01]  /*0a30*/  IMAD.HI.U32 R16, R17, R23, R16 ;  /* 0x0000001711107227 */ /* 0x000fe200078e0010 */
[----:B------:R-:W-:Y:S02]  /*0a40*/  IABS R23, R3 ;  /* 0x0000000300177213 */ /* 0x000fe40000000000 */
[----:B------:R-:W-:-:S02]  /*0a50*/  IABS R25, R24 ;  /* 0x0000001800197213 */ /* 0x000fc40000000000 */
[----:B------:R-:W0:Y:S01]  /*0a60*/  I2F.RP R26, R23 ;  /* 0x00000017001a7306 */ /* 0x000e220000209400 */
[----:B------:R-:W-:Y:S02]  /*0a70*/  ISETP.GE.AND P3, PT, R24, RZ, PT ;  /* 0x000000ff1800720c */ /* 0x000fe40003f66270 */
[----:B------:R-:W-:-:S05]  /*0a80*/  IMAD.HI.U32 R16, R16, R25, RZ ;  /* 0x0000001910107227 */ /* 0x000fca00078e00ff */
[----:B------:R-:W-:-:S05]  /*0a90*/  IADD3 R16, PT, PT, -R16, RZ, RZ ;  /* 0x000000ff10107210 */ /* 0x000fca0007ffe1ff */
[C---:B------:R-:W-:Y:S01]  /*0aa0*/  IMAD R25, R22.reuse, R16, R25 ;  /* 0x0000001016197224 */ /* 0x040fe200078e0219 */
[----:B0-----:R-:W0:Y:S04]  /*0ab0*/  MUFU.RCP R26, R26 ;  /* 0x0000001a001a7308 */ /* 0x001e280000001000 */
[----:B------:R-:W-:-:S13]  /*0ac0*/  ISETP.GT.U32.AND P1, PT, R22, R25, PT ;  /* 0x000000191600720c */ /* 0x000fda0003f24070 */
[----:B------:R-:W-:Y:S01]  /*0ad0*/  @!P1 IMAD.IADD R25, R25, 0x1, -R22 ;  /* 0x0000000119199824 */ /* 0x000fe200078e0a16 */
[----:B0-----:R-:W-:Y:S02]  /*0ae0*/  IADD3 R16, PT, PT, R26, 0xffffffe, RZ ;  /* 0x0ffffffe1a107810 */ /* 0x001fe40007ffe0ff */
[----:B------:R-:W-:Y:S02]  /*0af0*/  ISETP.NE.AND P1, PT, R9, RZ, PT ;  /* 0x000000ff0900720c */ /* 0x000fe40003f25270 */
[----:B------:R-:W-:Y:S01]  /*0b00*/  ISETP.GT.U32.AND P2, PT, R22, R25, PT ;  /* 0x000000191600720c */ /* 0x000fe20003f44070 */
[----:B------:R0:W1:Y:S02]  /*0b10*/  F2I.FTZ.U32.TRUNC.NTZ R17, R16 ;  /* 0x0000001000117305 */ /* 0x000064000021f000 */
[----:B0-----:R-:W-:-:S10]  /*0b20*/  IMAD.MOV.U32 R16, RZ, RZ, RZ ;  /* 0x000000ffff107224 */ /* 0x001fd400078e00ff */
[----:B------:R-:W-:Y:S02]  /*0b30*/  @!P2 IMAD.IADD R25, R25, 0x1, -R22 ;  /* 0x000000011919a824 */ /* 0x000fe400078e0a16 */
[----:B-1----:R-:W-:-:S03]  /*0b40*/  IMAD.MOV R22, RZ, RZ, -R17 ;  /* 0x000000ffff167224 */ /* 0x002fc600078e0a11 */
[----:B------:R-:W-:Y:S02]  /*0b50*/  @!P3 IADD3 R25, PT, PT, -R25, RZ, RZ ;  /* 0x000000ff1919b210 */ /* 0x000fe40007ffe1ff */
[----:B------:R-:W-:Y:S01]  /*0b60*/  @!P1 LOP3.LUT R25, RZ, R9, RZ, 0x33, !PT ;  /* 0x00000009ff199212 */ /* 0x000fe200078e33ff */
[----:B------:R-:W-:Y:S01]  /*0b70*/  IMAD R27, R22, R23, RZ ;  /* 0x00000017161b7224 */ /* 0x000fe200078e02ff */
[----:B------:R-:W-:-:S03]  /*0b80*/  IABS R22, R3 ;  /* 0x0000000300167213 */ /* 0x000fc60000000000 */
[----:B------:R-:W-:Y:S01]  /*0b90*/  IMAD R20, R2, R25, R20 ;  /* 0x0000001902147224 */ /* 0x000fe200078e0214 */
[----:B------:R-:W-:Y:S01]  /*0ba0*/  IADD3 R24, PT, PT, RZ, -R22, RZ ;  /* 0x80000016ff187210 */ /* 0x000fe20007ffe0ff */
[----:B------:R-:W-:-:S03]  /*0bb0*/  IMAD.HI.U32 R16, R17, R27, R16 ;  /* 0x0000001b11107227 */ /* 0x000fc600078e0010 */
[-C--:B------:R-:W-:Y:S01]  /*0bc0*/  IADD3 R20, PT, PT, -R20, R13.reuse, RZ ;  /* 0x0000000d14147210 */ /* 0x080fe20007ffe1ff */
[----:B------:R-:W-:Y:S01]  /*0bd0*/  IMAD.IADD R25, R25, 0x1, R18 ;  /* 0x0000000119197824 */ /* 0x000fe200078e0212 */
        /* <DEDUP_REMOVED lines=9> */
[----:B------:R-:W-:Y:S02]  /*0c70*/  ISETP.GE.U32.AND P1, PT, R16, R23, PT ;  /* 0x000000171000720c */ /* 0x000fe40003f26070 */
[----:B------:R-:W0:Y:S11]  /*0c80*/  LDC.64 R16, c[0x0][0x3a0] ;  /* 0x0000e800ff107b82 */ /* 0x000e360000000a00 */
[----:B------:R-:W-:Y:S01]  /*0c90*/  @P1 VIADD R22, R22, 0x1 ;  /* 0x0000000116161836 */ /* 0x000fe20000000000 */
[----:B------:R-:W-:-:S04]  /*0ca0*/  ISETP.GE.AND P1, PT, R13, R4, PT ;  /* 0x000000040d00720c */ /* 0x000fc80003f26270 */
[----:B------:R-:W-:-:S04]  /*0cb0*/  @!P3 IADD3 R22, PT, PT, -R22, RZ, RZ ;  /* 0x000000ff1616b210 */ /* 0x000fc80007ffe1ff */
[----:B------:R-:W-:-:S05]  /*0cc0*/  SEL R22, R12, R22, !P0 ;  /* 0x000000160c167207 */ /* 0x000fca0004000000 */
[----:B------:R-:W-:-:S04]  /*0cd0*/  IMAD R22, R25, UR11, R22 ;  /* 0x0000000b19167c24 */ /* 0x000fc8000f8e0216 */
[----:B------:R-:W-:-:S04]  /*0ce0*/  IMAD R21, R22, UR10, R21 ;  /* 0x0000000a16157c24 */ /* 0x000fc8000f8e0215 */
[----:B0-----:R-:W-:-:S05]  /*0cf0*/  IMAD.WIDE R16, R21, 0x8, R16 ;  /* 0x0000000815107825 */ /* 0x001fca00078e0210 */
[----:B--2---:R0:W-:Y:S01]  /*0d00*/  STG.E.64 desc[UR8][R16.64], R14 ;  /* 0x0000000e10007986 */ /* 0x0041e2000c101b08 */
[----:B------:R-:W-:Y:S05]  /*0d10*/  @!P1 BRA `(.L_x_258) ;  /* 0xfffffff400489947 */ /* 0x000fea000383ffff */
[----:B------:R-:W-:Y:S05]  /*0d20*/  EXIT ;  /* 0x000000000000794d */ /* 0x000fea0003800000 */
.L_x_259:
        /* <DEDUP_REMOVED lines=13> */
.L_x_1169:


//--------------------- .text._Z28_permutedims_5D_3_5_4_2_1_32PfiiiiiS_iiii --------------------------
	.section	.text._Z28_permutedims_5D_3_5_4_2_1_32PfiiiiiS_iiii,"ax",@progbits
	.align	128
        .global         _Z28_permutedims_5D_3_5_4_2_1_32PfiiiiiS_iiii
        .type           _Z28_permutedims_5D_3_5_4_2_1_32PfiiiiiS_iiii,@function
        .size           _Z28_permutedims_5D_3_5_4_2_1_32PfiiiiiS_iiii,(.L_x_1170 - _Z28_permutedims_5D_3_5_4_2_1_32PfiiiiiS_iiii)
        .other          _Z28_permutedims_5D_3_5_4_2_1_32PfiiiiiS_iiii,@"STO_CUDA_ENTRY STV_DEFAULT"
_Z28_permutedims_5D_3_5_4_2_1_32PfiiiiiS_iiii:
.text._Z28_permutedims_5D_3_5_4_2_1_32PfiiiiiS_iiii:
        /* <DEDUP_REMOVED lines=36> */
.L_x_260:
        /* <DEDUP_REMOVED lines=166> */
[----:B------:R-:W-:Y:S01]  /*0ca0*/  ISETP.GE.AND P3, PT, R16, RZ, PT ;  /* 0x000000ff1000720c */ /* 0x000fe20003f66270 */
[----:B------:R-:W0:Y:S01]  /*0cb0*/  LDC.64 R14, c[0x0][0x3a0] ;  /* 0x0000e800ff0e7b82 */ /* 0x000e220000000a00 */
[----:B------:R-:W-:Y:S01]  /*0cc0*/  @!P2 IADD3 R20, PT, PT, R20, 0x1, RZ ;  /* 0x000000011414a810 */ /* 0x000fe20007ffe0ff */
[----:B------:R-:W-:-:S08]  /*0cd0*/  IMAD R18, R18, UR4, RZ ;  /* 0x0000000412127c24 */ /* 0x000fd0000f8e02ff */
[----:B------:R-:W-:Y:S02]  /*0ce0*/  @P1 VIADD R20, R20, 0x1 ;  /* 0x0000000114141836 */ /* 0x000fe40000000000 */
[----:B------:R-:W-:-:S03]  /*0cf0*/  IMAD R18, R19, UR7, R18 ;  /* 0x0000000713127c24 */ /* 0x000fc6000f8e0212 */
[----:B------:R-:W-:Y:S01]  /*0d00*/  @!P3 IADD3 R20, PT, PT, -R20, RZ, RZ ;  /* 0x000000ff1414b210 */ /* 0x000fe20007ffe1ff */
[----:B------:R-:W-:-:S03]  /*0d10*/  IMAD.IADD R23, R23, 0x1, R18 ;  /* 0x0000000117177824 */ /* 0x000fc600078e0212 */
        /* <DEDUP_REMOVED lines=9> */
.L_x_261:
        /* <DEDUP_REMOVED lines=13> */
.L_x_1170:


//--------------------- .text._Z28_permutedims_5D_3_5_4_1_2_64PdiiiiiS_iiii --------------------------
	.section	.text._Z28_permutedims_5D_3_5_4_1_2_64PdiiiiiS_iiii,"ax",@progbits
	.align	128
        .global         _Z28_permutedims_5D_3_5_4_1_2_64PdiiiiiS_iiii
        .type           _Z28_permutedims_5D_3_5_4_1_2_64PdiiiiiS_iiii,@function
        .size           _Z28_permutedims_5D_3_5_4_1_2_64PdiiiiiS_iiii,(.L_x_1171 - _Z28_permutedims_5D_3_5_4_1_2_64PdiiiiiS_iiii)
        .other          _Z28_permutedims_5D_3_5_4_1_2_64PdiiiiiS_iiii,@"STO_CUDA_ENTRY STV_DEFAULT"
_Z28_permutedims_5D_3_5_4_1_2_64PdiiiiiS_iiii:
.text._Z28_permutedims_5D_3_5_4_1_2_64PdiiiiiS_iiii:
        /* <DEDUP_REMOVED lines=34> */
.L_x_262:
        /* <DEDUP_REMOVED lines=96> */
[----:B------:R-:W-:Y:S01]  /*0820*/  IABS R24, R9 ;  /* 0x0000000900187213 */ /* 0x000fe20000000000 */
        /* <DEDUP_REMOVED lines=55> */
[----:B------:R-:W-:Y:S02]  /*0ba0*/  IMAD.MOV R24, RZ, RZ, -R22 ;  /* 0x000000ffff187224 */ /* 0x000fe400078e0a16 */
[----:B------:R-:W-:Y:S01]  /*0bb0*/  IMAD R25, R18, UR8, R25 ;  /* 0x0000000812197c24 */ /* 0x000fe2000f8e0219 */
        /* <DEDUP_REMOVED lines=20> */
.L_x_263:
        /* <DEDUP_REMOVED lines=16> */
.L_x_1171:


//--------------------- .text._Z28_permutedims_5D_3_5_4_1_2_32PfiiiiiS_iiii --------------------------
	.section	.text._Z28_permutedims_5D_3_5_4_1_2_32PfiiiiiS_iiii,"ax",@progbits
	.align	128
        .global         _Z28_permutedims_5D_3_5_4_1_2_32PfiiiiiS_iiii
        .type           _Z28_permutedims_5D_3_5_4_1_2_32PfiiiiiS_iiii,@function
        .size           _Z28_permutedims_5D_3_5_4_1_2_32PfiiiiiS_iiii,(.L_x_1172 - _Z28_permutedims_5D_3_5_4_1_2_32PfiiiiiS_iiii)
        .other          _Z28_permutedims_5D_3_5_4_1_2_32PfiiiiiS_iiii,@"STO_CUDA_ENTRY STV_DEFAULT"
_Z28_permutedims_5D_3_5_4_1_2_32PfiiiiiS_iiii:
.text._Z28_permutedims_5D_3_5_4_1_2_32PfiiiiiS_iiii:
        /* <DEDUP_REMOVED lines=34> */
.L_x_264:
        /* <DEDUP_REMOVED lines=179> */
[----:B-1----:R-:W-:Y:S05]  /*0d50*/  @!P1 BRA `(.L_x_264) ;  /* 0xfffffff400309947 */ /* 0x002fea000383ffff */
[----:B------:R-:W-:Y:S05]  /*0d60*/  EXIT ;  /* 0x000000000000794d */ /* 0x000fea0003800000 */
.L_x_265:
        /* <DEDUP_REMOVED lines=9> */
.L_x_1172:


//--------------------- .text._Z28_permutedims_5D_3_5_2_4_1_64PdiiiiiS_iiii --------------------------
	.section	.text._Z28_permutedims_5D_3_5_2_4_1_64PdiiiiiS_iiii,"ax",@progbits
	.align	128
        .global         _Z28_permutedims_5D_3_5_2_4_1_64PdiiiiiS_iiii
        .type           _Z28_permutedims_5D_3_5_2_4_1_64PdiiiiiS_iiii,@function
        .size           _Z28_permutedims_5D_3_5_2_4_1_64PdiiiiiS_iiii,(.L_x_1173 - _Z28_permutedims_5D_3_5_2_4_1_64PdiiiiiS_iiii)
        .other          _Z28_permutedims_5D_3_5_2_4_1_64PdiiiiiS_iiii,@"STO_CUDA_ENTRY STV_DEFAULT"
_Z28_permutedims_5D_3_5_2_4_1_64PdiiiiiS_iiii:
.text._Z28_permutedims_5D_3_5_2_4_1_64PdiiiiiS_iiii:
        /* <DEDUP_REMOVED lines=36> */
.L_x_266:
        /* <DEDUP_REMOVED lines=176> */
.L_x_267:
        /* <DEDUP_REMOVED lines=12> */
.L_x_1173:


//--------------------- .text._Z28_permutedims_5D_3_5_2_4_1_32PfiiiiiS_iiii --------------------------
	.section	.text._Z28_permutedims_5D_3_5_2_4_1_32PfiiiiiS_iiii,"ax",@progbits
	.align	128
        .global         _Z28_permutedims_5D_3_5_2_4_1_32PfiiiiiS_iiii
        .type           _Z28_permutedims_5D_3_5_2_4_1_32PfiiiiiS_iiii,@function
        .size           _Z28_permutedims_5D_3_5_2_4_1_32PfiiiiiS_iiii,(.L_x_1174 - _Z28_permutedims_5D_3_5_2_4_1_32PfiiiiiS_iiii)
        .other          _Z28_permutedims_5D_3_5_2_4_1_32PfiiiiiS_iiii,@"STO_CUDA_ENTRY STV_DEFAULT"
_Z28_permutedims_5D_3_5_2_4_1_32PfiiiiiS_iiii:
.text._Z28_permutedims_5D_3_5_2_4_1_32PfiiiiiS_iiii:
        /* <DEDUP_REMOVED lines=36> */
.L_x_268:
        /* <DEDUP_REMOVED lines=181> */
.L_x_269:
        /* <DEDUP_REMOVED lines=15> */
.L_x_1174:


//--------------------- .text._Z28_permutedims_5D_3_5_2_1_4_64PdiiiiiS_iiii --------------------------
	.section	.text._Z28_permutedims_5D_3_5_2_1_4_64PdiiiiiS_iiii,"ax",@progbits
	.align	128
        .global         _Z28_permutedims_5D_3_5_2_1_4_64PdiiiiiS_iiii
        .type           _Z28_permutedims_5D_3_5_2_1_4_64PdiiiiiS_iiii,@function
        .size           _Z28_permutedims_5D_3_5_2_1_4_64PdiiiiiS_iiii,(.L_x_1175 - _Z28_permutedims_5D_3_5_2_1_4_64PdiiiiiS_iiii)
        .other          _Z28_permutedims_5D_3_5_2_1_4_64PdiiiiiS_iiii,@"STO_CUDA_ENTRY STV_DEFAULT"
_Z28_permutedims_5D_3_5_2_1_4_64PdiiiiiS_iiii:
.text._Z28_permutedims_5D_3_5_2_1_4_64PdiiiiiS_iiii:
        /* <DEDUP_REMOVED lines=36> */
.L_x_270:
        /* <DEDUP_REMOVED lines=176> */
.L_x_271:
        /* <DEDUP_REMOVED lines=12> */
.L_x_1175:


//--------------------- .text._Z28_permutedims_5D_3_5_2_1_4_32PfiiiiiS_iiii --------------------------
	.section	.text._Z28_permutedims_5D_3_5_2_1_4_32PfiiiiiS_iiii,"ax",@progbits
	.align	128
        .global         _Z28_permutedims_5D_3_5_2_1_4_32PfiiiiiS_iiii
        .type           _Z28_permutedims_5D_3_5_2_1_4_32PfiiiiiS_iiii,@function
        .size           _Z28_permutedims_5D_3_5_2_1_4_32PfiiiiiS_iiii,(.L_x_1176 - _Z28_permutedims_5D_3_5_2_1_4_32PfiiiiiS_iiii)
        .other          _Z28_permutedims_5D_3_5_2_1_4_32PfiiiiiS_iiii,@"STO_CUDA_ENTRY STV_DEFAULT"
_Z28_permutedims_5D_3_5_2_1_4_32PfiiiiiS_iiii:
.text._Z28_permutedims_5D_3_5_2_1_4_32PfiiiiiS_iiii:
        /* <DEDUP_REMOVED lines=36> */
.L_x_272:
        /* <DEDUP_REMOVED lines=181> */
.L_x_273:
        /* <DEDUP_REMOVED lines=15> */
.L_x_1176:


//--------------------- .text._Z28_permutedims_5D_3_5_1_4_2_64PdiiiiiS_iiii --------------------------
	.section	.text._Z28_permutedims_5D_3_5_1_4_2_64PdiiiiiS_iiii,"ax",@progbits
	.align	128
        .global         _Z28_permutedims_5D_3_5_1_4_2_64PdiiiiiS_iiii
        .type           _Z28_permutedims_5D_3_5_1_4_2_64PdiiiiiS_iiii,@function
        .size           _Z28_permutedims_5D_3_5_1_4_2_64PdiiiiiS_iiii,(.L_x_1177 - _Z28_permutedims_5D_3_5_1_4_2_64PdiiiiiS_iiii)
        .other          _Z28_permutedims_5D_3_5_1_4_2_64PdiiiiiS_iiii,@"STO_CUDA_ENTRY STV_DEFAULT"
_Z28_permutedims_5D_3_5_1_4_2_64PdiiiiiS_iiii:
.text._Z28_permutedims_5D_3_5_1_4_2_64PdiiiiiS_iiii:
        /* <DEDUP_REMOVED lines=36> */
.L_x_274:
        /* <DEDUP_REMOVED lines=174> */
.L_x_275:
        /* <DEDUP_REMOVED lines=14> */
.L_x_1177:


//--------------------- .text._Z28_permutedims_5D_3_5_1_4_2_32PfiiiiiS_iiii --------------------------
	.section	.text._Z28_permutedims_5D_3_5_1_4_2_32PfiiiiiS_iiii,"ax",@progbits
	.align	128
        .global         _Z28_permutedims_5D_3_5_1_4_2_32PfiiiiiS_iiii
        .type           _Z28_permutedims_5D_3_5_1_4_2_32PfiiiiiS_iiii,@function
        .size           _Z28_permutedims_5D_3_5_1_4_2_32PfiiiiiS_iiii,(.L_x_1178 - _Z28_permutedims_5D_3_5_1_4_2_32PfiiiiiS_iiii)
        .other          _Z28_permutedims_5D_3_5_1_4_2_32PfiiiiiS_iiii,@"STO_CUDA_ENTRY STV_DEFAULT"
_Z28_permutedims_5D_3_5_1_4_2_32PfiiiiiS_iiii:
.text._Z28_permutedims_5D_3_5_1_4_2_32PfiiiiiS_iiii:
        /* <DEDUP_REMOVED lines=36> */
.L_x_276:
        /* <DEDUP_REMOVED lines=181> */
.L_x_277:
        /* <DEDUP_REMOVED lines=15> */
.L_x_1178:


//--------------------- .text._Z28_permutedims_5D_3_5_1_2_4_64PdiiiiiS_iiii --------------------------
	.section	.text._Z28_permutedims_5D_3_5_1_2_4_64PdiiiiiS_iiii,"ax",@progbits
	.align	128
        .global         _Z28_permutedims_5D_3_5_1_2_4_64PdiiiiiS_iiii
        .type           _Z28_permutedims_5D_3_5_1_2_4_64PdiiiiiS_iiii,@function
        .size           _Z28_permutedims_5D_3_5_1_2_4_64PdiiiiiS_iiii,(.L_x_1179 - _Z28_permutedims_5D_3_5_1_2_4_64PdiiiiiS_iiii)
        .other          _Z28_permutedims_5D_3_5_1_2_4_64PdiiiiiS_iiii,@"STO_CUDA_ENTRY STV_DEFAULT"
_Z28_permutedims_5D_3_5_1_2_4_64PdiiiiiS_iiii:
.text._Z28_permutedims_5D_3_5_1_2_4_64PdiiiiiS_iiii:
        /* <DEDUP_REMOVED lines=36> */
.L_x_278:
        /* <DEDUP_REMOVED lines=174> */
.L_x_279:
        /* <DEDUP_REMOVED lines=14> */
.L_x_1179:


//--------------------- .text._Z28_permutedims_5D_3_5_1_2_4_32PfiiiiiS_iiii --------------------------
	.section	.text._Z28_permutedims_5D_3_5_1_2_4_32PfiiiiiS_iiii,"ax",@progbits
	.align	128
        .global         _Z28_permutedims_5D_3_5_1_2_4_32PfiiiiiS_iiii
        .type           _Z28_permutedims_5D_3_5_1_2_4_32PfiiiiiS_iiii,@function
        .size           _Z28_permutedims_5D_3_5_1_2_4_32PfiiiiiS_iiii,(.L_x_1180 - _Z28_permutedims_5D_3_5_1_2_4_32PfiiiiiS_iiii)
        .other          _Z28_permutedims_5D_3_5_1_2_4_32PfiiiiiS_iiii,@"STO_CUDA_ENTRY STV_DEFAULT"
_Z28_permutedims_5D_3_5_1_2_4_32PfiiiiiS_iiii:
.text._Z28_permutedims_5D_3_5_1_2_4_32PfiiiiiS_iiii:
        /* <DEDUP_REMOVED lines=36> */
.L_x_280:
        /* <DEDUP_REMOVED lines=181> */
.L_x_281:
        /* <DEDUP_REMOVED lines=15> */
.L_x_1180:


//--------------------- .text._Z28_permutedims_5D_3_4_5_2_1_64PdiiiiiS_iiii --------------------------
	.section	.text._Z28_permutedims_5D_3_4_5_2_1_64PdiiiiiS_iiii,"ax",@progbits
	.align	128
        .global         _Z28_permutedims_5D_3_4_5_2_1_64PdiiiiiS_iiii
        .type           _Z28_permutedims_5D_3_4_5_2_1_64PdiiiiiS_iiii,@function
        .size           _Z28_permutedims_5D_3_4_5_2_1_64PdiiiiiS_iiii,(.L_x_1181 - _Z28_permutedims_5D_3_4_5_2_1_64PdiiiiiS_iiii)
        .other          _Z28_permutedims_5D_3_4_5_2_1_64PdiiiiiS_iiii,@"STO_CUDA_ENTRY STV_DEFAULT"
_Z28_permutedims_5D_3_4_5_2_1_64PdiiiiiS_iiii:
.text._Z28_permutedims_5D_3_4_5_2_1_64PdiiiiiS_iiii:
        /* <DEDUP_REMOVED lines=36> */
.L_x_282:
        /* <DEDUP_REMOVED lines=182> */
.L_x_283:
        /* <DEDUP_REMOVED lines=14> */
.L_x_1181:


//--------------------- .text._Z28_permutedims_5D_3_4_5_2_1_32PfiiiiiS_iiii --------------------------
	.section	.text._Z28_permutedims_5D_3_4_5_2_1_32PfiiiiiS_iiii,"ax",@progbits
	.align	128
        .global         _Z28_permutedims_5D_3_4_5_2_1_32PfiiiiiS_iiii
        .type           _Z28_permutedims_5D_3_4_5_2_1_32PfiiiiiS_iiii,@function
        .size           _Z28_permutedims_5D_3_4_5_2_1_32PfiiiiiS_iiii,(.L_x_1182 - _Z28_permutedims_5D_3_4_5_2_1_32PfiiiiiS_iiii)
        .other          _Z28_permutedims_5D_3_4_5_2_1_32PfiiiiiS_iiii,@"STO_CUDA_ENTRY STV_DEFAULT"
_Z28_permutedims_5D_3_4_5_2_1_32PfiiiiiS_iiii:
.text._Z28_permutedims_5D_3_4_5_2_1_32PfiiiiiS_iiii:
        /* <DEDUP_REMOVED lines=36> */
.L_x_284:
        /* <DEDUP_REMOVED lines=182> */
.L_x_285:
        /* <DEDUP_REMOVED lines=14> */
.L_x_1182:


//--------------------- .text._Z28_permutedims_5D_3_4_5_1_2_64PdiiiiiS_iiii --------------------------
	.section	.text._Z28_permutedims_5D_3_4_5_1_2_64PdiiiiiS_iiii,"ax",@progbits
	.align	128
        .global         _Z28_permutedims_5D_3_4_5_1_2_64PdiiiiiS_iiii
        .type           _Z28_permutedims_5D_3_4_5_1_2_64PdiiiiiS_iiii,@function
        .size           _Z28_permutedims_5D_3_4_5_1_2_64PdiiiiiS_iiii,(.L_x_1183 - _Z28_permutedims_5D_3_4_5_1_2_64PdiiiiiS_iiii)
        .other          _Z28_permutedims_5D_3_4_5_1_2_64PdiiiiiS_iiii,@"STO_CUDA_ENTRY STV_DEFAULT"
_Z28_permutedims_5D_3_4_5_1_2_64PdiiiiiS_iiii:
.text._Z28_permutedims_5D_3_4_5_1_2_64PdiiiiiS_iiii:
        /* <DEDUP_REMOVED lines=34> */
.L_x_286:
        /* <DEDUP_REMOVED lines=181> */
.L_x_287:
        /* <DEDUP_REMOVED lines=9> */
.L_x_1183:


//--------------------- .text._Z28_permutedims_5D_3_4_5_1_2_32PfiiiiiS_iiii --------------------------
	.section	.text._Z28_permutedims_5D_3_4_5_1_2_32PfiiiiiS_iiii,"ax",@progbits
	.align	128
        .global         _Z28_permutedims_5D_3_4_5_1_2_32PfiiiiiS_iiii
        .type           _Z28_permutedims_5D_3_4_5_1_2_32PfiiiiiS_iiii,@function
        .size           _Z28_permutedims_5D_3_4_5_1_2_32PfiiiiiS_iiii,(.L_x_1184 - _Z28_permutedims_5D_3_4_5_1_2_32PfiiiiiS_iiii)
        .other          _Z28_permutedims_5D_3_4_5_1_2_32PfiiiiiS_iiii,@"STO_CUDA_ENTRY STV_DEFAULT"
_Z28_permutedims_5D_3_4_5_1_2_32PfiiiiiS_iiii:
.text._Z28_permutedims_5D_3_4_5_1_2_32PfiiiiiS_iiii:
        /* <DEDUP_REMOVED lines=34> */
.L_x_288:
        /* <DEDUP_REMOVED lines=179> */
.L_x_289:
        /* <DEDUP_REMOVED lines=11> */
.L_x_1184:


//--------------------- .text._Z28_permutedims_5D_3_4_2_5_1_64PdiiiiiS_iiii --------------------------
	.section	.text._Z28_permutedims_5D_3_4_2_5_1_64PdiiiiiS_iiii,"ax",@progbits
	.align	128
        .global         _Z28_permutedims_5D_3_4_2_5_1_64PdiiiiiS_iiii
        .type           _Z28_permutedims_5D_3_4_2_5_1_64PdiiiiiS_iiii,@function
        .size           _Z28_permutedims_5D_3_4_2_5_1_64PdiiiiiS_iiii,(.L_x_1185 - _Z28_permutedims_5D_3_4_2_5_1_64PdiiiiiS_iiii)
        .other          _Z28_permutedims_5D_3_4_2_5_1_64PdiiiiiS_iiii,@"STO_CUDA_ENTRY STV_DEFAULT"
_Z28_permutedims_5D_3_4_2_5_1_64PdiiiiiS_iiii:
.text._Z28_permutedims_5D_3_4_2_5_1_64PdiiiiiS_iiii:
        /* <DEDUP_REMOVED lines=36> */
.L_x_290:
        /* <DEDUP_REMOVED lines=181> */
.L_x_291:
        /* <DEDUP_REMOVED lines=15> */
.L_x_1185:


//--------------------- .text._Z28_permutedims_5D_3_4_2_5_1_32PfiiiiiS_iiii --------------------------
	.section	.text._Z28_permutedims_5D_3_4_2_5_1_32PfiiiiiS_iiii,"ax",@progbits
	.align	128
        .global         _Z28_permutedims_5D_3_4_2_5_1_32PfiiiiiS_iiii
        .type           _Z28_permutedims_5D_3_4_2_5_1_32PfiiiiiS_iiii,@function
        .size           _Z28_permutedims_5D_3_4_2_5_1_32PfiiiiiS_iiii,(.L_x_1186 - _Z28_permutedims_5D_3_4_2_5_1_32PfiiiiiS_iiii)
        .other          _Z28_permutedims_5D_3_4_2_5_1_32PfiiiiiS_iiii,@"STO_CUDA_ENTRY STV_DEFAULT"
_Z28_permutedims_5D_3_4_2_5_1_32PfiiiiiS_iiii:
.text._Z28_permutedims_5D_3_4_2_5_1_32PfiiiiiS_iiii:
        /* <DEDUP_REMOVED lines=36> */
.L_x_292:
        /* <DEDUP_REMOVED lines=181> */
.L_x_293:
        /* <DEDUP_REMOVED lines=15> */
.L_x_1186:


//--------------------- .text._Z28_permutedims_5D_3_4_2_1_5_64PdiiiiiS_iiii --------------------------
	.section	.text._Z28_permutedims_5D_3_4_2_1_5_64PdiiiiiS_iiii,"ax",@progbits
	.align	128
        .global         _Z28_permutedims_5D_3_4_2_1_5_64PdiiiiiS_iiii
        .type           _Z28_permutedims_5D_3_4_2_1_5_64PdiiiiiS_iiii,@function
        .size           _Z28_permutedims_5D_3_4_2_1_5_64PdiiiiiS_iiii,(.L_x_1187 - _Z28_permutedims_5D_3_4_2_1_5_64PdiiiiiS_iiii)
        .other          _Z28_permutedims_5D_3_4_2_1_5_64PdiiiiiS_iiii,@"STO_CUDA_ENTRY STV_DEFAULT"
_Z28_permutedims_5D_3_4_2_1_5_64PdiiiiiS_iiii:
.text._Z28_permutedims_5D_3_4_2_1_5_64PdiiiiiS_iiii:
        /* <DEDUP_REMOVED lines=36> */
.L_x_294:
        /* <DEDUP_REMOVED lines=181> */
.L_x_295:
        /* <DEDUP_REMOVED lines=15> */
.L_x_1187:


//--------------------- .text._Z28_permutedims_5D_3_4_2_1_5_32PfiiiiiS_iiii --------------------------
	.section	.text._Z28_permutedims_5D_3_4_2_1_5_32PfiiiiiS_iiii,"ax",@progbits
	.align	128
        .global         _Z28_permutedims_5D_3_4_2_1_5_32PfiiiiiS_iiii
        .type           _Z28_permutedims_5D_3_4_2_1_5_32PfiiiiiS_iiii,@function
        .size           _Z28_permutedims_5D_3_4_2_1_5_32PfiiiiiS_iiii,(.L_x_1188 - _Z28_permutedims_5D_3_4_2_1_5_32PfiiiiiS_iiii)
        .other          _Z28_permutedims_5D_3_4_2_1_5_32PfiiiiiS_iiii,@"STO_CUDA_ENTRY STV_DEFAULT"
_Z28_permutedims_5D_3_4_2_1_5_32PfiiiiiS_iiii:
.text._Z28_permutedims_5D_3_4_2_1_5_32PfiiiiiS_iiii:
        /* <DEDUP_REMOVED lines=36> */
.L_x_296:
        /* <DEDUP_REMOVED lines=181> */
.L_x_297:
        /* <DEDUP_REMOVED lines=15> */
.L_x_1188:


//--------------------- .text._Z28_permutedims_5D_3_4_1_5_2_64PdiiiiiS_iiii --------------------------
	.section	.text._Z28_permutedims_5D_3_4_1_5_2_64PdiiiiiS_iiii,"ax",@progbits
	.align	128
        .global         _Z28_permutedims_5D_3_4_1_5_2_64PdiiiiiS_iiii
        .type           _Z28_permutedims_5D_3_4_1_5_2_64PdiiiiiS_iiii,@function
        .size           _Z28_permutedims_5D_3_4_1_5_2_64PdiiiiiS_iiii,(.L_x_1189 - _Z28_permutedims_5D_3_4_1_5_2_64PdiiiiiS_iiii)
        .other          _Z28_permutedims_5D_3_4_1_5_2_64PdiiiiiS_iiii,@"STO_CUDA_ENTRY STV_DEFAULT"
_Z28_permutedims_5D_3_4_1_5_2_64PdiiiiiS_iiii:
.text._Z28_permutedims_5D_3_4_1_5_2_64PdiiiiiS_iiii:
        /* <DEDUP_REMOVED lines=36> */
.L_x_298:
        /* <DEDUP_REMOVED lines=181> */
.L_x_299:
        /* <DEDUP_REMOVED lines=15> */
.L_x_1189:


//--------------------- .text._Z28_permutedims_5D_3_4_1_5_2_32PfiiiiiS_iiii --------------------------
	.section	.text._Z28_permutedims_5D_3_4_1_5_2_32PfiiiiiS_iiii,"ax",@progbits
	.align	128
        .global         _Z28_permutedims_5D_3_4_1_5_2_32PfiiiiiS_iiii
        .type           _Z28_permutedims_5D_3_4_1_5_2_32PfiiiiiS_iiii,@function
        .size           _Z28_permutedims_5D_3_4_1_5_2_32PfiiiiiS_iiii,(.L_x_1190 - _Z28_permutedims_5D_3_4_1_5_2_32PfiiiiiS_iiii)
        .other          _Z28_permutedims_5D_3_4_1_5_2_32PfiiiiiS_iiii,@"STO_CUDA_ENTRY STV_DEFAULT"
_Z28_permutedims_5D_3_4_1_5_2_32PfiiiiiS_iiii:
.text._Z28_permutedims_5D_3_4_1_5_2_32PfiiiiiS_iiii:
        /* <DEDUP_REMOVED lines=36> */
.L_x_300:
        /* <DEDUP_REMOVED lines=179> */
.L_x_301:
        /* <DEDUP_REMOVED lines=9> */
.L_x_1190:


//--------------------- .text._Z28_permutedims_5D_3_4_1_2_5_64PdiiiiiS_iiii --------------------------
	.section	.text._Z28_permutedims_5D_3_4_1_2_5_64PdiiiiiS_iiii,"ax",@progbits
	.align	128
        .global         _Z28_permutedims_5D_3_4_1_2_5_64PdiiiiiS_iiii
        .type           _Z28_permutedims_5D_3_4_1_2_5_64PdiiiiiS_iiii,@function
        .size           _Z28_permutedims_5D_3_4_1_2_5_64PdiiiiiS_iiii,(.L_x_1191 - _Z28_permutedims_5D_3_4_1_2_5_64PdiiiiiS_iiii)
        .other          _Z28_permutedims_5D_3_4_1_2_5_64PdiiiiiS_iiii,@"STO_CUDA_ENTRY STV_DEFAULT"
_Z28_permutedims_5D_3_4_1_2_5_64PdiiiiiS_iiii:
.text._Z28_permutedims_5D_3_4_1_2_5_64PdiiiiiS_iiii:
        /* <DEDUP_REMOVED lines=36> */
.L_x_302:
        /* <DEDUP_REMOVED lines=181> */
.L_x_303:
        /* <DEDUP_REMOVED lines=15> */
.L_x_1191:


//--------------------- .text._Z28_permutedims_5D_3_4_1_2_5_32PfiiiiiS_iiii --------------------------
	.section	.text._Z28_permutedims_5D_3_4_1_2_5_32PfiiiiiS_iiii,"ax",@progbits
	.align	128
        .global         _Z28_permutedims_5D_3_4_1_2_5_32PfiiiiiS_iiii
        .type           _Z28_permutedims_5D_3_4_1_2_5_32PfiiiiiS_iiii,@function
        .size           _Z28_permutedims_5D_3_4_1_2_5_32PfiiiiiS_iiii,(.L_x_1192 - _Z28_permutedims_5D_3_4_1_2_5_32PfiiiiiS_iiii)
        .other          _Z28_permutedims_5D_3_4_1_2_5_32PfiiiiiS_iiii,@"STO_CUDA_ENTRY STV_DEFAULT"
_Z28_permutedims_5D_3_4_1_2_5_32PfiiiiiS_iiii:
.text._Z28_permutedims_5D_3_4_1_2_5_32PfiiiiiS_iiii:
        /* <DEDUP_REMOVED lines=36> */
.L_x_304:
        /* <DEDUP_REMOVED lines=179> */
.L_x_305:
        /* <DEDUP_REMOVED lines=9> */
.L_x_1192:


//--------------------- .text._Z28_permutedims_5D_3_2_5_4_1_64PdiiiiiS_iiii --------------------------
	.section	.text._Z28_permutedims_5D_3_2_5_4_1_64PdiiiiiS_iiii,"ax",@progbits
	.align	128
        .global         _Z28_permutedims_5D_3_2_5_4_1_64PdiiiiiS_iiii
        .type           _Z28_permutedims_5D_3_2_5_4_1_64PdiiiiiS_iiii,@function
        .size           _Z28_permutedims_5D_3_2_5_4_1_64PdiiiiiS_iiii,(.L_x_1193 - _Z28_permutedims_5D_3_2_5_4_1_64PdiiiiiS_iiii)
        .other          _Z28_permutedims_5D_3_2_5_4_1_64PdiiiiiS_iiii,@"STO_CUDA_ENTRY STV_DEFAULT"
_Z28_permutedims_5D_3_2_5_4_1_64PdiiiiiS_iiii:
.text._Z28_permutedims_5D_3_2_5_4_1_64PdiiiiiS_iiii:
        /* <DEDUP_REMOVED lines=36> */
.L_x_306:
        /* <DEDUP_REMOVED lines=179> */
.L_x_307:
        /* <DEDUP_REMOVED lines=9> */
.L_x_1193:


//--------------------- .text._Z28_permutedims_5D_3_2_5_4_1_32PfiiiiiS_iiii --------------------------
	.section	.text._Z28_permutedims_5D_3_2_5_4_1_32PfiiiiiS_iiii,"ax",@progbits
	.align	128
        .global         _Z28_permutedims_5D_3_2_5_4_1_32PfiiiiiS_iiii
        .type           _Z28_permutedims_5D_3_2_5_4_1_32PfiiiiiS_iiii,@function
        .size           _Z28_permutedims_5D_3_2_5_4_1_32PfiiiiiS_iiii,(.L_x_1194 - _Z28_permutedims_5D_3_2_5_4_1_32PfiiiiiS_iiii)
        .other          _Z28_permutedims_5D_3_2_5_4_1_32PfiiiiiS_iiii,@"STO_CUDA_ENTRY STV_DEFAULT"
_Z28_permutedims_5D_3_2_5_4_1_32PfiiiiiS_iiii:
.text._Z28_permutedims_5D_3_2_5_4_1_32PfiiiiiS_iiii:
        /* <DEDUP_REMOVED lines=36> */
.L_x_308:
        /* <DEDUP_REMOVED lines=177> */
.L_x_309:
        /* <DEDUP_REMOVED lines=11> */
.L_x_1194:


//--------------------- .text._Z28_permutedims_5D_3_2_5_1_4_64PdiiiiiS_iiii --------------------------
	.section	.text._Z28_permutedims_5D_3_2_5_1_4_64PdiiiiiS_iiii,"ax",@progbits
	.align	128
        .global         _Z28_permutedims_5D_3_2_5_1_4_64PdiiiiiS_iiii
        .type           _Z28_permutedims_5D_3_2_5_1_4_64PdiiiiiS_iiii,@function
        .size           _Z28_permutedims_5D_3_2_5_1_4_64PdiiiiiS_iiii,(.L_x_1195 - _Z28_permutedims_5D_3_2_5_1_4_64PdiiiiiS_iiii)
        .other          _Z28_permutedims_5D_3_2_5_1_4_64PdiiiiiS_iiii,@"STO_CUDA_ENTRY STV_DEFAULT"
_Z28_permutedims_5D_3_2_5_1_4_64PdiiiiiS_iiii:
.text._Z28_permutedims_5D_3_2_5_1_4_64PdiiiiiS_iiii:
        /* <DEDUP_REMOVED lines=36> */
.L_x_310:
        /* <DEDUP_REMOVED lines=179> */
.L_x_311:
        /* <DEDUP_REMOVED lines=9> */
.L_x_1195:


//--------------------- .text._Z28_permutedims_5D_3_2_5_1_4_32PfiiiiiS_iiii --------------------------
	.section	.text._Z28_permutedims_5D_3_2_5_1_4_32PfiiiiiS_iiii,"ax",@progbits
	.align	128
        .global         _Z28_permutedims_5D_3_2_5_1_4_32PfiiiiiS_iiii
        .type           _Z28_permutedims_5D_3_2_5_1_4_32PfiiiiiS_iiii,@function
        .size           _Z28_permutedims_5D_3_2_5_1_4_32PfiiiiiS_iiii,(.L_x_1196 - _Z28_permutedims_5D_3_2_5_1_4_32PfiiiiiS_iiii)
        .other          _Z28_permutedims_5D_3_2_5_1_4_32PfiiiiiS_iiii,@"STO_CUDA_ENTRY STV_DEFAULT"
_Z28_permutedims_5D_3_2_5_1_4_32PfiiiiiS_iiii:
.text._Z28_permutedims_5D_3_2_5_1_4_32PfiiiiiS_iiii:
        /* <DEDUP_REMOVED lines=36> */
.L_x_312:
        /* <DEDUP_REMOVED lines=177> */
.L_x_313:
        /* <DEDUP_REMOVED lines=11> */
.L_x_1196:


//--------------------- .text._Z28_permutedims_5D_3_2_4_5_1_64PdiiiiiS_iiii --------------------------
	.section	.text._Z28_permutedims_5D_3_2_4_5_1_64PdiiiiiS_iiii,"ax",@progbits
	.align	128
        .global         _Z28_permutedims_5D_3_2_4_5_1_64PdiiiiiS_iiii
        .type           _Z28_permutedims_5D_3_2_4_5_1_64PdiiiiiS_iiii,@function
        .size           _Z28_permutedims_5D_3_2_4_5_1_64PdiiiiiS_iiii,(.L_x_1197 - _Z28_permutedims_5D_3_2_4_5_1_64PdiiiiiS_iiii)
        .other          _Z28_permutedims_5D_3_2_4_5_1_64PdiiiiiS_iiii,@"STO_CUDA_ENTRY STV_DEFAULT"
_Z28_permutedims_5D_3_2_4_5_1_64PdiiiiiS_iiii:
.text._Z28_permutedims_5D_3_2_4_5_1_64PdiiiiiS_iiii:
        /* <DEDUP_REMOVED lines=36> */
.L_x_314:
        /* <DEDUP_REMOVED lines=181> */
.L_x_315:
        /* <DEDUP_REMOVED lines=15> */
.L_x_1197:


//--------------------- .text._Z28_permutedims_5D_3_2_4_5_1_32PfiiiiiS_iiii --------------------------
	.section	.text._Z28_permutedims_5D_3_2_4_5_1_32PfiiiiiS_iiii,"ax",@progbits
	.align	128
        .global         _Z28_permutedims_5D_3_2_4_5_1_32PfiiiiiS_iiii
        .type           _Z28_permutedims_5D_3_2_4_5_1_32PfiiiiiS_iiii,@function
        .size           _Z28_permutedims_5D_3_2_4_5_1_32PfiiiiiS_iiii,(.L_x_1198 - _Z28_permutedims_5D_3_2_4_5_1_32PfiiiiiS_iiii)
        .other          _Z28_permutedims_5D_3_2_4_5_1_32PfiiiiiS_iiii,@"STO_CUDA_ENTRY STV_DEFAULT"
_Z28_permutedims_5D_3_2_4_5_1_32PfiiiiiS_iiii:
.text._Z28_permutedims_5D_3_2_4_5_1_32PfiiiiiS_iiii:
        /* <DEDUP_REMOVED lines=36> */
.L_x_316:
        /* <DEDUP_REMOVED lines=181> */
.L_x_317:
        /* <DEDUP_REMOVED lines=15> */
.L_x_1198:


//--------------------- .text._Z28_permutedims_5D_3_2_4_1_5_64PdiiiiiS_iiii --------------------------
	.section	.text._Z28_permutedims_5D_3_2_4_1_5_64PdiiiiiS_iiii,"ax",@progbits
	.align	128
        .global         _Z28_permutedims_5D_3_2_4_1_5_64PdiiiiiS_iiii
        .type           _Z28_permutedims_5D_3_2_4_1_5_64PdiiiiiS_iiii,@function
        .size           _Z28_permutedims_5D_3_2_4_1_5_64PdiiiiiS_iiii,(.L_x_1199 - _Z28_permutedims_5D_3_2_4_1_5_64PdiiiiiS_iiii)
        .other          _Z28_permutedims_5D_3_2_4_1_5_64PdiiiiiS_iiii,@"STO_CUDA_ENTRY STV_DEFAULT"
_Z28_permutedims_5D_3_2_4_1_5_64PdiiiiiS_iiii:
.text._Z28_permutedims_5D_3_2_4_1_5_64PdiiiiiS_iiii:
        /* <DEDUP_REMOVED lines=36> */
.L_x_318:
        /* <DEDUP_REMOVED lines=181> */
.L_x_319:
        /* <DEDUP_REMOVED lines=15> */
.L_x_1199:


//--------------------- .text._Z28_permutedims_5D_3_2_4_1_5_32PfiiiiiS_iiii --------------------------
	.section	.text._Z28_permutedims_5D_3_2_4_1_5_32PfiiiiiS_iiii,"ax",@progbits
	.align	128
        .global         _Z28_permutedims_5D_3_2_4_1_5_32PfiiiiiS_iiii
        .type           _Z28_permutedims_5D_3_2_4_1_5_32PfiiiiiS_iiii,@function
        .size           _Z28_permutedims_5D_3_2_4_1_5_32PfiiiiiS_iiii,(.L_x_1200 - _Z28_permutedims_5D_3_2_4_1_5_32PfiiiiiS_iiii)
        .other          _Z28_permutedims_5D_3_2_4_1_5_32PfiiiiiS_iiii,@"STO_CUDA_ENTRY STV_DEFAULT"
_Z28_permutedims_5D_3_2_4_1_5_32PfiiiiiS_iiii:
.text._Z28_permutedims_5D_3_2_4_1_5_32PfiiiiiS_iiii:
        /* <DEDUP_REMOVED lines=36> */
.L_x_320:
        /* <DEDUP_REMOVED lines=181> */
.L_x_321:
        /* <DEDUP_REMOVED lines=15> */
.L_x_1200:


//--------------------- .text._Z28_permutedims_5D_3_2_1_5_4_64PdiiiiiS_iiii --------------------------
	.section	.text._Z28_permutedims_5D_3_2_1_5_4_64PdiiiiiS_iiii,"ax",@progbits
	.align	128
        .global         _Z28_permutedims_5D_3_2_1_5_4_64PdiiiiiS_iiii
        .type           _Z28_permutedims_5D_3_2_1_5_4_64PdiiiiiS_iiii,@function
        .size           _Z28_permutedims_5D_3_2_1_5_4_64PdiiiiiS_iiii,(.L_x_1201 - _Z28_permutedims_5D_3_2_1_5_4_64PdiiiiiS_iiii)
        .other          _Z28_permutedims_5D_3_2_1_5_4_64PdiiiiiS_iiii,@"STO_CUDA_ENTRY STV_DEFAULT"
_Z28_permutedims_5D_3_2_1_5_4_64PdiiiiiS_iiii:
.text._Z28_permutedims_5D_3_2_1_5_4_64PdiiiiiS_iiii:
        /* <DEDUP_REMOVED lines=36> */
.L_x_322:
        /* <DEDUP_REMOVED lines=179> */
.L_x_323:
        /* <DEDUP_REMOVED lines=9> */
.L_x_1201:


//--------------------- .text._Z28_permutedims_5D_3_2_1_5_4_32PfiiiiiS_iiii --------------------------
	.section	.text._Z28_permutedims_5D_3_2_1_5_4_32PfiiiiiS_iiii,"ax",@progbits
	.align	128
        .global         _Z28_permutedims_5D_3_2_1_5_4_32PfiiiiiS_iiii
        .type           _Z28_permutedims_5D_3_2_1_5_4_32PfiiiiiS_iiii,@function
        .size           _Z28_permutedims_5D_3_2_1_5_4_32PfiiiiiS_iiii,(.L_x_1202 - _Z28_permutedims_5D_3_2_1_5_4_32PfiiiiiS_iiii)
        .other          _Z28_permutedims_5D_3_2_1_5_4_32PfiiiiiS_iiii,@"STO_CUDA_ENTRY STV_DEFAULT"
_Z28_permutedims_5D_3_2_1_5_4_32PfiiiiiS_iiii:
.text._Z28_permutedims_5D_3_2_1_5_4_32PfiiiiiS_iiii:
        /* <DEDUP_REMOVED lines=36> */
.L_x_324:
        /* <DEDUP_REMOVED lines=177> */
.L_x_325:
        /* <DEDUP_REMOVED lines=11> */
.L_x_1202:


//--------------------- .text._Z28_permutedims_5D_3_2_1_4_5_64PdiiiiiS_iiii --------------------------
	.section	.text._Z28_permutedims_5D_3_2_1_4_5_64PdiiiiiS_iiii,"ax",@progbits
	.align	128
        .global         _Z28_permutedims_5D_3_2_1_4_5_64PdiiiiiS_iiii
        .type           _Z28_permutedims_5D_3_2_1_4_5_64PdiiiiiS_iiii,@function
        .size           _Z28_permutedims_5D_3_2_1_4_5_64PdiiiiiS_iiii,(.L_x_1203 - _Z28_permutedims_5D_3_2_1_4_5_64PdiiiiiS_iiii)
        .other          _Z28_permutedims_5D_3_2_1_4_5_64PdiiiiiS_iiii,@"STO_CUDA_ENTRY STV_DEFAULT"
_Z28_permutedims_5D_3_2_1_4_5_64PdiiiiiS_iiii:
.text._Z28_permutedims_5D_3_2_1_4_5_64PdiiiiiS_iiii:
        /* <DEDUP_REMOVED lines=36> */
.L_x_326:
        /* <DEDUP_REMOVED lines=181> */
.L_x_327:
        /* <DEDUP_REMOVED lines=15> */
.L_x_1203:


//--------------------- .text._Z28_permutedims_5D_3_2_1_4_5_32PfiiiiiS_iiii --------------------------
	.section	.text._Z28_permutedims_5D_3_2_1_4_5_32PfiiiiiS_iiii,"ax",@progbits
	.align	128
        .global         _Z28_permutedims_5D_3_2_1_4_5_32PfiiiiiS_iiii
        .type           _Z28_permutedims_5D_3_2_1_4_5_32PfiiiiiS_iiii,@function
        .size           _Z28_permutedims_5D_3_2_1_4_5_32PfiiiiiS_iiii,(.L_x_1204 - _Z28_permutedims_5D_3_2_1_4_5_32PfiiiiiS_iiii)
        .other          _Z28_permutedims_5D_3_2_1_4_5_32PfiiiiiS_iiii,@"STO_CUDA_ENTRY STV_DEFAULT"
_Z28_permutedims_5D_3_2_1_4_5_32PfiiiiiS_iiii:
.text._Z28_permutedims_5D_3_2_1_4_5_32PfiiiiiS_iiii:
        /* <DEDUP_REMOVED lines=36> */
.L_x_328:
        /* <DEDUP_REMOVED lines=181> */
.L_x_329:
        /* <DEDUP_REMOVED lines=15> */
.L_x_1204:


//--------------------- .text._Z28_permutedims_5D_3_1_5_4_2_64PdiiiiiS_iiii --------------------------
	.section	.text._Z28_permutedims_5D_3_1_5_4_2_64PdiiiiiS_iiii,"ax",@progbits
	.align	128
        .global         _Z28_permutedims_5D_3_1_5_4_2_64PdiiiiiS_iiii
        .type           _Z28_permutedims_5D_3_1_5_4_2_64PdiiiiiS_iiii,@function
        .size           _Z28_permutedims_5D_3_1_5_4_2_64PdiiiiiS_iiii,(.L_x_1205 - _Z28_permutedims_5D_3_1_5_4_2_64PdiiiiiS_iiii)
        .other          _Z28_permutedims_5D_3_1_5_4_2_64PdiiiiiS_iiii,@"STO_CUDA_ENTRY STV_DEFAULT"
_Z28_permutedims_5D_3_1_5_4_2_64PdiiiiiS_iiii:
.text._Z28_permutedims_5D_3_1_5_4_2_64PdiiiiiS_iiii:
        /* <DEDUP_REMOVED lines=36> */
.L_x_330:
        /* <DEDUP_REMOVED lines=179> */
.L_x_331:
        /* <DEDUP_REMOVED lines=9> */
.L_x_1205:


//--------------------- .text._Z28_permutedims_5D_3_1_5_4_2_32PfiiiiiS_iiii --------------------------
	.section	.text._Z28_permutedims_5D_3_1_5_4_2_32PfiiiiiS_iiii,"ax",@progbits
	.align	128
        .global         _Z28_permutedims_5D_3_1_5_4_2_32PfiiiiiS_iiii
        .type           _Z28_permutedims_5D_3_1_5_4_2_32PfiiiiiS_iiii,@function
        .size           _Z28_permutedims_5D_3_1_5_4_2_32PfiiiiiS_iiii,(.L_x_1206 - _Z28_permutedims_5D_3_1_5_4_2_32PfiiiiiS_iiii)
        .other          _Z28_permutedims_5D_3_1_5_4_2_32PfiiiiiS_iiii,@"STO_CUDA_ENTRY STV_DEFAULT"
_Z28_permutedims_5D_3_1_5_4_2_32PfiiiiiS_iiii:
.text._Z28_permutedims_5D_3_1_5_4_2_32PfiiiiiS_iiii:
        /* <DEDUP_REMOVED lines=36> */
.L_x_332:
        /* <DEDUP_REMOVED lines=179> */
.L_x_333:
        /* <DEDUP_REMOVED lines=9> */
.L_x_1206:


//--------------------- .text._Z28_permutedims_5D_3_1_5_2_4_64PdiiiiiS_iiii --------------------------
	.section	.text._Z28_permutedims_5D_3_1_5_2_4_64PdiiiiiS_iiii,"ax",@progbits
	.align	128
        .global         _Z28_permutedims_5D_3_1_5_2_4_64PdiiiiiS_iiii
        .type           _Z28_permutedims_5D_3_1_5_2_4_64PdiiiiiS_iiii,@function
        .size           _Z28_permutedims_5D_3_1_5_2_4_64PdiiiiiS_iiii,(.L_x_1207 - _Z28_permutedims_5D_3_1_5_2_4_64PdiiiiiS_iiii)
        .other          _Z28_permutedims_5D_3_1_5_2_4_64PdiiiiiS_iiii,@"STO_CUDA_ENTRY STV_DEFAULT"
_Z28_permutedims_5D_3_1_5_2_4_64PdiiiiiS_iiii:
.text._Z28_permutedims_5D_3_1_5_2_4_64PdiiiiiS_iiii:
        /* <DEDUP_REMOVED lines=36> */
.L_x_334:
        /* <DEDUP_REMOVED lines=179> */
.L_x_335:
        /* <DEDUP_REMOVED lines=9> */
.L_x_1207:


//--------------------- .text._Z28_permutedims_5D_3_1_5_2_4_32PfiiiiiS_iiii --------------------------
	.section	.text._Z28_permutedims_5D_3_1_5_2_4_32PfiiiiiS_iiii,"ax",@progbits
	.align	128
        .global         _Z28_permutedims_5D_3_1_5_2_4_32PfiiiiiS_iiii
        .type           _Z28_permutedims_5D_3_1_5_2_4_32PfiiiiiS_iiii,@function
        .size           _Z28_permutedims_5D_3_1_5_2_4_32PfiiiiiS_iiii,(.L_x_1208 - _Z28_permutedims_5D_3_1_5_2_4_32PfiiiiiS_iiii)
        .other          _Z28_permutedims_5D_3_1_5_2_4_32PfiiiiiS_iiii,@"STO_CUDA_ENTRY STV_DEFAULT"
_Z28_permutedims_5D_3_1_5_2_4_32PfiiiiiS_iiii:
.text._Z28_permutedims_5D_3_1_5_2_4_32PfiiiiiS_iiii:
        /* <DEDUP_REMOVED lines=36> */
.L_x_336:
        /* <DEDUP_REMOVED lines=179> */
.L_x_337:
        /* <DEDUP_REMOVED lines=9> */
.L_x_1208:


//--------------------- .text._Z28_permutedims_5D_3_1_4_5_2_64PdiiiiiS_iiii --------------------------
	.section	.text._Z28_permutedims_5D_3_1_4_5_2_64PdiiiiiS_iiii,"ax",@progbits
	.align	128
        .global         _Z28_permutedims_5D_3_1_4_5_2_64PdiiiiiS_iiii
        .type           _Z28_permutedims_5D_3_1_4_5_2_64PdiiiiiS_iiii,@function
        .size           _Z28_permutedims_5D_3_1_4_5_2_64PdiiiiiS_iiii,(.L_x_1209 - _Z28_permutedims_5D_3_1_4_5_2_64PdiiiiiS_iiii)
        .other          _Z28_permutedims_5D_3_1_4_5_2_64PdiiiiiS_iiii,@"STO_CUDA_ENTRY STV_DEFAULT"
_Z28_permutedims_5D_3_1_4_5_2_64PdiiiiiS_iiii:
.text._Z28_permutedims_5D_3_1_4_5_2_64PdiiiiiS_iiii:
        /* <DEDUP_REMOVED lines=36> */
.L_x_338:
        /* <DEDUP_REMOVED lines=181> */
.L_x_339:
        /* <DEDUP_REMOVED lines=15> */
.L_x_1209:


//--------------------- .text._Z28_permutedims_5D_3_1_4_5_2_32PfiiiiiS_iiii --------------------------
	.section	.text._Z28_permutedims_5D_3_1_4_5_2_32PfiiiiiS_iiii,"ax",@progbits
	.align	128
        .global         _Z28_permutedims_5D_3_1_4_5_2_32PfiiiiiS_iiii
        .type           _Z28_permutedims_5D_3_1_4_5_2_32PfiiiiiS_iiii,@function
        .size           _Z28_permutedims_5D_3_1_4_5_2_32PfiiiiiS_iiii,(.L_x_1210 - _Z28_permutedims_5D_3_1_4_5_2_32PfiiiiiS_iiii)
        .other          _Z28_permutedims_5D_3_1_4_5_2_32PfiiiiiS_iiii,@"STO_CUDA_ENTRY STV_DEFAULT"
_Z28_permutedims_5D_3_1_4_5_2_32PfiiiiiS_iiii:
.text._Z28_permutedims_5D_3_1_4_5_2_32PfiiiiiS_iiii:
        /* <DEDUP_REMOVED lines=36> */
.L_x_340:
        /* <DEDUP_REMOVED lines=153> */
[----:B------:R-:W-:Y:S01]  /*0bd0*/  IADD3 R16, PT, PT, -R16, R13, RZ ;  /* 0x0000000d10107210 */ /* 0x000fe20007ffe1ff */
[----:B------:R-:W-:Y:S01]  /*0be0*/  IMAD R18, R18, UR4, R23 ;  /* 0x0000000412127c24 */ /* 0x000fe2000f8e0217 */
        /* <DEDUP_REMOVED lines=24> */
.L_x_341:
        /* <DEDUP_REMOVED lines=9> */
.L_x_1210:


//--------------------- .text._Z28_permutedims_5D_3_1_4_2_5_64PdiiiiiS_iiii --------------------------
	.section	.text._Z28_permutedims_5D_3_1_4_2_5_64PdiiiiiS_iiii,"ax",@progbits
	.align	128
        .global         _Z28_permutedims_5D_3_1_4_2_5_64PdiiiiiS_iiii
        .type           _Z28_permutedims_5D_3_1_4_2_5_64PdiiiiiS_iiii,@function
        .size           _Z28_permutedims_5D_3_1_4_2_5_64PdiiiiiS_iiii,(.L_x_1211 - _Z28_permutedims_5D_3_1_4_2_5_64PdiiiiiS_iiii)
        .other          _Z28_permutedims_5D_3_1_4_2_5_64PdiiiiiS_iiii,@"STO_CUDA_ENTRY STV_DEFAULT"
_Z28_permutedims_5D_3_1_4_2_5_64PdiiiiiS_iiii:
.text._Z28_permutedims_5D_3_1_4_2_5_64PdiiiiiS_iiii:
        /* <DEDUP_REMOVED lines=36> */
.L_x_342:
        /* <DEDUP_REMOVED lines=181> */
.L_x_343:
        /* <DEDUP_REMOVED lines=15> */
.L_x_1211:


//--------------------- .text._Z28_permutedims_5D_3_1_4_2_5_32PfiiiiiS_iiii --------------------------
	.section	.text._Z28_permutedims_5D_3_1_4_2_5_32PfiiiiiS_iiii,"ax",@progbits
	.align	128
        .global         _Z28_permutedims_5D_3_1_4_2_5_32PfiiiiiS_iiii
        .type           _Z28_permutedims_5D_3_1_4_2_5_32PfiiiiiS_iiii,@function
        .size           _Z28_permutedims_5D_3_1_4_2_5_32PfiiiiiS_iiii,(.L_x_1212 - _Z28_permutedims_5D_3_1_4_2_5_32PfiiiiiS_iiii)
        .other          _Z28_permutedims_5D_3_1_4_2_5_32PfiiiiiS_iiii,@"STO_CUDA_ENTRY STV_DEFAULT"
_Z28_permutedims_5D_3_1_4_2_5_32PfiiiiiS_iiii:
.text._Z28_permutedims_5D_3_1_4_2_5_32PfiiiiiS_iiii:
        /* <DEDUP_REMOVED lines=36> */
.L_x_344:
        /* <DEDUP_REMOVED lines=179> */
.L_x_345:
        /* <DEDUP_REMOVED lines=9> */
.L_x_1212:


//--------------------- .text._Z28_permutedims_5D_3_1_2_5_4_64PdiiiiiS_iiii --------------------------
	.section	.text._Z28_permutedims_5D_3_1_2_5_4_64PdiiiiiS_iiii,"ax",@progbits
	.align	128
        .global         _Z28_permutedims_5D_3_1_2_5_4_64PdiiiiiS_iiii
        .type           _Z28_permutedims_5D_3_1_2_5_4_64PdiiiiiS_iiii,@function
        .size           _Z28_permutedims_5D_3_1_2_5_4_64PdiiiiiS_iiii,(.L_x_1213 - _Z28_permutedims_5D_3_1_2_5_4_64PdiiiiiS_iiii)
        .other          _Z28_permutedims_5D_3_1_2_5_4_64PdiiiiiS_iiii,@"STO_CUDA_ENTRY STV_DEFAULT"
_Z28_permutedims_5D_3_1_2_5_4_64PdiiiiiS_iiii:
.text._Z28_permutedims_5D_3_1_2_5_4_64PdiiiiiS_iiii:
        /* <DEDUP_REMOVED lines=36> */
.L_x_346:
        /* <DEDUP_REMOVED lines=179> */
.L_x_347:
        /* <DEDUP_REMOVED lines=9> */
.L_x_1213:


//--------------------- .text._Z28_permutedims_5D_3_1_2_5_4_32PfiiiiiS_iiii --------------------------
	.section	.text._Z28_permutedims_5D_3_1_2_5_4_32PfiiiiiS_iiii,"ax",@progbits
	.align	128
        .global         _Z28_permutedims_5D_3_1_2_5_4_32PfiiiiiS_iiii
        .type           _Z28_permutedims_5D_3_1_2_5_4_32PfiiiiiS_iiii,@function
        .size           _Z28_permutedims_5D_3_1_2_5_4_32PfiiiiiS_iiii,(.L_x_1214 - _Z28_permutedims_5D_3_1_2_5_4_32PfiiiiiS_iiii)
        .other          _Z28_permutedims_5D_3_1_2_5_4_32PfiiiiiS_iiii,@"STO_CUDA_ENTRY STV_DEFAULT"
_Z28_permutedims_5D_3_1_2_5_4_32PfiiiiiS_iiii:
.text._Z28_permutedims_5D_3_1_2_5_4_32PfiiiiiS_iiii:
        /* <DEDUP_REMOVED lines=36> */
.L_x_348:
        /* <DEDUP_REMOVED lines=179> */
.L_x_349:
        /* <DEDUP_REMOVED lines=9> */
.L_x_1214:


//--------------------- .text._Z28_permutedims_5D_3_1_2_4_5_64PdiiiiiS_iiii --------------------------
	.section	.text._Z28_permutedims_5D_3_1_2_4_5_64PdiiiiiS_iiii,"ax",@progbits
	.align	128
        .global         _Z28_permutedims_5D_3_1_2_4_5_64PdiiiiiS_iiii
        .type           _Z28_permutedims_5D_3_1_2_4_5_64PdiiiiiS_iiii,@function
        .size           _Z28_permutedims_5D_3_1_2_4_5_64PdiiiiiS_iiii,(.L_x_1215 - _Z28_permutedims_5D_3_1_2_4_5_64PdiiiiiS_iiii)
        .other          _Z28_permutedims_5D_3_1_2_4_5_64PdiiiiiS_iiii,@"STO_CUDA_ENTRY STV_DEFAULT"
_Z28_permutedims_5D_3_1_2_4_5_64PdiiiiiS_iiii:
.text._Z28_permutedims_5D_3_1_2_4_5_64PdiiiiiS_iiii:
        /* <DEDUP_REMOVED lines=36> */
.L_x_350:
        /* <DEDUP_REMOVED lines=181> */
.L_x_351:
        /* <DEDUP_REMOVED lines=15> */
.L_x_1215:


//--------------------- .text._Z28_permutedims_5D_3_1_2_4_5_32PfiiiiiS_iiii --------------------------
	.section	.text._Z28_permutedims_5D_3_1_2_4_5_32PfiiiiiS_iiii,"ax",@progbits
	.align	128
        .global         _Z28_permutedims_5D_3_1_2_4_5_32PfiiiiiS_iiii
        .type           _Z28_permutedims_5D_3_1_2_4_5_32PfiiiiiS_iiii,@function
        .size           _Z28_permutedims_5D_3_1_2_4_5_32PfiiiiiS_iiii,(.L_x_1216 - _Z28_permutedims_5D_3_1_2_4_5_32PfiiiiiS_iiii)
        .other          _Z28_permutedims_5D_3_1_2_4_5_32PfiiiiiS_iiii,@"STO_CUDA_ENTRY STV_DEFAULT"
_Z28_permutedims_5D_3_1_2_4_5_32PfiiiiiS_iiii:
.text._Z28_permutedims_5D_3_1_2_4_5_32PfiiiiiS_iiii:
        /* <DEDUP_REMOVED lines=36> */
.L_x_352:
        /* <DEDUP_REMOVED lines=179> */
.L_x_353:
        /* <DEDUP_REMOVED lines=9> */
.L_x_1216:


//--------------------- .text._Z28_permutedims_5D_2_5_4_3_1_64PdiiiiiS_iiii --------------------------
	.section	.text._Z28_permutedims_5D_2_5_4_3_1_64PdiiiiiS_iiii,"ax",@progbits
	.align	128
        .global         _Z28_permutedims_5D_2_5_4_3_1_64PdiiiiiS_iiii
        .type           _Z28_permutedims_5D_2_5_4_3_1_64PdiiiiiS_iiii,@function
        .size           _Z28_permutedims_5D_2_5_4_3_1_64PdiiiiiS_iiii,(.L_x_1217 - _Z28_permutedims_5D_2_5_4_3_1_64PdiiiiiS_iiii)
        .other          _Z28_permutedims_5D_2_5_4_3_1_64PdiiiiiS_iiii,@"STO_CUDA_ENTRY STV_DEFAULT"
_Z28_permutedims_5D_2_5_4_3_1_64PdiiiiiS_iiii:
.text._Z28_permutedims_5D_2_5_4_3_1_64PdiiiiiS_iiii:
        /* <DEDUP_REMOVED lines=36> */
.L_x_354:
        /* <DEDUP_REMOVED lines=156> */
[----:B------:R-:W-:Y:S01]  /*0c00*/  LOP3.LUT R20, R20, R3, RZ, 0x3c, !PT ;  /* 0x0000000314147212 */ /* 0x000fe200078e3cff */
[----:B------:R-:W-:Y:S02]  /*0c10*/  IMAD R21, R21, UR7, R18 ;  /* 0x0000000715157c24 */ /* 0x000fe4000f8e0212 */
        /* <DEDUP_REMOVED lines=18> */
.L_x_355:
        /* <DEDUP_REMOVED lines=12> */
.L_x_1217:


//--------------------- .text._Z28_permutedims_5D_2_5_4_3_1_32PfiiiiiS_iiii --------------------------
	.section	.text._Z28_permutedims_5D_2_5_4_3_1_32PfiiiiiS_iiii,"ax",@progbits
	.align	128
        .global         _Z28_permutedims_5D_2_5_4_3_1_32PfiiiiiS_iiii
        .type           _Z28_permutedims_5D_2_5_4_3_1_32PfiiiiiS_iiii,@function
        .size           _Z28_permutedims_5D_2_5_4_3_1_32PfiiiiiS_iiii,(.L_x_1218 - _Z28_permutedims_5D_2_5_4_3_1_32PfiiiiiS_iiii)
        .other          _Z28_permutedims_5D_2_5_4_3_1_32PfiiiiiS_iiii,@"STO_CUDA_ENTRY STV_DEFAULT"
_Z28_permutedims_5D_2_5_4_3_1_32PfiiiiiS_iiii:
.text._Z28_permutedims_5D_2_5_4_3_1_32PfiiiiiS_iiii:
        /* <DEDUP_REMOVED lines=36> */
.L_x_356:
        /* <DEDUP_REMOVED lines=181> */
.L_x_357:
        /* <DEDUP_REMOVED lines=15> */
.L_x_1218:


//--------------------- .text._Z28_permutedims_5D_2_5_4_1_3_64PdiiiiiS_iiii --------------------------
	.section	.text._Z28_permutedims_5D_2_5_4_1_3_64PdiiiiiS_iiii,"ax",@progbits
	.align	128
        .global         _Z28_permutedims_5D_2_5_4_1_3_64PdiiiiiS_iiii
        .type           _Z28_permutedims_5D_2_5_4_1_3_64PdiiiiiS_iiii,@function
        .size           _Z28_permutedims_5D_2_5_4_1_3_64PdiiiiiS_iiii,(.L_x_1219 - _Z28_permutedims_5D_2_5_4_1_3_64PdiiiiiS_iiii)
        .other          _Z28_permutedims_5D_2_5_4_1_3_64PdiiiiiS_iiii,@"STO_CUDA_ENTRY STV_DEFAULT"
_Z28_permutedims_5D_2_5_4_1_3_64PdiiiiiS_iiii:
.text._Z28_permutedims_5D_2_5_4_1_3_64PdiiiiiS_iiii:
        /* <DEDUP_REMOVED lines=36> */
.L_x_358:
        /* <DEDUP_REMOVED lines=176> */
.L_x_359:
        /* <DEDUP_REMOVED lines=12> */
.L_x_1219:


//--------------------- .text._Z28_permutedims_5D_2_5_4_1_3_32PfiiiiiS_iiii --------------------------
	.section	.text._Z28_permutedims_5D_2_5_4_1_3_32PfiiiiiS_iiii,"ax",@progbits
	.align	128
        .global         _Z28_permutedims_5D_2_5_4_1_3_32PfiiiiiS_iiii
        .type           _Z28_permutedims_5D_2_5_4_1_3_32PfiiiiiS_iiii,@function
        .size           _Z28_permutedims_5D_2_5_4_1_3_32PfiiiiiS_iiii,(.L_x_1220 - _Z28_permutedims_5D_2_5_4_1_3_32PfiiiiiS_iiii)
        .other          _Z28_permutedims_5D_2_5_4_1_3_32PfiiiiiS_iiii,@"STO_CUDA_ENTRY STV_DEFAULT"
_Z28_permutedims_5D_2_5_4_1_3_32PfiiiiiS_iiii:
.text._Z28_permutedims_5D_2_5_4_1_3_32PfiiiiiS_iiii:
        /* <DEDUP_REMOVED lines=36> */
.L_x_360:
        /* <DEDUP_REMOVED lines=181> */
.L_x_361:
        /* <DEDUP_REMOVED lines=15> */
.L_x_1220:


//--------------------- .text._Z28_permutedims_5D_2_5_3_4_1_64PdiiiiiS_iiii --------------------------
	.section	.text._Z28_permutedims_5D_2_5_3_4_1_64PdiiiiiS_iiii,"ax",@progbits
	.align	128
        .global         _Z28_permutedims_5D_2_5_3_4_1_64PdiiiiiS_iiii
        .type           _Z28_permutedims_5D_2_5_3_4_1_64PdiiiiiS_iiii,@function
        .size           _Z28_permutedims_5D_2_5_3_4_1_64PdiiiiiS_iiii,(.L_x_1221 - _Z28_permutedims_5D_2_5_3_4_1_64PdiiiiiS_iiii)
        .other          _Z28_permutedims_5D_2_5_3_4_1_64PdiiiiiS_iiii,@"STO_CUDA_ENTRY STV_DEFAULT"
_Z28_permutedims_5D_2_5_3_4_1_64PdiiiiiS_iiii:
.text._Z28_permutedims_5D_2_5_3_4_1_64PdiiiiiS_iiii:
        /* <DEDUP_REMOVED lines=36> */
.L_x_362:
        /* <DEDUP_REMOVED lines=176> */
.L_x_363:
        /* <DEDUP_REMOVED lines=12> */
.L_x_1221:


//--------------------- .text._Z28_permutedims_5D_2_5_3_4_1_32PfiiiiiS_iiii --------------------------
	.section	.text._Z28_permutedims_5D_2_5_3_4_1_32PfiiiiiS_iiii,"ax",@progbits
	.align	128
        .global         _Z28_permutedims_5D_2_5_3_4_1_32PfiiiiiS_iiii
        .type           _Z28_permutedims_5D_2_5_3_4_1_32PfiiiiiS_iiii,@function
        .size           _Z28_permutedims_5D_2_5_3_4_1_32PfiiiiiS_iiii,(.L_x_1222 - _Z28_permutedims_5D_2_5_3_4_1_32PfiiiiiS_iiii)
        .other          _Z28_permutedims_5D_2_5_3_4_1_32PfiiiiiS_iiii,@"STO_CUDA_ENTRY STV_DEFAULT"
_Z28_permutedims_5D_2_5_3_4_1_32PfiiiiiS_iiii:
.text._Z28_permutedims_5D_2_5_3_4_1_32PfiiiiiS_iiii:
        /* <DEDUP_REMOVED lines=36> */
.L_x_364:
        /* <DEDUP_REMOVED lines=181> */
.L_x_365:
        /* <DEDUP_REMOVED lines=15> */
.L_x_1222:


//--------------------- .text._Z28_permutedims_5D_2_5_3_1_4_64PdiiiiiS_iiii --------------------------
	.section	.text._Z28_permutedims_5D_2_5_3_1_4_64PdiiiiiS_iiii,"ax",@progbits
	.align	128
        .global         _Z28_permutedims_5D_2_5_3_1_4_64PdiiiiiS_iiii
        .type           _Z28_permutedims_5D_2_5_3_1_4_64PdiiiiiS_iiii,@function
        .size           _Z28_permutedims_5D_2_5_3_1_4_64PdiiiiiS_iiii,(.L_x_1223 - _Z28_permutedims_5D_2_5_3_1_4_64PdiiiiiS_iiii)
        .other          _Z28_permutedims_5D_2_5_3_1_4_64PdiiiiiS_iiii,@"STO_CUDA_ENTRY STV_DEFAULT"
_Z28_permutedims_5D_2_5_3_1_4_64PdiiiiiS_iiii:
.text._Z28_permutedims_5D_2_5_3_1_4_64PdiiiiiS_iiii:
        /* <DEDUP_REMOVED lines=36> */
.L_x_366:
        /* <DEDUP_REMOVED lines=176> */
.L_x_367:
        /* <DEDUP_REMOVED lines=12> */
.L_x_1223:


//--------------------- .text._Z28_permutedims_5D_2_5_3_1_4_32PfiiiiiS_iiii --------------------------
	.section	.text._Z28_permutedims_5D_2_5_3_1_4_32PfiiiiiS_iiii,"ax",@progbits
	.align	128
        .global         _Z28_permutedims_5D_2_5_3_1_4_32PfiiiiiS_iiii
        .type           _Z28_permutedims_5D_2_5_3_1_4_32PfiiiiiS_iiii,@function
        .size           _Z28_permutedims_5D_2_5_3_1_4_32PfiiiiiS_iiii,(.L_x_1224 - _Z28_permutedims_5D_2_5_3_1_4_32PfiiiiiS_iiii)
        .other          _Z28_permutedims_5D_2_5_3_1_4_32PfiiiiiS_iiii,@"STO_CUDA_ENTRY STV_DEFAULT"
_Z28_permutedims_5D_2_5_3_1_4_32PfiiiiiS_iiii:
.text._Z28_permutedims_5D_2_5_3_1_4_32PfiiiiiS_iiii:
        /* <DEDUP_REMOVED lines=36> */
.L_x_368:
        /* <DEDUP_REMOVED lines=181> */
.L_x_369:
        /* <DEDUP_REMOVED lines=15> */
.L_x_1224:


//--------------------- .text._Z28_permutedims_5D_2_5_1_4_3_64PdiiiiiS_iiii --------------------------
	.section	.text._Z28_permutedims_5D_2_5_1_4_3_64PdiiiiiS_iiii,"ax",@progbits
	.align	128
        .global         _Z28_permutedims_5D_2_5_1_4_3_64PdiiiiiS_iiii
        .type           _Z28_permutedims_5D_2_5_1_4_3_64PdiiiiiS_iiii,@function
        .size           _Z28_permutedims_5D_2_5_1_4_3_64PdiiiiiS_iiii,(.L_x_1225 - _Z28_permutedims_5D_2_5_1_4_3_64PdiiiiiS_iiii)
        .other          _Z28_permutedims_5D_2_5_1_4_3_64PdiiiiiS_iiii,@"STO_CUDA_ENTRY STV_DEFAULT"
_Z28_permutedims_5D_2_5_1_4_3_64PdiiiiiS_iiii:
.text._Z28_permutedims_5D_2_5_1_4_3_64PdiiiiiS_iiii:
        /* <DEDUP_REMOVED lines=36> */
.L_x_370:
        /* <DEDUP_REMOVED lines=176> */
.L_x_371:
        /* <DEDUP_REMOVED lines=12> */
.L_x_1225:


//--------------------- .text._Z28_permutedims_5D_2_5_1_4_3_32PfiiiiiS_iiii --------------------------
	.section	.text._Z28_permutedims_5D_2_5_1_4_3_32PfiiiiiS_iiii,"ax",@progbits
	.align	128
        .global         _Z28_permutedims_5D_2_5_1_4_3_32PfiiiiiS_iiii
        .type           _Z28_permutedims_5D_2_5_1_4_3_32PfiiiiiS_iiii,@function
        .size           _Z28_permutedims_5D_2_5_1_4_3_32PfiiiiiS_iiii,(.L_x_1226 - _Z28_permutedims_5D_2_5_1_4_3_32PfiiiiiS_iiii)
        .other          _Z28_permutedims_5D_2_5_1_4_3_32PfiiiiiS_iiii,@"STO_CUDA_ENTRY STV_DEFAULT"
_Z28_permutedims_5D_2_5_1_4_3_32PfiiiiiS_iiii:
.text._Z28_permutedims_5D_2_5_1_4_3_32PfiiiiiS_iiii:
        /* <DEDUP_REMOVED lines=36> */
.L_x_372:
        /* <DEDUP_REMOVED lines=181> */
.L_x_373:
        /* <DEDUP_REMOVED lines=15> */
.L_x_1226:


//--------------------- .text._Z28_permutedims_5D_2_5_1_3_4_64PdiiiiiS_iiii --------------------------
	.section	.text._Z28_permutedims_5D_2_5_1_3_4_64PdiiiiiS_iiii,"ax",@progbits
	.align	128
        .global         _Z28_permutedims_5D_2_5_1_3_4_64PdiiiiiS_iiii
        .type           _Z28_permutedims_5D_2_5_1_3_4_64PdiiiiiS_iiii,@function
        .size           _Z28_permutedims_5D_2_5_1_3_4_64PdiiiiiS_iiii,(.L_x_1227 - _Z28_permutedims_5D_2_5_1_3_4_64PdiiiiiS_iiii)
        .other          _Z28_permutedims_5D_2_5_1_3_4_64PdiiiiiS_iiii,@"STO_CUDA_ENTRY STV_DEFAULT"
_Z28_permutedims_5D_2_5_1_3_4_64PdiiiiiS_iiii:
.text._Z28_permutedims_5D_2_5_1_3_4_64PdiiiiiS_iiii:
        /* <DEDUP_REMOVED lines=36> */
.L_x_374:
        /* <DEDUP_REMOVED lines=176> */
.L_x_375:
        /* <DEDUP_REMOVED lines=12> */
.L_x_1227:


//--------------------- .text._Z28_permutedims_5D_2_5_1_3_4_32PfiiiiiS_iiii --------------------------
	.section	.text._Z28_permutedims_5D_2_5_1_3_4_32PfiiiiiS_iiii,"ax",@progbits
	.align	128
        .global         _Z28_permutedims_5D_2_5_1_3_4_32PfiiiiiS_iiii
        .type           _Z28_permutedims_5D_2_5_1_3_4_32PfiiiiiS_iiii,@function
        .size           _Z28_permutedims_5D_2_5_1_3_4_32PfiiiiiS_iiii,(.L_x_1228 - _Z28_permutedims_5D_2_5_1_3_4_32PfiiiiiS_iiii)
        .other          _Z28_permutedims_5D_2_5_1_3_4_32PfiiiiiS_iiii,@"STO_CUDA_ENTRY STV_DEFAULT"
_Z28_permutedims_5D_2_5_1_3_4_32PfiiiiiS_iiii:
.text._Z28_permutedims_5D_2_5_1_3_4_32PfiiiiiS_iiii:
        /* <DEDUP_REMOVED lines=36> */
.L_x_376:
        /* <DEDUP_REMOVED lines=181> */
.L_x_377:
        /* <DEDUP_REMOVED lines=15> */
.L_x_1228:


//--------------------- .text._Z28_permutedims_5D_2_4_5_3_1_64PdiiiiiS_iiii --------------------------
	.section	.text._Z28_permutedims_5D_2_4_5_3_1_64PdiiiiiS_iiii,"ax",@progbits
	.align	128
        .global         _Z28_permutedims_5D_2_4_5_3_1_64PdiiiiiS_iiii
        .type           _Z28_permutedims_5D_2_4_5_3_1_64PdiiiiiS_iiii,@function
        .size           _Z28_permutedims_5D_2_4_5_3_1_64PdiiiiiS_iiii,(.L_x_1229 - _Z28_permutedims_5D_2_4_5_3_1_64PdiiiiiS_iiii)
        .other          _Z28_permutedims_5D_2_4_5_3_1_64PdiiiiiS_iiii,@"STO_CUDA_ENTRY STV_DEFAULT"
_Z28_permutedims_5D_2_4_5_3_1_64PdiiiiiS_iiii:
.text._Z28_permutedims_5D_2_4_5_3_1_64PdiiiiiS_iiii:
        /* <DEDUP_REMOVED lines=36> */
.L_x_378:
        /* <DEDUP_REMOVED lines=182> */
.L_x_379:
        /* <DEDUP_REMOVED lines=14> */
.L_x_1229:


//--------------------- .text._Z28_permutedims_5D_2_4_5_3_1_32PfiiiiiS_iiii --------------------------
	.section	.text._Z28_permutedims_5D_2_4_5_3_1_32PfiiiiiS_iiii,"ax",@progbits
	.align	128
        .global         _Z28_permutedims_5D_2_4_5_3_1_32PfiiiiiS_iiii
        .type           _Z28_permutedims_5D_2_4_5_3_1_32PfiiiiiS_iiii,@function
        .size           _Z28_permutedims_5D_2_4_5_3_1_32PfiiiiiS_iiii,(.L_x_1230 - _Z28_permutedims_5D_2_4_5_3_1_32PfiiiiiS_iiii)
        .other          _Z28_permutedims_5D_2_4_5_3_1_32PfiiiiiS_iiii,@"STO_CUDA_ENTRY STV_DEFAULT"
_Z28_permutedims_5D_2_4_5_3_1_32PfiiiiiS_iiii:
.text._Z28_permutedims_5D_2_4_5_3_1_32PfiiiiiS_iiii:
        /* <DEDUP_REMOVED lines=36> */
.L_x_380:
        /* <DEDUP_REMOVED lines=182> */
.L_x_381:
        /* <DEDUP_REMOVED lines=14> */
.L_x_1230:


//--------------------- .text._Z28_permutedims_5D_2_4_5_1_3_64PdiiiiiS_iiii --------------------------
	.section	.text._Z28_permutedims_5D_2_4_5_1_3_64PdiiiiiS_iiii,"ax",@progbits
	.align	128
        .global         _Z28_permutedims_5D_2_4_5_1_3_64PdiiiiiS_iiii
        .type           _Z28_permutedims_5D_2_4_5_1_3_64PdiiiiiS_iiii,@function
        .size           _Z28_permutedims_5D_2_4_5_1_3_64PdiiiiiS_iiii,(.L_x_1231 - _Z28_permutedims_5D_2_4_5_1_3_64PdiiiiiS_iiii)
        .other          _Z28_permutedims_5D_2_4_5_1_3_64PdiiiiiS_iiii,@"STO_CUDA_ENTRY STV_DEFAULT"
_Z28_permutedims_5D_2_4_5_1_3_64PdiiiiiS_iiii:
.text._Z28_permutedims_5D_2_4_5_1_3_64PdiiiiiS_iiii:
        /* <DEDUP_REMOVED lines=36> */
.L_x_382:
        /* <DEDUP_REMOVED lines=179> */
.L_x_383:
        /* <DEDUP_REMOVED lines=9> */
.L_x_1231:


//--------------------- .text._Z28_permutedims_5D_2_4_5_1_3_32PfiiiiiS_iiii --------------------------
	.section	.text._Z28_permutedims_5D_2_4_5_1_3_32PfiiiiiS_iiii,"ax",@progbits
	.align	128
        .global         _Z28_permutedims_5D_2_4_5_1_3_32PfiiiiiS_iiii
        .type           _Z28_permutedims_5D_2_4_5_1_3_32PfiiiiiS_iiii,@function
        .size           _Z28_permutedims_5D_2_4_5_1_3_32PfiiiiiS_iiii,(.L_x_1232 - _Z28_permutedims_5D_2_4_5_1_3_32PfiiiiiS_iiii)
        .other          _Z28_permutedims_5D_2_4_5_1_3_32PfiiiiiS_iiii,@"STO_CUDA_ENTRY STV_DEFAULT"
_Z28_permutedims_5D_2_4_5_1_3_32PfiiiiiS_iiii:
.text._Z28_permutedims_5D_2_4_5_1_3_32PfiiiiiS_iiii:
        /* <DEDUP_REMOVED lines=36> */
.L_x_384:
        /* <DEDUP_REMOVED lines=177> */
.L_x_385:
        /* <DEDUP_REMOVED lines=11> */
.L_x_1232:


//--------------------- .text._Z28_permutedims_5D_2_4_3_5_1_64PdiiiiiS_iiii --------------------------
	.section	.text._Z28_permutedims_5D_2_4_3_5_1_64PdiiiiiS_iiii,"ax",@progbits
	.align	128
        .global         _Z28_permutedims_5D_2_4_3_5_1_64PdiiiiiS_iiii
        .type           _Z28_permutedims_5D_2_4_3_5_1_64PdiiiiiS_iiii,@function
        .size           _Z28_permutedims_5D_2_4_3_5_1_64PdiiiiiS_iiii,(.L_x_1233 - _Z28_permutedims_5D_2_4_3_5_1_64PdiiiiiS_iiii)
        .other          _Z28_permutedims_5D_2_4_3_5_1_64PdiiiiiS_iiii,@"STO_CUDA_ENTRY STV_DEFAULT"
_Z28_permutedims_5D_2_4_3_5_1_64PdiiiiiS_iiii:
.text._Z28_permutedims_5D_2_4_3_5_1_64PdiiiiiS_iiii:
        /* <DEDUP_REMOVED lines=36> */
.L_x_386:
        /* <DEDUP_REMOVED lines=181> */
.L_x_387:
        /* <DEDUP_REMOVED lines=15> */
.L_x_1233:


//--------------------- .text._Z28_permutedims_5D_2_4_3_5_1_32PfiiiiiS_iiii --------------------------
	.section	.text._Z28_permutedims_5D_2_4_3_5_1_32PfiiiiiS_iiii,"ax",@progbits
	.align	128
        .global         _Z28_permutedims_5D_2_4_3_5_1_32PfiiiiiS_iiii
        .type           _Z28_permutedims_5D_2_4_3_5_1_32PfiiiiiS_iiii,@function
        .size           _Z28_permutedims_5D_2_4_3_5_1_32PfiiiiiS_iiii,(.L_x_1234 - _Z28_permutedims_5D_2_4_3_5_1_32PfiiiiiS_iiii)
        .other          _Z28_permutedims_5D_2_4_3_5_1_32PfiiiiiS_iiii,@"STO_CUDA_ENTRY STV_DEFAULT"
_Z28_permutedims_5D_2_4_3_5_1_32PfiiiiiS_iiii:
.text._Z28_permutedims_5D_2_4_3_5_1_32PfiiiiiS_iiii:
        /* <DEDUP_REMOVED lines=36> */
.L_x_388:
        /* <DEDUP_REMOVED lines=181> */
.L_x_389:
        /* <DEDUP_REMOVED lines=15> */
.L_x_1234:


//--------------------- .text._Z28_permutedims_5D_2_4_3_1_5_64PdiiiiiS_iiii --------------------------
	.section	.text._Z28_permutedims_5D_2_4_3_1_5_64PdiiiiiS_iiii,"ax",@progbits
	.align	128
        .global         _Z28_permutedims_5D_2_4_3_1_5_64PdiiiiiS_iiii
        .type           _Z28_permutedims_5D_2_4_3_1_5_64PdiiiiiS_iiii,@function
        .size           _Z28_permutedims_5D_2_4_3_1_5_64PdiiiiiS_iiii,(.L_x_1235 - _Z28_permutedims_5D_2_4_3_1_5_64PdiiiiiS_iiii)
        .other          _Z28_permutedims_5D_2_4_3_1_5_64PdiiiiiS_iiii,@"STO_CUDA_ENTRY STV_DEFAULT"
_Z28_permutedims_5D_2_4_3_1_5_64PdiiiiiS_iiii:
.text._Z28_permutedims_5D_2_4_3_1_5_64PdiiiiiS_iiii:
        /* <DEDUP_REMOVED lines=36> */
.L_x_390:
        /* <DEDUP_REMOVED lines=181> */
.L_x_391:
        /* <DEDUP_REMOVED lines=15> */
.L_x_1235:


//--------------------- .text._Z28_permutedims_5D_2_4_3_1_5_32PfiiiiiS_iiii --------------------------
	.section	.text._Z28_permutedims_5D_2_4_3_1_5_32PfiiiiiS_iiii,"ax",@progbits
	.align	128
        .global         _Z28_permutedims_5D_2_4_3_1_5_32PfiiiiiS_iiii
        .type           _Z28_permutedims_5D_2_4_3_1_5_32PfiiiiiS_iiii,@function
        .size           _Z28_permutedims_5D_2_4_3_1_5_32PfiiiiiS_iiii,(.L_x_1236 - _Z28_permutedims_5D_2_4_3_1_5_32PfiiiiiS_iiii)
        .other          _Z28_permutedims_5D_2_4_3_1_5_32PfiiiiiS_iiii,@"STO_CUDA_ENTRY STV_DEFAULT"
_Z28_permutedims_5D_2_4_3_1_5_32PfiiiiiS_iiii:
.text._Z28_permutedims_5D_2_4_3_1_5_32PfiiiiiS_iiii:
        /* <DEDUP_REMOVED lines=36> */
.L_x_392:
        /* <DEDUP_REMOVED lines=181> */
.L_x_393:
        /* <DEDUP_REMOVED lines=15> */
.L_x_1236:


//--------------------- .text._Z28_permutedims_5D_2_4_1_5_3_64PdiiiiiS_iiii --------------------------
	.section	.text._Z28_permutedims_5D_2_4_1_5_3_64PdiiiiiS_iiii,"ax",@progbits
	.align	128
        .global         _Z28_permutedims_5D_2_4_1_5_3_64PdiiiiiS_iiii
        .type           _Z28_permutedims_5D_2_4_1_5_3_64PdiiiiiS_iiii,@function
        .size           _Z28_permutedims_5D_2_4_1_5_3_64PdiiiiiS_iiii,(.L_x_1237 - _Z28_permutedims_5D_2_4_1_5_3_64PdiiiiiS_iiii)
        .other          _Z28_permutedims_5D_2_4_1_5_3_64PdiiiiiS_iiii,@"STO_CUDA_ENTRY STV_DEFAULT"
_Z28_permutedims_5D_2_4_1_5_3_64PdiiiiiS_iiii:
.text._Z28_permutedims_5D_2_4_1_5_3_64PdiiiiiS_iiii:
        /* <DEDUP_REMOVED lines=36> */
.L_x_394:
        /* <DEDUP_REMOVED lines=181> */
.L_x_395:
        /* <DEDUP_REMOVED lines=15> */
.L_x_1237:


//--------------------- .text._Z28_permutedims_5D_2_4_1_5_3_32PfiiiiiS_iiii --------------------------
	.section	.text._Z28_permutedims_5D_2_4_1_5_3_32PfiiiiiS_iiii,"ax",@progbits
	.align	128
        .global         _Z28_permutedims_5D_2_4_1_5_3_32PfiiiiiS_iiii
        .type           _Z28_permutedims_5D_2_4_1_5_3_32PfiiiiiS_iiii,@function
        .size           _Z28_permutedims_5D_2_4_1_5_3_32PfiiiiiS_iiii,(.L_x_1238 - _Z28_permutedims_5D_2_4_1_5_3_32PfiiiiiS_iiii)
        .other          _Z28_permutedims_5D_2_4_1_5_3_32PfiiiiiS_iiii,@"STO_CUDA_ENTRY STV_DEFAULT"
_Z28_permutedims_5D_2_4_1_5_3_32PfiiiiiS_iiii:
.text._Z28_permutedims_5D_2_4_1_5_3_32PfiiiiiS_iiii:
        /* <DEDUP_REMOVED lines=36> */
.L_x_396:
        /* <DEDUP_REMOVED lines=181> */
.L_x_397:
        /* <DEDUP_REMOVED lines=15> */
.L_x_1238:


//--------------------- .text._Z28_permutedims_5D_2_4_1_3_5_64PdiiiiiS_iiii --------------------------
	.section	.text._Z28_permutedims_5D_2_4_1_3_5_64PdiiiiiS_iiii,"ax",@progbits
	.align	128
        .global         _Z28_permutedims_5D_2_4_1_3_5_64PdiiiiiS_iiii
        .type           _Z28_permutedims_5D_2_4_1_3_5_64PdiiiiiS_iiii,@function
        .size           _Z28_permutedims_5D_2_4_1_3_5_64PdiiiiiS_iiii,(.L_x_1239 - _Z28_permutedims_5D_2_4_1_3_5_64PdiiiiiS_iiii)
        .other          _Z28_permutedims_5D_2_4_1_3_5_64PdiiiiiS_iiii,@"STO_CUDA_ENTRY STV_DEFAULT"
_Z28_permutedims_5D_2_4_1_3_5_64PdiiiiiS_iiii:
.text._Z28_permutedims_5D_2_4_1_3_5_64PdiiiiiS_iiii:
        /* <DEDUP_REMOVED lines=36> */
.L_x_398:
        /* <DEDUP_REMOVED lines=181> */
.L_x_399:
        /* <DEDUP_REMOVED lines=15> */
.L_x_1239:


//--------------------- .text._Z28_permutedims_5D_2_4_1_3_5_32PfiiiiiS_iiii --------------------------
	.section	.text._Z28_permutedims_5D_2_4_1_3_5_32PfiiiiiS_iiii,"ax",@progbits
	.align	128
        .global         _Z28_permutedims_5D_2_4_1_3_5_32PfiiiiiS_iiii
        .type           _Z28_permutedims_5D_2_4_1_3_5_32PfiiiiiS_iiii,@function
        .size           _Z28_permutedims_5D_2_4_1_3_5_32PfiiiiiS_iiii,(.L_x_1240 - _Z28_permutedims_5D_2_4_1_3_5_32PfiiiiiS_iiii)
        .other          _Z28_permutedims_5D_2_4_1_3_5_32PfiiiiiS_iiii,@"STO_CUDA_ENTRY STV_DEFAULT"
_Z28_permutedims_5D_2_4_1_3_5_32PfiiiiiS_iiii:
.text._Z28_permutedims_5D_2_4_1_3_5_32PfiiiiiS_iiii:
        /* <DEDUP_REMOVED lines=36> */
.L_x_400:
        /* <DEDUP_REMOVED lines=181> */
.L_x_401:
        /* <DEDUP_REMOVED lines=15> */
.L_x_1240:


//--------------------- .text._Z28_permutedims_5D_2_3_5_4_1_64PdiiiiiS_iiii --------------------------
	.section	.text._Z28_permutedims_5D_2_3_5_4_1_64PdiiiiiS_iiii,"ax",@progbits
	.align	128
        .global         _Z28_permutedims_5D_2_3_5_4_1_64PdiiiiiS_iiii
        .type           _Z28_permutedims_5D_2_3_5_4_1_64PdiiiiiS_iiii,@function
        .size           _Z28_permutedims_5D_2_3_5_4_1_64PdiiiiiS_iiii,(.L_x_1241 - _Z28_permutedims_5D_2_3_5_4_1_64PdiiiiiS_iiii)
        .other          _Z28_permutedims_5D_2_3_5_4_1_64PdiiiiiS_iiii,@"STO_CUDA_ENTRY STV_DEFAULT"
_Z28_permutedims_5D_2_3_5_4_1_64PdiiiiiS_iiii:
.text._Z28_permutedims_5D_2_3_5_4_1_64PdiiiiiS_iiii:
        /* <DEDUP_REMOVED lines=36> */
.L_x_402:
        /* <DEDUP_REMOVED lines=179> */
.L_x_403:
        /* <DEDUP_REMOVED lines=9> */
.L_x_1241:


//--------------------- .text._Z28_permutedims_5D_2_3_5_4_1_32PfiiiiiS_iiii --------------------------
	.section	.text._Z28_permutedims_5D_2_3_5_4_1_32PfiiiiiS_iiii,"ax",@progbits
	.align	128
        .global         _Z28_permutedims_5D_2_3_5_4_1_32PfiiiiiS_iiii
        .type           _Z28_permutedims_5D_2_3_5_4_1_32PfiiiiiS_iiii,@function
        .size           _Z28_permutedims_5D_2_3_5_4_1_32PfiiiiiS_iiii,(.L_x_1242 - _Z28_permutedims_5D_2_3_5_4_1_32PfiiiiiS_iiii)
        .other          _Z28_permutedims_5D_2_3_5_4_1_32PfiiiiiS_iiii,@"STO_CUDA_ENTRY STV_DEFAULT"
_Z28_permutedims_5D_2_3_5_4_1_32PfiiiiiS_iiii:
.text._Z28_permutedims_5D_2_3_5_4_1_32PfiiiiiS_iiii:
        /* <DEDUP_REMOVED lines=36> */
.L_x_404:
        /* <DEDUP_REMOVED lines=177> */
.L_x_405:
        /* <DEDUP_REMOVED lines=11> */
.L_x_1242:


//--------------------- .text._Z28_permutedims_5D_2_3_5_1_4_64PdiiiiiS_iiii --------------------------
	.section	.text._Z28_permutedims_5D_2_3_5_1_4_64PdiiiiiS_iiii,"ax",@progbits
	.align	128
        .global         _Z28_permutedims_5D_2_3_5_1_4_64PdiiiiiS_iiii
        .type           _Z28_permutedims_5D_2_3_5_1_4_64PdiiiiiS_iiii,@function
        .size           _Z28_permutedims_5D_2_3_5_1_4_64PdiiiiiS_iiii,(.L_x_1243 - _Z28_permutedims_5D_2_3_5_1_4_64PdiiiiiS_iiii)
        .other          _Z28_permutedims_5D_2_3_5_1_4_64PdiiiiiS_iiii,@"STO_CUDA_ENTRY STV_DEFAULT"
_Z28_permutedims_5D_2_3_5_1_4_64PdiiiiiS_iiii:
.text._Z28_permutedims_5D_2_3_5_1_4_64PdiiiiiS_iiii:
        /* <DEDUP_REMOVED lines=36> */
.L_x_406:
        /* <DEDUP_REMOVED lines=179> */
.L_x_407:
        /* <DEDUP_REMOVED lines=9> */
.L_x_1243:


//--------------------- .text._Z28_permutedims_5D_2_3_5_1_4_32PfiiiiiS_iiii --------------------------
	.section	.text._Z28_permutedims_5D_2_3_5_1_4_32PfiiiiiS_iiii,"ax",@progbits
	.align	128
        .global         _Z28_permutedims_5D_2_3_5_1_4_32PfiiiiiS_iiii
        .type           _Z28_permutedims_5D_2_3_5_1_4_32PfiiiiiS_iiii,@function
        .size           _Z28_permutedims_5D_2_3_5_1_4_32PfiiiiiS_iiii,(.L_x_1244 - _Z28_permutedims_5D_2_3_5_1_4_32PfiiiiiS_iiii)
        .other          _Z28_permutedims_5D_2_3_5_1_4_32PfiiiiiS_iiii,@"STO_CUDA_ENTRY STV_DEFAULT"
_Z28_permutedims_5D_2_3_5_1_4_32PfiiiiiS_iiii:
.text._Z28_permutedims_5D_2_3_5_1_4_32PfiiiiiS_iiii:
        /* <DEDUP_REMOVED lines=36> */
.L_x_408:
        /* <DEDUP_REMOVED lines=177> */
.L_x_409:
        /* <DEDUP_REMOVED lines=11> */
.L_x_1244:


//--------------------- .text._Z28_permutedims_5D_2_3_4_5_1_64PdiiiiiS_iiii --------------------------
	.section	.text._Z28_permutedims_5D_2_3_4_5_1_64PdiiiiiS_iiii,"ax",@progbits
	.align	128
        .global         _Z28_permutedims_5D_2_3_4_5_1_64PdiiiiiS_iiii
        .type           _Z28_permutedims_5D_2_3_4_5_1_64PdiiiiiS_iiii,@function
        .size           _Z28_permutedims_5D_2_3_4_5_1_64PdiiiiiS_iiii,(.L_x_1245 - _Z28_permutedims_5D_2_3_4_5_1_64PdiiiiiS_iiii)
        .other          _Z28_permutedims_5D_2_3_4_5_1_64PdiiiiiS_iiii,@"STO_CUDA_ENTRY STV_DEFAULT"
_Z28_permutedims_5D_2_3_4_5_1_64PdiiiiiS_iiii:
.text._Z28_permutedims_5D_2_3_4_5_1_64PdiiiiiS_iiii:
        /* <DEDUP_REMOVED lines=36> */
.L_x_410:
        /* <DEDUP_REMOVED lines=181> */
.L_x_411:
        /* <DEDUP_REMOVED lines=15> */
.L_x_1245:


//--------------------- .text._Z28_permutedims_5D_2_3_4_5_1_32PfiiiiiS_iiii --------------------------
	.section	.text._Z28_permutedims_5D_2_3_4_5_1_32PfiiiiiS_iiii,"ax",@progbits
	.align	128
        .global         _Z28_permutedims_5D_2_3_4_5_1_32PfiiiiiS_iiii
        .type           _Z28_permutedims_5D_2_3_4_5_1_32PfiiiiiS_iiii,@function
        .size           _Z28_permutedims_5D_2_3_4_5_1_32PfiiiiiS_iiii,(.L_x_1246 - _Z28_permutedims_5D_2_3_4_5_1_32PfiiiiiS_iiii)
        .other          _Z28_permutedims_5D_2_3_4_5_1_32PfiiiiiS_iiii,@"STO_CUDA_ENTRY STV_DEFAULT"
_Z28_permutedims_5D_2_3_4_5_1_32PfiiiiiS_iiii:
.text._Z28_permutedims_5D_2_3_4_5_1_32PfiiiiiS_iiii:
        /* <DEDUP_REMOVED lines=36> */
.L_x_412:
        /* <DEDUP_REMOVED lines=181> */
.L_x_413:
        /* <DEDUP_REMOVED lines=15> */
.L_x_1246:


//--------------------- .text._Z28_permutedims_5D_2_3_4_1_5_64PdiiiiiS_iiii --------------------------
	.section	.text._Z28_permutedims_5D_2_3_4_1_5_64PdiiiiiS_iiii,"ax",@progbits
	.align	128
        .global         _Z28_permutedims_5D_2_3_4_1_5_64PdiiiiiS_iiii
        .type           _Z28_permutedims_5D_2_3_4_1_5_64PdiiiiiS_iiii,@function
        .size           _Z28_permutedims_5D_2_3_4_1_5_64PdiiiiiS_iiii,(.L_x_1247 - _Z28_permutedims_5D_2_3_4_1_5_64PdiiiiiS_iiii)
        .other          _Z28_permutedims_5D_2_3_4_1_5_64PdiiiiiS_iiii,@"STO_CUDA_ENTRY STV_DEFAULT"
_Z28_permutedims_5D_2_3_4_1_5_64PdiiiiiS_iiii:
.text._Z28_permutedims_5D_2_3_4_1_5_64PdiiiiiS_iiii:
        /* <DEDUP_REMOVED lines=36> */
.L_x_414:
        /* <DEDUP_REMOVED lines=181> */
.L_x_415:
        /* <DEDUP_REMOVED lines=15> */
.L_x_1247:


//--------------------- .text._Z28_permutedims_5D_2_3_4_1_5_32PfiiiiiS_iiii --------------------------
	.section	.text._Z28_permutedims_5D_2_3_4_1_5_32PfiiiiiS_iiii,"ax",@progbits
	.align	128
        .global         _Z28_permutedims_5D_2_3_4_1_5_32PfiiiiiS_iiii
        .type           _Z28_permutedims_5D_2_3_4_1_5_32PfiiiiiS_iiii,@function
        .size           _Z28_permutedims_5D_2_3_4_1_5_32PfiiiiiS_iiii,(.L_x_1248 - _Z28_permutedims_5D_2_3_4_1_5_32PfiiiiiS_iiii)
        .other          _Z28_permutedims_5D_2_3_4_1_5_32PfiiiiiS_iiii,@"STO_CUDA_ENTRY STV_DEFAULT"
_Z28_permutedims_5D_2_3_4_1_5_32PfiiiiiS_iiii:
.text._Z28_permutedims_5D_2_3_4_1_5_32PfiiiiiS_iiii:
        /* <DEDUP_REMOVED lines=36> */
.L_x_416:
        /* <DEDUP_REMOVED lines=181> */
.L_x_417:
        /* <DEDUP_REMOVED lines=15> */
.L_x_1248:


//--------------------- .text._Z28_permutedims_5D_2_3_1_5_4_64PdiiiiiS_iiii --------------------------
	.section	.text._Z28_permutedims_5D_2_3_1_5_4_64PdiiiiiS_iiii,"ax",@progbits
	.align	128
        .global         _Z28_permutedims_5D_2_3_1_5_4_64PdiiiiiS_iiii
        .type           _Z28_permutedims_5D_2_3_1_5_4_64PdiiiiiS_iiii,@function
        .size           _Z28_permutedims_5D_2_3_1_5_4_64PdiiiiiS_iiii,(.L_x_1249 - _Z28_permutedims_5D_2_3_1_5_4_64PdiiiiiS_iiii)
        .other          _Z28_permutedims_5D_2_3_1_5_4_64PdiiiiiS_iiii,@"STO_CUDA_ENTRY STV_DEFAULT"
_Z28_permutedims_5D_2_3_1_5_4_64PdiiiiiS_iiii:
.text._Z28_permutedims_5D_2_3_1_5_4_64PdiiiiiS_iiii:
        /* <DEDUP_REMOVED lines=36> */
.L_x_418:
        /* <DEDUP_REMOVED lines=179> */
.L_x_419:
        /* <DEDUP_REMOVED lines=9> */
.L_x_1249:


//--------------------- .text._Z28_permutedims_5D_2_3_1_5_4_32PfiiiiiS_iiii --------------------------
	.section	.text._Z28_permutedims_5D_2_3_1_5_4_32PfiiiiiS_iiii,"ax",@progbits
	.align	128
        .global         _Z28_permutedims_5D_2_3_1_5_4_32PfiiiiiS_iiii
        .type           _Z28_permutedims_5D_2_3_1_5_4_32PfiiiiiS_iiii,@function
        .size           _Z28_permutedims_5D_2_3_1_5_4_32PfiiiiiS_iiii,(.L_x_1250 - _Z28_permutedims_5D_2_3_1_5_4_32PfiiiiiS_iiii)
        .other          _Z28_permutedims_5D_2_3_1_5_4_32PfiiiiiS_iiii,@"STO_CUDA_ENTRY STV_DEFAULT"
_Z28_permutedims_5D_2_3_1_5_4_32PfiiiiiS_iiii:
.text._Z28_permutedims_5D_2_3_1_5_4_32PfiiiiiS_iiii:
        /* <DEDUP_REMOVED lines=36> */
.L_x_420:
        /* <DEDUP_REMOVED lines=177> */
.L_x_421:
        /* <DEDUP_REMOVED lines=11> */
.L_x_1250:


//--------------------- .text._Z28_permutedims_5D_2_3_1_4_5_64PdiiiiiS_iiii --------------------------
	.section	.text._Z28_permutedims_5D_2_3_1_4_5_64PdiiiiiS_iiii,"ax",@progbits
	.align	128
        .global         _Z28_permutedims_5D_2_3_1_4_5_64PdiiiiiS_iiii
        .type           _Z28_permutedims_5D_2_3_1_4_5_64PdiiiiiS_iiii,@function
        .size           _Z28_permutedims_5D_2_3_1_4_5_64PdiiiiiS_iiii,(.L_x_1251 - _Z28_permutedims_5D_2_3_1_4_5_64PdiiiiiS_iiii)
        .other          _Z28_permutedims_5D_2_3_1_4_5_64PdiiiiiS_iiii,@"STO_CUDA_ENTRY STV_DEFAULT"
_Z28_permutedims_5D_2_3_1_4_5_64PdiiiiiS_iiii:
.text._Z28_permutedims_5D_2_3_1_4_5_64PdiiiiiS_iiii:
        /* <DEDUP_REMOVED lines=36> */
.L_x_422:
        /* <DEDUP_REMOVED lines=181> */
.L_x_423:
        /* <DEDUP_REMOVED lines=15> */
.L_x_1251:


//--------------------- .text._Z28_permutedims_5D_2_3_1_4_5_32PfiiiiiS_iiii --------------------------
	.section	.text._Z28_permutedims_5D_2_3_1_4_5_32PfiiiiiS_iiii,"ax",@progbits
	.align	128
        .global         _Z28_permutedims_5D_2_3_1_4_5_32PfiiiiiS_iiii
        .type           _Z28_permutedims_5D_2_3_1_4_5_32PfiiiiiS_iiii,@function
        .size           _Z28_permutedims_5D_2_3_1_4_5_32PfiiiiiS_iiii,(.L_x_1252 - _Z28_permutedims_5D_2_3_1_4_5_32PfiiiiiS_iiii)
        .other          _Z28_permutedims_5D_2_3_1_4_5_32PfiiiiiS_iiii,@"STO_CUDA_ENTRY STV_DEFAULT"
_Z28_permutedims_5D_2_3_1_4_5_32PfiiiiiS_iiii:
.text._Z28_permutedims_5D_2_3_1_4_5_32PfiiiiiS_iiii:
        /* <DEDUP_REMOVED lines=36> */
.L_x_424:
        /* <DEDUP_REMOVED lines=181> */
.L_x_425:
        /* <DEDUP_REMOVED lines=15> */
.L_x_1252:


//--------------------- .text._Z28_permutedims_5D_2_1_5_4_3_64PdiiiiiS_iiii --------------------------
	.section	.text._Z28_permutedims_5D_2_1_5_4_3_64PdiiiiiS_iiii,"ax",@progbits
	.align	128
        .global         _Z28_permutedims_5D_2_1_5_4_3_64PdiiiiiS_iiii
        .type           _Z28_permutedims_5D_2_1_5_4_3_64PdiiiiiS_iiii,@function
        .size           _Z28_permutedims_5D_2_1_5_4_3_64PdiiiiiS_iiii,(.L_x_1253 - _Z28_permutedims_5D_2_1_5_4_3_64PdiiiiiS_iiii)
        .other          _Z28_permutedims_5D_2_1_5_4_3_64PdiiiiiS_iiii,@"STO_CUDA_ENTRY STV_DEFAULT"
_Z28_permutedims_5D_2_1_5_4_3_64PdiiiiiS_iiii:
.text._Z28_permutedims_5D_2_1_5_4_3_64PdiiiiiS_iiii:
        /* <DEDUP_REMOVED lines=36> */
.L_x_426:
        /* <DEDUP_REMOVED lines=179> */
.L_x_427:
        /* <DEDUP_REMOVED lines=9> */
.L_x_1253:


//--------------------- .text._Z28_permutedims_5D_2_1_5_4_3_32PfiiiiiS_iiii --------------------------
	.section	.text._Z28_permutedims_5D_2_1_5_4_3_32PfiiiiiS_iiii,"ax",@progbits
	.align	128
        .global         _Z28_permutedims_5D_2_1_5_4_3_32PfiiiiiS_iiii
        .type           _Z28_permutedims_5D_2_1_5_4_3_32PfiiiiiS_iiii,@function
        .size           _Z28_permutedims_5D_2_1_5_4_3_32PfiiiiiS_iiii,(.L_x_1254 - _Z28_permutedims_5D_2_1_5_4_3_32PfiiiiiS_iiii)
        .other          _Z28_permutedims_5D_2_1_5_4_3_32PfiiiiiS_iiii,@"STO_CUDA_ENTRY STV_DEFAULT"
_Z28_permutedims_5D_2_1_5_4_3_32PfiiiiiS_iiii:
.text._Z28_permutedims_5D_2_1_5_4_3_32PfiiiiiS_iiii:
        /* <DEDUP_REMOVED lines=36> */
.L_x_428:
        /* <DEDUP_REMOVED lines=179> */
.L_x_429:
        /* <DEDUP_REMOVED lines=9> */
.L_x_1254:


//--------------------- .text._Z28_permutedims_5D_2_1_5_3_4_64PdiiiiiS_iiii --------------------------
	.section	.text._Z28_permutedims_5D_2_1_5_3_4_64PdiiiiiS_iiii,"ax",@progbits
	.align	128
        .global         _Z28_permutedims_5D_2_1_5_3_4_64PdiiiiiS_iiii
        .type           _Z28_permutedims_5D_2_1_5_3_4_64PdiiiiiS_iiii,@function
        .size           _Z28_permutedims_5D_2_1_5_3_4_64PdiiiiiS_iiii,(.L_x_1255 - _Z28_permutedims_5D_2_1_5_3_4_64PdiiiiiS_iiii)
        .other          _Z28_permutedims_5D_2_1_5_3_4_64PdiiiiiS_iiii,@"STO_CUDA_ENTRY STV_DEFAULT"
_Z28_permutedims_5D_2_1_5_3_4_64PdiiiiiS_iiii:
.text._Z28_permutedims_5D_2_1_5_3_4_64PdiiiiiS_iiii:
        /* <DEDUP_REMOVED lines=36> */
.L_x_430:
        /* <DEDUP_REMOVED lines=179> */
.L_x_431:
        /* <DEDUP_REMOVED lines=9> */
.L_x_1255:


//--------------------- .text._Z28_permutedims_5D_2_1_5_3_4_32PfiiiiiS_iiii --------------------------
	.section	.text._Z28_permutedims_5D_2_1_5_3_4_32PfiiiiiS_iiii,"ax",@progbits
	.align	128
        .global         _Z28_permutedims_5D_2_1_5_3_4_32PfiiiiiS_iiii
        .type           _Z28_permutedims_5D_2_1_5_3_4_32PfiiiiiS_iiii,@function
        .size           _Z28_permutedims_5D_2_1_5_3_4_32PfiiiiiS_iiii,(.L_x_1256 - _Z28_permutedims_5D_2_1_5_3_4_32PfiiiiiS_iiii)
        .other          _Z28_permutedims_5D_2_1_5_3_4_32PfiiiiiS_iiii,@"STO_CUDA_ENTRY STV_DEFAULT"
_Z28_permutedims_5D_2_1_5_3_4_32PfiiiiiS_iiii:
.text._Z28_permutedims_5D_2_1_5_3_4_32PfiiiiiS_iiii:
        /* <DEDUP_REMOVED lines=36> */
.L_x_432:
        /* <DEDUP_REMOVED lines=179> */
.L_x_433:
        /* <DEDUP_REMOVED lines=9> */
.L_x_1256:


//--------------------- .text._Z28_permutedims_5D_2_1_4_5_3_64PdiiiiiS_iiii --------------------------
	.section	.text._Z28_permutedims_5D_2_1_4_5_3_64PdiiiiiS_iiii,"ax",@progbits
	.align	128
        .global         _Z28_permutedims_5D_2_1_4_5_3_64PdiiiiiS_iiii
        .type           _Z28_permutedims_5D_2_1_4_5_3_64PdiiiiiS_iiii,@function
        .size           _Z28_permutedims_5D_2_1_4_5_3_64PdiiiiiS_iiii,(.L_x_1257 - _Z28_permutedims_5D_2_1_4_5_3_64PdiiiiiS_iiii)
        .other          _Z28_permutedims_5D_2_1_4_5_3_64PdiiiiiS_iiii,@"STO_CUDA_ENTRY STV_DEFAULT"
_Z28_permutedims_5D_2_1_4_5_3_64PdiiiiiS_iiii:
.text._Z28_permutedims_5D_2_1_4_5_3_64PdiiiiiS_iiii:
        /* <DEDUP_REMOVED lines=36> */
.L_x_434:
        /* <DEDUP_REMOVED lines=181> */
.L_x_435:
        /* <DEDUP_REMOVED lines=15> */
.L_x_1257:


//--------------------- .text._Z28_permutedims_5D_2_1_4_5_3_32PfiiiiiS_iiii --------------------------
	.section	.text._Z28_permutedims_5D_2_1_4_5_3_32PfiiiiiS_iiii,"ax",@progbits
	.align	128
        .global         _Z28_permutedims_5D_2_1_4_5_3_32PfiiiiiS_iiii
        .type           _Z28_permutedims_5D_2_1_4_5_3_32PfiiiiiS_iiii,@function
        .size           _Z28_permutedims_5D_2_1_4_5_3_32PfiiiiiS_iiii,(.L_x_1258 - _Z28_permutedims_5D_2_1_4_5_3_32PfiiiiiS_iiii)
        .other          _Z28_permutedims_5D_2_1_4_5_3_32PfiiiiiS_iiii,@"STO_CUDA_ENTRY STV_DEFAULT"
_Z28_permutedims_5D_2_1_4_5_3_32PfiiiiiS_iiii:
.text._Z28_permutedims_5D_2_1_4_5_3_32PfiiiiiS_iiii:
        /* <DEDUP_REMOVED lines=36> */
.L_x_436:
        /* <DEDUP_REMOVED lines=181> */
.L_x_437:
        /* <DEDUP_REMOVED lines=15> */
.L_x_1258:


//--------------------- .text._Z28_permutedims_5D_2_1_4_3_5_64PdiiiiiS_iiii --------------------------
	.section	.text._Z28_permutedims_5D_2_1_4_3_5_64PdiiiiiS_iiii,"ax",@progbits
	.align	128
        .global         _Z28_permutedims_5D_2_1_4_3_5_64PdiiiiiS_iiii
        .type           _Z28_permutedims_5D_2_1_4_3_5_64PdiiiiiS_iiii,@function
        .size           _Z28_permutedims_5D_2_1_4_3_5_64PdiiiiiS_iiii,(.L_x_1259 - _Z28_permutedims_5D_2_1_4_3_5_64PdiiiiiS_iiii)
        .other          _Z28_permutedims_5D_2_1_4_3_5_64PdiiiiiS_iiii,@"STO_CUDA_ENTRY STV_DEFAULT"
_Z28_permutedims_5D_2_1_4_3_5_64PdiiiiiS_iiii:
.text._Z28_permutedims_5D_2_1_4_3_5_64PdiiiiiS_iiii:
        /* <DEDUP_REMOVED lines=36> */
.L_x_438:
        /* <DEDUP_REMOVED lines=181> */
.L_x_439:
        /* <DEDUP_REMOVED lines=15> */
.L_x_1259:


//--------------------- .text._Z28_permutedims_5D_2_1_4_3_5_32PfiiiiiS_iiii --------------------------
	.section	.text._Z28_permutedims_5D_2_1_4_3_5_32PfiiiiiS_iiii,"ax",@progbits
	.align	128
        .global         _Z28_permutedims_5D_2_1_4_3_5_32PfiiiiiS_iiii
        .type           _Z28_permutedims_5D_2_1_4_3_5_32PfiiiiiS_iiii,@function
        .size           _Z28_permutedims_5D_2_1_4_3_5_32PfiiiiiS_iiii,(.L_x_1260 - _Z28_permutedims_5D_2_1_4_3_5_32PfiiiiiS_iiii)
        .other          _Z28_permutedims_5D_2_1_4_3_5_32PfiiiiiS_iiii,@"STO_CUDA_ENTRY STV_DEFAULT"
_Z28_permutedims_5D_2_1_4_3_5_32PfiiiiiS_iiii:
.text._Z28_permutedims_5D_2_1_4_3_5_32PfiiiiiS_iiii:
        /* <DEDUP_REMOVED lines=36> */
.L_x_440:
        /* <DEDUP_REMOVED lines=181> */
.L_x_441:
        /* <DEDUP_REMOVED lines=15> */
.L_x_1260:


//--------------------- .text._Z28_permutedims_5D_2_1_3_5_4_64PdiiiiiS_iiii --------------------------
	.section	.text._Z28_permutedims_5D_2_1_3_5_4_64PdiiiiiS_iiii,"ax",@progbits
	.align	128
        .global         _Z28_permutedims_5D_2_1_3_5_4_64PdiiiiiS_iiii
        .type           _Z28_permutedims_5D_2_1_3_5_4_64PdiiiiiS_iiii,@function
        .size           _Z28_permutedims_5D_2_1_3_5_4_64PdiiiiiS_iiii,(.L_x_1261 - _Z28_permutedims_5D_2_1_3_5_4_64PdiiiiiS_iiii)
        .other          _Z28_permutedims_5D_2_1_3_5_4_64PdiiiiiS_iiii,@"STO_CUDA_ENTRY STV_DEFAULT"
_Z28_permutedims_5D_2_1_3_5_4_64PdiiiiiS_iiii:
.text._Z28_permutedims_5D_2_1_3_5_4_64PdiiiiiS_iiii:
        /* <DEDUP_REMOVED lines=36> */
.L_x_442:
        /* <DEDUP_REMOVED lines=179> */
.L_x_443:
        /* <DEDUP_REMOVED lines=9> */
.L_x_1261:


//--------------------- .text._Z28_permutedims_5D_2_1_3_5_4_32PfiiiiiS_iiii --------------------------
	.section	.text._Z28_permutedims_5D_2_1_3_5_4_32PfiiiiiS_iiii,"ax",@progbits
	.align	128
        .global         _Z28_permutedims_5D_2_1_3_5_4_32PfiiiiiS_iiii
        .type           _Z28_permutedims_5D_2_1_3_5_4_32PfiiiiiS_iiii,@function
        .size           _Z28_permutedims_5D_2_1_3_5_4_32PfiiiiiS_iiii,(.L_x_1262 - _Z28_permutedims_5D_2_1_3_5_4_32PfiiiiiS_iiii)
        .other          _Z28_permutedims_5D_2_1_3_5_4_32PfiiiiiS_iiii,@"STO_CUDA_ENTRY STV_DEFAULT"
_Z28_permutedims_5D_2_1_3_5_4_32PfiiiiiS_iiii:
.text._Z28_permutedims_5D_2_1_3_5_4_32PfiiiiiS_iiii:
        /* <DEDUP_REMOVED lines=36> */
.L_x_444:
        /* <DEDUP_REMOVED lines=179> */
.L_x_445:
        /* <DEDUP_REMOVED lines=9> */
.L_x_1262:


//--------------------- .text._Z28_permutedims_5D_2_1_3_4_5_64PdiiiiiS_iiii --------------------------
	.section	.text._Z28_permutedims_5D_2_1_3_4_5_64PdiiiiiS_iiii,"ax",@progbits
	.align	128
        .global         _Z28_permutedims_5D_2_1_3_4_5_64PdiiiiiS_iiii
        .type           _Z28_permutedims_5D_2_1_3_4_5_64PdiiiiiS_iiii,@function
        .size           _Z28_permutedims_5D_2_1_3_4_5_64PdiiiiiS_iiii,(.L_x_1263 - _Z28_permutedims_5D_2_1_3_4_5_64PdiiiiiS_iiii)
        .other          _Z28_permutedims_5D_2_1_3_4_5_64PdiiiiiS_iiii,@"STO_CUDA_ENTRY STV_DEFAULT"
_Z28_permutedims_5D_2_1_3_4_5_64PdiiiiiS_iiii:
.text._Z28_permutedims_5D_2_1_3_4_5_64PdiiiiiS_iiii:
        /* <DEDUP_REMOVED lines=36> */
.L_x_446:
        /* <DEDUP_REMOVED lines=181> */
.L_x_447:
        /* <DEDUP_REMOVED lines=15> */
.L_x_1263:


//--------------------- .text._Z28_permutedims_5D_2_1_3_4_5_32PfiiiiiS_iiii --------------------------
	.section	.text._Z28_permutedims_5D_2_1_3_4_5_32PfiiiiiS_iiii,"ax",@progbits
	.align	128
        .global         _Z28_permutedims_5D_2_1_3_4_5_32PfiiiiiS_iiii
        .type           _Z28_permutedims_5D_2_1_3_4_5_32PfiiiiiS_iiii,@function
        .size           _Z28_permutedims_5D_2_1_3_4_5_32PfiiiiiS_iiii,(.L_x_1264 - _Z28_permutedims_5D_2_1_3_4_5_32PfiiiiiS_iiii)
        .other          _Z28_permutedims_5D_2_1_3_4_5_32PfiiiiiS_iiii,@"STO_CUDA_ENTRY STV_DEFAULT"
_Z28_permutedims_5D_2_1_3_4_5_32PfiiiiiS_iiii:
.text._Z28_permutedims_5D_2_1_3_4_5_32PfiiiiiS_iiii:
        /* <DEDUP_REMOVED lines=36> */
.L_x_448:
        /* <DEDUP_REMOVED lines=181> */
.L_x_449:
        /* <DEDUP_REMOVED lines=15> */
.L_x_1264:


//--------------------- .text._Z28_permutedims_5D_1_5_4_3_2_64PdiiiiiS_iiii --------------------------
	.section	.text._Z28_permutedims_5D_1_5_4_3_2_64PdiiiiiS_iiii,"ax",@progbits
	.align	128
        .global         _Z28_permutedims_5D_1_5_4_3_2_64PdiiiiiS_iiii
        .type           _Z28_permutedims_5D_1_5_4_3_2_64PdiiiiiS_iiii,@function
        .size           _Z28_permutedims_5D_1_5_4_3_2_64PdiiiiiS_iiii,(.L_x_1265 - _Z28_permutedims_5D_1_5_4_3_2_64PdiiiiiS_iiii)
        .other          _Z28_permutedims_5D_1_5_4_3_2_64PdiiiiiS_iiii,@"STO_CUDA_ENTRY STV_DEFAULT"
_Z28_permutedims_5D_1_5_4_3_2_64PdiiiiiS_iiii:
.text._Z28_permutedims_5D_1_5_4_3_2_64PdiiiiiS_iiii:
        /* <DEDUP_REMOVED lines=36> */
.L_x_450:
        /* <DEDUP_REMOVED lines=174> */
.L_x_451:
        /* <DEDUP_REMOVED lines=14> */
.L_x_1265:


//--------------------- .text._Z28_permutedims_5D_1_5_4_3_2_32PfiiiiiS_iiii --------------------------
	.section	.text._Z28_permutedims_5D_1_5_4_3_2_32PfiiiiiS_iiii,"ax",@progbits
	.align	128
        .global         _Z28_permutedims_5D_1_5_4_3_2_32PfiiiiiS_iiii
        .type           _Z28_permutedims_5D_1_5_4_3_2_32PfiiiiiS_iiii,@function
        .size           _Z28_permutedims_5D_1_5_4_3_2_32PfiiiiiS_iiii,(.L_x_1266 - _Z28_permutedims_5D_1_5_4_3_2_32PfiiiiiS_iiii)
        .other          _Z28_permutedims_5D_1_5_4_3_2_32PfiiiiiS_iiii,@"STO_CUDA_ENTRY STV_DEFAULT"
_Z28_permutedims_5D_1_5_4_3_2_32PfiiiiiS_iiii:
.text._Z28_permutedims_5D_1_5_4_3_2_32PfiiiiiS_iiii:
        /* <DEDUP_REMOVED lines=36> */
.L_x_452:
        /* <DEDUP_REMOVED lines=181> */
.L_x_453:
        /* <DEDUP_REMOVED lines=15> */
.L_x_1266:


//--------------------- .text._Z28_permutedims_5D_1_5_4_2_3_64PdiiiiiS_iiii --------------------------
	.section	.text._Z28_permutedims_5D_1_5_4_2_3_64PdiiiiiS_iiii,"ax",@progbits
	.align	128
        .global         _Z28_permutedims_5D_1_5_4_2_3_64PdiiiiiS_iiii
        .type           _Z28_permutedims_5D_1_5_4_2_3_64PdiiiiiS_iiii,@function
        .size           _Z28_permutedims_5D_1_5_4_2_3_64PdiiiiiS_iiii,(.L_x_1267 - _Z28_permutedims_5D_1_5_4_2_3_64PdiiiiiS_iiii)
        .other          _Z28_permutedims_5D_1_5_4_2_3_64PdiiiiiS_iiii,@"STO_CUDA_ENTRY STV_DEFAULT"
_Z28_permutedims_5D_1_5_4_2_3_64PdiiiiiS_iiii:
.text._Z28_permutedims_5D_1_5_4_2_3_64PdiiiiiS_iiii:
        /* <DEDUP_REMOVED lines=36> */
.L_x_454:
        /* <DEDUP_REMOVED lines=174> */
.L_x_455:
        /* <DEDUP_REMOVED lines=14> */
.L_x_1267:


//--------------------- .text._Z28_permutedims_5D_1_5_4_2_3_32PfiiiiiS_iiii --------------------------
	.section	.text._Z28_permutedims_5D_1_5_4_2_3_32PfiiiiiS_iiii,"ax",@progbits
	.align	128
        .global         _Z28_permutedims_5D_1_5_4_2_3_32PfiiiiiS_iiii
        .type           _Z28_permutedims_5D_1_5_4_2_3_32PfiiiiiS_iiii,@function
        .size           _Z28_permutedims_5D_1_5_4_2_3_32PfiiiiiS_iiii,(.L_x_1268 - _Z28_permutedims_5D_1_5_4_2_3_32PfiiiiiS_iiii)
        .other          _Z28_permutedims_5D_1_5_4_2_3_32PfiiiiiS_iiii,@"STO_CUDA_ENTRY STV_DEFAULT"
_Z28_permutedims_5D_1_5_4_2_3_32PfiiiiiS_iiii:
.text._Z28_permutedims_5D_1_5_4_2_3_32PfiiiiiS_iiii:
        /* <DEDUP_REMOVED lines=36> */
.L_x_456:
        /* <DEDUP_REMOVED lines=181> */
.L_x_457:
        /* <DEDUP_REMOVED lines=15> */
.L_x_1268:


//--------------------- .text._Z28_permutedims_5D_1_5_3_4_2_64PdiiiiiS_iiii --------------------------
	.section	.text._Z28_permutedims_5D_1_5_3_4_2_64PdiiiiiS_iiii,"ax",@progbits
	.align	128
        .global         _Z28_permutedims_5D_1_5_3_4_2_64PdiiiiiS_iiii
        .type           _Z28_permutedims_5D_1_5_3_4_2_64PdiiiiiS_iiii,@function
        .size           _Z28_permutedims_5D_1_5_3_4_2_64PdiiiiiS_iiii,(.L_x_1269 - _Z28_permutedims_5D_1_5_3_4_2_64PdiiiiiS_iiii)
        .other          _Z28_permutedims_5D_1_5_3_4_2_64PdiiiiiS_iiii,@"STO_CUDA_ENTRY STV_DEFAULT"
_Z28_permutedims_5D_1_5_3_4_2_64PdiiiiiS_iiii:
.text._Z28_permutedims_5D_1_5_3_4_2_64PdiiiiiS_iiii:
        /* <DEDUP_REMOVED lines=36> */
.L_x_458:
        /* <DEDUP_REMOVED lines=174> */
.L_x_459:
        /* <DEDUP_REMOVED lines=14> */
.L_x_1269:


//--------------------- .text._Z28_permutedims_5D_1_5_3_4_2_32PfiiiiiS_iiii --------------------------
	.section	.text._Z28_permutedims_5D_1_5_3_4_2_32PfiiiiiS_iiii,"ax",@progbits
	.align	128
        .global         _Z28_permutedims_5D_1_5_3_4_2_32PfiiiiiS_iiii
        .type           _Z28_permutedims_5D_1_5_3_4_2_32PfiiiiiS_iiii,@function
        .size           _Z28_permutedims_5D_1_5_3_4_2_32PfiiiiiS_iiii,(.L_x_1270 - _Z28_permutedims_5D_1_5_3_4_2_32PfiiiiiS_iiii)
        .other          _Z28_permutedims_5D_1_5_3_4_2_32PfiiiiiS_iiii,@"STO_CUDA_ENTRY STV_DEFAULT"
_Z28_permutedims_5D_1_5_3_4_2_32PfiiiiiS_iiii:
.text._Z28_permutedims_5D_1_5_3_4_2_32PfiiiiiS_iiii:
        /* <DEDUP_REMOVED lines=36> */
.L_x_460:
        /* <DEDUP_REMOVED lines=181> */
.L_x_461:
        /* <DEDUP_REMOVED lines=15> */
.L_x_1270:


//--------------------- .text._Z28_permutedims_5D_1_5_3_2_4_64PdiiiiiS_iiii --------------------------
	.section	.text._Z28_permutedims_5D_1_5_3_2_4_64PdiiiiiS_iiii,"ax",@progbits
	.align	128
        .global         _Z28_permutedims_5D_1_5_3_2_4_64PdiiiiiS_iiii
        .type           _Z28_permutedims_5D_1_5_3_2_4_64PdiiiiiS_iiii,@function
        .size           _Z28_permutedims_5D_1_5_3_2_4_64PdiiiiiS_iiii,(.L_x_1271 - _Z28_permutedims_5D_1_5_3_2_4_64PdiiiiiS_iiii)
        .other          _Z28_permutedims_5D_1_5_3_2_4_64PdiiiiiS_iiii,@"STO_CUDA_ENTRY STV_DEFAULT"
_Z28_permutedims_5D_1_5_3_2_4_64PdiiiiiS_iiii:
.text._Z28_permutedims_5D_1_5_3_2_4_64PdiiiiiS_iiii:
        /* <DEDUP_REMOVED lines=36> */
.L_x_462:
        /* <DEDUP_REMOVED lines=174> */
.L_x_463:
        /* <DEDUP_REMOVED lines=14> */
.L_x_1271:


//--------------------- .text._Z28_permutedims_5D_1_5_3_2_4_32PfiiiiiS_iiii --------------------------
	.section	.text._Z28_permutedims_5D_1_5_3_2_4_32PfiiiiiS_iiii,"ax",@progbits
	.align	128
        .global         _Z28_permutedims_5D_1_5_3_2_4_32PfiiiiiS_iiii
        .type           _Z28_permutedims_5D_1_5_3_2_4_32PfiiiiiS_iiii,@function
        .size           _Z28_permutedims_5D_1_5_3_2_4_32PfiiiiiS_iiii,(.L_x_1272 - _Z28_permutedims_5D_1_5_3_2_4_32PfiiiiiS_iiii)
        .other          _Z28_permutedims_5D_1_5_3_2_4_32PfiiiiiS_iiii,@"STO_CUDA_ENTRY STV_DEFAULT"
_Z28_permutedims_5D_1_5_3_2_4_32PfiiiiiS_iiii:
.text._Z28_permutedims_5D_1_5_3_2_4_32PfiiiiiS_iiii:
        /* <DEDUP_REMOVED lines=36> */
.L_x_464:
        /* <DEDUP_REMOVED lines=181> */
.L_x_465:
        /* <DEDUP_REMOVED lines=15> */
.L_x_1272:


//--------------------- .text._Z28_permutedims_5D_1_5_2_4_3_64PdiiiiiS_iiii --------------------------
	.section	.text._Z28_permutedims_5D_1_5_2_4_3_64PdiiiiiS_iiii,"ax",@progbits
	.align	128
        .global         _Z28_permutedims_5D_1_5_2_4_3_64PdiiiiiS_iiii
        .type           _Z28_permutedims_5D_1_5_2_4_3_64PdiiiiiS_iiii,@function
        .size           _Z28_permutedims_5D_1_5_2_4_3_64PdiiiiiS_iiii,(.L_x_1273 - _Z28_permutedims_5D_1_5_2_4_3_64PdiiiiiS_iiii)
        .other          _Z28_permutedims_5D_1_5_2_4_3_64PdiiiiiS_iiii,@"STO_CUDA_ENTRY STV_DEFAULT"
_Z28_permutedims_5D_1_5_2_4_3_64PdiiiiiS_iiii:
.text._Z28_permutedims_5D_1_5_2_4_3_64PdiiiiiS_iiii:
        /* <DEDUP_REMOVED lines=36> */
.L_x_466:
        /* <DEDUP_REMOVED lines=174> */
.L_x_467:
        /* <DEDUP_REMOVED lines=14> */
.L_x_1273:


//--------------------- .text._Z28_permutedims_5D_1_5_2_4_3_32PfiiiiiS_iiii --------------------------
	.section	.text._Z28_permutedims_5D_1_5_2_4_3_32PfiiiiiS_iiii,"ax",@progbits
	.align	128
        .global         _Z28_permutedims_5D_1_5_2_4_3_32PfiiiiiS_iiii
        .type           _Z28_permutedims_5D_1_5_2_4_3_32PfiiiiiS_iiii,@function
        .size           _Z28_permutedims_5D_1_5_2_4_3_32PfiiiiiS_iiii,(.L_x_1274 - _Z28_permutedims_5D_1_5_2_4_3_32PfiiiiiS_iiii)
        .other          _Z28_permutedims_5D_1_5_2_4_3_32PfiiiiiS_iiii,@"STO_CUDA_ENTRY STV_DEFAULT"
_Z28_permutedims_5D_1_5_2_4_3_32PfiiiiiS_iiii:
.text._Z28_permutedims_5D_1_5_2_4_3_32PfiiiiiS_iiii:
        /* <DEDUP_REMOVED lines=36> */
.L_x_468:
        /* <DEDUP_REMOVED lines=181> */
.L_x_469:
        /* <DEDUP_REMOVED lines=15> */
.L_x_1274:


//--------------------- .text._Z28_permutedims_5D_1_5_2_3_4_64PdiiiiiS_iiii --------------------------
	.section	.text._Z28_permutedims_5D_1_5_2_3_4_64PdiiiiiS_iiii,"ax",@progbits
	.align	128
        .global         _Z28_permutedims_5D_1_5_2_3_4_64PdiiiiiS_iiii
        .type           _Z28_permutedims_5D_1_5_2_3_4_64PdiiiiiS_iiii,@function
        .size           _Z28_permutedims_5D_1_5_2_3_4_64PdiiiiiS_iiii,(.L_x_1275 - _Z28_permutedims_5D_1_5_2_3_4_64PdiiiiiS_iiii)
        .other          _Z28_permutedims_5D_1_5_2_3_4_64PdiiiiiS_iiii,@"STO_CUDA_ENTRY STV_DEFAULT"
_Z28_permutedims_5D_1_5_2_3_4_64PdiiiiiS_iiii:
.text._Z28_permutedims_5D_1_5_2_3_4_64PdiiiiiS_iiii:
        /* <DEDUP_REMOVED lines=36> */
.L_x_470:
        /* <DEDUP_REMOVED lines=174> */
.L_x_471:
        /* <DEDUP_REMOVED lines=14> */
.L_x_1275:


//--------------------- .text._Z28_permutedims_5D_1_5_2_3_4_32PfiiiiiS_iiii --------------------------
	.section	.text._Z28_permutedims_5D_1_5_2_3_4_32PfiiiiiS_iiii,"ax",@progbits
	.align	128
        .global         _Z28_permutedims_5D_1_5_2_3_4_32PfiiiiiS_iiii
        .type           _Z28_permutedims_5D_1_5_2_3_4_32PfiiiiiS_iiii,@function
        .size           _Z28_permutedims_5D_1_5_2_3_4_32PfiiiiiS_iiii,(.L_x_1276 - _Z28_permutedims_5D_1_5_2_3_4_32PfiiiiiS_iiii)
        .other          _Z28_permutedims_5D_1_5_2_3_4_32PfiiiiiS_iiii,@"STO_CUDA_ENTRY STV_DEFAULT"
_Z28_permutedims_5D_1_5_2_3_4_32PfiiiiiS_iiii:
.text._Z28_permutedims_5D_1_5_2_3_4_32PfiiiiiS_iiii:
        /* <DEDUP_REMOVED lines=36> */
.L_x_472:
        /* <DEDUP_REMOVED lines=181> */
.L_x_473:
        /* <DEDUP_REMOVED lines=15> */
.L_x_1276:


//--------------------- .text._Z28_permutedims_5D_1_4_5_3_2_64PdiiiiiS_iiii --------------------------
	.section	.text._Z28_permutedims_5D_1_4_5_3_2_64PdiiiiiS_iiii,"ax",@progbits
	.align	128
        .global         _Z28_permutedims_5D_1_4_5_3_2_64PdiiiiiS_iiii
        .type           _Z28_permutedims_5D_1_4_5_3_2_64PdiiiiiS_iiii,@function
        .size           _Z28_permutedims_5D_1_4_5_3_2_64PdiiiiiS_iiii,(.L_x_1277 - _Z28_permutedims_5D_1_4_5_3_2_64PdiiiiiS_iiii)
        .other          _Z28_permutedims_5D_1_4_5_3_2_64PdiiiiiS_iiii,@"STO_CUDA_ENTRY STV_DEFAULT"
_Z28_permutedims_5D_1_4_5_3_2_64PdiiiiiS_iiii:
.text._Z28_permutedims_5D_1_4_5_3_2_64PdiiiiiS_iiii:
        /* <DEDUP_REMOVED lines=36> */
.L_x_474:
        /* <DEDUP_REMOVED lines=182> */
.L_x_475:
        /* <DEDUP_REMOVED lines=14> */
.L_x_1277:


//--------------------- .text._Z28_permutedims_5D_1_4_5_3_2_32PfiiiiiS_iiii --------------------------
	.section	.text._Z28_permutedims_5D_1_4_5_3_2_32PfiiiiiS_iiii,"ax",@progbits
	.align	128
        .global         _Z28_permutedims_5D_1_4_5_3_2_32PfiiiiiS_iiii
        .type           _Z28_permutedims_5D_1_4_5_3_2_32PfiiiiiS_iiii,@function
        .size           _Z28_permutedims_5D_1_4_5_3_2_32PfiiiiiS_iiii,(.L_x_1278 - _Z28_permutedims_5D_1_4_5_3_2_32PfiiiiiS_iiii)
        .other          _Z28_permutedims_5D_1_4_5_3_2_32PfiiiiiS_iiii,@"STO_CUDA_ENTRY STV_DEFAULT"
_Z28_permutedims_5D_1_4_5_3_2_32PfiiiiiS_iiii:
.text._Z28_permutedims_5D_1_4_5_3_2_32PfiiiiiS_iiii:
        /* <DEDUP_REMOVED lines=36> */
.L_x_476:
        /* <DEDUP_REMOVED lines=180> */
.L_x_477:
        /* <DEDUP_REMOVED lines=16> */
.L_x_1278:


//--------------------- .text._Z28_permutedims_5D_1_4_5_2_3_64PdiiiiiS_iiii --------------------------
	.section	.text._Z28_permutedims_5D_1_4_5_2_3_64PdiiiiiS_iiii,"ax",@progbits
	.align	128
        .global         _Z28_permutedims_5D_1_4_5_2_3_64PdiiiiiS_iiii
        .type           _Z28_permutedims_5D_1_4_5_2_3_64PdiiiiiS_iiii,@function
        .size           _Z28_permutedims_5D_1_4_5_2_3_64PdiiiiiS_iiii,(.L_x_1279 - _Z28_permutedims_5D_1_4_5_2_3_64PdiiiiiS_iiii)
        .other          _Z28_permutedims_5D_1_4_5_2_3_64PdiiiiiS_iiii,@"STO_CUDA_ENTRY STV_DEFAULT"
_Z28_permutedims_5D_1_4_5_2_3_64PdiiiiiS_iiii:
.text._Z28_permutedims_5D_1_4_5_2_3_64PdiiiiiS_iiii:
        /* <DEDUP_REMOVED lines=36> */
.L_x_478:
        /* <DEDUP_REMOVED lines=179> */
.L_x_479:
        /* <DEDUP_REMOVED lines=9> */
.L_x_1279:


//--------------------- .text._Z28_permutedims_5D_1_4_5_2_3_32PfiiiiiS_iiii --------------------------
	.section	.text._Z28_permutedims_5D_1_4_5_2_3_32PfiiiiiS_iiii,"ax",@progbits
	.align	128
        .global         _Z28_permutedims_5D_1_4_5_2_3_32PfiiiiiS_iiii
        .type           _Z28_permutedims_5D_1_4_5_2_3_32PfiiiiiS_iiii,@function
        .size           _Z28_permutedims_5D_1_4_5_2_3_32PfiiiiiS_iiii,(.L_x_1280 - _Z28_permutedims_5D_1_4_5_2_3_32PfiiiiiS_iiii)
        .other          _Z28_permutedims_5D_1_4_5_2_3_32PfiiiiiS_iiii,@"STO_CUDA_ENTRY STV_DEFAULT"
_Z28_permutedims_5D_1_4_5_2_3_32PfiiiiiS_iiii:
.text._Z28_permutedims_5D_1_4_5_2_3_32PfiiiiiS_iiii:
        /* <DEDUP_REMOVED lines=36> */
.L_x_480:
        /* <DEDUP_REMOVED lines=179> */
.L_x_481:
        /* <DEDUP_REMOVED lines=9> */
.L_x_1280:


//--------------------- .text._Z28_permutedims_5D_1_4_3_5_2_64PdiiiiiS_iiii --------------------------
	.section	.text._Z28_permutedims_5D_1_4_3_5_2_64PdiiiiiS_iiii,"ax",@progbits
	.align	128
        .global         _Z28_permutedims_5D_1_4_3_5_2_64PdiiiiiS_iiii
        .type           _Z28_permutedims_5D_1_4_3_5_2_64PdiiiiiS_iiii,@function
        .size           _Z28_permutedims_5D_1_4_3_5_2_64PdiiiiiS_iiii,(.L_x_1281 - _Z28_permutedims_5D_1_4_3_5_2_64PdiiiiiS_iiii)
        .other          _Z28_permutedims_5D_1_4_3_5_2_64PdiiiiiS_iiii,@"STO_CUDA_ENTRY STV_DEFAULT"
_Z28_permutedims_5D_1_4_3_5_2_64PdiiiiiS_iiii:
.text._Z28_permutedims_5D_1_4_3_5_2_64PdiiiiiS_iiii:
        /* <DEDUP_REMOVED lines=36> */
.L_x_482:
        /* <DEDUP_REMOVED lines=181> */
.L_x_483:
        /* <DEDUP_REMOVED lines=15> */
.L_x_1281:


//--------------------- .text._Z28_permutedims_5D_1_4_3_5_2_32PfiiiiiS_iiii --------------------------
	.section	.text._Z28_permutedims_5D_1_4_3_5_2_32PfiiiiiS_iiii,"ax",@progbits
	.align	128
        .global         _Z28_permutedims_5D_1_4_3_5_2_32PfiiiiiS_iiii
        .type           _Z28_permutedims_5D_1_4_3_5_2_32PfiiiiiS_iiii,@function
        .size           _Z28_permutedims_5D_1_4_3_5_2_32PfiiiiiS_iiii,(.L_x_1282 - _Z28_permutedims_5D_1_4_3_5_2_32PfiiiiiS_iiii)
        .other          _Z28_permutedims_5D_1_4_3_5_2_32PfiiiiiS_iiii,@"STO_CUDA_ENTRY STV_DEFAULT"
_Z28_permutedims_5D_1_4_3_5_2_32PfiiiiiS_iiii:
.text._Z28_permutedims_5D_1_4_3_5_2_32PfiiiiiS_iiii:
        /* <DEDUP_REMOVED lines=36> */
.L_x_484:
        /* <DEDUP_REMOVED lines=179> */
.L_x_485:
        /* <DEDUP_REMOVED lines=9> */
.L_x_1282:


//--------------------- .text._Z28_permutedims_5D_1_4_3_2_5_64PdiiiiiS_iiii --------------------------
	.section	.text._Z28_permutedims_5D_1_4_3_2_5_64PdiiiiiS_iiii,"ax",@progbits
	.align	128
        .global         _Z28_permutedims_5D_1_4_3_2_5_64PdiiiiiS_iiii
        .type           _Z28_permutedims_5D_1_4_3_2_5_64PdiiiiiS_iiii,@function
        .size           _Z28_permutedims_5D_1_4_3_2_5_64PdiiiiiS_iiii,(.L_x_1283 - _Z28_permutedims_5D_1_4_3_2_5_64PdiiiiiS_iiii)
        .other          _Z28_permutedims_5D_1_4_3_2_5_64PdiiiiiS_iiii,@"STO_CUDA_ENTRY STV_DEFAULT"
_Z28_permutedims_5D_1_4_3_2_5_64PdiiiiiS_iiii:
.text._Z28_permutedims_5D_1_4_3_2_5_64PdiiiiiS_iiii:
        /* <DEDUP_REMOVED lines=36> */
.L_x_486:
        /* <DEDUP_REMOVED lines=181> */
.L_x_487:
        /* <DEDUP_REMOVED lines=15> */
.L_x_1283:


//--------------------- .text._Z28_permutedims_5D_1_4_3_2_5_32PfiiiiiS_iiii --------------------------
	.section	.text._Z28_permutedims_5D_1_4_3_2_5_32PfiiiiiS_iiii,"ax",@progbits
	.align	128
        .global         _Z28_permutedims_5D_1_4_3_2_5_32PfiiiiiS_iiii
        .type           _Z28_permutedims_5D_1_4_3_2_5_32PfiiiiiS_iiii,@function
        .size           _Z28_permutedims_5D_1_4_3_2_5_32PfiiiiiS_iiii,(.L_x_1284 - _Z28_permutedims_5D_1_4_3_2_5_32PfiiiiiS_iiii)
        .other          _Z28_permutedims_5D_1_4_3_2_5_32PfiiiiiS_iiii,@"STO_CUDA_ENTRY STV_DEFAULT"
_Z28_permutedims_5D_1_4_3_2_5_32PfiiiiiS_iiii:
.text._Z28_permutedims_5D_1_4_3_2_5_32PfiiiiiS_iiii:
        /* <DEDUP_REMOVED lines=36> */
.L_x_488:
        /* <DEDUP_REMOVED lines=179> */
.L_x_489:
        /* <DEDUP_REMOVED lines=9> */
.L_x_1284:


//--------------------- .text._Z28_permutedims_5D_1_4_2_5_3_64PdiiiiiS_iiii --------------------------
	.section	.text._Z28_permutedims_5D_1_4_2_5_3_64PdiiiiiS_iiii,"ax",@progbits
	.align	128
        .global         _Z28_permutedims_5D_1_4_2_5_3_64PdiiiiiS_iiii
        .type           _Z28_permutedims_5D_1_4_2_5_3_64PdiiiiiS_iiii,@function
        .size           _Z28_permutedims_5D_1_4_2_5_3_64PdiiiiiS_iiii,(.L_x_1285 - _Z28_permutedims_5D_1_4_2_5_3_64PdiiiiiS_iiii)
        .other          _Z28_permutedims_5D_1_4_2_5_3_64PdiiiiiS_iiii,@"STO_CUDA_ENTRY STV_DEFAULT"
_Z28_permutedims_5D_1_4_2_5_3_64PdiiiiiS_iiii:
.text._Z28_permutedims_5D_1_4_2_5_3_64PdiiiiiS_iiii:
        /* <DEDUP_REMOVED lines=36> */
.L_x_490:
        /* <DEDUP_REMOVED lines=181> */
.L_x_491:
        /* <DEDUP_REMOVED lines=15> */
.L_x_1285:


//--------------------- .text._Z28_permutedims_5D_1_4_2_5_3_32PfiiiiiS_iiii --------------------------
	.section	.text._Z28_permutedims_5D_1_4_2_5_3_32PfiiiiiS_iiii,"ax",@progbits
	.align	128
        .global         _Z28_permutedims_5D_1_4_2_5_3_32PfiiiiiS_iiii
        .type           _Z28_permutedims_5D_1_4_2_5_3_32PfiiiiiS_iiii,@function
        .size           _Z28_permutedims_5D_1_4_2_5_3_32PfiiiiiS_iiii,(.L_x_1286 - _Z28_permutedims_5D_1_4_2_5_3_32PfiiiiiS_iiii)
        .other          _Z28_permutedims_5D_1_4_2_5_3_32PfiiiiiS_iiii,@"STO_CUDA_ENTRY STV_DEFAULT"
_Z28_permutedims_5D_1_4_2_5_3_32PfiiiiiS_iiii:
.text._Z28_permutedims_5D_1_4_2_5_3_32PfiiiiiS_iiii:
        /* <DEDUP_REMOVED lines=36> */
.L_x_492:
        /* <DEDUP_REMOVED lines=179> */
.L_x_493:
        /* <DEDUP_REMOVED lines=9> */
.L_x_1286:


//--------------------- .text._Z28_permutedims_5D_1_4_2_3_5_64PdiiiiiS_iiii --------------------------
	.section	.text._Z28_permutedims_5D_1_4_2_3_5_64PdiiiiiS_iiii,"ax",@progbits
	.align	128
        .global         _Z28_permutedims_5D_1_4_2_3_5_64PdiiiiiS_iiii
        .type           _Z28_permutedims_5D_1_4_2_3_5_64PdiiiiiS_iiii,@function
        .size           _Z28_permutedims_5D_1_4_2_3_5_64PdiiiiiS_iiii,(.L_x_1287 - _Z28_permutedims_5D_1_4_2_3_5_64PdiiiiiS_iiii)
        .other          _Z28_permutedims_5D_1_4_2_3_5_64PdiiiiiS_iiii,@"STO_CUDA_ENTRY STV_DEFAULT"
_Z28_permutedims_5D_1_4_2_3_5_64PdiiiiiS_iiii:
.text._Z28_permutedims_5D_1_4_2_3_5_64PdiiiiiS_iiii:
        /* <DEDUP_REMOVED lines=36> */
.L_x_494:
        /* <DEDUP_REMOVED lines=181> */
.L_x_495:
        /* <DEDUP_REMOVED lines=15> */
.L_x_1287:


//--------------------- .text._Z28_permutedims_5D_1_4_2_3_5_32PfiiiiiS_iiii --------------------------
	.section	.text._Z28_permutedims_5D_1_4_2_3_5_32PfiiiiiS_iiii,"ax",@progbits
	.align	128
        .global         _Z28_permutedims_5D_1_4_2_3_5_32PfiiiiiS_iiii
        .type           _Z28_permutedims_5D_1_4_2_3_5_32PfiiiiiS_iiii,@function
        .size           _Z28_permutedims_5D_1_4_2_3_5_32PfiiiiiS_iiii,(.L_x_1288 - _Z28_permutedims_5D_1_4_2_3_5_32PfiiiiiS_iiii)
        .other          _Z28_permutedims_5D_1_4_2_3_5_32PfiiiiiS_iiii,@"STO_CUDA_ENTRY STV_DEFAULT"
_Z28_permutedims_5D_1_4_2_3_5_32PfiiiiiS_iiii:
.text._Z28_permutedims_5D_1_4_2_3_5_32PfiiiiiS_iiii:
        /* <DEDUP_REMOVED lines=36> */
.L_x_496:
        /* <DEDUP_REMOVED lines=179> */
.L_x_497:
        /* <DEDUP_REMOVED lines=9> */
.L_x_1288:


//--------------------- .text._Z28_permutedims_5D_1_3_5_4_2_64PdiiiiiS_iiii --------------------------
	.section	.text._Z28_permutedims_5D_1_3_5_4_2_64PdiiiiiS_iiii,"ax",@progbits
	.align	128
        .global         _Z28_permutedims_5D_1_3_5_4_2_64PdiiiiiS_iiii
        .type           _Z28_permutedims_5D_1_3_5_4_2_64PdiiiiiS_iiii,@function
        .size           _Z28_permutedims_5D_1_3_5_4_2_64PdiiiiiS_iiii,(.L_x_1289 - _Z28_permutedims_5D_1_3_5_4_2_64PdiiiiiS_iiii)
        .other          _Z28_permutedims_5D_1_3_5_4_2_64PdiiiiiS_iiii,@"STO_CUDA_ENTRY STV_DEFAULT"
_Z28_permutedims_5D_1_3_5_4_2_64PdiiiiiS_iiii:
.text._Z28_permutedims_5D_1_3_5_4_2_64PdiiiiiS_iiii:
        /* <DEDUP_REMOVED lines=36> */
.L_x_498:
        /* <DEDUP_REMOVED lines=179> */
.L_x_499:
        /* <DEDUP_REMOVED lines=9> */
.L_x_1289:


//--------------------- .text._Z28_permutedims_5D_1_3_5_4_2_32PfiiiiiS_iiii --------------------------
	.section	.text._Z28_permutedims_5D_1_3_5_4_2_32PfiiiiiS_iiii,"ax",@progbits
	.align	128
        .global         _Z28_permutedims_5D_1_3_5_4_2_32PfiiiiiS_iiii
        .type           _Z28_permutedims_5D_1_3_5_4_2_32PfiiiiiS_iiii,@function
        .size           _Z28_permutedims_5D_1_3_5_4_2_32PfiiiiiS_iiii,(.L_x_1290 - _Z28_permutedims_5D_1_3_5_4_2_32PfiiiiiS_iiii)
        .other          _Z28_permutedims_5D_1_3_5_4_2_32PfiiiiiS_iiii,@"STO_CUDA_ENTRY STV_DEFAULT"
_Z28_permutedims_5D_1_3_5_4_2_32PfiiiiiS_iiii:
.text._Z28_permutedims_5D_1_3_5_4_2_32PfiiiiiS_iiii:
        /* <DEDUP_REMOVED lines=36> */
.L_x_500:
        /* <DEDUP_REMOVED lines=179> */
.L_x_501:
        /* <DEDUP_REMOVED lines=9> */
.L_x_1290:


//--------------------- .text._Z28_permutedims_5D_1_3_5_2_4_64PdiiiiiS_iiii --------------------------
	.section	.text._Z28_permutedims_5D_1_3_5_2_4_64PdiiiiiS_iiii,"ax",@progbits
	.align	128
        .global         _Z28_permutedims_5D_1_3_5_2_4_64PdiiiiiS_iiii
        .type           _Z28_permutedims_5D_1_3_5_2_4_64PdiiiiiS_iiii,@function
        .size           _Z28_permutedims_5D_1_3_5_2_4_64PdiiiiiS_iiii,(.L_x_1291 - _Z28_permutedims_5D_1_3_5_2_4_64PdiiiiiS_iiii)
        .other          _Z28_permutedims_5D_1_3_5_2_4_64PdiiiiiS_iiii,@"STO_CUDA_ENTRY STV_DEFAULT"
_Z28_permutedims_5D_1_3_5_2_4_64PdiiiiiS_iiii:
.text._Z28_permutedims_5D_1_3_5_2_4_64PdiiiiiS_iiii:
        /* <DEDUP_REMOVED lines=36> */
.L_x_502:
        /* <DEDUP_REMOVED lines=179> */
.L_x_503:
        /* <DEDUP_REMOVED lines=9> */
.L_x_1291:


//--------------------- .text._Z28_permutedims_5D_1_3_5_2_4_32PfiiiiiS_iiii --------------------------
	.section	.text._Z28_permutedims_5D_1_3_5_2_4_32PfiiiiiS_iiii,"ax",@progbits
	.align	128
        .global         _Z28_permutedims_5D_1_3_5_2_4_32PfiiiiiS_iiii
        .type           _Z28_permutedims_5D_1_3_5_2_4_32PfiiiiiS_iiii,@function
        .size           _Z28_permutedims_5D_1_3_5_2_4_32PfiiiiiS_iiii,(.L_x_1292 - _Z28_permutedims_5D_1_3_5_2_4_32PfiiiiiS_iiii)
        .other          _Z28_permutedims_5D_1_3_5_2_4_32PfiiiiiS_iiii,@"STO_CUDA_ENTRY STV_DEFAULT"
_Z28_permutedims_5D_1_3_5_2_4_32PfiiiiiS_iiii:
.text._Z28_permutedims_5D_1_3_5_2_4_32PfiiiiiS_iiii:
        /* <DEDUP_REMOVED lines=36> */
.L_x_504:
        /* <DEDUP_REMOVED lines=179> */
.L_x_505:
        /* <DEDUP_REMOVED lines=9> */
.L_x_1292:


//--------------------- .text._Z28_permutedims_5D_1_3_4_5_2_64PdiiiiiS_iiii --------------------------
	.section	.text._Z28_permutedims_5D_1_3_4_5_2_64PdiiiiiS_iiii,"ax",@progbits
	.align	128
        .global         _Z28_permutedims_5D_1_3_4_5_2_64PdiiiiiS_iiii
        .type           _Z28_permutedims_5D_1_3_4_5_2_64PdiiiiiS_iiii,@function
        .size           _Z28_permutedims_5D_1_3_4_5_2_64PdiiiiiS_iiii,(.L_x_1293 - _Z28_permutedims_5D_1_3_4_5_2_64PdiiiiiS_iiii)
        .other          _Z28_permutedims_5D_1_3_4_5_2_64PdiiiiiS_iiii,@"STO_CUDA_ENTRY STV_DEFAULT"
_Z28_permutedims_5D_1_3_4_5_2_64PdiiiiiS_iiii:
.text._Z28_permutedims_5D_1_3_4_5_2_64PdiiiiiS_iiii:
        /* <DEDUP_REMOVED lines=36> */
.L_x_506:
        /* <DEDUP_REMOVED lines=181> */
.L_x_507:
        /* <DEDUP_REMOVED lines=15> */
.L_x_1293:


//--------------------- .text._Z28_permutedims_5D_1_3_4_5_2_32PfiiiiiS_iiii --------------------------
	.section	.text._Z28_permutedims_5D_1_3_4_5_2_32PfiiiiiS_iiii,"ax",@progbits
	.align	128
        .global         _Z28_permutedims_5D_1_3_4_5_2_32PfiiiiiS_iiii
        .type           _Z28_permutedims_5D_1_3_4_5_2_32PfiiiiiS_iiii,@function
        .size           _Z28_permutedims_5D_1_3_4_5_2_32PfiiiiiS_iiii,(.L_x_1294 - _Z28_permutedims_5D_1_3_4_5_2_32PfiiiiiS_iiii)
        .other          _Z28_permutedims_5D_1_3_4_5_2_32PfiiiiiS_iiii,@"STO_CUDA_ENTRY STV_DEFAULT"
_Z28_permutedims_5D_1_3_4_5_2_32PfiiiiiS_iiii:
.text._Z28_permutedims_5D_1_3_4_5_2_32PfiiiiiS_iiii:
        /* <DEDUP_REMOVED lines=36> */
.L_x_508:
        /* <DEDUP_REMOVED lines=179> */
.L_x_509:
        /* <DEDUP_REMOVED lines=9> */
.L_x_1294:


//--------------------- .text._Z28_permutedims_5D_1_3_4_2_5_64PdiiiiiS_iiii --------------------------
	.section	.text._Z28_permutedims_5D_1_3_4_2_5_64PdiiiiiS_iiii,"ax",@progbits
	.align	128
        .global         _Z28_permutedims_5D_1_3_4_2_5_64PdiiiiiS_iiii
        .type           _Z28_permutedims_5D_1_3_4_2_5_64PdiiiiiS_iiii,@function
        .size           _Z28_permutedims_5D_1_3_4_2_5_64PdiiiiiS_iiii,(.L_x_1295 - _Z28_permutedims_5D_1_3_4_2_5_64PdiiiiiS_iiii)
        .other          _Z28_permutedims_5D_1_3_4_2_5_64PdiiiiiS_iiii,@"STO_CUDA_ENTRY STV_DEFAULT"
_Z28_permutedims_5D_1_3_4_2_5_64PdiiiiiS_iiii:
.text._Z28_permutedims_5D_1_3_4_2_5_64PdiiiiiS_iiii:
        /* <DEDUP_REMOVED lines=36> */
.L_x_510:
        /* <DEDUP_REMOVED lines=181> */
.L_x_511:
        /* <DEDUP_REMOVED lines=15> */
.L_x_1295:


//--------------------- .text._Z28_permutedims_5D_1_3_4_2_5_32PfiiiiiS_iiii --------------------------
	.section	.text._Z28_permutedims_5D_1_3_4_2_5_32PfiiiiiS_iiii,"ax",@progbits
	.align	128
        .global         _Z28_permutedims_5D_1_3_4_2_5_32PfiiiiiS_iiii
        .type           _Z28_permutedims_5D_1_3_4_2_5_32PfiiiiiS_iiii,@function
        .size           _Z28_permutedims_5D_1_3_4_2_5_32PfiiiiiS_iiii,(.L_x_1296 - _Z28_permutedims_5D_1_3_4_2_5_32PfiiiiiS_iiii)
        .other          _Z28_permutedims_5D_1_3_4_2_5_32PfiiiiiS_iiii,@"STO_CUDA_ENTRY STV_DEFAULT"
_Z28_permutedims_5D_1_3_4_2_5_32PfiiiiiS_iiii:
.text._Z28_permutedims_5D_1_3_4_2_5_32PfiiiiiS_iiii:
        /* <DEDUP_REMOVED lines=36> */
.L_x_512:
        /* <DEDUP_REMOVED lines=179> */
.L_x_513:
        /* <DEDUP_REMOVED lines=9> */
.L_x_1296:


//--------------------- .text._Z28_permutedims_5D_1_3_2_5_4_64PdiiiiiS_iiii --------------------------
	.section	.text._Z28_permutedims_5D_1_3_2_5_4_64PdiiiiiS_iiii,"ax",@progbits
	.align	128
        .global         _Z28_permutedims_5D_1_3_2_5_4_64PdiiiiiS_iiii
        .type           _Z28_permutedims_5D_1_3_2_5_4_64PdiiiiiS_iiii,@function
        .size           _Z28_permutedims_5D_1_3_2_5_4_64PdiiiiiS_iiii,(.L_x_1297 - _Z28_permutedims_5D_1_3_2_5_4_64PdiiiiiS_iiii)
        .other          _Z28_permutedims_5D_1_3_2_5_4_64PdiiiiiS_iiii,@"STO_CUDA_ENTRY STV_DEFAULT"
_Z28_permutedims_5D_1_3_2_5_4_64PdiiiiiS_iiii:
.text._Z28_permutedims_5D_1_3_2_5_4_64PdiiiiiS_iiii:
        /* <DEDUP_REMOVED lines=36> */
.L_x_514:
        /* <DEDUP_REMOVED lines=179> */
.L_x_515:
        /* <DEDUP_REMOVED lines=9> */
.L_x_1297:


//--------------------- .text._Z28_permutedims_5D_1_3_2_5_4_32PfiiiiiS_iiii --------------------------
	.section	.text._Z28_permutedims_5D_1_3_2_5_4_32PfiiiiiS_iiii,"ax",@progbits
	.align	128
        .global         _Z28_permutedims_5D_1_3_2_5_4_32PfiiiiiS_iiii
        .type           _Z28_permutedims_5D_1_3_2_5_4_32PfiiiiiS_iiii,@function
        .size           _Z28_permutedims_5D_1_3_2_5_4_32PfiiiiiS_iiii,(.L_x_1298 - _Z28_permutedims_5D_1_3_2_5_4_32PfiiiiiS_iiii)
        .other          _Z28_permutedims_5D_1_3_2_5_4_32PfiiiiiS_iiii,@"STO_CUDA_ENTRY STV_DEFAULT"
_Z28_permutedims_5D_1_3_2_5_4_32PfiiiiiS_iiii:
.text._Z28_permutedims_5D_1_3_2_5_4_32PfiiiiiS_iiii:
        /* <DEDUP_REMOVED lines=36> */
.L_x_516:
        /* <DEDUP_REMOVED lines=179> */
.L_x_517:
        /* <DEDUP_REMOVED lines=9> */
.L_x_1298:


//--------------------- .text._Z28_permutedims_5D_1_3_2_4_5_64PdiiiiiS_iiii --------------------------
	.section	.text._Z28_permutedims_5D_1_3_2_4_5_64PdiiiiiS_iiii,"ax",@progbits
	.align	128
        .global         _Z28_permutedims_5D_1_3_2_4_5_64PdiiiiiS_iiii
        .type           _Z28_permutedims_5D_1_3_2_4_5_64PdiiiiiS_iiii,@function
        .size           _Z28_permutedims_5D_1_3_2_4_5_64PdiiiiiS_iiii,(.L_x_1299 - _Z28_permutedims_5D_1_3_2_4_5_64PdiiiiiS_iiii)
        .other          _Z28_permutedims_5D_1_3_2_4_5_64PdiiiiiS_iiii,@"STO_CUDA_ENTRY STV_DEFAULT"
_Z28_permutedims_5D_1_3_2_4_5_64PdiiiiiS_iiii:
.text._Z28_permutedims_5D_1_3_2_4_5_64PdiiiiiS_iiii:
        /* <DEDUP_REMOVED lines=36> */
.L_x_518:
        /* <DEDUP_REMOVED lines=181> */
.L_x_519:
        /* <DEDUP_REMOVED lines=15> */
.L_x_1299:


//--------------------- .text._Z28_permutedims_5D_1_3_2_4_5_32PfiiiiiS_iiii --------------------------
	.section	.text._Z28_permutedims_5D_1_3_2_4_5_32PfiiiiiS_iiii,"ax",@progbits
	.align	128
        .global         _Z28_permutedims_5D_1_3_2_4_5_32PfiiiiiS_iiii
        .type           _Z28_permutedims_5D_1_3_2_4_5_32PfiiiiiS_iiii,@function
        .size           _Z28_permutedims_5D_1_3_2_4_5_32PfiiiiiS_iiii,(.L_x_1300 - _Z28_permutedims_5D_1_3_2_4_5_32PfiiiiiS_iiii)
        .other          _Z28_permutedims_5D_1_3_2_4_5_32PfiiiiiS_iiii,@"STO_CUDA_ENTRY STV_DEFAULT"
_Z28_permutedims_5D_1_3_2_4_5_32PfiiiiiS_iiii:
.text._Z28_permutedims_5D_1_3_2_4_5_32PfiiiiiS_iiii:
        /* <DEDUP_REMOVED lines=36> */
.L_x_520:
        /* <DEDUP_REMOVED lines=179> */
.L_x_521:
        /* <DEDUP_REMOVED lines=9> */
.L_x_1300:


//--------------------- .text._Z28_permutedims_5D_1_2_5_4_3_64PdiiiiiS_iiii --------------------------
	.section	.text._Z28_permutedims_5D_1_2_5_4_3_64PdiiiiiS_iiii,"ax",@progbits
	.align	128
        .global         _Z28_permutedims_5D_1_2_5_4_3_64PdiiiiiS_iiii
        .type           _Z28_permutedims_5D_1_2_5_4_3_64PdiiiiiS_iiii,@function
        .size           _Z28_permutedims_5D_1_2_5_4_3_64PdiiiiiS_iiii,(.L_x_1301 - _Z28_permutedims_5D_1_2_5_4_3_64PdiiiiiS_iiii)
        .other          _Z28_permutedims_5D_1_2_5_4_3_64PdiiiiiS_iiii,@"STO_CUDA_ENTRY STV_DEFAULT"
_Z28_permutedims_5D_1_2_5_4_3_64PdiiiiiS_iiii:
.text._Z28_permutedims_5D_1_2_5_4_3_64PdiiiiiS_iiii:
        /* <DEDUP_REMOVED lines=36> */
.L_x_522:
        /* <DEDUP_REMOVED lines=179> */
.L_x_523:
        /* <DEDUP_REMOVED lines=9> */
.L_x_1301:


//--------------------- .text._Z28_permutedims_5D_1_2_5_4_3_32PfiiiiiS_iiii --------------------------
	.section	.text._Z28_permutedims_5D_1_2_5_4_3_32PfiiiiiS_iiii,"ax",@progbits
	.align	128
        .global         _Z28_permutedims_5D_1_2_5_4_3_32PfiiiiiS_iiii
        .type           _Z28_permutedims_5D_1_2_5_4_3_32PfiiiiiS_iiii,@function
        .size           _Z28_permutedims_5D_1_2_5_4_3_32PfiiiiiS_iiii,(.L_x_1302 - _Z28_permutedims_5D_1_2_5_4_3_32PfiiiiiS_iiii)
        .other          _Z28_permutedims_5D_1_2_5_4_3_32PfiiiiiS_iiii,@"STO_CUDA_ENTRY STV_DEFAULT"
_Z28_permutedims_5D_1_2_5_4_3_32PfiiiiiS_iiii:
.text._Z28_permutedims_5D_1_2_5_4_3_32PfiiiiiS_iiii:
        /* <DEDUP_REMOVED lines=36> */
.L_x_524:
        /* <DEDUP_REMOVED lines=177> */
.L_x_525:
        /* <DEDUP_REMOVED lines=11> */
.L_x_1302:


//--------------------- .text._Z28_permutedims_5D_1_2_5_3_4_64PdiiiiiS_iiii --------------------------
	.section	.text._Z28_permutedims_5D_1_2_5_3_4_64PdiiiiiS_iiii,"ax",@progbits
	.align	128
        .global         _Z28_permutedims_5D_1_2_5_3_4_64PdiiiiiS_iiii
        .type           _Z28_permutedims_5D_1_2_5_3_4_64PdiiiiiS_iiii,@function
        .size           _Z28_permutedims_5D_1_2_5_3_4_64PdiiiiiS_iiii,(.L_x_1303 - _Z28_permutedims_5D_1_2_5_3_4_64PdiiiiiS_iiii)
        .other          _Z28_permutedims_5D_1_2_5_3_4_64PdiiiiiS_iiii,@"STO_CUDA_ENTRY STV_DEFAULT"
_Z28_permutedims_5D_1_2_5_3_4_64PdiiiiiS_iiii:
.text._Z28_permutedims_5D_1_2_5_3_4_64PdiiiiiS_iiii:
        /* <DEDUP_REMOVED lines=36> */
.L_x_526:
        /* <DEDUP_REMOVED lines=179> */
.L_x_527:
        /* <DEDUP_REMOVED lines=9> */
.L_x_1303:


//--------------------- .text._Z28_permutedims_5D_1_2_5_3_4_32PfiiiiiS_iiii --------------------------
	.section	.text._Z28_permutedims_5D_1_2_5_3_4_32PfiiiiiS_iiii,"ax",@progbits
	.align	128
        .global         _Z28_permutedims_5D_1_2_5_3_4_32PfiiiiiS_iiii
        .type           _Z28_permutedims_5D_1_2_5_3_4_32PfiiiiiS_iiii,@function
        .size           _Z28_permutedims_5D_1_2_5_3_4_32PfiiiiiS_iiii,(.L_x_1304 - _Z28_permutedims_5D_1_2_5_3_4_32PfiiiiiS_iiii)
        .other          _Z28_permutedims_5D_1_2_5_3_4_32PfiiiiiS_iiii,@"STO_CUDA_ENTRY STV_DEFAULT"
_Z28_permutedims_5D_1_2_5_3_4_32PfiiiiiS_iiii:
.text._Z28_permutedims_5D_1_2_5_3_4_32PfiiiiiS_iiii:
        /* <DEDUP_REMOVED lines=36> */
.L_x_528:
        /* <DEDUP_REMOVED lines=177> */
.L_x_529:
        /* <DEDUP_REMOVED lines=11> */
.L_x_1304:


//--------------------- .text._Z28_permutedims_5D_1_2_4_5_3_64PdiiiiiS_iiii --------------------------
	.section	.text._Z28_permutedims_5D_1_2_4_5_3_64PdiiiiiS_iiii,"ax",@progbits
	.align	128
        .global         _Z28_permutedims_5D_1_2_4_5_3_64PdiiiiiS_iiii
        .type           _Z28_permutedims_5D_1_2_4_5_3_64PdiiiiiS_iiii,@function
        .size           _Z28_permutedims_5D_1_2_4_5_3_64PdiiiiiS_iiii,(.L_x_1305 - _Z28_permutedims_5D_1_2_4_5_3_64PdiiiiiS_iiii)
        .other          _Z28_permutedims_5D_1_2_4_5_3_64PdiiiiiS_iiii,@"STO_CUDA_ENTRY STV_DEFAULT"
_Z28_permutedims_5D_1_2_4_5_3_64PdiiiiiS_iiii:
.text._Z28_permutedims_5D_1_2_4_5_3_64PdiiiiiS_iiii:
        /* <DEDUP_REMOVED lines=36> */
.L_x_530:
        /* <DEDUP_REMOVED lines=181> */
.L_x_531:
        /* <DEDUP_REMOVED lines=15> */
.L_x_1305:


//--------------------- .text._Z28_permutedims_5D_1_2_4_5_3_32PfiiiiiS_iiii --------------------------
	.section	.text._Z28_permutedims_5D_1_2_4_5_3_32PfiiiiiS_iiii,"ax",@progbits
	.align	128
        .global         _Z28_permutedims_5D_1_2_4_5_3_32PfiiiiiS_iiii
        .type           _Z28_permutedims_5D_1_2_4_5_3_32PfiiiiiS_iiii,@function
        .size           _Z28_permutedims_5D_1_2_4_5_3_32PfiiiiiS_iiii,(.L_x_1306 - _Z28_permutedims_5D_1_2_4_5_3_32PfiiiiiS_iiii)
        .other          _Z28_permutedims_5D_1_2_4_5_3_32PfiiiiiS_iiii,@"STO_CUDA_ENTRY STV_DEFAULT"
_Z28_permutedims_5D_1_2_4_5_3_32PfiiiiiS_iiii:
.text._Z28_permutedims_5D_1_2_4_5_3_32PfiiiiiS_iiii:
        /* <DEDUP_REMOVED lines=36> */
.L_x_532:
        /* <DEDUP_REMOVED lines=179> */
.L_x_533:
        /* <DEDUP_REMOVED lines=9> */
.L_x_1306:


//--------------------- .text._Z28_permutedims_5D_1_2_4_3_5_64PdiiiiiS_iiii --------------------------
	.section	.text._Z28_permutedims_5D_1_2_4_3_5_64PdiiiiiS_iiii,"ax",@progbits
	.align	128
        .global         _Z28_permutedims_5D_1_2_4_3_5_64PdiiiiiS_iiii
        .type           _Z28_permutedims_5D_1_2_4_3_5_64PdiiiiiS_iiii,@function
        .size           _Z28_permutedims_5D_1_2_4_3_5_64PdiiiiiS_iiii,(.L_x_1307 - _Z28_permutedims_5D_1_2_4_3_5_64PdiiiiiS_iiii)
        .other          _Z28_permutedims_5D_1_2_4_3_5_64PdiiiiiS_iiii,@"STO_CUDA_ENTRY STV_DEFAULT"
_Z28_permutedims_5D_1_2_4_3_5_64PdiiiiiS_iiii:
.text._Z28_permutedims_5D_1_2_4_3_5_64PdiiiiiS_iiii:
        /* <DEDUP_REMOVED lines=36> */
.L_x_534:
        /* <DEDUP_REMOVED lines=181> */
.L_x_535:
        /* <DEDUP_REMOVED lines=15> */
.L_x_1307:


//--------------------- .text._Z28_permutedims_5D_1_2_4_3_5_32PfiiiiiS_iiii --------------------------
	.section	.text._Z28_permutedims_5D_1_2_4_3_5_32PfiiiiiS_iiii,"ax",@progbits
	.align	128
        .global         _Z28_permutedims_5D_1_2_4_3_5_32PfiiiiiS_iiii
        .type           _Z28_permutedims_5D_1_2_4_3_5_32PfiiiiiS_iiii,@function
        .size           _Z28_permutedims_5D_1_2_4_3_5_32PfiiiiiS_iiii,(.L_x_1308 - _Z28_permutedims_5D_1_2_4_3_5_32PfiiiiiS_iiii)
        .other          _Z28_permutedims_5D_1_2_4_3_5_32PfiiiiiS_iiii,@"STO_CUDA_ENTRY STV_DEFAULT"
_Z28_permutedims_5D_1_2_4_3_5_32PfiiiiiS_iiii:
.text._Z28_permutedims_5D_1_2_4_3_5_32PfiiiiiS_iiii:
        /* <DEDUP_REMOVED lines=36> */
.L_x_536:
        /* <DEDUP_REMOVED lines=179> */
.L_x_537:
        /* <DEDUP_REMOVED lines=9> */
.L_x_1308:


//--------------------- .text._Z28_permutedims_5D_1_2_3_5_4_64PdiiiiiS_iiii --------------------------
	.section	.text._Z28_permutedims_5D_1_2_3_5_4_64PdiiiiiS_iiii,"ax",@progbits
	.align	128
        .global         _Z28_permutedims_5D_1_2_3_5_4_64PdiiiiiS_iiii
        .type           _Z28_permutedims_5D_1_2_3_5_4_64PdiiiiiS_iiii,@function
        .size           _Z28_permutedims_5D_1_2_3_5_4_64PdiiiiiS_iiii,(.L_x_1309 - _Z28_permutedims_5D_1_2_3_5_4_64PdiiiiiS_iiii)
        .other          _Z28_permutedims_5D_1_2_3_5_4_64PdiiiiiS_iiii,@"STO_CUDA_ENTRY STV_DEFAULT"
_Z28_permutedims_5D_1_2_3_5_4_64PdiiiiiS_iiii:
.text._Z28_permutedims_5D_1_2_3_5_4_64PdiiiiiS_iiii:
        /* <DEDUP_REMOVED lines=36> */
.L_x_538:
        /* <DEDUP_REMOVED lines=179> */
.L_x_539:
        /* <DEDUP_REMOVED lines=9> */
.L_x_1309:


//--------------------- .text._Z28_permutedims_5D_1_2_3_5_4_32PfiiiiiS_iiii --------------------------
	.section	.text._Z28_permutedims_5D_1_2_3_5_4_32PfiiiiiS_iiii,"ax",@progbits
	.align	128
        .global         _Z28_permutedims_5D_1_2_3_5_4_32PfiiiiiS_iiii
        .type           _Z28_permutedims_5D_1_2_3_5_4_32PfiiiiiS_iiii,@function
        .size           _Z28_permutedims_5D_1_2_3_5_4_32PfiiiiiS_iiii,(.L_x_1310 - _Z28_permutedims_5D_1_2_3_5_4_32PfiiiiiS_iiii)
        .other          _Z28_permutedims_5D_1_2_3_5_4_32PfiiiiiS_iiii,@"STO_CUDA_ENTRY STV_DEFAULT"
_Z28_permutedims_5D_1_2_3_5_4_32PfiiiiiS_iiii:
.text._Z28_permutedims_5D_1_2_3_5_4_32PfiiiiiS_iiii:
        /* <DEDUP_REMOVED lines=36> */
.L_x_540:
        /* <DEDUP_REMOVED lines=177> */
.L_x_541:
        /* <DEDUP_REMOVED lines=11> */
.L_x_1310:


//--------------------- .text._Z28_permutedims_5D_1_2_3_4_5_64PdiiiiiS_iiii --------------------------
	.section	.text._Z28_permutedims_5D_1_2_3_4_5_64PdiiiiiS_iiii,"ax",@progbits
	.align	128
        .global         _Z28_permutedims_5D_1_2_3_4_5_64PdiiiiiS_iiii
        .type           _Z28_permutedims_5D_1_2_3_4_5_64PdiiiiiS_iiii,@function
        .size           _Z28_permutedims_5D_1_2_3_4_5_64PdiiiiiS_iiii,(.L_x_1311 - _Z28_permutedims_5D_1_2_3_4_5_64PdiiiiiS_iiii)
        .other          _Z28_permutedims_5D_1_2_3_4_5_64PdiiiiiS_iiii,@"STO_CUDA_ENTRY STV_DEFAULT"
_Z28_permutedims_5D_1_2_3_4_5_64PdiiiiiS_iiii:
.text._Z28_permutedims_5D_1_2_3_4_5_64PdiiiiiS_iiii:
        /* <DEDUP_REMOVED lines=36> */
.L_x_542:
        /* <DEDUP_REMOVED lines=181> */
.L_x_543:
        /* <DEDUP_REMOVED lines=15> */
.L_x_1311:


//--------------------- .text._Z28_permutedims_5D_1_2_3_4_5_32PfiiiiiS_iiii --------------------------
	.section	.text._Z28_permutedims_5D_1_2_3_4_5_32PfiiiiiS_iiii,"ax",@progbits
	.align	128
        .global         _Z28_permutedims_5D_1_2_3_4_5_32PfiiiiiS_iiii
        .type           _Z28_permutedims_5D_1_2_3_4_5_32PfiiiiiS_iiii,@function
        .size           _Z28_permutedims_5D_1_2_3_4_5_32PfiiiiiS_iiii,(.L_x_1312 - _Z28_permutedims_5D_1_2_3_4_5_32PfiiiiiS_iiii)
        .other          _Z28_permutedims_5D_1_2_3_4_5_32PfiiiiiS_iiii,@"STO_CUDA_ENTRY STV_DEFAULT"
_Z28_permutedims_5D_1_2_3_4_5_32PfiiiiiS_iiii:
.text._Z28_permutedims_5D_1_2_3_4_5_32PfiiiiiS_iiii:
        /* <DEDUP_REMOVED lines=36> */
.L_x_544:
        /* <DEDUP_REMOVED lines=179> */
.L_x_545:
        /* <DEDUP_REMOVED lines=9> */
.L_x_1312:


//--------------------- .text._Z26_permutedims_4D_4_3_2_1_64PdiiiiS_iii --------------------------
	.section	.text._Z26_permutedims_4D_4_3_2_1_64PdiiiiS_iii,"ax",@progbits
	.align	128
        .global         _Z26_permutedims_4D_4_3_2_1_64PdiiiiS_iii
        .type           _Z26_permutedims_4D_4_3_2_1_64PdiiiiS_iii,@function
        .size           _Z26_permutedims_4D_4_3_2_1_64PdiiiiS_iii,(.L_x_1313 - _Z26_permutedims_4D_4_3_2_1_64PdiiiiS_iii)
        .other          _Z26_permutedims_4D_4_3_2_1_64PdiiiiS_iii,@"STO_CUDA_ENTRY STV_DEFAULT"
_Z26_permutedims_4D_4_3_2_1_64PdiiiiS_iii:
.text._Z26_permutedims_4D_4_3_2_1_64PdiiiiS_iii:
[----:B------:R-:W-:Y:S01]  /*0000*/  LDC R1, c[0x0][0x37c] ;  /* 0x0000df00ff017b82 */ /* 0x000fe20000000800 */
[----:B------:R-:W0:Y:S07]  /*0010*/  S2R R20, SR_TID.X ;  /* 0x0000000000147919 */ /* 0x000e2e0000002100 */
[----:B------:R-:W1:Y:S01]  /*0020*/  LDC.64 R2, c[0x0][0x388] ;  /* 0x0000e200ff027b82 */ /* 0x000e620000000a00 */
[----:B------:R-:W2:Y:S07]  /*0030*/  LDCU.64 UR6, c[0x0][0x390] ;  /* 0x00007200ff0677ac */ /* 0x000eae0008000a00 */
[----:B------:R-:W0:Y:S08]  /*0040*/  S2UR UR4, SR_CTAID.X ;  /* 0x00000000000479c3 */ /* 0x000e300000002500 */
[----:B------:R-:W0:Y:S01]  /*0050*/  LDC R7, c[0x0][0x360] ;  /* 0x0000d800ff077b82 */ /* 0x000e220000000800 */
[----:B-1----:R-:W-:-:S04]  /*0060*/  IMAD R0, R3, R2, RZ ;  /* 0x0000000203007224 */ /* 0x002fc800078e02ff */
[----:B--2---:R-:W-:-:S04]  /*0070*/  IMAD R10, R0, UR6, RZ ;  /* 0x00000006000a7c24 */ /* 0x004fc8000f8e02ff */
[----:B------:R-:W-:Y:S02]  /*0080*/  IMAD R11, R10, UR7, RZ ;  /* 0x000000070a0b7c24 */ /* 0x000fe4000f8e02ff */
[----:B0-----:R-:W-:-:S05]  /*0090*/  IMAD R20, R7, UR4, R20 ;  /* 0x0000000407147c24 */ /* 0x001fca000f8e0214 */
[----:B------:R-:W-:-:S13]  /*00a0*/  ISETP.GE.AND P0, PT, R20, R11, PT ;  /* 0x0000000b1400720c */ /* 0x000fda0003f06270 */
[----:B------:R-:W-:Y:S05]  /*00b0*/  @P0 EXIT ;  /* 0x000000000000094d */ /* 0x000fea0003800000 */
[----:B------:R-:W-:Y:S01]  /*00c0*/  IABS R12, R2 ;  /* 0x00000002000c7213 */ /* 0x000fe20000000000 */
[----:B------:R-:W0:Y:S01]  /*00d0*/  LDC R13, c[0x0][0x388] ;  /* 0x0000e200ff0d7b82 */ /* 0x000e220000000800 */
[----:B------:R-:W1:Y:S01]  /*00e0*/  LDCU UR4, c[0x0][0x370] ;  /* 0x00006e00ff0477ac */ /* 0x000e620008000800 */
[----:B------:R-:W-:Y:S01]  /*00f0*/  ISETP.NE.AND P0, PT, R10, RZ, PT ;  /* 0x000000ff0a00720c */ /* 0x000fe20003f05270 */
[----:B------:R-:W2:Y:S01]  /*0100*/  I2F.RP R6, R12 ;  /* 0x0000000c00067306 */ /* 0x000ea20000209400 */
[----:B------:R-:W-:Y:S01]  /*0110*/  LOP3.LUT R18, RZ, R10, RZ, 0x33, !PT ;  /* 0x0000000aff127212 */ /* 0x000fe200078e33ff */
[----:B------:R-:W3:Y:S03]  /*0120*/  LDCU.64 UR6, c[0x0][0x358] ;  /* 0x00006b00ff0677ac */ /* 0x000ee60008000a00 */
[----:B------:R-:W4:Y:S01]  /*0130*/  LDC R14, c[0x0][0x38c] ;  /* 0x0000e300ff0e7b82 */ /* 0x000f220000000800 */
[----:B------:R-:W0:Y:S01]  /*0140*/  LDCU UR5, c[0x0][0x3a8] ;  /* 0x00007500ff0577ac */ /* 0x000e220008000800 */
[----:B------:R-:W0:Y:S06]  /*0150*/  LDCU.64 UR8, c[0x0][0x3a0] ;  /* 0x00007400ff0877ac */ /* 0x000e2c0008000a00 */
[----:B------:R-:W0:Y:S01]  /*0160*/  LDC R15, c[0x0][0x390] ;  /* 0x0000e400ff0f7b82 */ /* 0x000e220000000800 */
[----:B--2---:R-:W2:Y:S07]  /*0170*/  MUFU.RCP R6, R6 ;  /* 0x0000000600067308 */ /* 0x004eae0000001000 */
[----:B------:R-:W0:Y:S08]  /*0180*/  LDC.64 R2, c[0x0][0x380] ;  /* 0x0000e000ff027b82 */ /* 0x000e300000000a00 */
[----:B------:R-:W0:Y:S01]  /*0190*/  LDC.64 R4, c[0x0][0x398] ;  /* 0x0000e600ff047b82 */ /* 0x000e220000000a00 */
[----:B--2---:R-:W-:-:S04]  /*01a0*/  VIADD R16, R6, 0xffffffe ;  /* 0x0ffffffe06107836 */ /* 0x004fc80000000000 */
[----:B------:R2:W5:Y:S02]  /*01b0*/  F2I.FTZ.U32.TRUNC.NTZ R17, R16 ;  /* 0x0000001000117305 */ /* 0x000564000021f000 */
[----:B--2---:R-:W-:Y:S02]  /*01c0*/  HFMA2 R16, -RZ, RZ, 0, 0 ;  /* 0x00000000ff107431 */ /* 0x004fe400000001ff */
[----:B-----5:R-:W-:-:S04]  /*01d0*/  IMAD.MOV R9, RZ, RZ, -R17 ;  /* 0x000000ffff097224 */ /* 0x020fc800078e0a11 */
[----:B------:R-:W-:-:S04]  /*01e0*/  IMAD R9, R9, R12, RZ ;  /* 0x0000000c09097224 */ /* 0x000fc800078e02ff */
[----:B------:R-:W-:-:S04]  /*01f0*/  IMAD.HI.U32 R16, R17, R9, R16 ;  /* 0x0000000911107227 */ /* 0x000fc800078e0010 */
[----:B-1-34-:R-:W-:-:S07]  /*0200*/  IMAD R17, R7, UR4, RZ ;  /* 0x0000000407117c24 */ /* 0x01afce000f8e02ff */
.L_x_546:
[----:B------:R-:W-:Y:S02]  /*0210*/  IABS R19, R14 ;  /* 0x0000000e00137213 */ /* 0x000fe40000000000 */
[----:B-1----:R-:W-:Y:S02]  /*0220*/  IABS R7, R20 ;  /* 0x0000001400077213 */ /* 0x002fe40000000000 */
[----:B------:R-:W1:Y:S01]  /*0230*/  I2F.RP R8, R19 ;  /* 0x0000001300087306 */ /* 0x000e620000209400 */
[----:B0-----:R-:W-:Y:S02]  /*0240*/  IABS R22, R13 ;  /* 0x0000000d00167213 */ /* 0x001fe40000000000 */
[----:B------:R-:W-:-:S04]  /*0250*/  IMAD.HI.U32 R21, R16, R7, RZ ;  /* 0x0000000710157227 */ /* 0x000fc800078e00ff */
[----:B------:R-:W-:-:S04]  /*0260*/  IMAD.MOV R6, RZ, RZ, -R21 ;  /* 0x000000ffff067224 */ /* 0x000fc800078e0a15 */
[----:B------:R-:W-:Y:S01]  /*0270*/  IMAD R7, R22, R6, R7 ;  /* 0x0000000616077224 */ /* 0x000fe200078e0207 */
[----:B------:R-:W-:Y:S01]  /*0280*/  LOP3.LUT R6, R20, R13, RZ, 0x3c, !PT ;  /* 0x0000000d14067212 */ /* 0x000fe200078e3cff */
[----:B-1----:R-:W0:Y:S03]  /*0290*/  MUFU.RCP R8, R8 ;  /* 0x0000000800087308 */ /* 0x002e260000001000 */
[----:B------:R-:W-:Y:S02]  /*02a0*/  ISETP.GT.U32.AND P3, PT, R12, R7, PT ;  /* 0x000000070c00720c */ /* 0x000fe40003f64070 */
[----:B------:R-:W-:-:S11]  /*02b0*/  ISETP.GE.AND P2, PT, R6, RZ, PT ;  /* 0x000000ff0600720c */ /* 0x000fd60003f46270 */
[----:B------:R-:W-:Y:S02]  /*02c0*/  @!P3 IMAD.IADD R7, R7, 0x1, -R22 ;  /* 0x000000010707b824 */ /* 0x000fe400078e0a16 */
[----:B------:R-:W-:Y:S01]  /*02d0*/  @!P3 VIADD R21, R21, 0x1 ;  /* 0x000000011515b836 */ /* 0x000fe20000000000 */
[----:B0-----:R-:W-:Y:S02]  /*02e0*/  IADD3 R9, PT, PT, R8, 0xffffffe, RZ ;  /* 0x0ffffffe08097810 */ /* 0x001fe40007ffe0ff */
[----:B------:R-:W-:Y:S02]  /*02f0*/  ISETP.GE.U32.AND P1, PT, R7, R12, PT ;  /* 0x0000000c0700720c */ /* 0x000fe40003f26070 */
[----:B------:R0:W1:Y:S01]  /*0300*/  F2I.FTZ.U32.TRUNC.NTZ R7, R9 ;  /* 0x0000000900077305 */ /* 0x000062000021f000 */
[----:B------:R-:W-:Y:S02]  /*0310*/  ISETP.NE.AND P3, PT, R13, RZ, PT ;  /* 0x000000ff0d00720c */ /* 0x000fe40003f65270 */
[----:B------:R-:W-:-:S05]  /*0320*/  IABS R8, R15 ;  /* 0x0000000f00087213 */ /* 0x000fca0000000000 */
[----:B------:R-:W2:Y:S01]  /*0330*/  I2F.RP R24, R8 ;  /* 0x0000000800187306 */ /* 0x000ea20000209400 */
[----:B0-----:R-:W-:Y:S02]  /*0340*/  IABS R9, R0 ;  /* 0x0000000000097213 */ /* 0x001fe40000000000 */
[----:B------:R-:W-:Y:S01]  /*0350*/  @P1 VIADD R21, R21, 0x1 ;  /* 0x0000000115151836 */ /* 0x000fe20000000000 */
[----:B-1----:R-:W-:-:S03]  /*0360*/  IADD3 R6, PT, PT, RZ, -R7, RZ ;  /* 0x80000007ff067210 */ /* 0x002fc60007ffe0ff */
[----:B------:R-:W-:Y:S01]  /*0370*/  @!P2 IMAD.MOV R21, RZ, RZ, -R21 ;  /* 0x000000ffff15a224 */ /* 0x000fe200078e0a15 */
[----:B------:R-:W-:Y:S01]  /*0380*/  @!P3 LOP3.LUT R21, RZ, R13, RZ, 0x33, !PT ;  /* 0x0000000dff15b212 */ /* 0x000fe200078e33ff */
[----:B------:R-:W0:Y:S01]  /*0390*/  I2F.RP R23, R9 ;  /* 0x0000000900177306 */ /* 0x000e220000209400 */
[----:B------:R-:W-:Y:S02]  /*03a0*/  IMAD R25, R6, R19, RZ ;  /* 0x0000001306197224 */ /* 0x000fe400078e02ff */
[----:B------:R-:W-:Y:S01]  /*03b0*/  IABS R22, R21 ;  /* 0x0000001500167213 */ /* 0x000fe20000000000 */
[----:B------:R-:W-:Y:S01]  /*03c0*/  IMAD.MOV.U32 R6, RZ, RZ, RZ ;  /* 0x000000ffff067224 */ /* 0x000fe200078e00ff */
[----:B------:R-:W-:-:S03]  /*03d0*/  ISETP.GE.AND P3, PT, R21, RZ, PT ;  /* 0x000000ff1500720c */ /* 0x000fc60003f66270 */
[----:B------:R-:W-:Y:S01]  /*03e0*/  IMAD.HI.U32 R6, R7, R25, R6 ;  /* 0x0000001907067227 */ /* 0x000fe200078e0006 */
[----:B--2---:R-:W-:Y:S05]  /*03f0*/  MUFU.RCP R24, R24 ;  /* 0x0000001800187308 */ /* 0x004fea0000001000 */
[----:B------:R-:W-:-:S03]  /*0400*/  IMAD.HI.U32 R6, R6, R22, RZ ;  /* 0x0000001606067227 */ /* 0x000fc600078e00ff */
[----:B0-----:R-:W0:Y:S02]  /*0410*/  MUFU.RCP R23, R23 ;  /* 0x0000001700177308 */ /* 0x001e240000001000 */
[----:B------:R-:W-:-:S05]  /*0420*/  IADD3 R6, PT, PT, -R6, RZ, RZ ;  /* 0x000000ff06067210 */ /* 0x000fca0007ffe1ff */
[----:B------:R-:W-:-:S05]  /*0430*/  IMAD R22, R19, R6, R22 ;  /* 0x0000000613167224 */ /* 0x000fca00078e0216 */
[----:B------:R-:W-:Y:S01]  /*0440*/  ISETP.GT.U32.AND P1, PT, R19, R22, PT ;  /* 0x000000161300720c */ /* 0x000fe20003f24070 */
[----:B0-----:R-:W-:-:S04]  /*0450*/  VIADD R6, R23, 0xffffffe ;  /* 0x0ffffffe17067836 */ /* 0x001fc80000000000 */
[----:B------:R-:W0:Y:S08]  /*0460*/  F2I.FTZ.U32.TRUNC.NTZ R7, R6 ;  /* 0x0000000600077305 */ /* 0x000e30000021f000 */
[----:B------:R-:W-:Y:S01]  /*0470*/  @!P1 IMAD.IADD R22, R22, 0x1, -R19 ;  /* 0x0000000116169824 */ /* 0x000fe200078e0a13 */
[----:B------:R-:W-:-:S04]  /*0480*/  ISETP.NE.AND P1, PT, R14, RZ, PT ;  /* 0x000000ff0e00720c */ /* 0x000fc80003f25270 */
[----:B------:R-:W-:Y:S01]  /*0490*/  ISETP.GT.U32.AND P2, PT, R19, R22, PT ;  /* 0x000000161300720c */ /* 0x000fe20003f44070 */
[----:B0-----:R-:W-:-:S04]  /*04a0*/  IMAD.MOV R6, RZ, RZ, -R7 ;  /* 0x000000ffff067224 */ /* 0x001fc800078e0a07 */
[----:B------:R-:W-:Y:S02]  /*04b0*/  IMAD R23, R6, R9, RZ ;  /* 0x0000000906177224 */ /* 0x000fe400078e02ff */
[----:B------:R-:W-:-:S06]  /*04c0*/  IMAD.MOV.U32 R6, RZ, RZ, RZ ;  /* 0x000000ffff067224 */ /* 0x000fcc00078e00ff */
[----:B------:R-:W-:Y:S01]  /*04d0*/  @!P2 IADD3 R22, PT, PT, R22, -R19, RZ ;  /* 0x800000131616a210 */ /* 0x000fe20007ffe0ff */
[----:B------:R-:W-:Y:S02]  /*04e0*/  IMAD.MOV R19, RZ, RZ, -R21 ;  /* 0x000000ffff137224 */ /* 0x000fe400078e0a15 */
[----:B------:R-:W-:Y:S01]  /*04f0*/  IMAD.HI.U32 R6, R7, R23, R6 ;  /* 0x0000001707067227 */ /* 0x000fe200078e0006 */
[----:B------:R-:W-:Y:S02]  /*0500*/  @!P3 IADD3 R22, PT, PT, -R22, RZ, RZ ;  /* 0x000000ff1616b210 */ /* 0x000fe40007ffe1ff */
[----:B------:R-:W-:Y:S01]  /*0510*/  @!P1 LOP3.LUT R22, RZ, R14, RZ, 0x33, !PT ;  /* 0x0000000eff169212 */ /* 0x000fe200078e33ff */
[----:B------:R-:W-:Y:S01]  /*0520*/  IMAD R19, R13, R19, R20 ;  /* 0x000000130d137224 */ /* 0x000fe200078e0214 */
[----:B------:R-:W-:-:S03]  /*0530*/  IABS R7, R0 ;  /* 0x0000000000077213 */ /* 0x000fc60000000000 */
[----:B------:R-:W-:Y:S01]  /*0540*/  IMAD R21, R22, R13, R19 ;  /* 0x0000000d16157224 */ /* 0x000fe200078e0213 */
[----:B------:R-:W-:Y:S01]  /*0550*/  IADD3 R26, PT, PT, RZ, -R7, RZ ;  /* 0x80000007ff1a7210 */ /* 0x000fe20007ffe0ff */
[----:B------:R-:W-:Y:S02]  /*0560*/  VIADD R7, R24, 0xffffffe ;  /* 0x0ffffffe18077836 */ /* 0x000fe40000000000 */
[----:B------:R-:W-:-:S04]  /*0570*/  IMAD.IADD R23, R20, 0x1, -R21 ;  /* 0x0000000114177824 */ /* 0x000fc800078e0a15 */
[----:B------:R-:W0:Y:S01]  /*0580*/  F2I.FTZ.U32.TRUNC.NTZ R7, R7 ;  /* 0x0000000700077305 */ /* 0x000e22000021f000 */
[----:B------:R-:W-:-:S05]  /*0590*/  IABS R25, R23 ;  /* 0x0000001700197213 */ /* 0x000fca0000000000 */
[----:B------:R-:W-:-:S04]  /*05a0*/  IMAD.HI.U32 R24, R6, R25, RZ ;  /* 0x0000001906187227 */ /* 0x000fc800078e00ff */
[----:B------:R-:W-:-:S05]  /*05b0*/  IMAD R6, R24, R26, R25 ;  /* 0x0000001a18067224 */ /* 0x000fca00078e0219 */
[----:B------:R-:W-:Y:S01]  /*05c0*/  ISETP.GT.U32.AND P3, PT, R9, R6, PT ;  /* 0x000000060900720c */ /* 0x000fe20003f64070 */
[----:B0-----:R-:W-:-:S04]  /*05d0*/  IMAD.MOV R25, RZ, RZ, -R7 ;  /* 0x000000ffff197224 */ /* 0x001fc800078e0a07 */
[----:B------:R-:W-:-:S08]  /*05e0*/  IMAD R25, R25, R8, RZ ;  /* 0x0000000819197224 */ /* 0x000fd000078e02ff */
[----:B------:R-:W-:-:S04]  /*05f0*/  @!P3 IADD3 R6, PT, PT, R6, -R9, RZ ;  /* 0x800000090606b210 */ /* 0x000fc80007ffe0ff */
[----:B------:R-:W-:Y:S01]  /*0600*/  ISETP.GE.U32.AND P1, PT, R6, R9, PT ;  /* 0x000000090600720c */ /* 0x000fe20003f26070 */
[----:B------:R-:W-:-:S04]  /*0610*/  IMAD.MOV.U32 R6, RZ, RZ, RZ ;  /* 0x000000ffff067224 */ /* 0x000fc800078e00ff */
[----:B------:R-:W-:-:S04]  /*0620*/  IMAD.HI.U32 R9, R7, R25, R6 ;  /* 0x0000001907097227 */ /* 0x000fc800078e0006 */
[----:B------:R-:W-:-:S06]  /*0630*/  IMAD.WIDE R6, R20, 0x8, R2 ;  /* 0x0000000814067825 */ /* 0x000fcc00078e0202 */
[----:B------:R-:W2:Y:S01]  /*0640*/  LDG.E.64 R6, desc[UR6][R6.64] ;  /* 0x0000000606067981 */ /* 0x000ea2000c1e1b00 */
[----:B------:R-:W-:Y:S01]  /*0650*/  LOP3.LUT R23, R23, R0, RZ, 0x3c, !PT ;  /* 0x0000000017177212 */ /* 0x000fe200078e3cff */
[----:B------:R-:W-:Y:S01]  /*0660*/  @!P3 VIADD R24, R24, 0x1 ;  /* 0x000000011818b836 */ /* 0x000fe20000000000 */
[----:B------:R-:W-:Y:S01]  /*0670*/  ISETP.NE.AND P3, PT, R0, RZ, PT ;  /* 0x000000ff0000720c */ /* 0x000fe20003f65270 */
[----:B------:R-:W-:Y:S01]  /*0680*/  IMAD R19, R19, UR5, R22 ;  /* 0x0000000513137c24 */ /* 0x000fe2000f8e0216 */
[----:B------:R-:W-:Y:S02]  /*0690*/  ISETP.GE.AND P2, PT, R23, RZ, PT ;  /* 0x000000ff1700720c */ /* 0x000fe40003f46270 */
[----:B------:R-:W-:Y:S02]  /*06a0*/  @P1 IADD3 R24, PT, PT, R24, 0x1, RZ ;  /* 0x0000000118181810 */ /* 0x000fe40007ffe0ff */
[----:B------:R-:W-:-:S04]  /*06b0*/  IABS R23, R10 ;  /* 0x0000000a00177213 */ /* 0x000fc80000000000 */
[----:B------:R-:W0:Y:S05]  /*06c0*/  I2F.RP R26, R23 ;  /* 0x00000017001a7306 */ /* 0x000e2a0000209400 */
[----:B------:R-:W-:Y:S01]  /*06d0*/  @!P2 IMAD.MOV R24, RZ, RZ, -R24 ;  /* 0x000000ffff18a224 */ /* 0x000fe200078e0a18 */
[----:B------:R-:W-:-:S04]  /*06e0*/  @!P3 LOP3.LUT R24, RZ, R0, RZ, 0x33, !PT ;  /* 0x00000000ff18b212 */ /* 0x000fc800078e33ff */
[----:B------:R-:W-:Y:S02]  /*06f0*/  IABS R25, R24 ;  /* 0x0000001800197213 */ /* 0x000fe40000000000 */
[----:B------:R-:W-:-:S03]  /*0700*/  ISETP.GE.AND P3, PT, R24, RZ, PT ;  /* 0x000000ff1800720c */ /* 0x000fc60003f66270 */
[----:B------:R-:W-:Y:S01]  /*0710*/  IMAD.HI.U32 R9, R9, R25, RZ ;  /* 0x0000001909097227 */ /* 0x000fe200078e00ff */
[----:B0-----:R-:W0:Y:S04]  /*0720*/  MUFU.RCP R26, R26 ;  /* 0x0000001a001a7308 */ /* 0x001e280000001000 */
[----:B------:R-:W-:-:S05]  /*0730*/  IADD3 R9, PT, PT, -R9, RZ, RZ ;  /* 0x000000ff09097210 */ /* 0x000fca0007ffe1ff */
[----:B------:R-:W-:-:S05]  /*0740*/  IMAD R25, R8, R9, R25 ;  /* 0x0000000908197224 */ /* 0x000fca00078e0219 */
[----:B------:R-:W-:Y:S02]  /*0750*/  ISETP.GT.U32.AND P1, PT, R8, R25, PT ;  /* 0x000000190800720c */ /* 0x000fe40003f24070 */
[----:B0-----:R-:W-:-:S06]  /*0760*/  IADD3 R9, PT, PT, R26, 0xffffffe, RZ ;  /* 0x0ffffffe1a097810 */ /* 0x001fcc0007ffe0ff */
[----:B------:R-:W0:Y:S05]  /*0770*/  F2I.FTZ.U32.TRUNC.NTZ R9, R9 ;  /* 0x0000000900097305 */ /* 0x000e2a000021f000 */
[----:B------:R-:W-:Y:S01]  /*0780*/  @!P1 IMAD.IADD R25, R25, 0x1, -R8 ;  /* 0x0000000119199824 */ /* 0x000fe200078e0a08 */
[----:B------:R-:W-:-:S04]  /*0790*/  ISETP.NE.AND P1, PT, R15, RZ, PT ;  /* 0x000000ff0f00720c */ /* 0x000fc80003f25270 */
[----:B------:R-:W-:-:S13]  /*07a0*/  ISETP.GT.U32.AND P2, PT, R8, R25, PT ;  /* 0x000000190800720c */ /* 0x000fda0003f44070 */
[----:B------:R-:W-:Y:S02]  /*07b0*/  @!P2 IMAD.IADD R25, R25, 0x1, -R8 ;  /* 0x000000011919a824 */ /* 0x000fe400078e0a08 */
[----:B0-----:R-:W-:-:S03]  /*07c0*/  IMAD.MOV R8, RZ, RZ, -R9 ;  /* 0x000000ffff087224 */ /* 0x001fc600078e0a09 */
[----:B------:R-:W-:Y:S01]  /*07d0*/  MOV R24, R25 ;  /* 0x0000001900187202 */ /* 0x000fe20000000f00 */
[----:B------:R-:W-:Y:S02]  /*07e0*/  IMAD R25, R8, R23, RZ ;  /* 0x0000001708197224 */ /* 0x000fe400078e02ff */
[----:B------:R-:W-:Y:S01]  /*07f0*/  IMAD.MOV.U32 R8, RZ, RZ, RZ ;  /* 0x000000ffff087224 */ /* 0x000fe200078e00ff */
[----:B------:R-:W-:Y:S02]  /*0800*/  @!P3 IADD3 R24, PT, PT, -R24, RZ, RZ ;  /* 0x000000ff1818b210 */ /* 0x000fe40007ffe1ff */
[----:B------:R-:W-:Y:S01]  /*0810*/  @!P1 LOP3.LUT R24, RZ, R15, RZ, 0x33, !PT ;  /* 0x0000000fff189212 */ /* 0x000fe200078e33ff */
[----:B------:R-:W-:Y:S01]  /*0820*/  IMAD.HI.U32 R8, R9, R25, R8 ;  /* 0x0000001909087227 */ /* 0x000fe200078e0008 */
[----:B------:R-:W-:-:S03]  /*0830*/  IABS R25, R10 ;  /* 0x0000000a00197213 */ /* 0x000fc60000000000 */
[----:B------:R-:W-:Y:S02]  /*0840*/  IMAD R21, R0, R24, R21 ;  /* 0x0000001800157224 */ /* 0x000fe400078e0215 */
[----:B------:R-:W-:Y:S02]  /*0850*/  IMAD.MOV R26, RZ, RZ, -R25 ;  /* 0x000000ffff1a7224 */ /* 0x000fe400078e0a19 */
[----:B------:R-:W-:Y:S01]  /*0860*/  IMAD R19, R19, UR9, R24 ;  /* 0x0000000913137c24 */ /* 0x000fe2000f8e0218 */
        /* <DEDUP_REMOVED lines=13> */
[----:B------:R-:W-:-:S05]  /*0940*/  @!P3 IMAD.MOV R8, RZ, RZ, -R8 ;  /* 0x000000ffff08b224 */ /* 0x000fca00078e0a08 */
[----:B------:R-:W-:-:S05]  /*0950*/  SEL R8, R18, R8, !P0 ;  /* 0x0000000812087207 */ /* 0x000fca0004000000 */
[----:B------:R-:W-:-:S04]  /*0960*/  IMAD R9, R19, UR8, R8 ;  /* 0x0000000813097c24 */ /* 0x000fc8000f8e0208 */
[----:B------:R-:W-:-:S05]  /*0970*/  IMAD.WIDE R8, R9, 0x8, R4 ;  /* 0x0000000809087825 */ /* 0x000fca00078e0204 */
[----:B--2---:R1:W-:Y:S01]  /*0980*/  STG.E.64 desc[UR6][R8.64], R6 ;  /* 0x0000000608007986 */ /* 0x0043e2000c101b06 */
[----:B------:R-:W-:Y:S05]  /*0990*/  @!P1 BRA `(.L_x_546) ;  /* 0xfffffff8001c9947 */ /* 0x000fea000383ffff */
[----:B------:R-:W-:Y:S05]  /*09a0*/  EXIT ;  /* 0x000000000000794d */ /* 0x000fea0003800000 */
.L_x_547:
        /* <DEDUP_REMOVED lines=13> */
.L_x_1313:


//--------------------- .text._Z26_permutedims_4D_4_3_2_1_32PfiiiiS_iii --------------------------
	.section	.text._Z26_permutedims_4D_4_3_2_1_32PfiiiiS_iii,"ax",@progbits
	.align	128
        .global         _Z26_permutedims_4D_4_3_2_1_32PfiiiiS_iii
        .type           _Z26_permutedims_4D_4_3_2_1_32PfiiiiS_iii,@function
        .size           _Z26_permutedims_4D_4_3_2_1_32PfiiiiS_iii,(.L_x_1314 - _Z26_permutedims_4D_4_3_2_1_32PfiiiiS_iii)
        .other          _Z26_permutedims_4D_4_3_2_1_32PfiiiiS_iii,@"STO_CUDA_ENTRY STV_DEFAULT"
_Z26_permutedims_4D_4_3_2_1_32PfiiiiS_iii:
.text._Z26_permutedims_4D_4_3_2_1_32PfiiiiS_iii:
        /* <DEDUP_REMOVED lines=33> */
.L_x_548:
        /* <DEDUP_REMOVED lines=11> */
[----:B------:R-:W-:Y:S01]  /*02c0*/  @!P3 IMAD.IADD R7, R7, 0x1, -R22 ;  /* 0x000000010707b824 */ /* 0x000fe200078e0a16 */
[----:B------:R-:W-:Y:S01]  /*02d0*/  IABS R22, R0 ;  /* 0x0000000000167213 */ /* 0x000fe20000000000 */
[----:B------:R-:W-:Y:S01]  /*02e0*/  @!P3 VIADD R19, R19, 0x1 ;  /* 0x000000011313b836 */ /* 0x000fe20000000000 */
[----:B0-----:R-:W-:Y:S02]  /*02f0*/  IADD3 R21, PT, PT, R20, 0xffffffe, RZ ;  /* 0x0ffffffe14157810 */ /* 0x001fe40007ffe0ff */
[----:B------:R-:W-:Y:S02]  /*0300*/  ISETP.GE.U32.AND P1, PT, R7, R10, PT ;  /* 0x0000000a0700720c */ /* 0x000fe40003f26070 */
[----:B------:R-:W0:Y:S01]  /*0310*/  F2I.FTZ.U32.TRUNC.NTZ R7, R21 ;  /* 0x0000001500077305 */ /* 0x000e22000021f000 */
[----:B------:R-:W-:-:S10]  /*0320*/  ISETP.NE.AND P3, PT, R11, RZ, PT ;  /* 0x000000ff0b00720c */ /* 0x000fd40003f65270 */
[----:B------:R-:W-:Y:S01]  /*0330*/  @P1 VIADD R19, R19, 0x1 ;  /* 0x0000000113131836 */ /* 0x000fe20000000000 */
[----:B0-----:R-:W-:-:S03]  /*0340*/  IADD3 R6, PT, PT, RZ, -R7, RZ ;  /* 0x80000007ff067210 */ /* 0x001fc60007ffe0ff */
[----:B------:R-:W-:Y:S01]  /*0350*/  @!P2 IMAD.MOV R19, RZ, RZ, -R19 ;  /* 0x000000ffff13a224 */ /* 0x000fe200078e0a13 */
[----:B------:R-:W-:Y:S01]  /*0360*/  @!P3 LOP3.LUT R19, RZ, R11, RZ, 0x33, !PT ;  /* 0x0000000bff13b212 */ /* 0x000fe200078e33ff */
[----:B------:R-:W-:-:S03]  /*0370*/  IMAD R23, R6, R17, RZ ;  /* 0x0000001106177224 */ /* 0x000fc600078e02ff */
[----:B------:R-:W-:Y:S01]  /*0380*/  IABS R20, R19 ;  /* 0x0000001300147213 */ /* 0x000fe20000000000 */
[----:B------:R-:W-:-:S04]  /*0390*/  IMAD.MOV.U32 R6, RZ, RZ, RZ ;  /* 0x000000ffff067224 */ /* 0x000fc800078e00ff */
[----:B------:R-:W-:Y:S01]  /*03a0*/  IMAD.HI.U32 R6, R7, R23, R6 ;  /* 0x0000001707067227 */ /* 0x000fe200078e0006 */
[----:B------:R-:W-:-:S03]  /*03b0*/  MOV R7, R20 ;  /* 0x0000001400077202 */ /* 0x000fc60000000f00 */
[----:B------:R-:W-:-:S04]  /*03c0*/  IMAD.WIDE R20, R18, 0x4, R4 ;  /* 0x0000000412147825 */ /* 0x000fc800078e0204 */
[----:B------:R-:W-:Y:S02]  /*03d0*/  IMAD.HI.U32 R6, R6, R7, RZ ;  /* 0x0000000706067227 */ /* 0x000fe400078e00ff */
[----:B------:R0:W2:Y:S01]  /*03e0*/  LDG.E R21, desc[UR6][R20.64] ;  /* 0x0000000614157981 */ /* 0x0000a2000c1e1900 */
[----:B------:R-:W1:Y:S01]  /*03f0*/  I2F.RP R23, R22 ;  /* 0x0000001600177306 */ /* 0x000e620000209400 */
[----:B------:R-:W-:Y:S01]  /*0400*/  IMAD.MOV R6, RZ, RZ, -R6 ;  /* 0x000000ffff067224 */ /* 0x000fe200078e0a06 */
[C---:B------:R-:W-:Y:S02]  /*0410*/  ISETP.GE.AND P3, PT, R19.reuse, RZ, PT ;  /* 0x000000ff1300720c */ /* 0x040fe40003f66270 */
[----:B------:R-:W-:Y:S01]  /*0420*/  IADD3 R19, PT, PT, -R19, RZ, RZ ;  /* 0x000000ff13137210 */ /* 0x000fe20007ffe1ff */
[----:B------:R-:W-:-:S04]  /*0430*/  IMAD R6, R17, R6, R7 ;  /* 0x0000000611067224 */ /* 0x000fc800078e0207 */
[----:B------:R-:W-:Y:S01]  /*0440*/  IMAD R19, R11, R19, R18 ;  /* 0x000000130b137224 */ /* 0x000fe200078e0212 */
[----:B------:R-:W-:Y:S01]  /*0450*/  ISETP.GT.U32.AND P1, PT, R17, R6, PT ;  /* 0x000000061100720c */ /* 0x000fe20003f24070 */
[----:B-1----:R-:W1:-:S12]  /*0460*/  MUFU.RCP R23, R23 ;  /* 0x0000001700177308 */ /* 0x002e580000001000 */
[----:B------:R-:W-:Y:S01]  /*0470*/  @!P1 IMAD.IADD R6, R6, 0x1, -R17 ;  /* 0x0000000106069824 */ /* 0x000fe200078e0a11 */
[----:B------:R-:W-:-:S04]  /*0480*/  ISETP.NE.AND P1, PT, R12, RZ, PT ;  /* 0x000000ff0c00720c */ /* 0x000fc80003f25270 */
[----:B------:R-:W-:Y:S02]  /*0490*/  ISETP.GT.U32.AND P2, PT, R17, R6, PT ;  /* 0x000000061100720c */ /* 0x000fe40003f44070 */
[----:B-1----:R-:W-:-:S06]  /*04a0*/  IADD3 R7, PT, PT, R23, 0xffffffe, RZ ;  /* 0x0ffffffe17077810 */ /* 0x002fcc0007ffe0ff */
[----:B------:R-:W1:Y:S05]  /*04b0*/  F2I.FTZ.U32.TRUNC.NTZ R7, R7 ;  /* 0x0000000700077305 */ /* 0x000e6a000021f000 */
[----:B------:R-:W-:-:S04]  /*04c0*/  @!P2 IMAD.IADD R6, R6, 0x1, -R17 ;  /* 0x000000010606a824 */ /* 0x000fc800078e0a11 */
[----:B0-----:R-:W-:Y:S02]  /*04d0*/  IMAD.MOV.U32 R20, RZ, RZ, R6 ;  /* 0x000000ffff147224 */ /* 0x001fe400078e0006 */
[----:B------:R-:W-:Y:S02]  /*04e0*/  IMAD.MOV.U32 R6, RZ, RZ, RZ ;  /* 0x000000ffff067224 */ /* 0x000fe400078e00ff */
[----:B------:R-:W-:Y:S01]  /*04f0*/  @!P3 IMAD.MOV R20, RZ, RZ, -R20 ;  /* 0x000000ffff14b224 */ /* 0x000fe200078e0a14 */
[----:B------:R-:W-:Y:S01]  /*0500*/  @!P1 LOP3.LUT R20, RZ, R12, RZ, 0x33, !PT ;  /* 0x0000000cff149212 */ /* 0x000fe200078e33ff */
[----:B-1----:R-:W-:-:S04]  /*0510*/  IMAD.MOV R23, RZ, RZ, -R7 ;  /* 0x000000ffff177224 */ /* 0x002fc800078e0a07 */
[----:B------:R-:W-:Y:S02]  /*0520*/  IMAD R17, R20, R11, R19 ;  /* 0x0000000b14117224 */ /* 0x000fe400078e0213 */
[----:B------:R-:W-:Y:S02]  /*0530*/  IMAD R23, R23, R22, RZ ;  /* 0x0000001617177224 */ /* 0x000fe400078e02ff */
[----:B------:R-:W-:Y:S01]  /*0540*/  IMAD R20, R19, UR5, R20 ;  /* 0x0000000513147c24 */ /* 0x000fe2000f8e0214 */
[----:B------:R-:W-:Y:S01]  /*0550*/  IADD3 R25, PT, PT, -R17, R18, RZ ;  /* 0x0000001211197210 */ /* 0x000fe20007ffe1ff */
[----:B------:R-:W-:Y:S01]  /*0560*/  IMAD.HI.U32 R6, R7, R23, R6 ;  /* 0x0000001707067227 */ /* 0x000fe200078e0006 */
[-C--:B------:R-:W-:Y:S02]  /*0570*/  IABS R23, R0.reuse ;  /* 0x0000000000177213 */ /* 0x080fe40000000000 */
[----:B------:R-:W-:Y:S02]  /*0580*/  IABS R7, R25 ;  /* 0x0000001900077213 */ /* 0x000fe40000000000 */
[----:B------:R-:W-:Y:S01]  /*0590*/  LOP3.LUT R25, R25, R0, RZ, 0x3c, !PT ;  /* 0x0000000019197212 */ /* 0x000fe200078e3cff */
[----:B------:R-:W-:Y:S01]  /*05a0*/  IMAD.MOV R24, RZ, RZ, -R23 ;  /* 0x000000ffff187224 */ /* 0x000fe200078e0a17 */
[----:B------:R-:W-:Y:S01]  /*05b0*/  IABS R23, R13 ;  /* 0x0000000d00177213 */ /* 0x000fe20000000000 */
[----:B------:R-:W-:Y:S01]  /*05c0*/  IMAD.HI.U32 R6, R6, R7, RZ ;  /* 0x0000000706067227 */ /* 0x000fe200078e00ff */
[----:B------:R-:W-:-:S03]  /*05d0*/  ISETP.GE.AND P2, PT, R25, RZ, PT ;  /* 0x000000ff1900720c */ /* 0x000fc60003f46270 */
[----:B------:R-:W-:Y:S02]  /*05e0*/  IMAD R7, R6, R24, R7 ;  /* 0x0000001806077224 */ /* 0x000fe400078e0207 */
[----:B------:R-:W0:Y:S03]  /*05f0*/  I2F.RP R24, R23 ;  /* 0x0000001700187306 */ /* 0x000e260000209400 */
[----:B------:R-:W-:-:S05]  /*0600*/  ISETP.GT.U32.AND P3, PT, R22, R7, PT ;  /* 0x000000071600720c */ /* 0x000fca0003f64070 */
[----:B0-----:R-:W0:Y:S08]  /*0610*/  MUFU.RCP R24, R24 ;  /* 0x0000001800187308 */ /* 0x001e300000001000 */
[----:B------:R-:W-:Y:S01]  /*0620*/  @!P3 IADD3 R7, PT, PT, R7, -R22, RZ ;  /* 0x800000160707b210 */ /* 0x000fe20007ffe0ff */
[----:B------:R-:W-:Y:S01]  /*0630*/  @!P3 VIADD R6, R6, 0x1 ;  /* 0x000000010606b836 */ /* 0x000fe20000000000 */
[----:B------:R-:W-:-:S02]  /*0640*/  ISETP.NE.AND P3, PT, R0, RZ, PT ;  /* 0x000000ff0000720c */ /* 0x000fc40003f65270 */
[----:B------:R-:W-:Y:S01]  /*0650*/  ISETP.GE.U32.AND P1, PT, R7, R22, PT ;  /* 0x000000160700720c */ /* 0x000fe20003f26070 */
[----:B0-----:R-:W-:-:S12]  /*0660*/  VIADD R26, R24, 0xffffffe ;  /* 0x0ffffffe181a7836 */ /* 0x001fd80000000000 */
[----:B------:R-:W-:Y:S01]  /*0670*/  @P1 IADD3 R6, PT, PT, R6, 0x1, RZ ;  /* 0x0000000106061810 */ /* 0x000fe20007ffe0ff */
[----:B------:R-:W0:Y:S03]  /*0680*/  F2I.FTZ.U32.TRUNC.NTZ R7, R26 ;  /* 0x0000001a00077305 */ /* 0x000e26000021f000 */
[----:B------:R-:W-:-:S04]  /*0690*/  MOV R24, R6 ;  /* 0x0000000600187202 */ /* 0x000fc80000000f00 */
[----:B------:R-:W-:Y:S02]  /*06a0*/  @!P2 IADD3 R24, PT, PT, -R24, RZ, RZ ;  /* 0x000000ff1818a210 */ /* 0x000fe40007ffe1ff */
[----:B------:R-:W-:-:S04]  /*06b0*/  @!P3 LOP3.LUT R24, RZ, R0, RZ, 0x33, !PT ;  /* 0x00000000ff18b212 */ /* 0x000fc800078e33ff */
[----:B------:R-:W-:Y:S01]  /*06c0*/  ISETP.GE.AND P3, PT, R24, RZ, PT ;  /* 0x000000ff1800720c */ /* 0x000fe20003f66270 */
[----:B0-----:R-:W-:-:S04]  /*06d0*/  IMAD.MOV R22, RZ, RZ, -R7 ;  /* 0x000000ffff167224 */ /* 0x001fc800078e0a07 */
[----:B------:R-:W-:Y:S01]  /*06e0*/  IMAD.MOV.U32 R6, RZ, RZ, R22 ;  /* 0x000000ffff067224 */ /* 0x000fe200078e0016 */
[----:B------:R-:W-:-:S03]  /*06f0*/  IABS R22, R8 ;  /* 0x0000000800167213 */ /* 0x000fc60000000000 */
[----:B------:R-:W-:Y:S02]  /*0700*/  IMAD R25, R6, R23, RZ ;  /* 0x0000001706197224 */ /* 0x000fe400078e02ff */
[----:B------:R-:W-:-:S04]  /*0710*/  IMAD.MOV.U32 R6, RZ, RZ, RZ ;  /* 0x000000ffff067224 */ /* 0x000fc800078e00ff */
[----:B------:R-:W-:Y:S01]  /*0720*/  IMAD.HI.U32 R6, R7, R25, R6 ;  /* 0x0000001907067227 */ /* 0x000fe200078e0006 */
[----:B------:R-:W-:Y:S01]  /*0730*/  IABS R7, R24 ;  /* 0x0000001800077213 */ /* 0x000fe20000000000 */
[----:B------:R-:W0:Y:S01]  /*0740*/  I2F.RP R25, R22 ;  /* 0x0000001600197306 */ /* 0x000e220000209400 */
[----:B------:R-:W-:-:S03]  /*0750*/  IABS R24, R8 ;  /* 0x0000000800187213 */ /* 0x000fc60000000000 */
[----:B------:R-:W-:-:S04]  /*0760*/  IMAD.HI.U32 R6, R6, R7, RZ ;  /* 0x0000000706067227 */ /* 0x000fc800078e00ff */
[----:B------:R-:W-:Y:S01]  /*0770*/  IMAD.MOV R24, RZ, RZ, -R24 ;  /* 0x000000ffff187224 */ /* 0x000fe200078e0a18 */
[----:B------:R-:W-:-:S05]  /*0780*/  IADD3 R6, PT, PT, -R6, RZ, RZ ;  /* 0x000000ff06067210 */ /* 0x000fca0007ffe1ff */
[C---:B------:R-:W-:Y:S01]  /*0790*/  IMAD R6, R23.reuse, R6, R7 ;  /* 0x0000000617067224 */ /* 0x040fe200078e0207 */
[----:B0-----:R-:W0:Y:S04]  /*07a0*/  MUFU.RCP R25, R25 ;  /* 0x0000001900197308 */ /* 0x001e280000001000 */
[----:B------:R-:W-:-:S13]  /*07b0*/  ISETP.GT.U32.AND P1, PT, R23, R6, PT ;  /* 0x000000061700720c */ /* 0x000fda0003f24070 */
[--C-:B------:R-:W-:Y:S01]  /*07c0*/  @!P1 IMAD.IADD R6, R6, 0x1, -R23.reuse ;  /* 0x0000000106069824 */ /* 0x100fe200078e0a17 */
[----:B0-----:R-:W-:Y:S02]  /*07d0*/  IADD3 R7, PT, PT, R25, 0xffffffe, RZ ;  /* 0x0ffffffe19077810 */ /* 0x001fe40007ffe0ff */
[----:B------:R-:W-:Y:S02]  /*07e0*/  ISETP.NE.AND P1, PT, R13, RZ, PT ;  /* 0x000000ff0d00720c */ /* 0x000fe40003f25270 */
[----:B------:R-:W-:Y:S02]  /*07f0*/  ISETP.GT.U32.AND P2, PT, R23, R6, PT ;  /* 0x000000061700720c */ /* 0x000fe40003f44070 */
[----:B------:R-:W0:Y:S11]  /*0800*/  F2I.FTZ.U32.TRUNC.NTZ R7, R7 ;  /* 0x0000000700077305 */ /* 0x000e36000021f000 */
[----:B------:R-:W-:Y:S01]  /*0810*/  @!P2 IMAD.IADD R6, R6, 0x1, -R23 ;  /* 0x000000010606a824 */ /* 0x000fe200078e0a17 */
[----:B0-----:R-:W-:-:S04]  /*0820*/  IADD3 R25, PT, PT, RZ, -R7, RZ ;  /* 0x80000007ff197210 */ /* 0x001fc80007ffe0ff */
[----:B------:R-:W-:Y:S02]  /*0830*/  MOV R23, R6 ;  /* 0x0000000600177202 */ /* 0x000fe40000000f00 */
[----:B------:R-:W-:Y:S01]  /*0840*/  MOV R6, RZ ;  /* 0x000000ff00067202 */ /* 0x000fe20000000f00 */
[----:B------:R-:W-:Y:S02]  /*0850*/  IMAD R25, R25, R22, RZ ;  /* 0x0000001619197224 */ /* 0x000fe400078e02ff */
[----:B------:R-:W-:Y:S01]  /*0860*/  @!P3 IMAD.MOV R23, RZ, RZ, -R23 ;  /* 0x000000ffff17b224 */ /* 0x000fe200078e0a17 */
[----:B------:R-:W-:Y:S01]  /*0870*/  @!P1 LOP3.LUT R23, RZ, R13, RZ, 0x33, !PT ;  /* 0x0000000dff179212 */ /* 0x000fe200078e33ff */
[----:B------:R-:W-:-:S04]  /*0880*/  IMAD.HI.U32 R6, R7, R25, R6 ;  /* 0x0000001907067227 */ /* 0x000fc800078e0006 */
[----:B------:R-:W-:Y:S02]  /*0890*/  IMAD R17, R0, R23, R17 ;  /* 0x0000001700117224 */ /* 0x000fe400078e0211 */
[----:B------:R-:W-:Y:S02]  /*08a0*/  IMAD R23, R20, UR9, R23 ;  /* 0x0000000914177c24 */ /* 0x000fe4000f8e0217 */
[----:B------:R-:W-:Y:S01]  /*08b0*/  IMAD.IADD R17, R18, 0x1, -R17 ;  /* 0x0000000112117824 */ /* 0x000fe200078e0a11 */
[----:B------:R-:W-:-:S04]  /*08c0*/  IADD3 R18, PT, PT, R15, R18, RZ ;  /* 0x000000120f127210 */ /* 0x000fc80007ffe0ff */
        /* <DEDUP_REMOVED lines=15> */
[----:B--2---:R1:W-:Y:S01]  /*09c0*/  STG.E desc[UR6][R6.64], R21 ;  /* 0x0000001506007986 */ /* 0x0043e2000c101906 */
[----:B------:R-:W-:Y:S05]  /*09d0*/  @!P1 BRA `(.L_x_548) ;  /* 0xfffffff8000c9947 */ /* 0x000fea000383ffff */
[----:B------:R-:W-:Y:S05]  /*09e0*/  EXIT ;  /* 0x000000000000794d */ /* 0x000fea0003800000 */
.L_x_549:
        /* <DEDUP_REMOVED lines=9> */
.L_x_1314:


//--------------------- .text._Z26_permutedims_4D_4_3_1_2_64PdiiiiS_iii --------------------------
	.section	.text._Z26_permutedims_4D_4_3_1_2_64PdiiiiS_iii,"ax",@progbits
	.align	128
        .global         _Z26_permutedims_4D_4_3_1_2_64PdiiiiS_iii
        .type           _Z26_permutedims_4D_4_3_1_2_64PdiiiiS_iii,@function
        .size           _Z26_permutedims_4D_4_3_1_2_64PdiiiiS_iii,(.L_x_1315 - _Z26_permutedims_4D_4_3_1_2_64PdiiiiS_iii)
        .other          _Z26_permutedims_4D_4_3_1_2_64PdiiiiS_iii,@"STO_CUDA_ENTRY STV_DEFAULT"
_Z26_permutedims_4D_4_3_1_2_64PdiiiiS_iii:
.text._Z26_permutedims_4D_4_3_1_2_64PdiiiiS_iii:
        /* <DEDUP_REMOVED lines=33> */
.L_x_550:
        /* <DEDUP_REMOVED lines=122> */
.L_x_551:
        /* <DEDUP_REMOVED lines=13> */
.L_x_1315:


//--------------------- .text._Z26_permutedims_4D_4_3_1_2_32PfiiiiS_iii --------------------------
	.section	.text._Z26_permutedims_4D_4_3_1_2_32PfiiiiS_iii,"ax",@progbits
	.align	128
        .global         _Z26_permutedims_4D_4_3_1_2_32PfiiiiS_iii
        .type           _Z26_permutedims_4D_4_3_1_2_32PfiiiiS_iii,@function
        .size           _Z26_permutedims_4D_4_3_1_2_32PfiiiiS_iii,(.L_x_1316 - _Z26_permutedims_4D_4_3_1_2_32PfiiiiS_iii)
        .other          _Z26_permutedims_4D_4_3_1_2_32PfiiiiS_iii,@"STO_CUDA_ENTRY STV_DEFAULT"
_Z26_permutedims_4D_4_3_1_2_32PfiiiiS_iii:
.text._Z26_permutedims_4D_4_3_1_2_32PfiiiiS_iii:
        /* <DEDUP_REMOVED lines=33> */
.L_x_552:
        /* <DEDUP_REMOVED lines=49> */
[C-C-:B------:R-:W-:Y:S02]  /*0520*/  IMAD R17, R20.reuse, R11, R19.reuse ;  /* 0x0000000b14117224 */ /* 0x140fe400078e0213 */
        /* <DEDUP_REMOVED lines=76> */
.L_x_553:
        /* <DEDUP_REMOVED lines=9> */
.L_x_1316:


//--------------------- .text._Z26_permutedims_4D_4_2_3_1_64PdiiiiS_iii --------------------------
	.section	.text._Z26_permutedims_4D_4_2_3_1_64PdiiiiS_iii,"ax",@progbits
	.align	128
        .global         _Z26_permutedims_4D_4_2_3_1_64PdiiiiS_iii
        .type           _Z26_permutedims_4D_4_2_3_1_64PdiiiiS_iii,@function
        .size           _Z26_permutedims_4D_4_2_3_1_64PdiiiiS_iii,(.L_x_1317 - _Z26_permutedims_4D_4_2_3_1_64PdiiiiS_iii)
        .other          _Z26_permutedims_4D_4_2_3_1_64PdiiiiS_iii,@"STO_CUDA_ENTRY STV_DEFAULT"
_Z26_permutedims_4D_4_2_3_1_64PdiiiiS_iii:
.text._Z26_permutedims_4D_4_2_3_1_64PdiiiiS_iii:
        /* <DEDUP_REMOVED lines=33> */
.L_x_554:
        /* <DEDUP_REMOVED lines=70> */
[----:B------:R-:W-:Y:S02]  /*0670*/  ISETP.NE.AND P3, PT, R0, RZ, PT ;  /* 0x000000ff0000720c */ /* 0x000fe40003f65270 */
        /* <DEDUP_REMOVED lines=31> */
[----:B------:R-:W-:Y:S01]  /*0870*/  IADD3 R20, PT, PT, R17, R20, RZ ;  /* 0x0000001411147210 */ /* 0x000fe20007ffe0ff */
        /* <DEDUP_REMOVED lines=19> */
.L_x_555:
        /* <DEDUP_REMOVED lines=13> */
.L_x_1317:


//--------------------- .text._Z26_permutedims_4D_4_2_3_1_32PfiiiiS_iii --------------------------
	.section	.text._Z26_permutedims_4D_4_2_3_1_32PfiiiiS_iii,"ax",@progbits
	.align	128
        .global         _Z26_permutedims_4D_4_2_3_1_32PfiiiiS_iii
        .type           _Z26_permutedims_4D_4_2_3_1_32PfiiiiS_iii,@function
        .size           _Z26_permutedims_4D_4_2_3_1_32PfiiiiS_iii,(.L_x_1318 - _Z26_permutedims_4D_4_2_3_1_32PfiiiiS_iii)
        .other          _Z26_permutedims_4D_4_2_3_1_32PfiiiiS_iii,@"STO_CUDA_ENTRY STV_DEFAULT"
_Z26_permutedims_4D_4_2_3_1_32PfiiiiS_iii:
.text._Z26_permutedims_4D_4_2_3_1_32PfiiiiS_iii:
        /* <DEDUP_REMOVED lines=33> */
.L_x_556:
        /* <DEDUP_REMOVED lines=50> */
[----:B------:R-:W-:-:S03]  /*0530*/  IMAD R23, R23, R22, RZ ;  /* 0x0000001617177224 */ /* 0x000fc600078e02ff */
        /* <DEDUP_REMOVED lines=49> */
[----:B------:R-:W-:Y:S01]  /*0850*/  IMAD.HI.U32 R6, R7, R23, R6 ;  /* 0x0000001707067227 */ /* 0x000fe200078e0006 */
[----:B------:R-:W-:-:S03]  /*0860*/  IABS R23, R8 ;  /* 0x0000000800177213 */ /* 0x000fc60000000000 */
[----:B------:R-:W-:Y:S02]  /*0870*/  IMAD R17, R0, R24, R17 ;  /* 0x0000001800117224 */ /* 0x000fe400078e0211 */
[----:B------:R-:W-:Y:S02]  /*0880*/  IMAD.MOV R23, RZ, RZ, -R23 ;  /* 0x000000ffff177224 */ /* 0x000fe400078e0a17 */
[----:B------:R-:W-:Y:S01]  /*0890*/  IMAD.IADD R17, R18, 0x1, -R17 ;  /* 0x0000000112117824 */ /* 0x000fe200078e0a11 */
[----:B------:R-:W-:Y:S01]  /*08a0*/  IADD3 R18, PT, PT, R15, R18, RZ ;  /* 0x000000120f127210 */ /* 0x000fe20007ffe0ff */
[----:B------:R-:W-:-:S03]  /*08b0*/  IMAD R19, R19, UR5, R24 ;  /* 0x0000000513137c24 */ /* 0x000fc6000f8e0218 */
[----:B------:R-:W-:Y:S01]  /*08c0*/  IABS R7, R17 ;  /* 0x0000001100077213 */ /* 0x000fe20000000000 */
[----:B------:R-:W-:Y:S01]  /*08d0*/  IMAD R19, R19, UR9, R20 ;  /* 0x0000000913137c24 */ /* 0x000fe2000f8e0214 */
        /* <DEDUP_REMOVED lines=17> */
.L_x_557:
        /* <DEDUP_REMOVED lines=9> */
.L_x_1318:


//--------------------- .text._Z26_permutedims_4D_4_2_1_3_64PdiiiiS_iii --------------------------
	.section	.text._Z26_permutedims_4D_4_2_1_3_64PdiiiiS_iii,"ax",@progbits
	.align	128
        .global         _Z26_permutedims_4D_4_2_1_3_64PdiiiiS_iii
        .type           _Z26_permutedims_4D_4_2_1_3_64PdiiiiS_iii,@function
        .size           _Z26_permutedims_4D_4_2_1_3_64PdiiiiS_iii,(.L_x_1319 - _Z26_permutedims_4D_4_2_1_3_64PdiiiiS_iii)
        .other          _Z26_permutedims_4D_4_2_1_3_64PdiiiiS_iii,@"STO_CUDA_ENTRY STV_DEFAULT"
_Z26_permutedims_4D_4_2_1_3_64PdiiiiS_iii:
.text._Z26_permutedims_4D_4_2_1_3_64PdiiiiS_iii:
        /* <DEDUP_REMOVED lines=33> */
.L_x_558:
        /* <DEDUP_REMOVED lines=122> */
.L_x_559:
        /* <DEDUP_REMOVED lines=13> */
.L_x_1319:


//--------------------- .text._Z26_permutedims_4D_4_2_1_3_32PfiiiiS_iii --------------------------
	.section	.text._Z26_permutedims_4D_4_2_1_3_32PfiiiiS_iii,"ax",@progbits
	.align	128
        .global         _Z26_permutedims_4D_4_2_1_3_32PfiiiiS_iii
        .type           _Z26_permutedims_4D_4_2_1_3_32PfiiiiS_iii,@function
        .size           _Z26_permutedims_4D_4_2_1_3_32PfiiiiS_iii,(.L_x_1320 - _Z26_permutedims_4D_4_2_1_3_32PfiiiiS_iii)
        .other          _Z26_permutedims_4D_4_2_1_3_32PfiiiiS_iii,@"STO_CUDA_ENTRY STV_DEFAULT"
_Z26_permutedims_4D_4_2_1_3_32PfiiiiS_iii:
.text._Z26_permutedims_4D_4_2_1_3_32PfiiiiS_iii:
        /* <DEDUP_REMOVED lines=33> */
.L_x_560:
        /* <DEDUP_REMOVED lines=32> */
[----:B------:R-:W-:-:S03]  /*0410*/  ISETP.GE.AND P3, PT, R19, RZ, PT ;  /* 0x000000ff1300720c */ /* 0x000fc60003f66270 */
[----:B------:R-:W-:-:S05]  /*0420*/  IMAD R6, R17, R6, R7 ;  /* 0x0000000611067224 */ /* 0x000fca00078e0207 */
[----:B------:R-:W-:Y:S01]  /*0430*/  ISETP.GT.U32.AND P1, PT, R17, R6, PT ;  /* 0x000000061100720c */ /* 0x000fe20003f24070 */
[----:B-1----:R-:W1:-:S12]  /*0440*/  MUFU.RCP R23, R23 ;  /* 0x0000001700177308 */ /* 0x002e580000001000 */
[----:B------:R-:W-:Y:S01]  /*0450*/  @!P1 IMAD.IADD R6, R6, 0x1, -R17 ;  /* 0x0000000106069824 */ /* 0x000fe200078e0a11 */
[----:B------:R-:W-:-:S04]  /*0460*/  ISETP.NE.AND P1, PT, R12, RZ, PT ;  /* 0x000000ff0c00720c */ /* 0x000fc80003f25270 */
[----:B------:R-:W-:Y:S02]  /*0470*/  ISETP.GT.U32.AND P2, PT, R17, R6, PT ;  /* 0x000000061100720c */ /* 0x000fe40003f44070 */
[----:B-1----:R-:W-:-:S06]  /*0480*/  IADD3 R7, PT, PT, R23, 0xffffffe, RZ ;  /* 0x0ffffffe17077810 */ /* 0x002fcc0007ffe0ff */
[----:B------:R-:W1:Y:S05]  /*0490*/  F2I.FTZ.U32.TRUNC.NTZ R7, R7 ;  /* 0x0000000700077305 */ /* 0x000e6a000021f000 */
[----:B------:R-:W-:Y:S01]  /*04a0*/  @!P2 IMAD.IADD R6, R6, 0x1, -R17 ;  /* 0x000000010606a824 */ /* 0x000fe200078e0a11 */
[----:B------:R-:W-:-:S03]  /*04b0*/  IADD3 R17, PT, PT, -R19, RZ, RZ ;  /* 0x000000ff13117210 */ /* 0x000fc60007ffe1ff */
[----:B0-----:R-:W-:Y:S02]  /*04c0*/  IMAD.MOV.U32 R20, RZ, RZ, R6 ;  /* 0x000000ffff147224 */ /* 0x001fe400078e0006 */
[----:B------:R-:W-:Y:S02]  /*04d0*/  IMAD R17, R11, R17, R18 ;  /* 0x000000110b117224 */ /* 0x000fe400078e0212 */
[----:B------:R-:W-:Y:S01]  /*04e0*/  @!P3 IMAD.MOV R20, RZ, RZ, -R20 ;  /* 0x000000ffff14b224 */ /* 0x000fe200078e0a14 */
[----:B------:R-:W-:Y:S01]  /*04f0*/  @!P1 LOP3.LUT R20, RZ, R12, RZ, 0x33, !PT ;  /* 0x0000000cff149212 */ /* 0x000fe200078e33ff */
[----:B------:R-:W-:Y:S02]  /*0500*/  IMAD.MOV.U32 R6, RZ, RZ, RZ ;  /* 0x000000ffff067224 */ /* 0x000fe400078e00ff */
[----:B-1----:R-:W-:Y:S02]  /*0510*/  IMAD.MOV R23, RZ, RZ, -R7 ;  /* 0x000000ffff177224 */ /* 0x002fe400078e0a07 */
[----:B------:R-:W-:-:S02]  /*0520*/  IMAD R19, R20, R11, R17 ;  /* 0x0000000b14137224 */ /* 0x000fc400078e0211 */
        /* <DEDUP_REMOVED lines=76> */
.L_x_561:
        /* <DEDUP_REMOVED lines=9> */
.L_x_1320:


//--------------------- .text._Z26_permutedims_4D_4_1_3_2_64PdiiiiS_iii --------------------------
	.section	.text._Z26_permutedims_4D_4_1_3_2_64PdiiiiS_iii,"ax",@progbits
	.align	128
        .global         _Z26_permutedims_4D_4_1_3_2_64PdiiiiS_iii
        .type           _Z26_permutedims_4D_4_1_3_2_64PdiiiiS_iii,@function
        .size           _Z26_permutedims_4D_4_1_3_2_64PdiiiiS_iii,(.L_x_1321 - _Z26_permutedims_4D_4_1_3_2_64PdiiiiS_iii)
        .other          _Z26_permutedims_4D_4_1_3_2_64PdiiiiS_iii,@"STO_CUDA_ENTRY STV_DEFAULT"
_Z26_permutedims_4D_4_1_3_2_64PdiiiiS_iii:
.text._Z26_permutedims_4D_4_1_3_2_64PdiiiiS_iii:
        /* <DEDUP_REMOVED lines=33> */
.L_x_562:
        /* <DEDUP_REMOVED lines=68> */
[----:B------:R-:W-:Y:S02]  /*0650*/  LOP3.LUT R23, R23, R0, RZ, 0x3c, !PT ;  /* 0x0000000017177212 */ /* 0x000fe400078e3cff */
[----:B------:R-:W-:Y:S02]  /*0660*/  @!P3 IADD3 R24, PT, PT, R24, 0x1, RZ ;  /* 0x000000011818b810 */ /* 0x000fe40007ffe0ff */
[----:B------:R-:W-:Y:S02]  /*0670*/  ISETP.GE.AND P2, PT, R23, RZ, PT ;  /* 0x000000ff1700720c */ /* 0x000fe40003f46270 */
[----:B------:R-:W-:Y:S01]  /*0680*/  ISETP.NE.AND P3, PT, R0, RZ, PT ;  /* 0x000000ff0000720c */ /* 0x000fe20003f65270 */
[----:B------:R-:W-:Y:S01]  /*0690*/  @P1 VIADD R24, R24, 0x1 ;  /* 0x0000000118181836 */ /* 0x000fe20000000000 */
[----:B------:R-:W-:-:S04]  /*06a0*/  IABS R23, R10 ;  /* 0x0000000a00177213 */ /* 0x000fc80000000000 */
[----:B------:R-:W0:Y:S05]  /*06b0*/  I2F.RP R26, R23 ;  /* 0x00000017001a7306 */ /* 0x000e2a0000209400 */
[----:B------:R-:W-:Y:S02]  /*06c0*/  @!P2 IADD3 R24, PT, PT, -R24, RZ, RZ ;  /* 0x000000ff1818a210 */ /* 0x000fe40007ffe1ff */
[----:B------:R-:W-:-:S04]  /*06d0*/  @!P3 LOP3.LUT R24, RZ, R0, RZ, 0x33, !PT ;  /* 0x00000000ff18b212 */ /* 0x000fc800078e33ff */
[----:B------:R-:W-:Y:S02]  /*06e0*/  IABS R25, R24 ;  /* 0x0000001800197213 */ /* 0x000fe40000000000 */
[----:B------:R-:W-:Y:S01]  /*06f0*/  ISETP.GE.AND P3, PT, R24, RZ, PT ;  /* 0x000000ff1800720c */ /* 0x000fe20003f66270 */
[----:B0-----:R-:W0:Y:S02]  /*0700*/  MUFU.RCP R26, R26 ;  /* 0x0000001a001a7308 */ /* 0x001e240000001000 */
[----:B------:R-:W-:Y:S01]  /*0710*/  IMAD.HI.U32 R9, R9, R25, RZ ;  /* 0x0000001909097227 */ /* 0x000fe200078e00ff */
[----:B------:R-:W-:-:S03]  /*0720*/  IABS R24, R10 ;  /* 0x0000000a00187213 */ /* 0x000fc60000000000 */
[----:B------:R-:W-:Y:S02]  /*0730*/  IMAD.MOV R9, RZ, RZ, -R9 ;  /* 0x000000ffff097224 */ /* 0x000fe400078e0a09 */
[----:B------:R-:W-:Y:S02]  /*0740*/  IMAD.MOV R24, RZ, RZ, -R24 ;  /* 0x000000ffff187224 */ /* 0x000fe400078e0a18 */
[----:B------:R-:W-:-:S05]  /*0750*/  IMAD R25, R8, R9, R25 ;  /* 0x0000000908197224 */ /* 0x000fca00078e0219 */
[----:B------:R-:W-:Y:S01]  /*0760*/  ISETP.GT.U32.AND P1, PT, R8, R25, PT ;  /* 0x000000190800720c */ /* 0x000fe20003f24070 */
[----:B0-----:R-:W-:-:S06]  /*0770*/  VIADD R9, R26, 0xffffffe ;  /* 0x0ffffffe1a097836 */ /* 0x001fcc0000000000 */
[----:B------:R-:W0:Y:S06]  /*0780*/  F2I.FTZ.U32.TRUNC.NTZ R9, R9 ;  /* 0x0000000900097305 */ /* 0x000e2c000021f000 */
[----:B------:R-:W-:Y:S02]  /*0790*/  @!P1 IADD3 R25, PT, PT, R25, -R8, RZ ;  /* 0x8000000819199210 */ /* 0x000fe40007ffe0ff */
[----:B------:R-:W-:Y:S02]  /*07a0*/  ISETP.NE.AND P1, PT, R15, RZ, PT ;  /* 0x000000ff0f00720c */ /* 0x000fe40003f25270 */
[----:B------:R-:W-:-:S13]  /*07b0*/  ISETP.GT.U32.AND P2, PT, R8, R25, PT ;  /* 0x000000190800720c */ /* 0x000fda0003f44070 */
[----:B------:R-:W-:Y:S01]  /*07c0*/  @!P2 IADD3 R25, PT, PT, R25, -R8, RZ ;  /* 0x800000081919a210 */ /* 0x000fe20007ffe0ff */
[----:B0-----:R-:W-:-:S03]  /*07d0*/  IMAD.MOV R8, RZ, RZ, -R9 ;  /* 0x000000ffff087224 */ /* 0x001fc600078e0a09 */
[----:B------:R-:W-:Y:S01]  /*07e0*/  @!P3 IADD3 R25, PT, PT, -R25, RZ, RZ ;  /* 0x000000ff1919b210 */ /* 0x000fe20007ffe1ff */
[----:B------:R-:W-:Y:S01]  /*07f0*/  IMAD R27, R8, R23, RZ ;  /* 0x00000017081b7224 */ /* 0x000fe200078e02ff */
[----:B------:R-:W-:Y:S01]  /*0800*/  @!P1 LOP3.LUT R25, RZ, R15, RZ, 0x33, !PT ;  /* 0x0000000fff199212 */ /* 0x000fe200078e33ff */
[----:B------:R-:W-:-:S04]  /*0810*/  IMAD.MOV.U32 R8, RZ, RZ, RZ ;  /* 0x000000ffff087224 */ /* 0x000fc800078e00ff */
[----:B------:R-:W-:Y:S02]  /*0820*/  IMAD R21, R0, R25, R21 ;  /* 0x0000001900157224 */ /* 0x000fe400078e0215 */
[----:B------:R-:W-:-:S03]  /*0830*/  IMAD.HI.U32 R8, R9, R27, R8 ;  /* 0x0000001b09087227 */ /* 0x000fc600078e0008 */
[-C--:B------:R-:W-:Y:S01]  /*0840*/  IADD3 R9, PT, PT, -R21, R20.reuse, RZ ;  /* 0x0000001415097210 */ /* 0x080fe20007ffe1ff */
[----:B------:R-:W-:Y:S01]  /*0850*/  IMAD R22, R22, UR5, R25 ;  /* 0x0000000516167c24 */ /* 0x000fe2000f8e0219 */
[----:B------:R-:W-:Y:S02]  /*0860*/  IADD3 R20, PT, PT, R17, R20, RZ ;  /* 0x0000001411147210 */ /* 0x000fe40007ffe0ff */
        /* <DEDUP_REMOVED lines=19> */
.L_x_563:
        /* <DEDUP_REMOVED lines=14> */
.L_x_1321:


//--------------------- .text._Z26_permutedims_4D_4_1_3_2_32PfiiiiS_iii --------------------------
	.section	.text._Z26_permutedims_4D_4_1_3_2_32PfiiiiS_iii,"ax",@progbits
	.align	128
        .global         _Z26_permutedims_4D_4_1_3_2_32PfiiiiS_iii
        .type           _Z26_permutedims_4D_4_1_3_2_32PfiiiiS_iii,@function
        .size           _Z26_permutedims_4D_4_1_3_2_32PfiiiiS_iii,(.L_x_1322 - _Z26_permutedims_4D_4_1_3_2_32PfiiiiS_iii)
        .other          _Z26_permutedims_4D_4_1_3_2_32PfiiiiS_iii,@"STO_CUDA_ENTRY STV_DEFAULT"
_Z26_permutedims_4D_4_1_3_2_32PfiiiiS_iii:
.text._Z26_permutedims_4D_4_1_3_2_32PfiiiiS_iii:
        /* <DEDUP_REMOVED lines=33> */
.L_x_564:
        /* <DEDUP_REMOVED lines=106> */
[----:B------:R-:W-:Y:S01]  /*08b0*/  IADD3 R18, PT, PT, R15, R18, RZ ;  /* 0x000000120f127210 */ /* 0x000fe20007ffe0ff */
[----:B------:R-:W-:-:S03]  /*08c0*/  IMAD R17, R20, UR9, R17 ;  /* 0x0000000914117c24 */ /* 0x000fc6000f8e0211 */
        /* <DEDUP_REMOVED lines=18> */
.L_x_565:
        /* <DEDUP_REMOVED lines=9> */
.L_x_1322:


//--------------------- .text._Z26_permutedims_4D_4_1_2_3_64PdiiiiS_iii --------------------------
	.section	.text._Z26_permutedims_4D_4_1_2_3_64PdiiiiS_iii,"ax",@progbits
	.align	128
        .global         _Z26_permutedims_4D_4_1_2_3_64PdiiiiS_iii
        .type           _Z26_permutedims_4D_4_1_2_3_64PdiiiiS_iii,@function
        .size           _Z26_permutedims_4D_4_1_2_3_64PdiiiiS_iii,(.L_x_1323 - _Z26_permutedims_4D_4_1_2_3_64PdiiiiS_iii)
        .other          _Z26_permutedims_4D_4_1_2_3_64PdiiiiS_iii,@"STO_CUDA_ENTRY STV_DEFAULT"
_Z26_permutedims_4D_4_1_2_3_64PdiiiiS_iii:
.text._Z26_permutedims_4D_4_1_2_3_64PdiiiiS_iii:
        /* <DEDUP_REMOVED lines=33> */
.L_x_566:
        /* <DEDUP_REMOVED lines=121> */
.L_x_567:
        /* <DEDUP_REMOVED lines=14> */
.L_x_1323:


//--------------------- .text._Z26_permutedims_4D_4_1_2_3_32PfiiiiS_iii --------------------------
	.section	.text._Z26_permutedims_4D_4_1_2_3_32PfiiiiS_iii,"ax",@progbits
	.align	128
        .global         _Z26_permutedims_4D_4_1_2_3_32PfiiiiS_iii
        .type           _Z26_permutedims_4D_4_1_2_3_32PfiiiiS_iii,@function
        .size           _Z26_permutedims_4D_4_1_2_3_32PfiiiiS_iii,(.L_x_1324 - _Z26_permutedims_4D_4_1_2_3_32PfiiiiS_iii)
        .other          _Z26_permutedims_4D_4_1_2_3_32PfiiiiS_iii,@"STO_CUDA_ENTRY STV_DEFAULT"
_Z26_permutedims_4D_4_1_2_3_32PfiiiiS_iii:
.text._Z26_permutedims_4D_4_1_2_3_32PfiiiiS_iii:
        /* <DEDUP_REMOVED lines=33> */
.L_x_568:
        /* <DEDUP_REMOVED lines=126> */
.L_x_569:
        /* <DEDUP_REMOVED lines=9> */
.L_x_1324:


//--------------------- .text._Z26_permutedims_4D_3_4_2_1_64PdiiiiS_iii --------------------------
	.section	.text._Z26_permutedims_4D_3_4_2_1_64PdiiiiS_iii,"ax",@progbits
	.align	128
        .global         _Z26_permutedims_4D_3_4_2_1_64PdiiiiS_iii
        .type           _Z26_permutedims_4D_3_4_2_1_64PdiiiiS_iii,@function
        .size           _Z26_permutedims_4D_3_4_2_1_64PdiiiiS_iii,(.L_x_1325 - _Z26_permutedims_4D_3_4_2_1_64PdiiiiS_iii)
        .other          _Z26_permutedims_4D_3_4_2_1_64PdiiiiS_iii,@"STO_CUDA_ENTRY STV_DEFAULT"
_Z26_permutedims_4D_3_4_2_1_64PdiiiiS_iii:
.text._Z26_permutedims_4D_3_4_2_1_64PdiiiiS_iii:
        /* <DEDUP_REMOVED lines=33> */
.L_x_570:
        /* <DEDUP_REMOVED lines=100> */
[----:B------:R-:W-:-:S03]  /*0850*/  IMAD.MOV R26, RZ, RZ, -R25 ;  /* 0x000000ffff1a7224 */ /* 0x000fc600078e0a19 */
        /* <DEDUP_REMOVED lines=16> */
[----:B------:R-:W-:-:S04]  /*0960*/  IMAD R9, R19, UR8, R24 ;  /* 0x0000000813097c24 */ /* 0x000fc8000f8e0218 */
[----:B------:R-:W-:-:S05]  /*0970*/  IMAD.WIDE R8, R9, 0x8, R4 ;  /* 0x0000000809087825 */ /* 0x000fca00078e0204 */
[----:B--2---:R1:W-:Y:S01]  /*0980*/  STG.E.64 desc[UR6][R8.64], R6 ;  /* 0x0000000608007986 */ /* 0x0043e2000c101b06 */
[----:B------:R-:W-:Y:S05]  /*0990*/  @!P1 BRA `(.L_x_570) ;  /* 0xfffffff8001c9947 */ /* 0x000fea000383ffff */
[----:B------:R-:W-:Y:S05]  /*09a0*/  EXIT ;  /* 0x000000000000794d */ /* 0x000fea0003800000 */
.L_x_571:
        /* <DEDUP_REMOVED lines=13> */
.L_x_1325:


//--------------------- .text._Z26_permutedims_4D_3_4_2_1_32PfiiiiS_iii --------------------------
	.section	.text._Z26_permutedims_4D_3_4_2_1_32PfiiiiS_iii,"ax",@progbits
	.align	128
        .global         _Z26_permutedims_4D_3_4_2_1_32PfiiiiS_iii
        .type           _Z26_permutedims_4D_3_4_2_1_32PfiiiiS_iii,@function
        .size           _Z26_permutedims_4D_3_4_2_1_32PfiiiiS_iii,(.L_x_1326 - _Z26_permutedims_4D_3_4_2_1_32PfiiiiS_iii)
        .other          _Z26_permutedims_4D_3_4_2_1_32PfiiiiS_iii,@"STO_CUDA_ENTRY STV_DEFAULT"
_Z26_permutedims_4D_3_4_2_1_32PfiiiiS_iii:
.text._Z26_permutedims_4D_3_4_2_1_32PfiiiiS_iii:
        /* <DEDUP_REMOVED lines=33> */
.L_x_572:
        /* <DEDUP_REMOVED lines=26> */
[----:B------:R-:W-:Y:S01]  /*03b0*/  MOV R7, R20 ;  /* 0x0000001400077202 */ /* 0x000fe20000000f00 */
[----:B------:R-:W0:Y:S02]  /*03c0*/  I2F.RP R23, R22 ;  /* 0x0000001600177306 */ /* 0x000e240000209400 */
[----:B------:R-:W-:-:S04]  /*03d0*/  IMAD.WIDE R20, R18, 0x4, R4 ;  /* 0x0000000412147825 */ /* 0x000fc800078e0204 */
[----:B------:R-:W-:Y:S02]  /*03e0*/  IMAD.HI.U32 R6, R6, R7, RZ ;  /* 0x0000000706067227 */ /* 0x000fe400078e00ff */
[----:B------:R1:W2:Y:S02]  /*03f0*/  LDG.E R21, desc[UR6][R20.64] ;  /* 0x0000000614157981 */ /* 0x0002a4000c1e1900 */
[----:B------:R-:W-:-:S04]  /*0400*/  IMAD.MOV R6, RZ, RZ, -R6 ;  /* 0x000000ffff067224 */ /* 0x000fc800078e0a06 */
[----:B------:R-:W-:-:S05]  /*0410*/  IMAD R6, R17, R6, R7 ;  /* 0x0000000611067224 */ /* 0x000fca00078e0207 */
[----:B------:R-:W-:Y:S01]  /*0420*/  ISETP.GT.U32.AND P1, PT, R17, R6, PT ;  /* 0x000000061100720c */ /* 0x000fe20003f24070 */
[----:B0-----:R-:W0:-:S12]  /*0430*/  MUFU.RCP R23, R23 ;  /* 0x0000001700177308 */ /* 0x001e180000001000 */
[----:B------:R-:W-:-:S05]  /*0440*/  @!P1 IMAD.IADD R6, R6, 0x1, -R17 ;  /* 0x0000000106069824 */ /* 0x000fca00078e0a11 */
[----:B------:R-:W-:Y:S02]  /*0450*/  ISETP.GT.U32.AND P2, PT, R17, R6, PT ;  /* 0x000000061100720c */ /* 0x000fe40003f44070 */
[----:B0-----:R-:W-:Y:S02]  /*0460*/  IADD3 R7, PT, PT, R23, 0xffffffe, RZ ;  /* 0x0ffffffe17077810 */ /* 0x001fe40007ffe0ff */
[C---:B------:R-:W-:Y:S02]  /*0470*/  ISETP.GE.AND P3, PT, R19.reuse, RZ, PT ;  /* 0x000000ff1300720c */ /* 0x040fe40003f66270 */
[----:B------:R-:W-:Y:S02]  /*0480*/  ISETP.NE.AND P1, PT, R12, RZ, PT ;  /* 0x000000ff0c00720c */ /* 0x000fe40003f25270 */
[----:B------:R-:W0:Y:S05]  /*0490*/  F2I.FTZ.U32.TRUNC.NTZ R7, R7 ;  /* 0x0000000700077305 */ /* 0x000e2a000021f000 */
[----:B------:R-:W-:Y:S01]  /*04a0*/  @!P2 IMAD.IADD R6, R6, 0x1, -R17 ;  /* 0x000000010606a824 */ /* 0x000fe200078e0a11 */
[----:B------:R-:W-:-:S03]  /*04b0*/  IADD3 R19, PT, PT, -R19, RZ, RZ ;  /* 0x000000ff13137210 */ /* 0x000fc60007ffe1ff */
[----:B-1----:R-:W-:Y:S02]  /*04c0*/  IMAD.MOV.U32 R20, RZ, RZ, R6 ;  /* 0x000000ffff147224 */ /* 0x002fe400078e0006 */
[----:B------:R-:W-:Y:S02]  /*04d0*/  IMAD R19, R11, R19, R18 ;  /* 0x000000130b137224 */ /* 0x000fe400078e0212 */
[----:B------:R-:W-:Y:S01]  /*04e0*/  @!P3 IMAD.MOV R20, RZ, RZ, -R20 ;  /* 0x000000ffff14b224 */ /* 0x000fe200078e0a14 */
[----:B------:R-:W-:Y:S01]  /*04f0*/  @!P1 LOP3.LUT R20, RZ, R12, RZ, 0x33, !PT ;  /* 0x0000000cff149212 */ /* 0x000fe200078e33ff */
[----:B0-----:R-:W-:-:S04]  /*0500*/  IMAD.MOV R23, RZ, RZ, -R7 ;  /* 0x000000ffff177224 */ /* 0x001fc800078e0a07 */
[----:B------:R-:W-:Y:S02]  /*0510*/  IMAD R17, R20, R11, R19 ;  /* 0x0000000b14117224 */ /* 0x000fe400078e0213 */
[----:B------:R-:W-:Y:S02]  /*0520*/  IMAD R23, R23, R22, RZ ;  /* 0x0000001617177224 */ /* 0x000fe400078e02ff */
[----:B------:R-:W-:Y:S01]  /*0530*/  IMAD.MOV.U32 R6, RZ, RZ, RZ ;  /* 0x000000ffff067224 */ /* 0x000fe200078e00ff */
[----:B------:R-:W-:-:S03]  /*0540*/  IADD3 R25, PT, PT, -R17, R18, RZ ;  /* 0x0000001211197210 */ /* 0x000fc60007ffe1ff */
[----:B------:R-:W-:Y:S01]  /*0550*/  IMAD.HI.U32 R6, R7, R23, R6 ;  /* 0x0000001707067227 */ /* 0x000fe200078e0006 */
[----:B------:R-:W-:Y:S02]  /*0560*/  IABS R23, R0 ;  /* 0x0000000000177213 */ /* 0x000fe40000000000 */
[----:B------:R-:W-:-:S03]  /*0570*/  IABS R7, R25 ;  /* 0x0000001900077213 */ /* 0x000fc60000000000 */
[----:B------:R-:W-:Y:S01]  /*0580*/  IMAD.MOV R24, RZ, RZ, -R23 ;  /* 0x000000ffff187224 */ /* 0x000fe200078e0a17 */
[----:B------:R-:W-:Y:S01]  /*0590*/  IABS R23, R13 ;  /* 0x0000000d00177213 */ /* 0x000fe20000000000 */
[----:B------:R-:W-:-:S04]  /*05a0*/  IMAD.HI.U32 R6, R6, R7, RZ ;  /* 0x0000000706067227 */ /* 0x000fc800078e00ff */
[----:B------:R-:W-:Y:S02]  /*05b0*/  IMAD R7, R6, R24, R7 ;  /* 0x0000001806077224 */ /* 0x000fe400078e0207 */
[----:B------:R-:W0:Y:S03]  /*05c0*/  I2F.RP R24, R23 ;  /* 0x0000001700187306 */ /* 0x000e260000209400 */
[----:B------:R-:W-:-:S05]  /*05d0*/  ISETP.GT.U32.AND P3, PT, R22, R7, PT ;  /* 0x000000071600720c */ /* 0x000fca0003f64070 */
[----:B0-----:R-:W0:Y:S08]  /*05e0*/  MUFU.RCP R24, R24 ;  /* 0x0000001800187308 */ /* 0x001e300000001000 */
[----:B------:R-:W-:-:S04]  /*05f0*/  @!P3 IADD3 R7, PT, PT, R7, -R22, RZ ;  /* 0x800000160707b210 */ /* 0x000fc80007ffe0ff */
[----:B------:R-:W-:Y:S01]  /*0600*/  ISETP.GE.U32.AND P1, PT, R7, R22, PT ;  /* 0x000000160700720c */ /* 0x000fe20003f26070 */
[----:B0-----:R-:W-:-:S04]  /*0610*/  VIADD R26, R24, 0xffffffe ;  /* 0x0ffffffe181a7836 */ /* 0x001fc80000000000 */
[----:B------:R-:W0:Y:S01]  /*0620*/  F2I.FTZ.U32.TRUNC.NTZ R7, R26 ;  /* 0x0000001a00077305 */ /* 0x000e22000021f000 */
[----:B------:R-:W-:Y:S01]  /*0630*/  LOP3.LUT R25, R25, R0, RZ, 0x3c, !PT ;  /* 0x0000000019197212 */ /* 0x000fe200078e3cff */
[----:B------:R-:W-:Y:S01]  /*0640*/  @!P3 VIADD R6, R6, 0x1 ;  /* 0x000000010606b836 */ /* 0x000fe20000000000 */
[----:B------:R-:W-:Y:S02]  /*0650*/  ISETP.NE.AND P3, PT, R0, RZ, PT ;  /* 0x000000ff0000720c */ /* 0x000fe40003f65270 */
[----:B------:R-:W-:-:S03]  /*0660*/  ISETP.GE.AND P2, PT, R25, RZ, PT ;  /* 0x000000ff1900720c */ /* 0x000fc60003f46270 */
[----:B------:R-:W-:-:S04]  /*0670*/  @P1 IADD3 R6, PT, PT, R6, 0x1, RZ ;  /* 0x0000000106061810 */ /* 0x000fc80007ffe0ff */
[----:B------:R-:W-:Y:S01]  /*0680*/  MOV R24, R6 ;  /* 0x0000000600187202 */ /* 0x000fe20000000f00 */
[----:B0-----:R-:W-:-:S04]  /*0690*/  IMAD.MOV R22, RZ, RZ, -R7 ;  /* 0x000000ffff167224 */ /* 0x001fc800078e0a07 */
[----:B------:R-:W-:Y:S01]  /*06a0*/  IMAD.MOV.U32 R6, RZ, RZ, R22 ;  /* 0x000000ffff067224 */ /* 0x000fe200078e0016 */
[----:B------:R-:W-:-:S03]  /*06b0*/  @!P2 IADD3 R24, PT, PT, -R24, RZ, RZ ;  /* 0x000000ff1818a210 */ /* 0x000fc60007ffe1ff */
        /* <DEDUP_REMOVED lines=38> */
[----:B------:R-:W-:-:S10]  /*0920*/  @!P2 VIADD R6, R6, 0x1 ;  /* 0x000000010606a836 */ /* 0x000fd40000000000 */
[----:B------:R-:W-:-:S05]  /*0930*/  @P1 IADD3 R6, PT, PT, R6, 0x1, RZ ;  /* 0x0000000106061810 */ /* 0x000fca0007ffe0ff */
[----:B------:R-:W-:Y:S02]  /*0940*/  @!P3 IMAD.MOV R6, RZ, RZ, -R6 ;  /* 0x000000ffff06b224 */ /* 0x000fe400078e0a06 */
[----:B------:R-:W-:-:S03]  /*0950*/  IMAD R19, R19, UR5, R20 ;  /* 0x0000000513137c24 */ /* 0x000fc6000f8e0214 */
[----:B------:R-:W-:-:S05]  /*0960*/  SEL R6, R16, R6, !P0 ;  /* 0x0000000610067207 */ /* 0x000fca0004000000 */
[----:B------:R-:W-:-:S04]  /*0970*/  IMAD R6, R19, UR9, R6 ;  /* 0x0000000913067c24 */ /* 0x000fc8000f8e0206 */
[----:B------:R-:W-:-:S04]  /*0980*/  IMAD R7, R6, UR8, R23 ;  /* 0x0000000806077c24 */ /* 0x000fc8000f8e0217 */
[----:B------:R-:W-:Y:S01]  /*0990*/  IMAD.WIDE R6, R7, 0x4, R2 ;  /* 0x0000000407067825 */ /* 0x000fe200078e0202 */
[----:B------:R-:W-:-:S04]  /*09a0*/  IADD3 R18, PT, PT, R15, R18, RZ ;  /* 0x000000120f127210 */ /* 0x000fc80007ffe0ff */
[----:B------:R-:W-:Y:S01]  /*09b0*/  ISETP.GE.AND P1, PT, R18, R9, PT ;  /* 0x000000091200720c */ /* 0x000fe20003f26270 */
[----:B--2---:R1:W-:-:S12]  /*09c0*/  STG.E desc[UR6][R6.64], R21 ;  /* 0x0000001506007986 */ /* 0x0043d8000c101906 */
[----:B------:R-:W-:Y:S05]  /*09d0*/  @!P1 BRA `(.L_x_572) ;  /* 0xfffffff8000c9947 */ /* 0x000fea000383ffff */
[----:B------:R-:W-:Y:S05]  /*09e0*/  EXIT ;  /* 0x000000000000794d */ /* 0x000fea0003800000 */
.L_x_573:
        /* <DEDUP_REMOVED lines=9> */
.L_x_1326:


//--------------------- .text._Z26_permutedims_4D_3_4_1_2_64PdiiiiS_iii --------------------------
	.section	.text._Z26_permutedims_4D_3_4_1_2_64PdiiiiS_iii,"ax",@progbits
	.align	128
        .global         _Z26_permutedims_4D_3_4_1_2_64PdiiiiS_iii
        .type           _Z26_permutedims_4D_3_4_1_2_64PdiiiiS_iii,@function
        .size           _Z26_permutedims_4D_3_4_1_2_64PdiiiiS_iii,(.L_x_1327 - _Z26_permutedims_4D_3_4_1_2_64PdiiiiS_iii)
        .other          _Z26_permutedims_4D_3_4_1_2_64PdiiiiS_iii,@"STO_CUDA_ENTRY STV_DEFAULT"
_Z26_permutedims_4D_3_4_1_2_64PdiiiiS_iii:
.text._Z26_permutedims_4D_3_4_1_2_64PdiiiiS_iii:
        /* <DEDUP_REMOVED lines=33> */
.L_x_574:
        /* <DEDUP_REMOVED lines=122> */
.L_x_575:
        /* <DEDUP_REMOVED lines=13> */
.L_x_1327:


//--------------------- .text._Z26_permutedims_4D_3_4_1_2_32PfiiiiS_iii --------------------------
	.section	.text._Z26_permutedims_4D_3_4_1_2_32PfiiiiS_iii,"ax",@progbits
	.align	128
        .global         _Z26_permutedims_4D_3_4_1_2_32PfiiiiS_iii
        .type           _Z26_permutedims_4D_3_4_1_2_32PfiiiiS_iii,@function
        .size           _Z26_permutedims_4D_3_4_1_2_32PfiiiiS_iii,(.L_x_1328 - _Z26_permutedims_4D_3_4_1_2_32PfiiiiS_iii)
        .other          _Z26_permutedims_4D_3_4_1_2_32PfiiiiS_iii,@"STO_CUDA_ENTRY STV_DEFAULT"
_Z26_permutedims_4D_3_4_1_2_32PfiiiiS_iii:
.text._Z26_permutedims_4D_3_4_1_2_32PfiiiiS_iii:
        /* <DEDUP_REMOVED lines=33> */
.L_x_576:
        /* <DEDUP_REMOVED lines=126> */
.L_x_577:
        /* <DEDUP_REMOVED lines=9> */
.L_x_1328:


//--------------------- .text._Z26_permutedims_4D_3_2_4_1_64PdiiiiS_iii --------------------------
	.section	.text._Z26_permutedims_4D_3_2_4_1_64PdiiiiS_iii,"ax",@progbits
	.align	128
        .global         _Z26_permutedims_4D_3_2_4_1_64PdiiiiS_iii
        .type           _Z26_permutedims_4D_3_2_4_1_64PdiiiiS_iii,@function
        .size           _Z26_permutedims_4D_3_2_4_1_64PdiiiiS_iii,(.L_x_1329 - _Z26_permutedims_4D_3_2_4_1_64PdiiiiS_iii)
        .other          _Z26_permutedims_4D_3_2_4_1_64PdiiiiS_iii,@"STO_CUDA_ENTRY STV_DEFAULT"
_Z26_permutedims_4D_3_2_4_1_64PdiiiiS_iii:
.text._Z26_permutedims_4D_3_2_4_1_64PdiiiiS_iii:
        /* <DEDUP_REMOVED lines=33> */
.L_x_578:
        /* <DEDUP_REMOVED lines=117> */
[----:B------:R-:W-:-:S04]  /*0960*/  IMAD R9, R19, UR8, R24 ;  /* 0x0000000813097c24 */ /* 0x000fc8000f8e0218 */
[----:B------:R-:W-:-:S05]  /*0970*/  IMAD.WIDE R8, R9, 0x8, R4 ;  /* 0x0000000809087825 */ /* 0x000fca00078e0204 */
[----:B--2---:R1:W-:Y:S01]  /*0980*/  STG.E.64 desc[UR6][R8.64], R6 ;  /* 0x0000000608007986 */ /* 0x0043e2000c101b06 */
[----:B------:R-:W-:Y:S05]  /*0990*/  @!P1 BRA `(.L_x_578) ;  /* 0xfffffff8001c9947 */ /* 0x000fea000383ffff */
[----:B------:R-:W-:Y:S05]  /*09a0*/  EXIT ;  /* 0x000000000000794d */ /* 0x000fea0003800000 */
.L_x_579:
        /* <DEDUP_REMOVED lines=13> */
.L_x_1329:


//--------------------- .text._Z26_permutedims_4D_3_2_4_1_32PfiiiiS_iii --------------------------
	.section	.text._Z26_permutedims_4D_3_2_4_1_32PfiiiiS_iii,"ax",@progbits
	.align	128
        .global         _Z26_permutedims_4D_3_2_4_1_32PfiiiiS_iii
        .type           _Z26_permutedims_4D_3_2_4_1_32PfiiiiS_iii,@function
        .size           _Z26_permutedims_4D_3_2_4_1_32PfiiiiS_iii,(.L_x_1330 - _Z26_permutedims_4D_3_2_4_1_32PfiiiiS_iii)
        .other          _Z26_permutedims_4D_3_2_4_1_32PfiiiiS_iii,@"STO_CUDA_ENTRY STV_DEFAULT"
_Z26_permutedims_4D_3_2_4_1_32PfiiiiS_iii:
.text._Z26_permutedims_4D_3_2_4_1_32PfiiiiS_iii:
        /* <DEDUP_REMOVED lines=33> */
.L_x_580:
        /* <DEDUP_REMOVED lines=15> */
[----:B------:R-:W0:Y:S01]  /*0300*/  F2I.FTZ.U32.TRUNC.NTZ R7, R21 ;  /* 0x0000001500077305 */ /* 0x000e22000021f000 */
[----:B------:R-:W-:Y:S02]  /*0310*/  IABS R20, R0 ;  /* 0x0000000000147213 */ /* 0x000fe40000000000 */
[----:B------:R-:W-:-:S08]  /*0320*/  ISETP.NE.AND P3, PT, R11, RZ, PT ;  /* 0x000000ff0b00720c */ /* 0x000fd00003f65270 */
        /* <DEDUP_REMOVED lines=9> */
[----:B------:R-:W-:Y:S01]  /*03c0*/  IMAD.WIDE R20, R18, 0x4, R4 ;  /* 0x0000000412147825 */ /* 0x000fe200078e0204 */
[----:B------:R-:W0:Y:S03]  /*03d0*/  I2F.RP R24, R23 ;  /* 0x0000001700187306 */ /* 0x000e260000209400 */
[----:B------:R-:W-:Y:S02]  /*03e0*/  IMAD.HI.U32 R6, R6, R22, RZ ;  /* 0x0000001606067227 */ /* 0x000fe400078e00ff */
[----:B------:R1:W2:Y:S02]  /*03f0*/  LDG.E R21, desc[UR6][R20.64] ;  /* 0x0000000614157981 */ /* 0x0002a4000c1e1900 */
[----:B------:R-:W-:-:S04]  /*0400*/  IMAD.MOV R6, RZ, RZ, -R6 ;  /* 0x000000ffff067224 */ /* 0x000fc800078e0a06 */
[C---:B------:R-:W-:Y:S01]  /*0410*/  IMAD R22, R17.reuse, R6, R22 ;  /* 0x0000000611167224 */ /* 0x040fe200078e0216 */
[----:B0-----:R-:W0:Y:S04]  /*0420*/  MUFU.RCP R24, R24 ;  /* 0x0000001800187308 */ /* 0x001e280000001000 */
[----:B------:R-:W-:Y:S02]  /*0430*/  ISETP.GT.U32.AND P1, PT, R17, R22, PT ;  /* 0x000000161100720c */ /* 0x000fe40003f24070 */
[----:B------:R-:W-:-:S11]  /*0440*/  ISETP.GE.AND P3, PT, R19, RZ, PT ;  /* 0x000000ff1300720c */ /* 0x000fd60003f66270 */
[----:B------:R-:W-:Y:S01]  /*0450*/  @!P1 IMAD.IADD R22, R22, 0x1, -R17 ;  /* 0x0000000116169824 */ /* 0x000fe200078e0a11 */
[----:B0-----:R-:W-:-:S04]  /*0460*/  IADD3 R6, PT, PT, R24, 0xffffffe, RZ ;  /* 0x0ffffffe18067810 */ /* 0x001fc80007ffe0ff */
[----:B------:R-:W-:Y:S01]  /*0470*/  ISETP.GT.U32.AND P2, PT, R17, R22, PT ;  /* 0x000000161100720c */ /* 0x000fe20003f44070 */
[----:B------:R-:W1:Y:S01]  /*0480*/  F2I.FTZ.U32.TRUNC.NTZ R7, R6 ;  /* 0x0000000600077305 */ /* 0x000e62000021f000 */
[----:B------:R-:W-:Y:S01]  /*0490*/  ISETP.NE.AND P1, PT, R12, RZ, PT ;  /* 0x000000ff0c00720c */ /* 0x000fe20003f25270 */
[----:B------:R-:W-:-:S10]  /*04a0*/  IMAD.MOV R19, RZ, RZ, -R19 ;  /* 0x000000ffff137224 */ /* 0x000fd400078e0a13 */
[----:B------:R-:W-:Y:S02]  /*04b0*/  @!P2 IMAD.IADD R22, R22, 0x1, -R17 ;  /* 0x000000011616a824 */ /* 0x000fe400078e0a11 */
[----:B-1----:R-:W-:-:S03]  /*04c0*/  IMAD.MOV R20, RZ, RZ, -R7 ;  /* 0x000000ffff147224 */ /* 0x002fc600078e0a07 */
[----:B------:R-:W-:Y:S01]  /*04d0*/  @!P3 IADD3 R22, PT, PT, -R22, RZ, RZ ;  /* 0x000000ff1616b210 */ /* 0x000fe20007ffe1ff */
[----:B------:R-:W-:Y:S01]  /*04e0*/  IMAD R19, R11, R19, R18 ;  /* 0x000000130b137224 */ /* 0x000fe200078e0212 */
[----:B------:R-:W-:Y:S01]  /*04f0*/  @!P1 LOP3.LUT R22, RZ, R12, RZ, 0x33, !PT ;  /* 0x0000000cff169212 */ /* 0x000fe200078e33ff */
[----:B------:R-:W-:Y:S01]  /*0500*/  IMAD R27, R20, R23, RZ ;  /* 0x00000017141b7224 */ /* 0x000fe200078e02ff */
[----:B------:R-:W-:-:S03]  /*0510*/  IABS R20, R0 ;  /* 0x0000000000147213 */ /* 0x000fc60000000000 */
[----:B------:R-:W-:Y:S02]  /*0520*/  IMAD R17, R22, R11, R19 ;  /* 0x0000000b16117224 */ /* 0x000fe400078e0213 */
[----:B------:R-:W-:Y:S01]  /*0530*/  IMAD.MOV R24, RZ, RZ, -R20 ;  /* 0x000000ffff187224 */ /* 0x000fe200078e0a14 */
[----:B------:R-:W-:Y:S01]  /*0540*/  IABS R20, R13 ;  /* 0x0000000d00147213 */ /* 0x000fe20000000000 */
[----:B------:R-:W-:Y:S01]  /*0550*/  IMAD.IADD R25, R18, 0x1, -R17 ;  /* 0x0000000112197824 */ /* 0x000fe200078e0a11 */
[----:B------:R-:W-:Y:S02]  /*0560*/  MOV R6, RZ ;  /* 0x000000ff00067202 */ /* 0x000fe40000000f00 */
[----:B------:R-:W0:Y:S03]  /*0570*/  I2F.RP R26, R20 ;  /* 0x00000014001a7306 */ /* 0x000e260000209400 */
[----:B------:R-:W-:Y:S01]  /*0580*/  IMAD.HI.U32 R6, R7, R27, R6 ;  /* 0x0000001b07067227 */ /* 0x000fe200078e0006 */
[----:B------:R-:W-:-:S05]  /*0590*/  IABS R7, R25 ;  /* 0x0000001900077213 */ /* 0x000fca0000000000 */
        /* <DEDUP_REMOVED lines=9> */
[----:B------:R-:W-:Y:S01]  /*0630*/  ISETP.GE.AND P2, PT, R25, RZ, PT ;  /* 0x000000ff1900720c */ /* 0x000fe20003f46270 */
[----:B------:R-:W-:Y:S01]  /*0640*/  @!P3 VIADD R6, R6, 0x1 ;  /* 0x000000010606b836 */ /* 0x000fe20000000000 */
[----:B------:R-:W-:-:S08]  /*0650*/  ISETP.NE.AND P3, PT, R0, RZ, PT ;  /* 0x000000ff0000720c */ /* 0x000fd00003f65270 */
        /* <DEDUP_REMOVED lines=20> */
[----:B------:R-:W-:Y:S02]  /*07a0*/  ISETP.NE.AND P1, PT, R13, RZ, PT ;  /* 0x000000ff0d00720c */ /* 0x000fe40003f25270 */
[----:B------:R-:W0:Y:S05]  /*07b0*/  F2I.FTZ.U32.TRUNC.NTZ R7, R6 ;  /* 0x0000000600077305 */ /* 0x000e2a000021f000 */
        /* <DEDUP_REMOVED lines=22> */
[----:B------:R-:W-:-:S05]  /*0920*/  @!P3 IMAD.MOV R6, RZ, RZ, -R6 ;  /* 0x000000ffff06b224 */ /* 0x000fca00078e0a06 */
[----:B------:R-:W-:-:S05]  /*0930*/  SEL R6, R16, R6, !P0 ;  /* 0x0000000610067207 */ /* 0x000fca0004000000 */
[----:B------:R-:W-:-:S04]  /*0940*/  IMAD R19, R19, UR5, R6 ;  /* 0x0000000513137c24 */ /* 0x000fc8000f8e0206 */
        /* <DEDUP_REMOVED lines=8> */
.L_x_581:
        /* <DEDUP_REMOVED lines=11> */
.L_x_1330:


//--------------------- .text._Z26_permutedims_4D_3_2_1_4_64PdiiiiS_iii --------------------------
	.section	.text._Z26_permutedims_4D_3_2_1_4_64PdiiiiS_iii,"ax",@progbits
	.align	128
        .global         _Z26_permutedims_4D_3_2_1_4_64PdiiiiS_iii
        .type           _Z26_permutedims_4D_3_2_1_4_64PdiiiiS_iii,@function
        .size           _Z26_permutedims_4D_3_2_1_4_64PdiiiiS_iii,(.L_x_1331 - _Z26_permutedims_4D_3_2_1_4_64PdiiiiS_iii)
        .other          _Z26_permutedims_4D_3_2_1_4_64PdiiiiS_iii,@"STO_CUDA_ENTRY STV_DEFAULT"
_Z26_permutedims_4D_3_2_1_4_64PdiiiiS_iii:
.text._Z26_permutedims_4D_3_2_1_4_64PdiiiiS_iii:
        /* <DEDUP_REMOVED lines=33> */
.L_x_582:
        /* <DEDUP_REMOVED lines=122> */
.L_x_583:
        /* <DEDUP_REMOVED lines=13> */
.L_x_1331:


//--------------------- .text._Z26_permutedims_4D_3_2_1_4_32PfiiiiS_iii --------------------------
	.section	.text._Z26_permutedims_4D_3_2_1_4_32PfiiiiS_iii,"ax",@progbits
	.align	128
        .global         _Z26_permutedims_4D_3_2_1_4_32PfiiiiS_iii
        .type           _Z26_permutedims_4D_3_2_1_4_32PfiiiiS_iii,@function
        .size           _Z26_permutedims_4D_3_2_1_4_32PfiiiiS_iii,(.L_x_1332 - _Z26_permutedims_4D_3_2_1_4_32PfiiiiS_iii)
        .other          _Z26_permutedims_4D_3_2_1_4_32PfiiiiS_iii,@"STO_CUDA_ENTRY STV_DEFAULT"
_Z26_permutedims_4D_3_2_1_4_32PfiiiiS_iii:
.text._Z26_permutedims_4D_3_2_1_4_32PfiiiiS_iii:
        /* <DEDUP_REMOVED lines=33> */
.L_x_584:
        /* <DEDUP_REMOVED lines=124> */
.L_x_585:
        /* <DEDUP_REMOVED lines=11> */
.L_x_1332:


//--------------------- .text._Z26_permutedims_4D_3_1_4_2_64PdiiiiS_iii --------------------------
	.section	.text._Z26_permutedims_4D_3_1_4_2_64PdiiiiS_iii,"ax",@progbits
	.align	128
        .global         _Z26_permutedims_4D_3_1_4_2_64PdiiiiS_iii
        .type           _Z26_permutedims_4D_3_1_4_2_64PdiiiiS_iii,@function
        .size           _Z26_permutedims_4D_3_1_4_2_64PdiiiiS_iii,(.L_x_1333 - _Z26_permutedims_4D_3_1_4_2_64PdiiiiS_iii)
        .other          _Z26_permutedims_4D_3_1_4_2_64PdiiiiS_iii,@"STO_CUDA_ENTRY STV_DEFAULT"
_Z26_permutedims_4D_3_1_4_2_64PdiiiiS_iii:
.text._Z26_permutedims_4D_3_1_4_2_64PdiiiiS_iii:
        /* <DEDUP_REMOVED lines=33> */
.L_x_586:
        /* <DEDUP_REMOVED lines=122> */
.L_x_587:
        /* <DEDUP_REMOVED lines=13> */
.L_x_1333:


//--------------------- .text._Z26_permutedims_4D_3_1_4_2_32PfiiiiS_iii --------------------------
	.section	.text._Z26_permutedims_4D_3_1_4_2_32PfiiiiS_iii,"ax",@progbits
	.align	128
        .global         _Z26_permutedims_4D_3_1_4_2_32PfiiiiS_iii
        .type           _Z26_permutedims_4D_3_1_4_2_32PfiiiiS_iii,@function
        .size           _Z26_permutedims_4D_3_1_4_2_32PfiiiiS_iii,(.L_x_1334 - _Z26_permutedims_4D_3_1_4_2_32PfiiiiS_iii)
        .other          _Z26_permutedims_4D_3_1_4_2_32PfiiiiS_iii,@"STO_CUDA_ENTRY STV_DEFAULT"
_Z26_permutedims_4D_3_1_4_2_32PfiiiiS_iii:
.text._Z26_permutedims_4D_3_1_4_2_32PfiiiiS_iii:
        /* <DEDUP_REMOVED lines=33> */
.L_x_588:
        /* <DEDUP_REMOVED lines=124> */
.L_x_589:
        /* <DEDUP_REMOVED lines=11> */
.L_x_1334:


//--------------------- .text._Z26_permutedims_4D_3_1_2_4_64PdiiiiS_iii --------------------------
	.section	.text._Z26_permutedims_4D_3_1_2_4_64PdiiiiS_iii,"ax",@progbits
	.align	128
        .global         _Z26_permutedims_4D_3_1_2_4_64PdiiiiS_iii
        .type           _Z26_permutedims_4D_3_1_2_4_64PdiiiiS_iii,@function
        .size           _Z26_permutedims_4D_3_1_2_4_64PdiiiiS_iii,(.L_x_1335 - _Z26_permutedims_4D_3_1_2_4_64PdiiiiS_iii)
        .other          _Z26_permutedims_4D_3_1_2_4_64PdiiiiS_iii,@"STO_CUDA_ENTRY STV_DEFAULT"
_Z26_permutedims_4D_3_1_2_4_64PdiiiiS_iii:
.text._Z26_permutedims_4D_3_1_2_4_64PdiiiiS_iii:
        /* <DEDUP_REMOVED lines=33> */
.L_x_590:
        /* <DEDUP_REMOVED lines=122> */
.L_x_591:
        /* <DEDUP_REMOVED lines=13> */
.L_x_1335:


//--------------------- .text._Z26_permutedims_4D_3_1_2_4_32PfiiiiS_iii --------------------------
	.section	.text._Z26_permutedims_4D_3_1_2_4_32PfiiiiS_iii,"ax",@progbits
	.align	128
        .global         _Z26_permutedims_4D_3_1_2_4_32PfiiiiS_iii
        .type           _Z26_permutedims_4D_3_1_2_4_32PfiiiiS_iii,@function
        .size           _Z26_permutedims_4D_3_1_2_4_32PfiiiiS_iii,(.L_x_1336 - _Z26_permutedims_4D_3_1_2_4_32PfiiiiS_iii)
        .other          _Z26_permutedims_4D_3_1_2_4_32PfiiiiS_iii,@"STO_CUDA_ENTRY STV_DEFAULT"
_Z26_permutedims_4D_3_1_2_4_32PfiiiiS_iii:
.text._Z26_permutedims_4D_3_1_2_4_32PfiiiiS_iii:
        /* <DEDUP_REMOVED lines=33> */
.L_x_592:
        /* <DEDUP_REMOVED lines=124> */
.L_x_593:
        /* <DEDUP_REMOVED lines=11> */
.L_x_1336:


//--------------------- .text._Z26_permutedims_4D_2_4_3_1_64PdiiiiS_iii --------------------------
	.section	.text._Z26_permutedims_4D_2_4_3_1_64PdiiiiS_iii,"ax",@progbits
	.align	128
        .global         _Z26_permutedims_4D_2_4_3_1_64PdiiiiS_iii
        .type           _Z26_permutedims_4D_2_4_3_1_64PdiiiiS_iii,@function
        .size           _Z26_permutedims_4D_2_4_3_1_64PdiiiiS_iii,(.L_x_1337 - _Z26_permutedims_4D_2_4_3_1_64PdiiiiS_iii)
        .other          _Z26_permutedims_4D_2_4_3_1_64PdiiiiS_iii,@"STO_CUDA_ENTRY STV_DEFAULT"
_Z26_permutedims_4D_2_4_3_1_64PdiiiiS_iii:
.text._Z26_permutedims_4D_2_4_3_1_64PdiiiiS_iii:
        /* <DEDUP_REMOVED lines=33> */
.L_x_594:
        /* <DEDUP_REMOVED lines=122> */
.L_x_595:
        /* <DEDUP_REMOVED lines=13> */
.L_x_1337:


//--------------------- .text._Z26_permutedims_4D_2_4_3_1_32PfiiiiS_iii --------------------------
	.section	.text._Z26_permutedims_4D_2_4_3_1_32PfiiiiS_iii,"ax",@progbits
	.align	128
        .global         _Z26_permutedims_4D_2_4_3_1_32PfiiiiS_iii
        .type           _Z26_permutedims_4D_2_4_3_1_32PfiiiiS_iii,@function
        .size           _Z26_permutedims_4D_2_4_3_1_32PfiiiiS_iii,(.L_x_1338 - _Z26_permutedims_4D_2_4_3_1_32PfiiiiS_iii)
        .other          _Z26_permutedims_4D_2_4_3_1_32PfiiiiS_iii,@"STO_CUDA_ENTRY STV_DEFAULT"
_Z26_permutedims_4D_2_4_3_1_32PfiiiiS_iii:
.text._Z26_permutedims_4D_2_4_3_1_32PfiiiiS_iii:
        /* <DEDUP_REMOVED lines=33> */
.L_x_596:
        /* <DEDUP_REMOVED lines=101> */
[----:B------:R-:W-:Y:S02]  /*0860*/  IMAD.IADD R17, R18, 0x1, -R17 ;  /* 0x0000000112117824 */ /* 0x000fe400078e0a11 */
[----:B------:R-:W-:Y:S01]  /*0870*/  IMAD.HI.U32 R6, R7, R23, R6 ;  /* 0x0000001707067227 */ /* 0x000fe200078e0006 */
[----:B------:R-:W-:Y:S02]  /*0880*/  IABS R23, R8 ;  /* 0x0000000800177213 */ /* 0x000fe40000000000 */
[----:B------:R-:W-:-:S03]  /*0890*/  IABS R7, R17 ;  /* 0x0000001100077213 */ /* 0x000fc60000000000 */
[----:B------:R-:W-:Y:S02]  /*08a0*/  IMAD.MOV R23, RZ, RZ, -R23 ;  /* 0x000000ffff177224 */ /* 0x000fe400078e0a17 */
        /* <DEDUP_REMOVED lines=20> */
.L_x_597:
        /* <DEDUP_REMOVED lines=9> */
.L_x_1338:


//--------------------- .text._Z26_permutedims_4D_2_4_1_3_64PdiiiiS_iii --------------------------
	.section	.text._Z26_permutedims_4D_2_4_1_3_64PdiiiiS_iii,"ax",@progbits
	.align	128
        .global         _Z26_permutedims_4D_2_4_1_3_64PdiiiiS_iii
        .type           _Z26_permutedims_4D_2_4_1_3_64PdiiiiS_iii,@function
        .size           _Z26_permutedims_4D_2_4_1_3_64PdiiiiS_iii,(.L_x_1339 - _Z26_permutedims_4D_2_4_1_3_64PdiiiiS_iii)
        .other          _Z26_permutedims_4D_2_4_1_3_64PdiiiiS_iii,@"STO_CUDA_ENTRY STV_DEFAULT"
_Z26_permutedims_4D_2_4_1_3_64PdiiiiS_iii:
.text._Z26_permutedims_4D_2_4_1_3_64PdiiiiS_iii:
        /* <DEDUP_REMOVED lines=33> */
.L_x_598:
        /* <DEDUP_REMOVED lines=122> */
.L_x_599:
        /* <DEDUP_REMOVED lines=13> */
.L_x_1339:


//--------------------- .text._Z26_permutedims_4D_2_4_1_3_32PfiiiiS_iii --------------------------
	.section	.text._Z26_permutedims_4D_2_4_1_3_32PfiiiiS_iii,"ax",@progbits
	.align	128
        .global         _Z26_permutedims_4D_2_4_1_3_32PfiiiiS_iii
        .type           _Z26_permutedims_4D_2_4_1_3_32PfiiiiS_iii,@function
        .size           _Z26_permutedims_4D_2_4_1_3_32PfiiiiS_iii,(.L_x_1340 - _Z26_permutedims_4D_2_4_1_3_32PfiiiiS_iii)
        .other          _Z26_permutedims_4D_2_4_1_3_32PfiiiiS_iii,@"STO_CUDA_ENTRY STV_DEFAULT"
_Z26_permutedims_4D_2_4_1_3_32PfiiiiS_iii:
.text._Z26_permutedims_4D_2_4_1_3_32PfiiiiS_iii:
        /* <DEDUP_REMOVED lines=33> */
.L_x_600:
        /* <DEDUP_REMOVED lines=126> */
.L_x_601:
        /* <DEDUP_REMOVED lines=9> */
.L_x_1340:


//--------------------- .text._Z26_permutedims_4D_2_3_4_1_64PdiiiiS_iii --------------------------
	.section	.text._Z26_permutedims_4D_2_3_4_1_64PdiiiiS_iii,"ax",@progbits
	.align	128
        .global         _Z26_permutedims_4D_2_3_4_1_64PdiiiiS_iii
        .type           _Z26_permutedims_4D_2_3_4_1_64PdiiiiS_iii,@function
        .size           _Z26_permutedims_4D_2_3_4_1_64PdiiiiS_iii,(.L_x_1341 - _Z26_permutedims_4D_2_3_4_1_64PdiiiiS_iii)
        .other          _Z26_permutedims_4D_2_3_4_1_64PdiiiiS_iii,@"STO_CUDA_ENTRY STV_DEFAULT"
_Z26_permutedims_4D_2_3_4_1_64PdiiiiS_iii:
.text._Z26_permutedims_4D_2_3_4_1_64PdiiiiS_iii:
        /* <DEDUP_REMOVED lines=33> */
.L_x_602:
        /* <DEDUP_REMOVED lines=122> */
.L_x_603:
        /* <DEDUP_REMOVED lines=13> */
.L_x_1341:


//--------------------- .text._Z26_permutedims_4D_2_3_4_1_32PfiiiiS_iii --------------------------
	.section	.text._Z26_permutedims_4D_2_3_4_1_32PfiiiiS_iii,"ax",@progbits
	.align	128
        .global         _Z26_permutedims_4D_2_3_4_1_32PfiiiiS_iii
        .type           _Z26_permutedims_4D_2_3_4_1_32PfiiiiS_iii,@function
        .size           _Z26_permutedims_4D_2_3_4_1_32PfiiiiS_iii,(.L_x_1342 - _Z26_permutedims_4D_2_3_4_1_32PfiiiiS_iii)
        .other          _Z26_permutedims_4D_2_3_4_1_32PfiiiiS_iii,@"STO_CUDA_ENTRY STV_DEFAULT"
_Z26_permutedims_4D_2_3_4_1_32PfiiiiS_iii:
.text._Z26_permutedims_4D_2_3_4_1_32PfiiiiS_iii:
        /* <DEDUP_REMOVED lines=33> */
.L_x_604:
        /* <DEDUP_REMOVED lines=124> */
.L_x_605:
        /* <DEDUP_REMOVED lines=11> */
.L_x_1342:


//--------------------- .text._Z26_permutedims_4D_2_3_1_4_64PdiiiiS_iii --------------------------
	.section	.text._Z26_permutedims_4D_2_3_1_4_64PdiiiiS_iii,"ax",@progbits
	.align	128
        .global         _Z26_permutedims_4D_2_3_1_4_64PdiiiiS_iii
        .type           _Z26_permutedims_4D_2_3_1_4_64PdiiiiS_iii,@function
        .size           _Z26_permutedims_4D_2_3_1_4_64PdiiiiS_iii,(.L_x_1343 - _Z26_permutedims_4D_2_3_1_4_64PdiiiiS_iii)
        .other          _Z26_permutedims_4D_2_3_1_4_64PdiiiiS_iii,@"STO_CUDA_ENTRY STV_DEFAULT"
_Z26_permutedims_4D_2_3_1_4_64PdiiiiS_iii:
.text._Z26_permutedims_4D_2_3_1_4_64PdiiiiS_iii:
        /* <DEDUP_REMOVED lines=33> */
.L_x_606:
        /* <DEDUP_REMOVED lines=122> */
.L_x_607:
        /* <DEDUP_REMOVED lines=13> */
.L_x_1343:


//--------------------- .text._Z26_permutedims_4D_2_3_1_4_32PfiiiiS_iii --------------------------
	.section	.text._Z26_permutedims_4D_2_3_1_4_32PfiiiiS_iii,"ax",@progbits
	.align	128
        .global         _Z26_permutedims_4D_2_3_1_4_32PfiiiiS_iii
        .type           _Z26_permutedims_4D_2_3_1_4_32PfiiiiS_iii,@function
        .size           _Z26_permutedims_4D_2_3_1_4_32PfiiiiS_iii,(.L_x_1344 - _Z26_permutedims_4D_2_3_1_4_32PfiiiiS_iii)
        .other          _Z26_permutedims_4D_2_3_1_4_32PfiiiiS_iii,@"STO_CUDA_ENTRY STV_DEFAULT"
_Z26_permutedims_4D_2_3_1_4_32PfiiiiS_iii:
.text._Z26_permutedims_4D_2_3_1_4_32PfiiiiS_iii:
        /* <DEDUP_REMOVED lines=33> */
.L_x_608:
        /* <DEDUP_REMOVED lines=124> */
.L_x_609:
        /* <DEDUP_REMOVED lines=11> */
.L_x_1344:


//--------------------- .text._Z26_permutedims_4D_2_1_4_3_64PdiiiiS_iii --------------------------
	.section	.text._Z26_permutedims_4D_2_1_4_3_64PdiiiiS_iii,"ax",@progbits
	.align	128
        .global         _Z26_permutedims_4D_2_1_4_3_64PdiiiiS_iii
        .type           _Z26_permutedims_4D_2_1_4_3_64PdiiiiS_iii,@function
        .size           _Z26_permutedims_4D_2_1_4_3_64PdiiiiS_iii,(.L_x_1345 - _Z26_permutedims_4D_2_1_4_3_64PdiiiiS_iii)
        .other          _Z26_permutedims_4D_2_1_4_3_64PdiiiiS_iii,@"STO_CUDA_ENTRY STV_DEFAULT"
_Z26_permutedims_4D_2_1_4_3_64PdiiiiS_iii:
.text._Z26_permutedims_4D_2_1_4_3_64PdiiiiS_iii:
        /* <DEDUP_REMOVED lines=33> */
.L_x_610:
        /* <DEDUP_REMOVED lines=122> */
.L_x_611:
        /* <DEDUP_REMOVED lines=13> */
.L_x_1345:


//--------------------- .text._Z26_permutedims_4D_2_1_4_3_32PfiiiiS_iii --------------------------
	.section	.text._Z26_permutedims_4D_2_1_4_3_32PfiiiiS_iii,"ax",@progbits
	.align	128
        .global         _Z26_permutedims_4D_2_1_4_3_32PfiiiiS_iii
        .type           _Z26_permutedims_4D_2_1_4_3_32PfiiiiS_iii,@function
        .size           _Z26_permutedims_4D_2_1_4_3_32PfiiiiS_iii,(.L_x_1346 - _Z26_permutedims_4D_2_1_4_3_32PfiiiiS_iii)
        .other          _Z26_permutedims_4D_2_1_4_3_32PfiiiiS_iii,@"STO_CUDA_ENTRY STV_DEFAULT"
_Z26_permutedims_4D_2_1_4_3_32PfiiiiS_iii:
.text._Z26_permutedims_4D_2_1_4_3_32PfiiiiS_iii:
        /* <DEDUP_REMOVED lines=33> */
.L_x_612:
        /* <DEDUP_REMOVED lines=40> */
[----:B------:R-:W-:-:S11]  /*0490*/  ISETP.NE.AND P1, PT, R12, RZ, PT ;  /* 0x000000ff0c00720c */ /* 0x000fd60003f25270 */
[----:B------:R-:W-:Y:S02]  /*04a0*/  @!P2 IMAD.IADD R22, R22, 0x1, -R17 ;  /* 0x000000011616a824 */ /* 0x000fe400078e0a11 */
[----:B------:R-:W-:Y:S02]  /*04b0*/  IMAD.MOV R17, RZ, RZ, -R19 ;  /* 0x000000ffff117224 */ /* 0x000fe400078e0a13 */
[----:B-1----:R-:W-:Y:S01]  /*04c0*/  IMAD.MOV R20, RZ, RZ, -R7 ;  /* 0x000000ffff147224 */ /* 0x002fe200078e0a07 */
        /* <DEDUP_REMOVED lines=80> */
.L_x_613:
        /* <DEDUP_REMOVED lines=11> */
.L_x_1346:


//--------------------- .text._Z26_permutedims_4D_2_1_3_4_64PdiiiiS_iii --------------------------
	.section	.text._Z26_permutedims_4D_2_1_3_4_64PdiiiiS_iii,"ax",@progbits
	.align	128
        .global         _Z26_permutedims_4D_2_1_3_4_64PdiiiiS_iii
        .type           _Z26_permutedims_4D_2_1_3_4_64PdiiiiS_iii,@function
        .size           _Z26_permutedims_4D_2_1_3_4_64PdiiiiS_iii,(.L_x_1347 - _Z26_permutedims_4D_2_1_3_4_64PdiiiiS_iii)
        .other          _Z26_permutedims_4D_2_1_3_4_64PdiiiiS_iii,@"STO_CUDA_ENTRY STV_DEFAULT"
_Z26_permutedims_4D_2_1_3_4_64PdiiiiS_iii:
.text._Z26_permutedims_4D_2_1_3_4_64PdiiiiS_iii:
        /* <DEDUP_REMOVED lines=33> */
.L_x_614:
        /* <DEDUP_REMOVED lines=122> */
.L_x_615:
        /* <DEDUP_REMOVED lines=13> */
.L_x_1347:


//--------------------- .text._Z26_permutedims_4D_2_1_3_4_32PfiiiiS_iii --------------------------
	.section	.text._Z26_permutedims_4D_2_1_3_4_32PfiiiiS_iii,"ax",@progbits
	.align	128
        .global         _Z26_permutedims_4D_2_1_3_4_32PfiiiiS_iii
        .type           _Z26_permutedims_4D_2_1_3_4_32PfiiiiS_iii,@function
        .size           _Z26_permutedims_4D_2_1_3_4_32PfiiiiS_iii,(.L_x_1348 - _Z26_permutedims_4D_2_1_3_4_32PfiiiiS_iii)
        .other          _Z26_permutedims_4D_2_1_3_4_32PfiiiiS_iii,@"STO_CUDA_ENTRY STV_DEFAULT"
_Z26_permutedims_4D_2_1_3_4_32PfiiiiS_iii:
.text._Z26_permutedims_4D_2_1_3_4_32PfiiiiS_iii:
        /* <DEDUP_REMOVED lines=33> */
.L_x_616:
        /* <DEDUP_REMOVED lines=124> */
.L_x_617:
        /* <DEDUP_REMOVED lines=11> */
.L_x_1348:


//--------------------- .text._Z26_permutedims_4D_1_4_3_2_64PdiiiiS_iii --------------------------
	.section	.text._Z26_permutedims_4D_1_4_3_2_64PdiiiiS_iii,"ax",@progbits
	.align	128
        .global         _Z26_permutedims_4D_1_4_3_2_64PdiiiiS_iii
        .type           _Z26_permutedims_4D_1_4_3_2_64PdiiiiS_iii,@function
        .size           _Z26_permutedims_4D_1_4_3_2_64PdiiiiS_iii,(.L_x_1349 - _Z26_permutedims_4D_1_4_3_2_64PdiiiiS_iii)
        .other          _Z26_permutedims_4D_1_4_3_2_64PdiiiiS_iii,@"STO_CUDA_ENTRY STV_DEFAULT"
_Z26_permutedims_4D_1_4_3_2_64PdiiiiS_iii:
.text._Z26_permutedims_4D_1_4_3_2_64PdiiiiS_iii:
        /* <DEDUP_REMOVED lines=33> */
.L_x_618:
        /* <DEDUP_REMOVED lines=121> */
.L_x_619:
        /* <DEDUP_REMOVED lines=14> */
.L_x_1349:


//--------------------- .text._Z26_permutedims_4D_1_4_3_2_32PfiiiiS_iii --------------------------
	.section	.text._Z26_permutedims_4D_1_4_3_2_32PfiiiiS_iii,"ax",@progbits
	.align	128
        .global         _Z26_permutedims_4D_1_4_3_2_32PfiiiiS_iii
        .type           _Z26_permutedims_4D_1_4_3_2_32PfiiiiS_iii,@function
        .size           _Z26_permutedims_4D_1_4_3_2_32PfiiiiS_iii,(.L_x_1350 - _Z26_permutedims_4D_1_4_3_2_32PfiiiiS_iii)
        .other          _Z26_permutedims_4D_1_4_3_2_32PfiiiiS_iii,@"STO_CUDA_ENTRY STV_DEFAULT"
_Z26_permutedims_4D_1_4_3_2_32PfiiiiS_iii:
.text._Z26_permutedims_4D_1_4_3_2_32PfiiiiS_iii:
        /* <DEDUP_REMOVED lines=33> */
.L_x_620:
        /* <DEDUP_REMOVED lines=126> */
.L_x_621:
        /* <DEDUP_REMOVED lines=9> */
.L_x_1350:


//--------------------- .text._Z26_permutedims_4D_1_4_2_3_64PdiiiiS_iii --------------------------
	.section	.text._Z26_permutedims_4D_1_4_2_3_64PdiiiiS_iii,"ax",@progbits
	.align	128
        .global         _Z26_permutedims_4D_1_4_2_3_64PdiiiiS_iii
        .type           _Z26_permutedims_4D_1_4_2_3_64PdiiiiS_iii,@function
        .size           _Z26_permutedims_4D_1_4_2_3_64PdiiiiS_iii,(.L_x_1351 - _Z26_permutedims_4D_1_4_2_3_64PdiiiiS_iii)
        .other          _Z26_permutedims_4D_1_4_2_3_64PdiiiiS_iii,@"STO_CUDA_ENTRY STV_DEFAULT"
_Z26_permutedims_4D_1_4_2_3_64PdiiiiS_iii:
.text._Z26_permutedims_4D_1_4_2_3_64PdiiiiS_iii:
        /* <DEDUP_REMOVED lines=33> */
.L_x_622:
        /* <DEDUP_REMOVED lines=121> */
.L_x_623:
        /* <DEDUP_REMOVED lines=14> */
.L_x_1351:


//--------------------- .text._Z26_permutedims_4D_1_4_2_3_32PfiiiiS_iii --------------------------
	.section	.text._Z26_permutedims_4D_1_4_2_3_32PfiiiiS_iii,"ax",@progbits
	.align	128
        .global         _Z26_permutedims_4D_1_4_2_3_32PfiiiiS_iii
        .type           _Z26_permutedims_4D_1_4_2_3_32PfiiiiS_iii,@function
        .size           _Z26_permutedims_4D_1_4_2_3_32PfiiiiS_iii,(.L_x_1352 - _Z26_permutedims_4D_1_4_2_3_32PfiiiiS_iii)
        .other          _Z26_permutedims_4D_1_4_2_3_32PfiiiiS_iii,@"STO_CUDA_ENTRY STV_DEFAULT"
_Z26_permutedims_4D_1_4_2_3_32PfiiiiS_iii:
.text._Z26_permutedims_4D_1_4_2_3_32PfiiiiS_iii:
        /* <DEDUP_REMOVED lines=33> */
.L_x_624:
        /* <DEDUP_REMOVED lines=126> */
.L_x_625:
        /* <DEDUP_REMOVED lines=9> */
.L_x_1352:


//--------------------- .text._Z26_permutedims_4D_1_3_4_2_64PdiiiiS_iii --------------------------
	.section	.text._Z26_permutedims_4D_1_3_4_2_64PdiiiiS_iii,"ax",@progbits
	.align	128
        .global         _Z26_permutedims_4D_1_3_4_2_64PdiiiiS_iii
        .type           _Z26_permutedims_4D_1_3_4_2_64PdiiiiS_iii,@function
        .size           _Z26_permutedims_4D_1_3_4_2_64PdiiiiS_iii,(.L_x_1353 - _Z26_permutedims_4D_1_3_4_2_64PdiiiiS_iii)
        .other          _Z26_permutedims_4D_1_3_4_2_64PdiiiiS_iii,@"STO_CUDA_ENTRY STV_DEFAULT"
_Z26_permutedims_4D_1_3_4_2_64PdiiiiS_iii:
.text._Z26_permutedims_4D_1_3_4_2_64PdiiiiS_iii:
        /* <DEDUP_REMOVED lines=33> */
.L_x_626:
        /* <DEDUP_REMOVED lines=122> */
.L_x_627:
        /* <DEDUP_REMOVED lines=13> */
.L_x_1353:


//--------------------- .text._Z26_permutedims_4D_1_3_4_2_32PfiiiiS_iii --------------------------
	.section	.text._Z26_permutedims_4D_1_3_4_2_32PfiiiiS_iii,"ax",@progbits
	.align	128
        .global         _Z26_permutedims_4D_1_3_4_2_32PfiiiiS_iii
        .type           _Z26_permutedims_4D_1_3_4_2_32PfiiiiS_iii,@function
        .size           _Z26_permutedims_4D_1_3_4_2_32PfiiiiS_iii,(.L_x_1354 - _Z26_permutedims_4D_1_3_4_2_32PfiiiiS_iii)
        .other          _Z26_permutedims_4D_1_3_4_2_32PfiiiiS_iii,@"STO_CUDA_ENTRY STV_DEFAULT"
_Z26_permutedims_4D_1_3_4_2_32PfiiiiS_iii:
.text._Z26_permutedims_4D_1_3_4_2_32PfiiiiS_iii:
        /* <DEDUP_REMOVED lines=33> */
.L_x_628:
        /* <DEDUP_REMOVED lines=124> */
.L_x_629:
        /* <DEDUP_REMOVED lines=11> */
.L_x_1354:


//--------------------- .text._Z26_permutedims_4D_1_3_2_4_64PdiiiiS_iii --------------------------
	.section	.text._Z26_permutedims_4D_1_3_2_4_64PdiiiiS_iii,"ax",@progbits
	.align	128
        .global         _Z26_permutedims_4D_1_3_2_4_64PdiiiiS_iii
        .type           _Z26_permutedims_4D_1_3_2_4_64PdiiiiS_iii,@function
        .size           _Z26_permutedims_4D_1_3_2_4_64PdiiiiS_iii,(.L_x_1355 - _Z26_permutedims_4D_1_3_2_4_64PdiiiiS_iii)
        .other          _Z26_permutedims_4D_1_3_2_4_64PdiiiiS_iii,@"STO_CUDA_ENTRY STV_DEFAULT"
_Z26_permutedims_4D_1_3_2_4_64PdiiiiS_iii:
.text._Z26_permutedims_4D_1_3_2_4_64PdiiiiS_iii:
        /* <DEDUP_REMOVED lines=33> */
.L_x_630:
        /* <DEDUP_REMOVED lines=122> */
.L_x_631:
        /* <DEDUP_REMOVED lines=13> */
.L_x_1355:


//--------------------- .text._Z26_permutedims_4D_1_3_2_4_32PfiiiiS_iii --------------------------
	.section	.text._Z26_permutedims_4D_1_3_2_4_32PfiiiiS_iii,"ax",@progbits
	.align	128
        .global         _Z26_permutedims_4D_1_3_2_4_32PfiiiiS_iii
        .type           _Z26_permutedims_4D_1_3_2_4_32PfiiiiS_iii,@function
        .size           _Z26_permutedims_4D_1_3_2_4_32PfiiiiS_iii,(.L_x_1356 - _Z26_permutedims_4D_1_3_2_4_32PfiiiiS_iii)
        .other          _Z26_permutedims_4D_1_3_2_4_32PfiiiiS_iii,@"STO_CUDA_ENTRY STV_DEFAULT"
_Z26_permutedims_4D_1_3_2_4_32PfiiiiS_iii:
.text._Z26_permutedims_4D_1_3_2_4_32PfiiiiS_iii:
        /* <DEDUP_REMOVED lines=33> */
.L_x_632:
        /* <DEDUP_REMOVED lines=124> */
.L_x_633:
        /* <DEDUP_REMOVED lines=11> */
.L_x_1356:


//--------------------- .text._Z26_permutedims_4D_1_2_4_3_64PdiiiiS_iii --------------------------
	.section	.text._Z26_permutedims_4D_1_2_4_3_64PdiiiiS_iii,"ax",@progbits
	.align	128
        .global         _Z26_permutedims_4D_1_2_4_3_64PdiiiiS_iii
        .type           _Z26_permutedims_4D_1_2_4_3_64PdiiiiS_iii,@function
        .size           _Z26_permutedims_4D_1_2_4_3_64PdiiiiS_iii,(.L_x_1357 - _Z26_permutedims_4D_1_2_4_3_64PdiiiiS_iii)
        .other          _Z26_permutedims_4D_1_2_4_3_64PdiiiiS_iii,@"STO_CUDA_ENTRY STV_DEFAULT"
_Z26_permutedims_4D_1_2_4_3_64PdiiiiS_iii:
.text._Z26_permutedims_4D_1_2_4_3_64PdiiiiS_iii:
        /* <DEDUP_REMOVED lines=33> */
.L_x_634:
        /* <DEDUP_REMOVED lines=122> */
.L_x_635:
        /* <DEDUP_REMOVED lines=13> */
.L_x_1357:


//--------------------- .text._Z26_permutedims_4D_1_2_4_3_32PfiiiiS_iii --------------------------
	.section	.text._Z26_permutedims_4D_1_2_4_3_32PfiiiiS_iii,"ax",@progbits
	.align	128
        .global         _Z26_permutedims_4D_1_2_4_3_32PfiiiiS_iii
        .type           _Z26_permutedims_4D_1_2_4_3_32PfiiiiS_iii,@function
        .size           _Z26_permutedims_4D_1_2_4_3_32PfiiiiS_iii,(.L_x_1358 - _Z26_permutedims_4D_1_2_4_3_32PfiiiiS_iii)
        .other          _Z26_permutedims_4D_1_2_4_3_32PfiiiiS_iii,@"STO_CUDA_ENTRY STV_DEFAULT"
_Z26_permutedims_4D_1_2_4_3_32PfiiiiS_iii:
.text._Z26_permutedims_4D_1_2_4_3_32PfiiiiS_iii:
        /* <DEDUP_REMOVED lines=33> */
.L_x_636:
        /* <DEDUP_REMOVED lines=124> */
.L_x_637:
        /* <DEDUP_REMOVED lines=11> */
.L_x_1358:


//--------------------- .text._Z26_permutedims_4D_1_2_3_4_64PdiiiiS_iii --------------------------
	.section	.text._Z26_permutedims_4D_1_2_3_4_64PdiiiiS_iii,"ax",@progbits
	.align	128
        .global         _Z26_permutedims_4D_1_2_3_4_64PdiiiiS_iii
        .type           _Z26_permutedims_4D_1_2_3_4_64PdiiiiS_iii,@function
        .size           _Z26_permutedims_4D_1_2_3_4_64PdiiiiS_iii,(.L_x_1359 - _Z26_permutedims_4D_1_2_3_4_64PdiiiiS_iii)
        .other          _Z26_permutedims_4D_1_2_3_4_64PdiiiiS_iii,@"STO_CUDA_ENTRY STV_DEFAULT"
_Z26_permutedims_4D_1_2_3_4_64PdiiiiS_iii:
.text._Z26_permutedims_4D_1_2_3_4_64PdiiiiS_iii:
        /* <DEDUP_REMOVED lines=33> */
.L_x_638:
        /* <DEDUP_REMOVED lines=122> */
.L_x_639:
        /* <DEDUP_REMOVED lines=13> */
.L_x_1359:


//--------------------- .text._Z26_permutedims_4D_1_2_3_4_32PfiiiiS_iii --------------------------
	.section	.text._Z26_permutedims_4D_1_2_3_4_32PfiiiiS_iii,"ax",@progbits
	.align	128
        .global         _Z26_permutedims_4D_1_2_3_4_32PfiiiiS_iii
        .type           _Z26_permutedims_4D_1_2_3_4_32PfiiiiS_iii,@function
        .size           _Z26_permutedims_4D_1_2_3_4_32PfiiiiS_iii,(.L_x_1360 - _Z26_permutedims_4D_1_2_3_4_32PfiiiiS_iii)
        .other          _Z26_permutedims_4D_1_2_3_4_32PfiiiiS_iii,@"STO_CUDA_ENTRY STV_DEFAULT"
_Z26_permutedims_4D_1_2_3_4_32PfiiiiS_iii:
.text._Z26_permutedims_4D_1_2_3_4_32PfiiiiS_iii:
        /* <DEDUP_REMOVED lines=33> */
.L_x_640:
        /* <DEDUP_REMOVED lines=124> */
.L_x_641:
        /* <DEDUP_REMOVED lines=11> */
.L_x_1360:


//--------------------- .text._Z24_permutedims_3D_3_2_1_64PdiiiS_ii --------------------------
	.section	.text._Z24_permutedims_3D_3_2_1_64PdiiiS_ii,"ax",@progbits
	.align	128
        .global         _Z24_permutedims_3D_3_2_1_64PdiiiS_ii
        .type           _Z24_permutedims_3D_3_2_1_64PdiiiS_ii,@function
        .size           _Z24_permutedims_3D_3_2_1_64PdiiiS_ii,(.L_x_1361 - _Z24_permutedims_3D_3_2_1_64PdiiiS_ii)
        .other          _Z24_permutedims_3D_3_2_1_64PdiiiS_ii,@"STO_CUDA_ENTRY STV_DEFAULT"
_Z24_permutedims_3D_3_2_1_64PdiiiS_ii:
.text._Z24_permutedims_3D_3_2_1_64PdiiiS_ii:
[----:B------:R-:W-:Y:S01]  /*0000*/  LDC R1, c[0x0][0x37c] ;  /* 0x0000df00ff017b82 */ /* 0x000fe20000000800 */
[----:B------:R-:W0:Y:S07]  /*0010*/  S2R R17, SR_TID.X ;  /* 0x0000000000117919 */ /* 0x000e2e0000002100 */
[----:B------:R-:W1:Y:S01]  /*0020*/  LDC.64 R2, c[0x0][0x388] ;  /* 0x0000e200ff027b82 */ /* 0x000e620000000a00 */
[----:B------:R-:W2:Y:S07]  /*0030*/  LDCU UR5, c[0x0][0x390] ;  /* 0x00007200ff0577ac */ /* 0x000eae0008000800 */
[----:B------:R-:W0:Y:S08]  /*0040*/  S2UR UR4, SR_CTAID.X ;  /* 0x00000000000479c3 */ /* 0x000e300000002500 */
[----:B------:R-:W0:Y:S01]  /*0050*/  LDC R8, c[0x0][0x360] ;  /* 0x0000d800ff087b82 */ /* 0x000e220000000800 */
[----:B-1----:R-:W-:-:S04]  /*0060*/  IMAD R0, R3, R2, RZ ;  /* 0x0000000203007224 */ /* 0x002fc800078e02ff */
[----:B--2---:R-:W-:Y:S02]  /*0070*/  IMAD R10, R0, UR5, RZ ;  /* 0x00000005000a7c24 */ /* 0x004fe4000f8e02ff */
        /* <DEDUP_REMOVED lines=10> */
[----:B------:R-:W0:Y:S07]  /*0120*/  LDCU.64 UR8, c[0x0][0x3a0] ;  /* 0x00007400ff0877ac */ /* 0x000e2e0008000a00 */
[----:B------:R-:W0:Y:S01]  /*0130*/  LDC.64 R2, c[0x0][0x380] ;  /* 0x0000e000ff027b82 */ /* 0x000e220000000a00 */
[----:B--2---:R-:W2:Y:S07]  /*0140*/  MUFU.RCP R6, R6 ;  /* 0x0000000600067308 */ /* 0x004eae0000001000 */
[----:B------:R-:W0:Y:S01]  /*0150*/  LDC.64 R4, c[0x0][0x398] ;  /* 0x0000e600ff047b82 */ /* 0x000e220000000a00 */
        /* <DEDUP_REMOVED lines=8> */
.L_x_642:
[----:B01----:R-:W-:-:S06]  /*01e0*/  IMAD.WIDE R6, R17, 0x8, R2 ;  /* 0x0000000811067825 */ /* 0x003fcc00078e0202 */
[----:B------:R-:W2:Y:S01]  /*01f0*/  LDG.E.64 R6, desc[UR6][R6.64] ;  /* 0x0000000606067981 */ /* 0x000ea2000c1e1b00 */
[----:B------:R-:W-:Y:S02]  /*0200*/  IABS R18, R13 ;  /* 0x0000000d00127213 */ /* 0x000fe40000000000 */
        /* <DEDUP_REMOVED lines=15> */
[----:B------:R-:W-:Y:S01]  /*0300*/  ISETP.GE.AND P2, PT, R8, RZ, PT ;  /* 0x000000ff0800720c */ /* 0x000fe20003f46270 */
[----:B------:R-:W-:-:S05]  /*0310*/  IMAD.MOV.U32 R8, RZ, RZ, RZ ;  /* 0x000000ffff087224 */ /* 0x000fca00078e00ff */
[----:B------:R-:W-:Y:S01]  /*0320*/  @P1 VIADD R20, R20, 0x1 ;  /* 0x0000000114141836 */ /* 0x000fe20000000000 */
[----:B0-----:R-:W-:-:S06]  /*0330*/  IADD3 R19, PT, PT, RZ, -R9, RZ ;  /* 0x80000009ff137210 */ /* 0x001fcc0007ffe0ff */
[----:B------:R-:W-:Y:S01]  /*0340*/  @!P2 IMAD.MOV R20, RZ, RZ, -R20 ;  /* 0x000000ffff14a224 */ /* 0x000fe200078e0a14 */
[----:B------:R-:W-:Y:S01]  /*0350*/  @!P3 LOP3.LUT R20, RZ, R12, RZ, 0x33, !PT ;  /* 0x0000000cff14b212 */ /* 0x000fe200078e33ff */
[----:B------:R-:W-:-:S03]  /*0360*/  IMAD R19, R19, R18, RZ ;  /* 0x0000001213137224 */ /* 0x000fc600078e02ff */
[----:B------:R-:W-:Y:S02]  /*0370*/  IABS R21, R20 ;  /* 0x0000001400157213 */ /* 0x000fe40000000000 */
[----:B------:R-:W-:Y:S01]  /*0380*/  ISETP.GE.AND P2, PT, R20, RZ, PT ;  /* 0x000000ff1400720c */ /* 0x000fe20003f46270 */
[----:B------:R-:W-:Y:S01]  /*0390*/  IMAD.HI.U32 R8, R9, R19, R8 ;  /* 0x0000001309087227 */ /* 0x000fe200078e0008 */
[----:B------:R-:W-:-:S04]  /*03a0*/  IABS R19, R0 ;  /* 0x0000000000137213 */ /* 0x000fc80000000000 */
[----:B------:R-:W0:Y:S01]  /*03b0*/  I2F.RP R22, R19 ;  /* 0x0000001300167306 */ /* 0x000e220000209400 */
[----:B------:R-:W-:-:S05]  /*03c0*/  IMAD.HI.U32 R8, R8, R21, RZ ;  /* 0x0000001508087227 */ /* 0x000fca00078e00ff */
[----:B------:R-:W-:-:S05]  /*03d0*/  IADD3 R8, PT, PT, -R8, RZ, RZ ;  /* 0x000000ff08087210 */ /* 0x000fca0007ffe1ff */
[C---:B------:R-:W-:Y:S01]  /*03e0*/  IMAD R21, R18.reuse, R8, R21 ;  /* 0x0000000812157224 */ /* 0x040fe200078e0215 */
[----:B0-----:R-:W0:Y:S04]  /*03f0*/  MUFU.RCP R22, R22 ;  /* 0x0000001600167308 */ /* 0x001e280000001000 */
[----:B------:R-:W-:-:S13]  /*0400*/  ISETP.GT.U32.AND P1, PT, R18, R21, PT ;  /* 0x000000151200720c */ /* 0x000fda0003f24070 */
[----:B------:R-:W-:Y:S01]  /*0410*/  @!P1 IMAD.IADD R21, R21, 0x1, -R18 ;  /* 0x0000000115159824 */ /* 0x000fe200078e0a12 */
[----:B0-----:R-:W-:-:S04]  /*0420*/  IADD3 R9, PT, PT, R22, 0xffffffe, RZ ;  /* 0x0ffffffe16097810 */ /* 0x001fc80007ffe0ff */
[----:B------:R-:W-:Y:S02]  /*0430*/  ISETP.GT.U32.AND P1, PT, R18, R21, PT ;  /* 0x000000151200720c */ /* 0x000fe40003f24070 */
[----:B------:R-:W-:Y:S01]  /*0440*/  IABS R22, R0 ;  /* 0x0000000000167213 */ /* 0x000fe20000000000 */
[----:B------:R-:W0:Y:S04]  /*0450*/  F2I.FTZ.U32.TRUNC.NTZ R9, R9 ;  /* 0x0000000900097305 */ /* 0x000e28000021f000 */
[----:B------:R-:W-:-:S06]  /*0460*/  IMAD.MOV R22, RZ, RZ, -R22 ;  /* 0x000000ffff167224 */ /* 0x000fcc00078e0a16 */
[----:B------:R-:W-:Y:S01]  /*0470*/  @!P1 IMAD.IADD R21, R21, 0x1, -R18 ;  /* 0x0000000115159824 */ /* 0x000fe200078e0a12 */
[----:B------:R-:W-:Y:S02]  /*0480*/  ISETP.NE.AND P1, PT, R13, RZ, PT ;  /* 0x000000ff0d00720c */ /* 0x000fe40003f25270 */
[----:B------:R-:W-:Y:S01]  /*0490*/  IADD3 R18, PT, PT, -R20, RZ, RZ ;  /* 0x000000ff14127210 */ /* 0x000fe20007ffe1ff */
[----:B------:R-:W-:Y:S01]  /*04a0*/  @!P2 IMAD.MOV R21, RZ, RZ, -R21 ;  /* 0x000000ffff15a224 */ /* 0x000fe200078e0a15 */
[----:B0-----:R-:W-:-:S03]  /*04b0*/  IADD3 R20, PT, PT, RZ, -R9, RZ ;  /* 0x80000009ff147210 */ /* 0x001fc60007ffe0ff */
[----:B------:R-:W-:Y:S02]  /*04c0*/  IMAD R18, R12, R18, R17 ;  /* 0x000000120c127224 */ /* 0x000fe400078e0211 */
[----:B------:R-:W-:-:S04]  /*04d0*/  IMAD R25, R20, R19, RZ ;  /* 0x0000001314197224 */ /* 0x000fc800078e02ff */
[----:B------:R-:W-:-:S05]  /*04e0*/  @!P1 LOP3.LUT R21, RZ, R13, RZ, 0x33, !PT ;  /* 0x0000000dff159212 */ /* 0x000fca00078e33ff */
[----:B------:R-:W-:Y:S02]  /*04f0*/  IMAD R8, R21, R12, R18 ;  /* 0x0000000c15087224 */ /* 0x000fe400078e0212 */
[----:B------:R-:W-:Y:S02]  /*0500*/  IMAD R21, R18, UR9, R21 ;  /* 0x0000000912157c24 */ /* 0x000fe4000f8e0215 */
[----:B------:R-:W-:Y:S01]  /*0510*/  IMAD.IADD R23, R17, 0x1, -R8 ;  /* 0x0000000111177824 */ /* 0x000fe200078e0a08 */
[----:B------:R-:W-:Y:S02]  /*0520*/  MOV R8, RZ ;  /* 0x000000ff00087202 */ /* 0x000fe40000000f00 */
[----:B------:R-:W-:Y:S02]  /*0530*/  IADD3 R17, PT, PT, R15, R17, RZ ;  /* 0x000000110f117210 */ /* 0x000fe40007ffe0ff */
[----:B------:R-:W-:Y:S01]  /*0540*/  IABS R20, R23 ;  /* 0x0000001700147213 */ /* 0x000fe20000000000 */
[----:B------:R-:W-:Y:S01]  /*0550*/  IMAD.HI.U32 R8, R9, R25, R8 ;  /* 0x0000001909087227 */ /* 0x000fe200078e0008 */
[----:B------:R-:W-:-:S02]  /*0560*/  LOP3.LUT R23, R23, R0, RZ, 0x3c, !PT ;  /* 0x0000000017177212 */ /* 0x000fc400078e3cff */
[----:B------:R-:W-:Y:S01]  /*0570*/  MOV R9, R20 ;  /* 0x0000001400097202 */ /* 0x000fe20000000f00 */
[----:B------:R-:W-:Y:S01]  /*0580*/  IMAD.MOV.U32 R20, RZ, RZ, R22 ;  /* 0x000000ffff147224 */ /* 0x000fe200078e0016 */
[----:B------:R-:W-:-:S03]  /*0590*/  ISETP.GE.AND P3, PT, R23, RZ, PT ;  /* 0x000000ff1700720c */ /* 0x000fc60003f66270 */
[----:B------:R-:W-:-:S04]  /*05a0*/  IMAD.HI.U32 R8, R8, R9, RZ ;  /* 0x0000000908087227 */ /* 0x000fc800078e00ff */
        /* <DEDUP_REMOVED lines=14> */
.L_x_643:
        /* <DEDUP_REMOVED lines=15> */
.L_x_1361:


//--------------------- .text._Z24_permutedims_3D_3_2_1_32PfiiiS_ii --------------------------
	.section	.text._Z24_permutedims_3D_3_2_1_32PfiiiS_ii,"ax",@progbits
	.align	128
        .global         _Z24_permutedims_3D_3_2_1_32PfiiiS_ii
        .type           _Z24_permutedims_3D_3_2_1_32PfiiiS_ii,@function
        .size           _Z24_permutedims_3D_3_2_1_32PfiiiS_ii,(.L_x_1362 - _Z24_permutedims_3D_3_2_1_32PfiiiS_ii)
        .other          _Z24_permutedims_3D_3_2_1_32PfiiiS_ii,@"STO_CUDA_ENTRY STV_DEFAULT"
_Z24_permutedims_3D_3_2_1_32PfiiiS_ii:
.text._Z24_permutedims_3D_3_2_1_32PfiiiS_ii:
        /* <DEDUP_REMOVED lines=30> */
.L_x_644:
[----:B01----:R-:W-:-:S05]  /*01e0*/  IMAD.WIDE R6, R15, 0x4, R2 ;  /* 0x000000040f067825 */ /* 0x003fca00078e0202 */
[----:B------:R0:W2:Y:S01]  /*01f0*/  LDG.E R16, desc[UR6][R6.64] ;  /* 0x0000000606107981 */ /* 0x0000a2000c1e1900 */
[----:B------:R-:W-:Y:S02]  /*0200*/  IABS R17, R11 ;  /* 0x0000000b00117213 */ /* 0x000fe40000000000 */
[----:B------:R-:W-:Y:S02]  /*0210*/  IABS R21, R15 ;  /* 0x0000000f00157213 */ /* 0x000fe40000000000 */
[----:B------:R-:W1:Y:S01]  /*0220*/  I2F.RP R20, R17 ;  /* 0x0000001100147306 */ /* 0x000e620000209400 */
[-C--:B------:R-:W-:Y:S02]  /*0230*/  IABS R23, R10.reuse ;  /* 0x0000000a00177213 */ /* 0x080fe40000000000 */
[----:B------:R-:W-:Y:S01]  /*0240*/  IMAD.HI.U32 R19, R12, R21, RZ ;  /* 0x000000150c137227 */ /* 0x000fe200078e00ff */
[----:B0-----:R-:W-:-:S03]  /*0250*/  LOP3.LUT R6, R15, R10, RZ, 0x3c, !PT ;  /* 0x0000000a0f067212 */ /* 0x001fc600078e3cff */
[----:B------:R-:W-:Y:S01]  /*0260*/  IMAD.MOV R18, RZ, RZ, -R19 ;  /* 0x000000ffff127224 */ /* 0x000fe200078e0a13 */
[----:B------:R-:W-:-:S03]  /*0270*/  ISETP.GE.AND P2, PT, R6, RZ, PT ;  /* 0x000000ff0600720c */ /* 0x000fc60003f46270 */
[----:B------:R-:W-:Y:S01]  /*0280*/  IMAD R18, R23, R18, R21 ;  /* 0x0000001217127224 */ /* 0x000fe200078e0215 */
[----:B-1----:R-:W0:Y:S04]  /*0290*/  MUFU.RCP R20, R20 ;  /* 0x0000001400147308 */ /* 0x002e280000001000 */
[----:B------:R-:W-:-:S13]  /*02a0*/  ISETP.GT.U32.AND P3, PT, R9, R18, PT ;  /* 0x000000120900720c */ /* 0x000fda0003f64070 */
[----:B------:R-:W-:Y:S01]  /*02b0*/  @!P3 IMAD.IADD R18, R18, 0x1, -R23 ;  /* 0x000000011212b824 */ /* 0x000fe200078e0a17 */
[----:B------:R-:W-:Y:S01]  /*02c0*/  IABS R23, R0 ;  /* 0x0000000000177213 */ /* 0x000fe20000000000 */
[----:B------:R-:W-:Y:S01]  /*02d0*/  @!P3 VIADD R19, R19, 0x1 ;  /* 0x000000011313b836 */ /* 0x000fe20000000000 */
[----:B0-----:R-:W-:Y:S02]  /*02e0*/  IADD3 R7, PT, PT, R20, 0xffffffe, RZ ;  /* 0x0ffffffe14077810 */ /* 0x001fe40007ffe0ff */
[----:B------:R-:W-:Y:S02]  /*02f0*/  ISETP.GE.U32.AND P1, PT, R18, R9, PT ;  /* 0x000000091200720c */ /* 0x000fe40003f26070 */
[----:B------:R-:W-:Y:S02]  /*0300*/  ISETP.NE.AND P3, PT, R10, RZ, PT ;  /* 0x000000ff0a00720c */ /* 0x000fe40003f65270 */
[----:B------:R-:W0:Y:S09]  /*0310*/  F2I.FTZ.U32.TRUNC.NTZ R7, R7 ;  /* 0x0000000700077305 */ /* 0x000e32000021f000 */
[----:B------:R-:W-:-:S04]  /*0320*/  @P1 VIADD R19, R19, 0x1 ;  /* 0x0000000113131836 */ /* 0x000fc80000000000 */
[----:B------:R-:W-:Y:S01]  /*0330*/  @!P2 IMAD.MOV R19, RZ, RZ, -R19 ;  /* 0x000000ffff13a224 */ /* 0x000fe200078e0a13 */
[----:B------:R-:W-:Y:S02]  /*0340*/  @!P3 LOP3.LUT R19, RZ, R10, RZ, 0x33, !PT ;  /* 0x0000000aff13b212 */ /* 0x000fe400078e33ff */
[----:B0-----:R-:W-:Y:S02]  /*0350*/  IADD3 R6, PT, PT, RZ, -R7, RZ ;  /* 0x80000007ff067210 */ /* 0x001fe40007ffe0ff */
[----:B------:R-:W-:Y:S02]  /*0360*/  IABS R18, R19 ;  /* 0x0000001300127213 */ /* 0x000fe40000000000 */
[----:B------:R-:W-:Y:S01]  /*0370*/  ISETP.GE.AND P2, PT, R19, RZ, PT ;  /* 0x000000ff1300720c */ /* 0x000fe20003f46270 */
[----:B------:R-:W-:Y:S01]  /*0380*/  IMAD R21, R6, R17, RZ ;  /* 0x0000001106157224 */ /* 0x000fe200078e02ff */
[----:B------:R-:W-:Y:S01]  /*0390*/  MOV R6, RZ ;  /* 0x000000ff00067202 */ /* 0x000fe20000000f00 */
[----:B------:R-:W-:-:S04]  /*03a0*/  IMAD.MOV R19, RZ, RZ, -R19 ;  /* 0x000000ffff137224 */ /* 0x000fc800078e0a13 */
[----:B------:R-:W-:-:S04]  /*03b0*/  IMAD.HI.U32 R6, R7, R21, R6 ;  /* 0x0000001507067227 */ /* 0x000fc800078e0006 */
[----:B------:R-:W-:Y:S01]  /*03c0*/  IMAD.MOV.U32 R7, RZ, RZ, R18 ;  /* 0x000000ffff077224 */ /* 0x000fe200078e0012 */
        /* <DEDUP_REMOVED lines=8> */
[----:B------:R-:W-:Y:S02]  /*0450*/  ISETP.GT.U32.AND P1, PT, R17, R6, PT ;  /* 0x000000061100720c */ /* 0x000fe40003f24070 */
[----:B0-----:R-:W-:Y:S01]  /*0460*/  IADD3 R7, PT, PT, R20, 0xffffffe, RZ ;  /* 0x0ffffffe14077810 */ /* 0x001fe20007ffe0ff */
[----:B------:R-:W-:-:S05]  /*0470*/  IMAD R20, R10, R19, R15 ;  /* 0x000000130a147224 */ /* 0x000fca00078e020f */
[----:B------:R-:W0:Y:S05]  /*0480*/  F2I.FTZ.U32.TRUNC.NTZ R7, R7 ;  /* 0x0000000700077305 */ /* 0x000e2a000021f000 */
[----:B------:R-:W-:Y:S01]  /*0490*/  @!P1 IMAD.IADD R6, R6, 0x1, -R17 ;  /* 0x0000000106069824 */ /* 0x000fe200078e0a11 */
[----:B------:R-:W-:-:S04]  /*04a0*/  ISETP.NE.AND P1, PT, R11, RZ, PT ;  /* 0x000000ff0b00720c */ /* 0x000fc80003f25270 */
[----:B------:R-:W-:-:S04]  /*04b0*/  MOV R17, R6 ;  /* 0x0000000600117202 */ /* 0x000fc80000000f00 */
[----:B------:R-:W-:Y:S01]  /*04c0*/  @!P2 IADD3 R17, PT, PT, -R17, RZ, RZ ;  /* 0x000000ff1111a210 */ /* 0x000fe20007ffe1ff */
[----:B0-----:R-:W-:-:S04]  /*04d0*/  IMAD.MOV R21, RZ, RZ, -R7 ;  /* 0x000000ffff157224 */ /* 0x001fc800078e0a07 */
[----:B------:R-:W-:Y:S01]  /*04e0*/  @!P1 LOP3.LUT R17, RZ, R11, RZ, 0x33, !PT ;  /* 0x0000000bff119212 */ /* 0x000fe200078e33ff */
[----:B------:R-:W-:-:S04]  /*04f0*/  IMAD R21, R21, R18, RZ ;  /* 0x0000001215157224 */ /* 0x000fc800078e02ff */
[----:B------:R-:W-:Y:S02]  /*0500*/  IMAD R6, R17, R10, R20 ;  /* 0x0000000a11067224 */ /* 0x000fe400078e0214 */
[----:B------:R-:W-:-:S03]  /*0510*/  IMAD R17, R20, UR9, R17 ;  /* 0x0000000914117c24 */ /* 0x000fc6000f8e0211 */
[-C--:B------:R-:W-:Y:S01]  /*0520*/  IADD3 R19, PT, PT, -R6, R15.reuse, RZ ;  /* 0x0000000f06137210 */ /* 0x080fe20007ffe1ff */
[----:B------:R-:W-:Y:S01]  /*0530*/  IMAD.MOV.U32 R6, RZ, RZ, RZ ;  /* 0x000000ffff067224 */ /* 0x000fe200078e00ff */
[----:B------:R-:W-:Y:S02]  /*0540*/  IADD3 R15, PT, PT, R13, R15, RZ ;  /* 0x0000000f0d0f7210 */ /* 0x000fe40007ffe0ff */
[----:B------:R-:W-:Y:S01]  /*0550*/  IABS R22, R19 ;  /* 0x0000001300167213 */ /* 0x000fe20000000000 */
[----:B------:R-:W-:Y:S01]  /*0560*/  IMAD.HI.U32 R6, R7, R21, R6 ;  /* 0x0000001507067227 */ /* 0x000fe200078e0006 */
[----:B------:R-:W-:Y:S02]  /*0570*/  IADD3 R21, PT, PT, RZ, -R23, RZ ;  /* 0x80000017ff157210 */ /* 0x000fe40007ffe0ff */
[----:B------:R-:W-:Y:S01]  /*0580*/  LOP3.LUT R19, R19, R0, RZ, 0x3c, !PT ;  /* 0x0000000013137212 */ /* 0x000fe200078e3cff */
[----:B------:R-:W-:-:S03]  /*0590*/  IMAD.MOV.U32 R7, RZ, RZ, R22 ;  /* 0x000000ffff077224 */ /* 0x000fc600078e0016 */
[----:B------:R-:W-:Y:S01]  /*05a0*/  ISETP.GE.AND P3, PT, R19, RZ, PT ;  /* 0x000000ff1300720c */ /* 0x000fe20003f66270 */
        /* <DEDUP_REMOVED lines=15> */
.L_x_645:
        /* <DEDUP_REMOVED lines=14> */
.L_x_1362:


//--------------------- .text._Z24_permutedims_3D_3_1_2_64PdiiiS_ii --------------------------
	.section	.text._Z24_permutedims_3D_3_1_2_64PdiiiS_ii,"ax",@progbits
	.align	128
        .global         _Z24_permutedims_3D_3_1_2_64PdiiiS_ii
        .type           _Z24_permutedims_3D_3_1_2_64PdiiiS_ii,@function
        .size           _Z24_permutedims_3D_3_1_2_64PdiiiS_ii,(.L_x_1363 - _Z24_permutedims_3D_3_1_2_64PdiiiS_ii)
        .other          _Z24_permutedims_3D_3_1_2_64PdiiiS_ii,@"STO_CUDA_ENTRY STV_DEFAULT"
_Z24_permutedims_3D_3_1_2_64PdiiiS_ii:
.text._Z24_permutedims_3D_3_1_2_64PdiiiS_ii:
        /* <DEDUP_REMOVED lines=30> */
.L_x_646:
        /* <DEDUP_REMOVED lines=49> */
[C-C-:B------:R-:W-:Y:S02]  /*04f0*/  IMAD R8, R21.reuse, R12, R18.reuse ;  /* 0x0000000c15087224 */ /* 0x140fe400078e0212 */
        /* <DEDUP_REMOVED lines=25> */
.L_x_647:
        /* <DEDUP_REMOVED lines=15> */
.L_x_1363:


//--------------------- .text._Z24_permutedims_3D_3_1_2_32PfiiiS_ii --------------------------
	.section	.text._Z24_permutedims_3D_3_1_2_32PfiiiS_ii,"ax",@progbits
	.align	128
        .global         _Z24_permutedims_3D_3_1_2_32PfiiiS_ii
        .type           _Z24_permutedims_3D_3_1_2_32PfiiiS_ii,@function
        .size           _Z24_permutedims_3D_3_1_2_32PfiiiS_ii,(.L_x_1364 - _Z24_permutedims_3D_3_1_2_32PfiiiS_ii)
        .other          _Z24_permutedims_3D_3_1_2_32PfiiiS_ii,@"STO_CUDA_ENTRY STV_DEFAULT"
_Z24_permutedims_3D_3_1_2_32PfiiiS_ii:
.text._Z24_permutedims_3D_3_1_2_32PfiiiS_ii:
        /* <DEDUP_REMOVED lines=30> */
.L_x_648:
        /* <DEDUP_REMOVED lines=50> */
[C-C-:B------:R-:W-:Y:S02]  /*0500*/  IMAD R6, R17.reuse, R10, R20.reuse ;  /* 0x0000000a11067224 */ /* 0x140fe400078e0214 */
        /* <DEDUP_REMOVED lines=25> */
.L_x_649:
        /* <DEDUP_REMOVED lines=14> */
.L_x_1364:


//--------------------- .text._Z24_permutedims_3D_2_3_1_64PdiiiS_ii --------------------------
	.section	.text._Z24_permutedims_3D_2_3_1_64PdiiiS_ii,"ax",@progbits
	.align	128
        .global         _Z24_permutedims_3D_2_3_1_64PdiiiS_ii
        .type           _Z24_permutedims_3D_2_3_1_64PdiiiS_ii,@function
        .size           _Z24_permutedims_3D_2_3_1_64PdiiiS_ii,(.L_x_1365 - _Z24_permutedims_3D_2_3_1_64PdiiiS_ii)
        .other          _Z24_permutedims_3D_2_3_1_64PdiiiS_ii,@"STO_CUDA_ENTRY STV_DEFAULT"
_Z24_permutedims_3D_2_3_1_64PdiiiS_ii:
.text._Z24_permutedims_3D_2_3_1_64PdiiiS_ii:
        /* <DEDUP_REMOVED lines=30> */
.L_x_650:
        /* <DEDUP_REMOVED lines=49> */
[----:B------:R-:W-:-:S04]  /*04f0*/  IMAD R8, R21, R12, R18 ;  /* 0x0000000c15087224 */ /* 0x000fc800078e0212 */
[----:B------:R-:W-:Y:S01]  /*0500*/  IMAD.IADD R23, R17, 0x1, -R8 ;  /* 0x0000000111177824 */ /* 0x000fe200078e0a08 */
[----:B------:R-:W-:Y:S02]  /*0510*/  MOV R8, RZ ;  /* 0x000000ff00087202 */ /* 0x000fe40000000f00 */
[----:B------:R-:W-:Y:S02]  /*0520*/  IADD3 R17, PT, PT, R15, R17, RZ ;  /* 0x000000110f117210 */ /* 0x000fe40007ffe0ff */
[----:B------:R-:W-:Y:S01]  /*0530*/  IABS R20, R23 ;  /* 0x0000001700147213 */ /* 0x000fe20000000000 */
[----:B------:R-:W-:Y:S01]  /*0540*/  IMAD.HI.U32 R8, R9, R25, R8 ;  /* 0x0000001909087227 */ /* 0x000fe200078e0008 */
[----:B------:R-:W-:Y:S02]  /*0550*/  LOP3.LUT R23, R23, R0, RZ, 0x3c, !PT ;  /* 0x0000000017177212 */ /* 0x000fe400078e3cff */
        /* <DEDUP_REMOVED lines=19> */
.L_x_651:
        /* <DEDUP_REMOVED lines=15> */
.L_x_1365:


//--------------------- .text._Z24_permutedims_3D_2_3_1_32PfiiiS_ii --------------------------
	.section	.text._Z24_permutedims_3D_2_3_1_32PfiiiS_ii,"ax",@progbits
	.align	128
        .global         _Z24_permutedims_3D_2_3_1_32PfiiiS_ii
        .type           _Z24_permutedims_3D_2_3_1_32PfiiiS_ii,@function
        .size           _Z24_permutedims_3D_2_3_1_32PfiiiS_ii,(.L_x_1366 - _Z24_permutedims_3D_2_3_1_32PfiiiS_ii)
        .other          _Z24_permutedims_3D_2_3_1_32PfiiiS_ii,@"STO_CUDA_ENTRY STV_DEFAULT"
_Z24_permutedims_3D_2_3_1_32PfiiiS_ii:
.text._Z24_permutedims_3D_2_3_1_32PfiiiS_ii:
        /* <DEDUP_REMOVED lines=30> */
.L_x_652:
[----:B01----:R-:W-:-:S05]  /*01e0*/  IMAD.WIDE R6, R15, 0x4, R2 ;  /* 0x000000040f067825 */ /* 0x003fca00078e0202 */
[----:B------:R0:W2:Y:S01]  /*01f0*/  LDG.E R16, desc[UR6][R6.64] ;  /* 0x0000000606107981 */ /* 0x0000a2000c1e1900 */
[----:B------:R-:W-:Y:S02]  /*0200*/  IABS R17, R11 ;  /* 0x0000000b00117213 */ /* 0x000fe40000000000 */
[----:B------:R-:W-:Y:S02]  /*0210*/  IABS R21, R15 ;  /* 0x0000000f00157213 */ /* 0x000fe40000000000 */
[----:B------:R-:W1:Y:S01]  /*0220*/  I2F.RP R20, R17 ;  /* 0x0000001100147306 */ /* 0x000e620000209400 */
[----:B------:R-:W-:Y:S02]  /*0230*/  IABS R23, R10 ;  /* 0x0000000a00177213 */ /* 0x000fe40000000000 */
[----:B------:R-:W-:Y:S01]  /*0240*/  IMAD.HI.U32 R19, R12, R21, RZ ;  /* 0x000000150c137227 */ /* 0x000fe200078e00ff */
[----:B------:R-:W-:Y:S02]  /*0250*/  IABS R22, R0 ;  /* 0x0000000000167213 */ /* 0x000fe40000000000 */
[----:B0-----:R-:W-:Y:S01]  /*0260*/  LOP3.LUT R6, R15, R10, RZ, 0x3c, !PT ;  /* 0x0000000a0f067212 */ /* 0x001fe200078e3cff */
[----:B------:R-:W-:-:S02]  /*0270*/  IMAD.MOV R18, RZ, RZ, -R19 ;  /* 0x000000ffff127224 */ /* 0x000fc400078e0a13 */
[----:B------:R-:W-:Y:S01]  /*0280*/  IMAD.MOV R22, RZ, RZ, -R22 ;  /* 0x000000ffff167224 */ /* 0x000fe200078e0a16 */
[----:B------:R-:W-:Y:S01]  /*0290*/  ISETP.GE.AND P2, PT, R6, RZ, PT ;  /* 0x000000ff0600720c */ /* 0x000fe20003f46270 */
[----:B------:R-:W-:Y:S01]  /*02a0*/  IMAD R18, R23, R18, R21 ;  /* 0x0000001217127224 */ /* 0x000fe200078e0215 */
[----:B-1----:R-:W0:Y:S04]  /*02b0*/  MUFU.RCP R20, R20 ;  /* 0x0000001400147308 */ /* 0x002e280000001000 */
[----:B------:R-:W-:-:S13]  /*02c0*/  ISETP.GT.U32.AND P3, PT, R9, R18, PT ;  /* 0x000000120900720c */ /* 0x000fda0003f64070 */
[----:B------:R-:W-:Y:S02]  /*02d0*/  @!P3 IMAD.IADD R18, R18, 0x1, -R23 ;  /* 0x000000011212b824 */ /* 0x000fe400078e0a17 */
        /* <DEDUP_REMOVED lines=10> */
[C---:B------:R-:W-:Y:S01]  /*0380*/  ISETP.GE.AND P2, PT, R19.reuse, RZ, PT ;  /* 0x000000ff1300720c */ /* 0x040fe20003f46270 */
[----:B------:R-:W-:Y:S01]  /*0390*/  IMAD R21, R6, R17, RZ ;  /* 0x0000001106157224 */ /* 0x000fe200078e02ff */
[----:B------:R-:W-:Y:S01]  /*03a0*/  IADD3 R19, PT, PT, -R19, RZ, RZ ;  /* 0x000000ff13137210 */ /* 0x000fe20007ffe1ff */
[----:B------:R-:W-:-:S04]  /*03b0*/  IMAD.MOV.U32 R6, RZ, RZ, RZ ;  /* 0x000000ffff067224 */ /* 0x000fc800078e00ff */
[----:B------:R-:W-:Y:S01]  /*03c0*/  IMAD.HI.U32 R6, R7, R21, R6 ;  /* 0x0000001507067227 */ /* 0x000fe200078e0006 */
[----:B------:R-:W-:Y:S02]  /*03d0*/  MOV R7, R18 ;  /* 0x0000001200077202 */ /* 0x000fe40000000f00 */
[----:B------:R-:W-:Y:S01]  /*03e0*/  IABS R18, R0 ;  /* 0x0000000000127213 */ /* 0x000fe20000000000 */
[----:B------:R-:W-:Y:S02]  /*03f0*/  IMAD R19, R10, R19, R15 ;  /* 0x000000130a137224 */ /* 0x000fe400078e020f */
        /* <DEDUP_REMOVED lines=8> */
[----:B0-----:R-:W-:-:S06]  /*0480*/  VIADD R7, R20, 0xffffffe ;  /* 0x0ffffffe14077836 */ /* 0x001fcc0000000000 */
[----:B------:R-:W0:Y:S06]  /*0490*/  F2I.FTZ.U32.TRUNC.NTZ R7, R7 ;  /* 0x0000000700077305 */ /* 0x000e2c000021f000 */
[----:B------:R-:W-:Y:S02]  /*04a0*/  @!P1 IADD3 R6, PT, PT, R6, -R17, RZ ;  /* 0x8000001106069210 */ /* 0x000fe40007ffe0ff */
[----:B------:R-:W-:-:S03]  /*04b0*/  ISETP.NE.AND P1, PT, R11, RZ, PT ;  /* 0x000000ff0b00720c */ /* 0x000fc60003f25270 */
[----:B------:R-:W-:-:S04]  /*04c0*/  IMAD.MOV.U32 R17, RZ, RZ, R6 ;  /* 0x000000ffff117224 */ /* 0x000fc800078e0006 */
[----:B------:R-:W-:Y:S01]  /*04d0*/  @!P2 IMAD.MOV R17, RZ, RZ, -R17 ;  /* 0x000000ffff11a224 */ /* 0x000fe200078e0a11 */
[----:B0-----:R-:W-:-:S05]  /*04e0*/  IADD3 R23, PT, PT, RZ, -R7, RZ ;  /* 0x80000007ff177210 */ /* 0x001fca0007ffe0ff */
[----:B------:R-:W-:Y:S01]  /*04f0*/  @!P1 LOP3.LUT R17, RZ, R11, RZ, 0x33, !PT ;  /* 0x0000000bff119212 */ /* 0x000fe200078e33ff */
[----:B------:R-:W-:-:S04]  /*0500*/  IMAD R23, R23, R18, RZ ;  /* 0x0000001217177224 */ /* 0x000fc800078e02ff */
        /* <DEDUP_REMOVED lines=23> */
[----:B--2---:R1:W-:Y:S01]  /*0680*/  STG.E desc[UR6][R6.64], R16 ;  /* 0x0000001006007986 */ /* 0x0043e2000c101906 */
[----:B------:R-:W-:Y:S05]  /*0690*/  @!P1 BRA `(.L_x_652) ;  /* 0xfffffff800d09947 */ /* 0x000fea000383ffff */
[----:B------:R-:W-:Y:S05]  /*06a0*/  EXIT ;  /* 0x000000000000794d */ /* 0x000fea0003800000 */
.L_x_653:
        /* <DEDUP_REMOVED lines=13> */
.L_x_1366:


//--------------------- .text._Z24_permutedims_3D_2_1_3_64PdiiiS_ii --------------------------
	.section	.text._Z24_permutedims_3D_2_1_3_64PdiiiS_ii,"ax",@progbits
	.align	128
        .global         _Z24_permutedims_3D_2_1_3_64PdiiiS_ii
        .type           _Z24_permutedims_3D_2_1_3_64PdiiiS_ii,@function
        .size           _Z24_permutedims_3D_2_1_3_64PdiiiS_ii,(.L_x_1367 - _Z24_permutedims_3D_2_1_3_64PdiiiS_ii)
        .other          _Z24_permutedims_3D_2_1_3_64PdiiiS_ii,@"STO_CUDA_ENTRY STV_DEFAULT"
_Z24_permutedims_3D_2_1_3_64PdiiiS_ii:
.text._Z24_permutedims_3D_2_1_3_64PdiiiS_ii:
        /* <DEDUP_REMOVED lines=30> */
.L_x_654:
        /* <DEDUP_REMOVED lines=75> */
.L_x_655:
        /* <DEDUP_REMOVED lines=15> */
.L_x_1367:


//--------------------- .text._Z24_permutedims_3D_2_1_3_32PfiiiS_ii --------------------------
	.section	.text._Z24_permutedims_3D_2_1_3_32PfiiiS_ii,"ax",@progbits
	.align	128
        .global         _Z24_permutedims_3D_2_1_3_32PfiiiS_ii
        .type           _Z24_permutedims_3D_2_1_3_32PfiiiS_ii,@function
        .size           _Z24_permutedims_3D_2_1_3_32PfiiiS_ii,(.L_x_1368 - _Z24_permutedims_3D_2_1_3_32PfiiiS_ii)
        .other          _Z24_permutedims_3D_2_1_3_32PfiiiS_ii,@"STO_CUDA_ENTRY STV_DEFAULT"
_Z24_permutedims_3D_2_1_3_32PfiiiS_ii:
.text._Z24_permutedims_3D_2_1_3_32PfiiiS_ii:
        /* <DEDUP_REMOVED lines=30> */
.L_x_656:
        /* <DEDUP_REMOVED lines=77> */
.L_x_657:
        /* <DEDUP_REMOVED lines=13> */
.L_x_1368:


//--------------------- .text._Z24_permutedims_3D_1_3_2_64PdiiiS_ii --------------------------
	.section	.text._Z24_permutedims_3D_1_3_2_64PdiiiS_ii,"ax",@progbits
	.align	128
        .global         _Z24_permutedims_3D_1_3_2_64PdiiiS_ii
        .type           _Z24_permutedims_3D_1_3_2_64PdiiiS_ii,@function
        .size           _Z24_permutedims_3D_1_3_2_64PdiiiS_ii,(.L_x_1369 - _Z24_permutedims_3D_1_3_2_64PdiiiS_ii)
        .other          _Z24_permutedims_3D_1_3_2_64PdiiiS_ii,@"STO_CUDA_ENTRY STV_DEFAULT"
_Z24_permutedims_3D_1_3_2_64PdiiiS_ii:
.text._Z24_permutedims_3D_1_3_2_64PdiiiS_ii:
        /* <DEDUP_REMOVED lines=30> */
.L_x_658:
        /* <DEDUP_REMOVED lines=75> */
.L_x_659:
        /* <DEDUP_REMOVED lines=15> */
.L_x_1369:


//--------------------- .text._Z24_permutedims_3D_1_3_2_32PfiiiS_ii --------------------------
	.section	.text._Z24_permutedims_3D_1_3_2_32PfiiiS_ii,"ax",@progbits
	.align	128
        .global         _Z24_permutedims_3D_1_3_2_32PfiiiS_ii
        .type           _Z24_permutedims_3D_1_3_2_32PfiiiS_ii,@function
        .size           _Z24_permutedims_3D_1_3_2_32PfiiiS_ii,(.L_x_1370 - _Z24_permutedims_3D_1_3_2_32PfiiiS_ii)
        .other          _Z24_permutedims_3D_1_3_2_32PfiiiS_ii,@"STO_CUDA_ENTRY STV_DEFAULT"
_Z24_permutedims_3D_1_3_2_32PfiiiS_ii:
.text._Z24_permutedims_3D_1_3_2_32PfiiiS_ii:
        /* <DEDUP_REMOVED lines=30> */
.L_x_660:
        /* <DEDUP_REMOVED lines=77> */
.L_x_661:
        /* <DEDUP_REMOVED lines=13> */
.L_x_1370:


//--------------------- .text._Z24_permutedims_3D_1_2_3_64PdiiiS_ii --------------------------
	.section	.text._Z24_permutedims_3D_1_2_3_64PdiiiS_ii,"ax",@progbits
	.align	128
        .global         _Z24_permutedims_3D_1_2_3_64PdiiiS_ii
        .type           _Z24_permutedims_3D_1_2_3_64PdiiiS_ii,@function
        .size           _Z24_permutedims_3D_1_2_3_64PdiiiS_ii,(.L_x_1371 - _Z24_permutedims_3D_1_2_3_64PdiiiS_ii)
        .other          _Z24_permutedims_3D_1_2_3_64PdiiiS_ii,@"STO_CUDA_ENTRY STV_DEFAULT"
_Z24_permutedims_3D_1_2_3_64PdiiiS_ii:
.text._Z24_permutedims_3D_1_2_3_64PdiiiS_ii:
        /* <DEDUP_REMOVED lines=30> */
.L_x_662:
        /* <DEDUP_REMOVED lines=75> */
.L_x_663:
        /* <DEDUP_REMOVED lines=15> */
.L_x_1371:


//--------------------- .text._Z24_permutedims_3D_1_2_3_32PfiiiS_ii --------------------------
	.section	.text._Z24_permutedims_3D_1_2_3_32PfiiiS_ii,"ax",@progbits
	.align	128
        .global         _Z24_permutedims_3D_1_2_3_32PfiiiS_ii
        .type           _Z24_permutedims_3D_1_2_3_32PfiiiS_ii,@function
        .size           _Z24_permutedims_3D_1_2_3_32PfiiiS_ii,(.L_x_1372 - _Z24_permutedims_3D_1_2_3_32PfiiiS_ii)
        .other          _Z24_permutedims_3D_1_2_3_32PfiiiS_ii,@"STO_CUDA_ENTRY STV_DEFAULT"
_Z24_permutedims_3D_1_2_3_32PfiiiS_ii:
.text._Z24_permutedims_3D_1_2_3_32PfiiiS_ii:
        /* <DEDUP_REMOVED lines=30> */
.L_x_664:
        /* <DEDUP_REMOVED lines=77> */
.L_x_665:
        /* <DEDUP_REMOVED lines=13> */
.L_x_1372:


//--------------------- .text._Z22_permutedims_2D_2_1_64PdiiS_i --------------------------
	.section	.text._Z22_permutedims_2D_2_1_64PdiiS_i,"ax",@progbits
	.align	128
        .global         _Z22_permutedims_2D_2_1_64PdiiS_i
        .type           _Z22_permutedims_2D_2_1_64PdiiS_i,@function
        .size           _Z22_permutedims_2D_2_1_64PdiiS_i,(.L_x_1373 - _Z22_permutedims_2D_2_1_64PdiiS_i)
        .other          _Z22_permutedims_2D_2_1_64PdiiS_i,@"STO_CUDA_ENTRY STV_DEFAULT"
_Z22_permutedims_2D_2_1_64PdiiS_i:
.text._Z22_permutedims_2D_2_1_64PdiiS_i:
[----:B------:R-:W-:Y:S01]  /*0000*/  LDC R1, c[0x0][0x37c] ;  /* 0x0000df00ff017b82 */ /* 0x000fe20000000800 */
[----:B------:R-:W0:Y:S07]  /*0010*/  S2R R12, SR_TID.X ;  /* 0x00000000000c7919 */ /* 0x000e2e0000002100 */
[----:B------:R-:W0:Y:S08]  /*0020*/  S2UR UR4, SR_CTAID.X ;  /* 0x00000000000479c3 */ /* 0x000e300000002500 */
[----:B------:R-:W0:Y:S08]  /*0030*/  LDC R13, c[0x0][0x360] ;  /* 0x0000d800ff0d7b82 */ /* 0x000e300000000800 */
[----:B------:R-:W1:Y:S01]  /*0040*/  LDC.64 R6, c[0x0][0x388] ;  /* 0x0000e200ff067b82 */ /* 0x000e620000000a00 */
[----:B0-----:R-:W-:-:S02]  /*0050*/  IMAD R12, R13, UR4, R12 ;  /* 0x000000040d0c7c24 */ /* 0x001fc4000f8e020c */
[----:B-1----:R-:W-:-:S05]  /*0060*/  IMAD R0, R7, R6, RZ ;  /* 0x0000000607007224 */ /* 0x002fca00078e02ff */
        /* <DEDUP_REMOVED lines=8> */
[----:B------:R-:W4:Y:S01]  /*00f0*/  LDC.64 R2, c[0x0][0x380] ;  /* 0x0000e000ff027b82 */ /* 0x000f220000000a00 */
[----:B------:R-:W0:Y:S07]  /*0100*/  LDCU UR5, c[0x0][0x398] ;  /* 0x00007300ff0577ac */ /* 0x000e2e0008000800 */
[----:B------:R-:W0:Y:S01]  /*0110*/  LDC.64 R4, c[0x0][0x390] ;  /* 0x0000e400ff047b82 */ /* 0x000e220000000a00 */
[----:B--2---:R-:W2:Y:S01]  /*0120*/  MUFU.RCP R7, R7 ;  /* 0x0000000700077308 */ /* 0x004ea20000001000 */
[----:B-1----:R-:W-:-:S02]  /*0130*/  IMAD R13, R13, UR4, RZ ;  /* 0x000000040d0d7c24 */ /* 0x002fc4000f8e02ff */
[----:B--2---:R-:W-:-:S05]  /*0140*/  VIADD R10, R7, 0xffffffe ;  /* 0x0ffffffe070a7836 */ /* 0x004fca0000000000 */
[----:B------:R1:W2:Y:S02]  /*0150*/  F2I.FTZ.U32.TRUNC.NTZ R11, R10 ;  /* 0x0000000a000b7305 */ /* 0x0002a4000021f000 */
[----:B-1----:R-:W-:Y:S02]  /*0160*/  HFMA2 R10, -RZ, RZ, 0, 0 ;  /* 0x00000000ff0a7431 */ /* 0x002fe400000001ff */
[----:B--2---:R-:W-:-:S04]  /*0170*/  IMAD.MOV R15, RZ, RZ, -R11 ;  /* 0x000000ffff0f7224 */ /* 0x004fc800078e0a0b */
[----:B------:R-:W-:-:S04]  /*0180*/  IMAD R7, R15, R8, RZ ;  /* 0x000000080f077224 */ /* 0x000fc800078e02ff */
[----:B------:R-:W-:Y:S01]  /*0190*/  IMAD.HI.U32 R10, R11, R7, R10 ;  /* 0x000000070b0a7227 */ /* 0x000fe200078e000a */
[----:B0--34-:R-:W-:-:S07]  /*01a0*/  LOP3.LUT R11, RZ, R6, RZ, 0x33, !PT ;  /* 0x00000006ff0b7212 */ /* 0x019fce00078e33ff */
.L_x_666:
[----:B0-----:R-:W-:-:S06]  /*01b0*/  IMAD.WIDE R6, R12, 0x8, R2 ;  /* 0x000000080c067825 */ /* 0x001fcc00078e0202 */
[----:B------:R-:W2:Y:S01]  /*01c0*/  LDG.E.64 R6, desc[UR6][R6.64] ;  /* 0x0000000606067981 */ /* 0x000ea2000c1e1b00 */
[----:B------:R-:W-:Y:S02]  /*01d0*/  IABS R15, R12 ;  /* 0x0000000c000f7213 */ /* 0x000fe40000000000 */
[----:B------:R-:W-:-:S03]  /*01e0*/  IABS R18, R9 ;  /* 0x0000000900127213 */ /* 0x000fc60000000000 */
[----:B------:R-:W-:-:S04]  /*01f0*/  IMAD.HI.U32 R14, R10, R15, RZ ;  /* 0x0000000f0a0e7227 */ /* 0x000fc800078e00ff */
[----:B------:R-:W-:-:S04]  /*0200*/  IMAD.MOV R16, RZ, RZ, -R14 ;  /* 0x000000ffff107224 */ /* 0x000fc800078e0a0e */
[----:B------:R-:W-:-:S05]  /*0210*/  IMAD R15, R18, R16, R15 ;  /* 0x00000010120f7224 */ /* 0x000fca00078e020f */
[----:B------:R-:W-:-:S13]  /*0220*/  ISETP.GT.U32.AND P2, PT, R8, R15, PT ;  /* 0x0000000f0800720c */ /* 0x000fda0003f44070 */
[----:B------:R-:W-:Y:S01]  /*0230*/  @!P2 IADD3 R15, PT, PT, R15, -R18, RZ ;  /* 0x800000120f0fa210 */ /* 0x000fe20007ffe0ff */
[----:B------:R-:W-:-:S03]  /*0240*/  @!P2 VIADD R14, R14, 0x1 ;  /* 0x000000010e0ea836 */ /* 0x000fc60000000000 */
[----:B------:R-:W-:Y:S02]  /*0250*/  ISETP.GE.U32.AND P1, PT, R15, R8, PT ;  /* 0x000000080f00720c */ /* 0x000fe40003f26070 */
[----:B------:R-:W-:-:S04]  /*0260*/  LOP3.LUT R15, R12, R9, RZ, 0x3c, !PT ;  /* 0x000000090c0f7212 */ /* 0x000fc800078e3cff */
[----:B------:R-:W-:-:S07]  /*0270*/  ISETP.GE.AND P3, PT, R15, RZ, PT ;  /* 0x000000ff0f00720c */ /* 0x000fce0003f66270 */
[----:B------:R-:W-:-:S06]  /*0280*/  @P1 IADD3 R14, PT, PT, R14, 0x1, RZ ;  /* 0x000000010e0e1810 */ /* 0x000fcc0007ffe0ff */
[----:B------:R-:W-:-:S05]  /*0290*/  @!P3 IMAD.MOV R14, RZ, RZ, -R14 ;  /* 0x000000ffff0eb224 */ /* 0x000fca00078e0a0e */
[----:B------:R-:W-:-:S04]  /*02a0*/  SEL R14, R11, R14, !P0 ;  /* 0x0000000e0b0e7207 */ /* 0x000fc80004000000 */
[----:B------:R-:W-:-:S05]  /*02b0*/  IADD3 R15, PT, PT, -R14, RZ, RZ ;  /* 0x000000ff0e0f7210 */ /* 0x000fca0007ffe1ff */
[----:B------:R-:W-:Y:S01]  /*02c0*/  IMAD R15, R9, R15, R12 ;  /* 0x0000000f090f7224 */ /* 0x000fe200078e020c */
[----:B------:R-:W-:-:S03]  /*02d0*/  IADD3 R12, PT, PT, R13, R12, RZ ;  /* 0x0000000c0d0c7210 */ /* 0x000fc60007ffe0ff */
[----:B------:R-:W-:Y:S01]  /*02e0*/  IMAD R15, R15, UR5, R14 ;  /* 0x000000050f0f7c24 */ /* 0x000fe2000f8e020e */
[----:B------:R-:W-:-:S03]  /*02f0*/  ISETP.GE.AND P1, PT, R12, R0, PT ;  /* 0x000000000c00720c */ /* 0x000fc60003f26270 */
[----:B------:R-:W-:-:S05]  /*0300*/  IMAD.WIDE R14, R15, 0x8, R4 ;  /* 0x000000080f0e7825 */ /* 0x000fca00078e0204 */
[----:B--2---:R0:W-:Y:S05]  /*0310*/  STG.E.64 desc[UR6][R14.64], R6 ;  /* 0x000000060e007986 */ /* 0x0041ea000c101b06 */
[----:B------:R-:W-:Y:S05]  /*0320*/  @!P1 BRA `(.L_x_666) ;  /* 0xfffffffc00a09947 */ /* 0x000fea000383ffff */
[----:B------:R-:W-:Y:S05]  /*0330*/  EXIT ;  /* 0x000000000000794d */ /* 0x000fea0003800000 */
.L_x_667:
        /* <DEDUP_REMOVED lines=12> */
.L_x_1373:


//--------------------- .text._Z22_permutedims_2D_2_1_32PfiiS_i --------------------------
	.section	.text._Z22_permutedims_2D_2_1_32PfiiS_i,"ax",@progbits
	.align	128
        .global         _Z22_permutedims_2D_2_1_32PfiiS_i
        .type           _Z22_permutedims_2D_2_1_32PfiiS_i,@function
        .size           _Z22_permutedims_2D_2_1_32PfiiS_i,(.L_x_1374 - _Z22_permutedims_2D_2_1_32PfiiS_i)
        .other          _Z22_permutedims_2D_2_1_32PfiiS_i,@"STO_CUDA_ENTRY STV_DEFAULT"
_Z22_permutedims_2D_2_1_32PfiiS_i:
.text._Z22_permutedims_2D_2_1_32PfiiS_i:
        /* <DEDUP_REMOVED lines=9> */
[-C--:B------:R-:W-:Y:S01]  /*0090*/  IABS R6, R8.reuse ;  /* 0x0000000800067213 */ /* 0x080fe20000000000 */
[----:B------:R-:W0:Y:S01]  /*00a0*/  LDC R7, c[0x0][0x388] ;  /* 0x0000e200ff077b82 */ /* 0x000e220000000800 */
[----:B------:R-:W1:Y:S01]  /*00b0*/  LDCU UR4, c[0x0][0x370] ;  /* 0x00006e00ff0477ac */ /* 0x000e620008000800 */
[----:B------:R-:W-:Y:S01]  /*00c0*/  ISETP.NE.AND P0, PT, R8, RZ, PT ;  /* 0x000000ff0800720c */ /* 0x000fe20003f05270 */
[----:B------:R-:W2:Y:S01]  /*00d0*/  I2F.RP R9, R6 ;  /* 0x0000000600097306 */ /* 0x000ea20000209400 */
[----:B------:R-:W-:Y:S01]  /*00e0*/  LOP3.LUT R8, RZ, R8, RZ, 0x33, !PT ;  /* 0x00000008ff087212 */ /* 0x000fe200078e33ff */
[----:B------:R-:W3:Y:S03]  /*00f0*/  LDCU.64 UR6, c[0x0][0x358] ;  /* 0x00006b00ff0677ac */ /* 0x000ee60008000a00 */
[----:B------:R-:W4:Y:S01]  /*0100*/  LDC.64 R4, c[0x0][0x380] ;  /* 0x0000e000ff047b82 */ /* 0x000f220000000a00 */
[----:B------:R-:W0:Y:S07]  /*0110*/  LDCU UR5, c[0x0][0x398] ;  /* 0x00007300ff0577ac */ /* 0x000e2e0008000800 */
[----:B------:R-:W0:Y:S01]  /*0120*/  LDC.64 R2, c[0x0][0x390] ;  /* 0x0000e400ff027b82 */ /* 0x000e220000000a00 */
[----:B--2---:R-:W2:Y:S02]  /*0130*/  MUFU.RCP R9, R9 ;  /* 0x0000000900097308 */ /* 0x004ea40000001000 */
[----:B--2---:R-:W-:-:S06]  /*0140*/  VIADD R10, R9, 0xffffffe ;  /* 0x0ffffffe090a7836 */ /* 0x004fcc0000000000 */
[----:B------:R2:W5:Y:S02]  /*0150*/  F2I.FTZ.U32.TRUNC.NTZ R11, R10 ;  /* 0x0000000a000b7305 */ /* 0x000564000021f000 */
[----:B--2---:R-:W-:Y:S01]  /*0160*/  IMAD.MOV.U32 R10, RZ, RZ, RZ ;  /* 0x000000ffff0a7224 */ /* 0x004fe200078e00ff */
[----:B-----5:R-:W-:-:S05]  /*0170*/  IADD3 R15, PT, PT, RZ, -R11, RZ ;  /* 0x8000000bff0f7210 */ /* 0x020fca0007ffe0ff */
[----:B------:R-:W-:-:S04]  /*0180*/  IMAD R9, R15, R6, RZ ;  /* 0x000000060f097224 */ /* 0x000fc800078e02ff */
[----:B------:R-:W-:Y:S01]  /*0190*/  IMAD.HI.U32 R9, R11, R9, R10 ;  /* 0x000000090b097227 */ /* 0x000fe200078e000a */
[----:B------:R-:W-:-:S03]  /*01a0*/  MOV R10, R13 ;  /* 0x0000000d000a7202 */ /* 0x000fc60000000f00 */
[----:B01-34-:R-:W-:-:S07]  /*01b0*/  IMAD R11, R12, UR4, RZ ;  /* 0x000000040c0b7c24 */ /* 0x01bfce000f8e02ff */
.L_x_668:
[----:B0-----:R-:W-:-:S05]  /*01c0*/  IMAD.WIDE R12, R10, 0x4, R4 ;  /* 0x000000040a0c7825 */ /* 0x001fca00078e0204 */
[----:B------:R0:W2:Y:S01]  /*01d0*/  LDG.E R17, desc[UR6][R12.64] ;  /* 0x000000060c117981 */ /* 0x0000a2000c1e1900 */
[----:B------:R-:W-:Y:S02]  /*01e0*/  IABS R16, R10 ;  /* 0x0000000a00107213 */ /* 0x000fe40000000000 */
[----:B------:R-:W-:-:S03]  /*01f0*/  IABS R18, R7 ;  /* 0x0000000700127213 */ /* 0x000fc60000000000 */
[----:B------:R-:W-:-:S04]  /*0200*/  IMAD.HI.U32 R14, R9, R16, RZ ;  /* 0x00000010090e7227 */ /* 0x000fc800078e00ff */
[----:B------:R-:W-:Y:S01]  /*0210*/  IMAD.MOV R15, RZ, RZ, -R14 ;  /* 0x000000ffff0f7224 */ /* 0x000fe200078e0a0e */
[----:B0-----:R-:W-:-:S03]  /*0220*/  LOP3.LUT R12, R10, R7, RZ, 0x3c, !PT ;  /* 0x000000070a0c7212 */ /* 0x001fc600078e3cff */
[----:B------:R-:W-:Y:S01]  /*0230*/  IMAD R15, R18, R15, R16 ;  /* 0x0000000f120f7224 */ /* 0x000fe200078e0210 */
[----:B------:R-:W-:-:S04]  /*0240*/  ISETP.GE.AND P3, PT, R12, RZ, PT ;  /* 0x000000ff0c00720c */ /* 0x000fc80003f66270 */
[----:B------:R-:W-:-:S13]  /*0250*/  ISETP.GT.U32.AND P2, PT, R6, R15, PT ;  /* 0x0000000f0600720c */ /* 0x000fda0003f44070 */
[----:B------:R-:W-:Y:S01]  /*0260*/  @!P2 IADD3 R15, PT, PT, R15, -R18, RZ ;  /* 0x800000120f0fa210 */ /* 0x000fe20007ffe0ff */
[----:B------:R-:W-:-:S03]  /*0270*/  @!P2 VIADD R14, R14, 0x1 ;  /* 0x000000010e0ea836 */ /* 0x000fc60000000000 */
[----:B------:R-:W-:-:S13]  /*0280*/  ISETP.GE.U32.AND P1, PT, R15, R6, PT ;  /* 0x000000060f00720c */ /* 0x000fda0003f26070 */
[----:B------:R-:W-:-:S05]  /*0290*/  @P1 IADD3 R14, PT, PT, R14, 0x1, RZ ;  /* 0x000000010e0e1810 */ /* 0x000fca0007ffe0ff */
[----:B------:R-:W-:-:S05]  /*02a0*/  @!P3 IMAD.MOV R14, RZ, RZ, -R14 ;  /* 0x000000ffff0eb224 */ /* 0x000fca00078e0a0e */
[----:B------:R-:W-:-:S04]  /*02b0*/  SEL R14, R8, R14, !P0 ;  /* 0x0000000e080e7207 */ /* 0x000fc80004000000 */
[----:B------:R-:W-:-:S05]  /*02c0*/  IADD3 R13, PT, PT, -R14, RZ, RZ ;  /* 0x000000ff0e0d7210 */ /* 0x000fca0007ffe1ff */
[--C-:B------:R-:W-:Y:S02]  /*02d0*/  IMAD R13, R7, R13, R10.reuse ;  /* 0x0000000d070d7224 */ /* 0x100fe400078e020a */
[----:B------:R-:W-:Y:S02]  /*02e0*/  IMAD.IADD R10, R11, 0x1, R10 ;  /* 0x000000010b0a7824 */ /* 0x000fe400078e020a */
[----:B------:R-:W-:-:S03]  /*02f0*/  IMAD R13, R13, UR5, R14 ;  /* 0x000000050d0d7c24 */ /* 0x000fc6000f8e020e */
[----:B------:R-:W-:Y:S01]  /*0300*/  ISETP.GE.AND P1, PT, R10, R0, PT ;  /* 0x000000000a00720c */ /* 0x000fe20003f26270 */
[----:B------:R-:W-:-:S05]  /*0310*/  IMAD.WIDE R12, R13, 0x4, R2 ;  /* 0x000000040d0c7825 */ /* 0x000fca00078e0202 */
[----:B--2---:R0:W-:Y:S07]  /*0320*/  STG.E desc[UR6][R12.64], R17 ;  /* 0x000000110c007986 */ /* 0x0041ee000c101906 */
[----:B------:R-:W-:Y:S05]  /*0330*/  @!P1 BRA `(.L_x_668) ;  /* 0xfffffffc00a09947 */ /* 0x000fea000383ffff */
[----:B------:R-:W-:Y:S05]  /*0340*/  EXIT ;  /* 0x000000000000794d */ /* 0x000fea0003800000 */
.L_x_669:
        /* <DEDUP_REMOVED lines=11> */
.L_x_1374:


//--------------------- .text._Z22_permutedims_2D_1_2_64PdiiS_i --------------------------
	.section	.text._Z22_permutedims_2D_1_2_64PdiiS_i,"ax",@progbits
	.align	128
        .global         _Z22_permutedims_2D_1_2_64PdiiS_i
        .type           _Z22_permutedims_2D_1_2_64PdiiS_i,@function
        .size           _Z22_permutedims_2D_1_2_64PdiiS_i,(.L_x_1375 - _Z22_permutedims_2D_1_2_64PdiiS_i)
        .other          _Z22_permutedims_2D_1_2_64PdiiS_i,@"STO_CUDA_ENTRY STV_DEFAULT"
_Z22_permutedims_2D_1_2_64PdiiS_i:
.text._Z22_permutedims_2D_1_2_64PdiiS_i:
        /* <DEDUP_REMOVED lines=27> */
.L_x_670:
        /* <DEDUP_REMOVED lines=25> */
.L_x_671:
        /* <DEDUP_REMOVED lines=12> */
.L_x_1375:


//--------------------- .text._Z22_permutedims_2D_1_2_32PfiiS_i --------------------------
	.section	.text._Z22_permutedims_2D_1_2_32PfiiS_i,"ax",@progbits
	.align	128
        .global         _Z22_permutedims_2D_1_2_32PfiiS_i
        .type           _Z22_permutedims_2D_1_2_32PfiiS_i,@function
        .size           _Z22_permutedims_2D_1_2_32PfiiS_i,(.L_x_1376 - _Z22_permutedims_2D_1_2_32PfiiS_i)
        .other          _Z22_permutedims_2D_1_2_32PfiiS_i,@"STO_CUDA_ENTRY STV_DEFAULT"
_Z22_permutedims_2D_1_2_32PfiiS_i:
.text._Z22_permutedims_2D_1_2_32PfiiS_i:
        /* <DEDUP_REMOVED lines=28> */
.L_x_672:
        /* <DEDUP_REMOVED lines=25> */
.L_x_673:
        /* <DEDUP_REMOVED lines=11> */
.L_x_1376:


//--------------------- .text._Z6_xcopyiiPKciPci  --------------------------
	.section	.text._Z6_xcopyiiPKciPci,"ax",@progbits
	.align	128
        .global         _Z6_xcopyiiPKciPci
        .type           _Z6_xcopyiiPKciPci,@function
        .size           _Z6_xcopyiiPKciPci,(.L_x_1377 - _Z6_xcopyiiPKciPci)
        .other          _Z6_xcopyiiPKciPci,@"STO_CUDA_ENTRY STV_DEFAULT"
_Z6_xcopyiiPKciPci:
.text._Z6_xcopyiiPKciPci:
[----:B------:R-:W-:Y:S08]  /*0000*/  LDC R1, c[0x0][0x37c] ;  /* 0x0000df00ff017b82 */ /* 0x000ff00000000800 */
[----:B------:R-:W0:Y:S01]  /*0010*/  LDC R8, c[0x0][0x380] ;  /* 0x0000e000ff087b82 */ /* 0x000e220000000800 */
[----:B------:R-:W1:Y:S01]  /*0020*/  S2R R3, SR_TID.X ;  /* 0x0000000000037919 */ /* 0x000e620000002100 */
[----:B------:R-:W-:-:S06]  /*0030*/  IMAD.MOV.U32 R6, RZ, RZ, RZ ;  /* 0x000000ffff067224 */ /* 0x000fcc00078e00ff */
        /* <DEDUP_REMOVED lines=14> */
[----:B------:R-:W-:-:S05]  /*0120*/  IMAD.HI.U32 R2, R6, R5, RZ ;  /* 0x0000000506027227 */ /* 0x000fca00078e00ff */
[----:B------:R-:W-:-:S05]  /*0130*/  IADD3 R9, PT, PT, -R2, RZ, RZ ;  /* 0x000000ff02097210 */ /* 0x000fca0007ffe1ff */
[----:B------:R-:W-:-:S05]  /*0140*/  IMAD R5, R0, R9, R5 ;  /* 0x0000000900057224 */ /* 0x000fca00078e0205 */
[----:B------:R-:W-:-:S13]  /*0150*/  ISETP.GT.U32.AND P1, PT, R0, R5, PT ;  /* 0x000000050000720c */ /* 0x000fda0003f24070 */
[----:B------:R-:W-:Y:S02]  /*0160*/  @!P1 IMAD.IADD R5, R5, 0x1, -R0 ;  /* 0x0000000105059824 */ /* 0x000fe400078e0a00 */
        /* <DEDUP_REMOVED lines=13> */
[----:B------:R-:W2:Y:S01]  /*0240*/  LDCU.64 UR6, c[0x0][0x358] ;  /* 0x00006b00ff0677ac */ /* 0x000ea20008000a00 */
[----:B------:R-:W3:Y:S01]  /*0250*/  LDCU UR9, c[0x0][0x384] ;  /* 0x00007080ff0977ac */ /* 0x000ee20008000800 */
[----:B------:R-:W4:Y:S01]  /*0260*/  LDCU UR5, c[0x0][0x390] ;  /* 0x00007200ff0577ac */ /* 0x000f220008000800 */
[----:B------:R-:W0:Y:S01]  /*0270*/  LDCU UR8, c[0x0][0x3a0] ;  /* 0x00007400ff0877ac */ /* 0x000e220008000800 */
[----:B-1----:R-:W-:Y:S01]  /*0280*/  IMAD R4, R4, UR4, RZ ;  /* 0x0000000404047c24 */ /* 0x002fe2000f8e02ff */
[----:B------:R-:W1:Y:S01]  /*0290*/  LDCU.64 UR12, c[0x0][0x398] ;  /* 0x00007300ff0c77ac */ /* 0x000e620008000a00 */
[----:B--23--:R-:W0:Y:S05]  /*02a0*/  LDCU.64 UR10, c[0x0][0x388] ;  /* 0x00007100ff0a77ac */ /* 0x00ce2a0008000a00 */
.L_x_674:
        /* <DEDUP_REMOVED lines=14> */
[----:B----4-:R-:W-:-:S05]  /*0390*/  IMAD R0, R5, UR5, R14 ;  /* 0x0000000505007c24 */ /* 0x010fca000f8e020e */
[----:B--2---:R-:W-:-:S04]  /*03a0*/  IADD3 R10, P1, PT, R0, UR10, RZ ;  /* 0x0000000a000a7c10 */ /* 0x004fc8000ff3e0ff */
[----:B------:R-:W-:-:S05]  /*03b0*/  LEA.HI.X.SX32 R11, R0, UR11, 0x1, P1 ;  /* 0x0000000b000b7c11 */ /* 0x000fca00088f0eff */
[----:B------:R0:W2:Y:S01]  /*03c0*/  LDG.E.U8 R9, desc[UR6][R10.64] ;  /* 0x000000060a097981 */ /* 0x0000a2000c1e1100 */
[----:B------:R-:W3:Y:S01]  /*03d0*/  I2F.RP R0, R7 ;  /* 0x0000000700007306 */ /* 0x000ee20000209400 */
[----:B------:R-:W-:Y:S01]  /*03e0*/  IMAD.MOV.U32 R12, RZ, RZ, RZ ;  /* 0x000000ffff0c7224 */ /* 0x000fe200078e00ff */
[----:B------:R-:W-:Y:S01]  /*03f0*/  IADD3 R3, PT, PT, R4, R3, RZ ;  /* 0x0000000304037210 */ /* 0x000fe20007ffe0ff */
[----:B------:R-:W-:-:S03]  /*0400*/  IMAD R5, R5, UR8, R14 ;  /* 0x0000000805057c24 */ /* 0x000fc6000f8e020e */
[----:B0-----:R-:W-:Y:S02]  /*0410*/  IABS R11, R3 ;  /* 0x00000003000b7213 */ /* 0x001fe40000000000 */
[----:B-1----:R-:W-:Y:S01]  /*0420*/  IADD3 R10, P4, PT, R5, UR12, RZ ;  /* 0x0000000c050a7c10 */ /* 0x002fe2000ff9e0ff */
[----:B---3--:R-:W0:Y:S02]  /*0430*/  MUFU.RCP R0, R0 ;  /* 0x0000000000007308 */ /* 0x008e240000001000 */
[----:B0-----:R-:W-:-:S06]  /*0440*/  VIADD R13, R0, 0xffffffe ;  /* 0x0ffffffe000d7836 */ /* 0x001fcc0000000000 */
[----:B------:R-:W0:Y:S02]  /*0450*/  F2I.FTZ.U32.TRUNC.NTZ R13, R13 ;  /* 0x0000000d000d7305 */ /* 0x000e24000021f000 */
[----:B0-----:R-:W-:-:S04]  /*0460*/  IMAD.MOV R6, RZ, RZ, -R13 ;  /* 0x000000ffff067224 */ /* 0x001fc800078e0a0d */
[----:B------:R-:W-:-:S04]  /*0470*/  IMAD R15, R6, R7, RZ ;  /* 0x00000007060f7224 */ /* 0x000fc800078e02ff */
[----:B------:R-:W-:-:S06]  /*0480*/  IMAD.HI.U32 R6, R13, R15, R12 ;  /* 0x0000000f0d067227 */ /* 0x000fcc00078e000c */
[----:B------:R-:W-:-:S04]  /*0490*/  IMAD.HI.U32 R12, R6, R11, RZ ;  /* 0x0000000b060c7227 */ /* 0x000fc800078e00ff */
[----:B------:R-:W-:-:S04]  /*04a0*/  IMAD.MOV R0, RZ, RZ, -R12 ;  /* 0x000000ffff007224 */ /* 0x000fc800078e0a0c */
[----:B------:R-:W-:Y:S01]  /*04b0*/  IMAD R11, R7, R0, R11 ;  /* 0x00000000070b7224 */ /* 0x000fe200078e020b */
[----:B------:R-:W-:-:S04]  /*04c0*/  MOV R0, R7 ;  /* 0x0000000700007202 */ /* 0x000fc80000000f00 */
[----:B------:R-:W-:-:S13]  /*04d0*/  ISETP.GT.U32.AND P2, PT, R0, R11, PT ;  /* 0x0000000b0000720c */ /* 0x000fda0003f44070 */
[----:B------:R-:W-:Y:S01]  /*04e0*/  @!P2 IMAD.IADD R11, R11, 0x1, -R7 ;  /* 0x000000010b0ba824 */ /* 0x000fe200078e0a07 */
[----:B------:R-:W-:Y:S01]  /*04f0*/  LOP3.LUT R7, R3, R2, RZ, 0x3c, !PT ;  /* 0x0000000203077212 */ /* 0x000fe200078e3cff */
[----:B------:R-:W-:-:S03]  /*0500*/  @!P2 VIADD R12, R12, 0x1 ;  /* 0x000000010c0ca836 */ /* 0x000fc60000000000 */
[----:B------:R-:W-:Y:S02]  /*0510*/  ISETP.GE.U32.AND P1, PT, R11, R0, PT ;  /* 0x000000000b00720c */ /* 0x000fe40003f26070 */
[----:B------:R-:W-:Y:S02]  /*0520*/  ISETP.GE.AND P3, PT, R7, RZ, PT ;  /* 0x000000ff0700720c */ /* 0x000fe40003f66270 */
[----:B------:R-:W-:-:S09]  /*0530*/  LEA.HI.X.SX32 R11, R5, UR13, 0x1, P4 ;  /* 0x0000000d050b7c11 */ /* 0x000fd2000a0f0eff */
[----:B------:R-:W-:-:S05]  /*0540*/  @P1 IADD3 R12, PT, PT, R12, 0x1, RZ ;  /* 0x000000010c0c1810 */ /* 0x000fca0007ffe0ff */
[----:B------:R-:W-:-:S05]  /*0550*/  @!P3 IMAD.MOV R12, RZ, RZ, -R12 ;  /* 0x000000ffff0cb224 */ /* 0x000fca00078e0a0c */
[----:B------:R-:W-:-:S04]  /*0560*/  SEL R5, R8, R12, !P0 ;  /* 0x0000000c08057207 */ /* 0x000fc80004000000 */
[----:B------:R-:W-:Y:S01]  /*0570*/  ISETP.GE.AND P0, PT, R5, UR9, PT ;  /* 0x0000000905007c0c */ /* 0x000fe2000bf06270 */
[----:B--2---:R2:W-:-:S12]  /*0580*/  STG.E.U8 desc[UR6][R10.64], R9 ;  /* 0x000000090a007986 */ /* 0x0045d8000c101106 */
[----:B------:R-:W-:Y:S05]  /*0590*/  @!P0 BRA `(.L_x_674) ;  /* 0xfffffffc00448947 */ /* 0x000fea000383ffff */
[----:B------:R-:W-:Y:S05]  /*05a0*/  EXIT ;  /* 0x000000000000794d */ /* 0x000fea0003800000 */
.L_x_675:
        /* <DEDUP_REMOVED lines=13> */
.L_x_1377:


//--------------------- .text._Z9_xfill_64iidPdi  --------------------------
	.section	.text._Z9_xfill_64iidPdi,"ax",@progbits
	.align	128
        .global         _Z9_xfill_64iidPdi
        .type           _Z9_xfill_64iidPdi,@function
        .size           _Z9_xfill_64iidPdi,(.L_x_1378 - _Z9_xfill_64iidPdi)
        .other          _Z9_xfill_64iidPdi,@"STO_CUDA_ENTRY STV_DEFAULT"
_Z9_xfill_64iidPdi:
.text._Z9_xfill_64iidPdi:
        /* <DEDUP_REMOVED lines=39> */
[----:B------:R-:W5:Y:S06]  /*0270*/  LDCU UR5, c[0x0][0x398] ;  /* 0x00007300ff0577ac */ /* 0x000f6c0008000800 */
[----:B------:R-:W0:Y:S01]  /*0280*/  LDC.64 R2, c[0x0][0x388] ;  /* 0x0000e200ff027b82 */ /* 0x000e220000000a00 */
[----:B-1----:R-:W-:-:S07]  /*0290*/  IMAD R9, R9, UR4, RZ ;  /* 0x0000000409097c24 */ /* 0x002fce000f8e02ff */
.L_x_676:
[----:B0-----:R-:W-:Y:S02]  /*02a0*/  IABS R13, R7 ;  /* 0x00000007000d7213 */ /* 0x001fe40000000000 */
[----:B------:R-:W-:Y:S02]  /*02b0*/  IABS R14, R8 ;  /* 0x00000008000e7213 */ /* 0x000fe40000000000 */
[----:B------:R-:W0:Y:S01]  /*02c0*/  I2F.RP R15, R13 ;  /* 0x0000000d000f7306 */ /* 0x000e220000209400 */
[----:B------:R-:W-:Y:S01]  /*02d0*/  ISETP.GE.AND P0, PT, R8, RZ, PT ;  /* 0x000000ff0800720c */ /* 0x000fe20003f06270 */
[----:B------:R-:W-:Y:S02]  /*02e0*/  IMAD.IADD R8, R9, 0x1, R8 ;  /* 0x0000000109087824 */ /* 0x000fe400078e0208 */
[----:B------:R-:W-:-:S03]  /*02f0*/  IMAD.HI.U32 R6, R6, R14, RZ ;  /* 0x0000000e06067227 */ /* 0x000fc600078e00ff */
[----:B------:R-:W-:Y:S02]  /*0300*/  IABS R17, R8 ;  /* 0x0000000800117213 */ /* 0x000fe40000000000 */
[----:B------:R-:W-:-:S05]  /*0310*/  IADD3 R6, PT, PT, -R6, RZ, RZ ;  /* 0x000000ff06067210 */ /* 0x000fca0007ffe1ff */
[----:B------:R-:W-:Y:S01]  /*0320*/  IMAD R14, R13, R6, R14 ;  /* 0x000000060d0e7224 */ /* 0x000fe200078e020e */
[----:B0-----:R-:W0:Y:S04]  /*0330*/  MUFU.RCP R15, R15 ;  /* 0x0000000f000f7308 */ /* 0x001e280000001000 */
[----:B------:R-:W-:Y:S01]  /*0340*/  ISETP.GT.U32.AND P1, PT, R0, R14, PT ;  /* 0x0000000e0000720c */ /* 0x000fe20003f24070 */
[----:B0-----:R-:W-:-:S12]  /*0350*/  VIADD R10, R15, 0xffffffe ;  /* 0x0ffffffe0f0a7836 */ /* 0x001fd80000000000 */
[--C-:B------:R-:W-:Y:S01]  /*0360*/  @!P1 IMAD.IADD R14, R14, 0x1, -R13.reuse ;  /* 0x000000010e0e9824 */ /* 0x100fe200078e0a0d */
[----:B------:R0:W1:Y:S04]  /*0370*/  F2I.FTZ.U32.TRUNC.NTZ R11, R10 ;  /* 0x0000000a000b7305 */ /* 0x000068000021f000 */
[----:B------:R-:W-:Y:S01]  /*0380*/  ISETP.GT.U32.AND P2, PT, R0, R14, PT ;  /* 0x0000000e0000720c */ /* 0x000fe20003f44070 */
[----:B------:R-:W-:Y:S02]  /*0390*/  IMAD.MOV.U32 R0, RZ, RZ, R13 ;  /* 0x000000ffff007224 */ /* 0x000fe400078e000d */
[----:B0-----:R-:W-:Y:S02]  /*03a0*/  HFMA2 R10, -RZ, RZ, 0, 0 ;  /* 0x00000000ff0a7431 */ /* 0x001fe400000001ff */
[----:B-1----:R-:W-:-:S08]  /*03b0*/  IMAD.MOV R16, RZ, RZ, -R11 ;  /* 0x000000ffff107224 */ /* 0x002fd000078e0a0b */
[----:B------:R-:W-:Y:S01]  /*03c0*/  @!P2 IMAD.IADD R14, R14, 0x1, -R13 ;  /* 0x000000010e0ea824 */ /* 0x000fe200078e0a0d */
[----:B------:R-:W-:Y:S01]  /*03d0*/  ISETP.NE.AND P2, PT, R7, RZ, PT ;  /* 0x000000ff0700720c */ /* 0x000fe20003f45270 */
[----:B------:R-:W-:Y:S02]  /*03e0*/  IMAD R15, R16, R13, RZ ;  /* 0x0000000d100f7224 */ /* 0x000fe400078e02ff */
[----:B------:R-:W-:Y:S02]  /*03f0*/  @!P0 IMAD.MOV R14, RZ, RZ, -R14 ;  /* 0x000000ffff0e8224 */ /* 0x000fe400078e0a0e */
[----:B------:R-:W-:-:S04]  /*0400*/  IMAD.HI.U32 R6, R11, R15, R10 ;  /* 0x0000000f0b067227 */ /* 0x000fc800078e000a */
[----:B------:R-:W-:-:S04]  /*0410*/  IMAD.MOV.U32 R11, RZ, RZ, R17 ;  /* 0x000000ffff0b7224 */ /* 0x000fc800078e0011 */
[----:B------:R-:W-:-:S05]  /*0420*/  IMAD.HI.U32 R15, R6, R11, RZ ;  /* 0x0000000b060f7227 */ /* 0x000fca00078e00ff */
[----:B------:R-:W-:-:S05]  /*0430*/  IADD3 R10, PT, PT, -R15, RZ, RZ ;  /* 0x000000ff0f0a7210 */ /* 0x000fca0007ffe1ff */
[----:B------:R-:W-:Y:S01]  /*0440*/  IMAD R11, R13, R10, R11 ;  /* 0x0000000a0d0b7224 */ /* 0x000fe200078e020b */
[----:B------:R-:W-:-:S04]  /*0450*/  LOP3.LUT R10, R8, R7, RZ, 0x3c, !PT ;  /* 0x00000007080a7212 */ /* 0x000fc800078e3cff */
[----:B------:R-:W-:Y:S02]  /*0460*/  ISETP.GT.U32.AND P1, PT, R0, R11, PT ;  /* 0x0000000b0000720c */ /* 0x000fe40003f24070 */
[----:B------:R-:W-:-:S11]  /*0470*/  ISETP.GE.AND P3, PT, R10, RZ, PT ;  /* 0x000000ff0a00720c */ /* 0x000fd60003f66270 */
[----:B------:R-:W-:Y:S02]  /*0480*/  @!P1 IADD3 R11, PT, PT, R11, -R13, RZ ;  /* 0x8000000d0b0b9210 */ /* 0x000fe40007ffe0ff */
[----:B------:R-:W-:Y:S02]  /*0490*/  LOP3.LUT R13, RZ, R7, RZ, 0x33, !PT ;  /* 0x00000007ff0d7212 */ /* 0x000fe400078e33ff */
[----:B------:R-:W-:Y:S02]  /*04a0*/  ISETP.GE.U32.AND P0, PT, R11, R0, PT ;  /* 0x000000000b00720c */ /* 0x000fe40003f06070 */
[----:B------:R-:W-:Y:S02]  /*04b0*/  SEL R11, R13, R14, !P2 ;  /* 0x0000000e0d0b7207 */ /* 0x000fe40005000000 */
[----:B------:R-:W-:-:S03]  /*04c0*/  @!P1 IADD3 R15, PT, PT, R15, 0x1, RZ ;  /* 0x000000010f0f9810 */ /* 0x000fc60007ffe0ff */
[----:B-----5:R-:W-:-:S04]  /*04d0*/  IMAD R11, R12, UR5, R11 ;  /* 0x000000050c0b7c24 */ /* 0x020fc8000f8e020b */
[----:B---3--:R-:W-:-:S04]  /*04e0*/  IMAD.WIDE R10, R11, 0x8, R4 ;  /* 0x000000080b0a7825 */ /* 0x008fc800078e0204 */
[----:B------:R-:W-:Y:S01]  /*04f0*/  @P0 VIADD R15, R15, 0x1 ;  /* 0x000000010f0f0836 */ /* 0x000fe20000000000 */
[----:B--2---:R1:W-:Y:S04]  /*0500*/  STG.E.64 desc[UR6][R10.64], R2 ;  /* 0x000000020a007986 */ /* 0x0043e8000c101b06 */
[----:B------:R-:W-:-:S04]  /*0510*/  @!P3 IADD3 R15, PT, PT, -R15, RZ, RZ ;  /* 0x000000ff0f0fb210 */ /* 0x000fc80007ffe1ff */
[----:B------:R-:W-:-:S04]  /*0520*/  SEL R12, R13, R15, !P2 ;  /* 0x0000000f0d0c7207 */ /* 0x000fc80005000000 */
[----:B----4-:R-:W-:-:S13]  /*0530*/  ISETP.GE.AND P0, PT, R12, UR8, PT ;  /* 0x000000080c007c0c */ /* 0x010fda000bf06270 */
[----:B-1----:R-:W-:Y:S05]  /*0540*/  @!P0 BRA `(.L_x_676) ;  /* 0xfffffffc00548947 */ /* 0x002fea000383ffff */
[----:B------:R-:W-:Y:S05]  /*0550*/  EXIT ;  /* 0x000000000000794d */ /* 0x000fea0003800000 */
.L_x_677:
        /* <DEDUP_REMOVED lines=10> */
.L_x_1378:


//--------------------- .text._Z9_xfill_32iifPfi  --------------------------
	.section	.text._Z9_xfill_32iifPfi,"ax",@progbits
	.align	128
        .global         _Z9_xfill_32iifPfi
        .type           _Z9_xfill_32iifPfi,@function
        .size           _Z9_xfill_32iifPfi,(.L_x_1379 - _Z9_xfill_32iifPfi)
        .other          _Z9_xfill_32iifPfi,@"STO_CUDA_ENTRY STV_DEFAULT"
_Z9_xfill_32iifPfi:
.text._Z9_xfill_32iifPfi:
        /* <DEDUP_REMOVED lines=37> */
[----:B------:R-:W3:Y:S01]  /*0250*/  LDC R6, c[0x0][0x388] ;  /* 0x0000e200ff067b82 */ /* 0x000ee20000000800 */
[----:B------:R-:W4:Y:S01]  /*0260*/  LDCU UR8, c[0x0][0x384] ;  /* 0x00007080ff0877ac */ /* 0x000f220008000800 */
[----:B------:R-:W5:Y:S06]  /*0270*/  LDCU UR5, c[0x0][0x398] ;  /* 0x00007300ff0577ac */ /* 0x000f6c0008000800 */
[----:B------:R-:W0:Y:S01]  /*0280*/  LDC.64 R2, c[0x0][0x390] ;  /* 0x0000e400ff027b82 */ /* 0x000e220000000a00 */
[----:B-1----:R-:W-:-:S07]  /*0290*/  IMAD R7, R7, UR4, RZ ;  /* 0x0000000407077c24 */ /* 0x002fce000f8e02ff */
.L_x_678:
[----:B0-----:R-:W-:Y:S02]  /*02a0*/  IABS R14, R5 ;  /* 0x00000005000e7213 */ /* 0x001fe40000000000 */
[----:B------:R-:W-:Y:S02]  /*02b0*/  IABS R13, R8 ;  /* 0x00000008000d7213 */ /* 0x000fe40000000000 */
[----:B------:R-:W0:Y:S01]  /*02c0*/  I2F.RP R12, R14 ;  /* 0x0000000e000c7306 */ /* 0x000e220000209400 */
[----:B------:R-:W-:Y:S01]  /*02d0*/  ISETP.GE.AND P0, PT, R8, RZ, PT ;  /* 0x000000ff0800720c */ /* 0x000fe20003f06270 */
[----:B------:R-:W-:Y:S02]  /*02e0*/  IMAD.IADD R8, R7, 0x1, R8 ;  /* 0x0000000107087824 */ /* 0x000fe400078e0208 */
[----:B------:R-:W-:-:S05]  /*02f0*/  IMAD.HI.U32 R4, R4, R13, RZ ;  /* 0x0000000d04047227 */ /* 0x000fca00078e00ff */
[----:B------:R-:W-:-:S05]  /*0300*/  IADD3 R4, PT, PT, -R4, RZ, RZ ;  /* 0x000000ff04047210 */ /* 0x000fca0007ffe1ff */
[----:B------:R-:W-:Y:S01]  /*0310*/  IMAD R13, R14, R4, R13 ;  /* 0x000000040e0d7224 */ /* 0x000fe200078e020d */
[----:B0-----:R-:W0:Y:S04]  /*0320*/  MUFU.RCP R12, R12 ;  /* 0x0000000c000c7308 */ /* 0x001e280000001000 */
[----:B------:R-:W-:Y:S01]  /*0330*/  ISETP.GT.U32.AND P1, PT, R0, R13, PT ;  /* 0x0000000d0000720c */ /* 0x000fe20003f24070 */
[----:B0-----:R-:W-:Y:S01]  /*0340*/  VIADD R10, R12, 0xffffffe ;  /* 0x0ffffffe0c0a7836 */ /* 0x001fe20000000000 */
[----:B------:R-:W-:-:S11]  /*0350*/  IABS R12, R8 ;  /* 0x00000008000c7213 */ /* 0x000fd60000000000 */
        /* <DEDUP_REMOVED lines=14> */
[----:B------:R-:W-:-:S05]  /*0440*/  IMAD R11, R14, R10, R11 ;  /* 0x0000000a0e0b7224 */ /* 0x000fca00078e020b */
[----:B------:R-:W-:-:S13]  /*0450*/  ISETP.GT.U32.AND P1, PT, R0, R11, PT ;  /* 0x0000000b0000720c */ /* 0x000fda0003f24070 */
[----:B------:R-:W-:Y:S02]  /*0460*/  @!P1 IADD3 R11, PT, PT, R11, -R14, RZ ;  /* 0x8000000e0b0b9210 */ /* 0x000fe40007ffe0ff */
[-C--:B------:R-:W-:Y:S02]  /*0470*/  LOP3.LUT R14, RZ, R5.reuse, RZ, 0x33, !PT ;  /* 0x00000005ff0e7212 */ /* 0x080fe400078e33ff */
[----:B------:R-:W-:Y:S02]  /*0480*/  ISETP.GE.U32.AND P0, PT, R11, R0, PT ;  /* 0x000000000b00720c */ /* 0x000fe40003f06070 */
[----:B------:R-:W-:Y:S02]  /*0490*/  LOP3.LUT R11, R8, R5, RZ, 0x3c, !PT ;  /* 0x00000005080b7212 */ /* 0x000fe400078e3cff */
[----:B------:R-:W-:Y:S02]  /*04a0*/  SEL R10, R14, R13, !P2 ;  /* 0x0000000d0e0a7207 */ /* 0x000fe40005000000 */
[----:B------:R-:W-:-:S02]  /*04b0*/  ISETP.GE.AND P3, PT, R11, RZ, PT ;  /* 0x000000ff0b00720c */ /* 0x000fc40003f66270 */
[----:B------:R-:W-:Y:S01]  /*04c0*/  @!P1 IADD3 R12, PT, PT, R12, 0x1, RZ ;  /* 0x000000010c0c9810 */ /* 0x000fe20007ffe0ff */
[----:B-----5:R-:W-:-:S04]  /*04d0*/  IMAD R11, R9, UR5, R10 ;  /* 0x00000005090b7c24 */ /* 0x020fc8000f8e020a */
[----:B------:R-:W-:Y:S02]  /*04e0*/  @P0 VIADD R12, R12, 0x1 ;  /* 0x000000010c0c0836 */ /* 0x000fe40000000000 */
[----:B------:R-:W-:-:S04]  /*04f0*/  IMAD.WIDE R10, R11, 0x4, R2 ;  /* 0x000000040b0a7825 */ /* 0x000fc800078e0202 */
[----:B------:R-:W-:Y:S01]  /*0500*/  @!P3 IADD3 R12, PT, PT, -R12, RZ, RZ ;  /* 0x000000ff0c0cb210 */ /* 0x000fe20007ffe1ff */
[----:B--23--:R1:W-:Y:S03]  /*0510*/  STG.E desc[UR6][R10.64], R6 ;  /* 0x000000060a007986 */ /* 0x00c3e6000c101906 */
[----:B------:R-:W-:-:S04]  /*0520*/  SEL R9, R14, R12, !P2 ;  /* 0x0000000c0e097207 */ /* 0x000fc80005000000 */
[----:B----4-:R-:W-:-:S13]  /*0530*/  ISETP.GE.AND P0, PT, R9, UR8, PT ;  /* 0x0000000809007c0c */ /* 0x010fda000bf06270 */
[----:B-1----:R-:W-:Y:S05]  /*0540*/  @!P0 BRA `(.L_x_678) ;  /* 0xfffffffc00548947 */ /* 0x002fea000383ffff */
[----:B------:R-:W-:Y:S05]  /*0550*/  EXIT ;  /* 0x000000000000794d */ /* 0x000fea0003800000 */
.L_x_679:
        /* <DEDUP_REMOVED lines=10> */
.L_x_1379:


//--------------------- .text._Z8_fill_64idPd     --------------------------
	.section	.text._Z8_fill_64idPd,"ax",@progbits
	.align	128
        .global         _Z8_fill_64idPd
        .type           _Z8_fill_64idPd,@function
        .size           _Z8_fill_64idPd,(.L_x_1380 - _Z8_fill_64idPd)
        .other          _Z8_fill_64idPd,@"STO_CUDA_ENTRY STV_DEFAULT"
_Z8_fill_64idPd:
.text._Z8_fill_64idPd:
        /* <DEDUP_REMOVED lines=12> */
[----:B-1----:R-:W-:-:S07]  /*00c0*/  IMAD R9, R9, UR4, RZ ;  /* 0x0000000409097c24 */ /* 0x002fce000f8e02ff */
.L_x_680:
[----:B0-----:R-:W-:Y:S01]  /*00d0*/  IMAD.WIDE R2, R0, 0x8, R4 ;  /* 0x0000000800027825 */ /* 0x001fe200078e0204 */
[----:B------:R-:W-:-:S04]  /*00e0*/  IADD3 R0, PT, PT, R9, R0, RZ ;  /* 0x0000000009007210 */ /* 0x000fc80007ffe0ff */
[----:B--23--:R1:W-:Y:S01]  /*00f0*/  STG.E.64 desc[UR6][R2.64], R6 ;  /* 0x0000000602007986 */ /* 0x00c3e2000c101b06 */
[----:B------:R-:W-:-:S13]  /*0100*/  ISETP.GE.AND P0, PT, R0, UR5, PT ;  /* 0x0000000500007c0c */ /* 0x000fda000bf06270 */
[----:B-1----:R-:W-:Y:S05]  /*0110*/  @!P0 BRA `(.L_x_680) ;  /* 0xfffffffc00ec8947 */ /* 0x002fea000383ffff */
[----:B------:R-:W-:Y:S05]  /*0120*/  EXIT ;  /* 0x000000000000794d */ /* 0x000fea0003800000 */
.L_x_681:
        /* <DEDUP_REMOVED lines=13> */
.L_x_1380:


//--------------------- .text._Z8_fill_32ifPf     --------------------------
	.section	.text._Z8_fill_32ifPf,"ax",@progbits
	.align	128
        .global         _Z8_fill_32ifPf
        .type           _Z8_fill_32ifPf,@function
        .size           _Z8_fill_32ifPf,(.L_x_1381 - _Z8_fill_32ifPf)
        .other          _Z8_fill_32ifPf,@"STO_CUDA_ENTRY STV_DEFAULT"
_Z8_fill_32ifPf:
.text._Z8_fill_32ifPf:
        /* <DEDUP_REMOVED lines=11> */
[----:B------:R-:W3:Y:S01]  /*00b0*/  LDC.64 R4, c[0x0][0x388] ;  /* 0x0000e200ff047b82 */ /* 0x000ee20000000a00 */
[----:B-1----:R-:W-:-:S07]  /*00c0*/  IMAD R7, R7, UR4, RZ ;  /* 0x0000000407077c24 */ /* 0x002fce000f8e02ff */
.L_x_682:
[----:B---3--:R-:W-:Y:S01]  /*00d0*/  IMAD.WIDE R2, R0, 0x4, R4 ;  /* 0x0000000400027825 */ /* 0x008fe200078e0204 */
[----:B------:R-:W-:-:S04]  /*00e0*/  IADD3 R0, PT, PT, R7, R0, RZ ;  /* 0x0000000007007210 */ /* 0x000fc80007ffe0ff */
[----:B0-2---:R1:W-:Y:S01]  /*00f0*/  STG.E desc[UR6][R2.64], R9 ;  /* 0x0000000902007986 */ /* 0x0053e2000c101906 */
[----:B------:R-:W-:-:S13]  /*0100*/  ISETP.GE.AND P0, PT, R0, UR5, PT ;  /* 0x0000000500007c0c */ /* 0x000fda000bf06270 */
[----:B-1----:R-:W-:Y:S05]  /*0110*/  @!P0 BRA `(.L_x_682) ;  /* 0xfffffffc00ec8947 */ /* 0x002fea000383ffff */
[----:B------:R-:W-:Y:S05]  /*0120*/  EXIT ;  /* 0x000000000000794d */ /* 0x000fea0003800000 */
.L_x_683:
        /* <DEDUP_REMOVED lines=13> */
.L_x_1381:


//--------------------- .text._Z9_trunc_64iPdS_   --------------------------
	.section	.text._Z9_trunc_64iPdS_,"ax",@progbits
	.align	128
        .global         _Z9_trunc_64iPdS_
        .type           _Z9_trunc_64iPdS_,@function
        .size           _Z9_trunc_64iPdS_,(.L_x_1382 - _Z9_trunc_64iPdS_)
        .other          _Z9_trunc_64iPdS_,@"STO_CUDA_ENTRY STV_DEFAULT"
_Z9_trunc_64iPdS_:
.text._Z9_trunc_64iPdS_:
        /* <DEDUP_REMOVED lines=13> */
.L_x_684:
[----:B0-----:R-:W-:-:S06]  /*00d0*/  IMAD.WIDE R2, R0, 0x8, R8 ;  /* 0x0000000800027825 */ /* 0x001fcc00078e0208 */
[----:B--2---:R-:W2:Y:S01]  /*00e0*/  LDG.E.64 R2, desc[UR6][R2.64] ;  /* 0x0000000602027981 */ /* 0x004ea2000c1e1b00 */
[----:B-1-3--:R-:W-:Y:S01]  /*00f0*/  IMAD.WIDE R6, R0, 0x8, R10 ;  /* 0x0000000800067825 */ /* 0x00afe200078e020a */
[----:B------:R-:W-:-:S04]  /*0100*/  IADD3 R0, PT, PT, R13, R0, RZ ;  /* 0x000000000d007210 */ /* 0x000fc80007ffe0ff */
[----:B------:R-:W-:Y:S01]  /*0110*/  ISETP.GE.AND P0, PT, R0, UR5, PT ;  /* 0x0000000500007c0c */ /* 0x000fe2000bf06270 */
[----:B--2---:R-:W0:Y:S02]  /*0120*/  FRND.F64.TRUNC R4, R2 ;  /* 0x0000000200047313 */ /* 0x004e24000030d800 */
[----:B0-----:R1:W-:Y:S10]  /*0130*/  STG.E.64 desc[UR6][R6.64], R4 ;  /* 0x0000000406007986 */ /* 0x0013f4000c101b06 */
[----:B------:R-:W-:Y:S05]  /*0140*/  @!P0 BRA `(.L_x_684) ;  /* 0xfffffffc00e08947 */ /* 0x000fea000383ffff */
[----:B------:R-:W-:Y:S05]  /*0150*/  EXIT ;  /* 0x000000000000794d */ /* 0x000fea0003800000 */
.L_x_685:
        /* <DEDUP_REMOVED lines=10> */
.L_x_1382:


//--------------------- .text._Z9_trunc_32iPfS_   --------------------------
	.section	.text._Z9_trunc_32iPfS_,"ax",@progbits
	.align	128
        .global         _Z9_trunc_32iPfS_
        .type           _Z9_trunc_32iPfS_,@function
        .size           _Z9_trunc_32iPfS_,(.L_x_1383 - _Z9_trunc_32iPfS_)
        .other          _Z9_trunc_32iPfS_,@"STO_CUDA_ENTRY STV_DEFAULT"
_Z9_trunc_32iPfS_:
.text._Z9_trunc_32iPfS_:
        /* <DEDUP_REMOVED lines=13> */
.L_x_686:
[----:B0-----:R-:W-:-:S06]  /*00d0*/  IMAD.WIDE R2, R0, 0x4, R6 ;  /* 0x0000000400027825 */ /* 0x001fcc00078e0206 */
[----:B--2---:R-:W2:Y:S01]  /*00e0*/  LDG.E R2, desc[UR6][R2.64] ;  /* 0x0000000602027981 */ /* 0x004ea2000c1e1900 */
[----:B-1-3--:R-:W-:Y:S01]  /*00f0*/  IMAD.WIDE R4, R0, 0x4, R8 ;  /* 0x0000000400047825 */ /* 0x00afe200078e0208 */
[----:B------:R-:W-:-:S04]  /*0100*/  IADD3 R0, PT, PT, R11, R0, RZ ;  /* 0x000000000b007210 */ /* 0x000fc80007ffe0ff */
[----:B------:R-:W-:Y:S01]  /*0110*/  ISETP.GE.AND P0, PT, R0, UR5, PT ;  /* 0x0000000500007c0c */ /* 0x000fe2000bf06270 */
[----:B--2---:R-:W0:Y:S02]  /*0120*/  FRND.TRUNC R13, R2 ;  /* 0x00000002000d7307 */ /* 0x004e24000020d000 */
[----:B0-----:R1:W-:Y:S10]  /*0130*/  STG.E desc[UR6][R4.64], R13 ;  /* 0x0000000d04007986 */ /* 0x0013f4000c101906 */
[----:B------:R-:W-:Y:S05]  /*0140*/  @!P0 BRA `(.L_x_686) ;  /* 0xfffffffc00e08947 */ /* 0x000fea000383ffff */
[----:B------:R-:W-:Y:S05]  /*0150*/  EXIT ;  /* 0x000000000000794d */ /* 0x000fea0003800000 */
.L_x_687:
        /* <DEDUP_REMOVED lines=10> */
.L_x_1383:


//--------------------- .text._Z8_tanh_64iPdS_    --------------------------
	.section	.text._Z8_tanh_64iPdS_,"ax",@progbits
	.align	128
        .global         _Z8_tanh_64iPdS_
        .type           _Z8_tanh_64iPdS_,@function
        .size           _Z8_tanh_64iPdS_,(.L_x_1384 - _Z8_tanh_64iPdS_)
        .other          _Z8_tanh_64iPdS_,@"STO_CUDA_ENTRY STV_DEFAULT"
_Z8_tanh_64iPdS_:
.text._Z8_tanh_64iPdS_:
        /* <DEDUP_REMOVED lines=14> */
.L_x_691:
[----:B01----:R-:W-:-:S06]  /*00e0*/  IMAD.WIDE R6, R9, 0x8, R2 ;  /* 0x0000000809067825 */ /* 0x003fcc00078e0202 */
[----:B--2---:R-:W2:Y:S01]  /*00f0*/  LDG.E.64 R6, desc[UR6][R6.64] ;  /* 0x0000000606067981 */ /* 0x004ea2000c1e1b00 */
[----:B------:R-:W-:Y:S01]  /*0100*/  UMOV UR4, 0x24dd2f1a ;  /* 0x24dd2f1a00047882 */ /* 0x000fe20000000000 */
[----:B------:R-:W-:Y:S01]  /*0110*/  UMOV UR5, 0x3fe4f922 ;  /* 0x3fe4f92200057882 */ /* 0x000fe20000000000 */
[--C-:B------:R-:W-:Y:S01]  /*0120*/  IMAD.MOV.U32 R13, RZ, RZ, R9.reuse ;  /* 0x000000ffff0d7224 */ /* 0x100fe200078e0009 */
[----:B------:R-:W-:Y:S01]  /*0130*/  BSSY.RECONVERGENT B0, `(.L_x_688) ;  /* 0x0000063000007945 */ /* 0x000fe20003800200 */
[----:B------:R-:W-:-:S05]  /*0140*/  IMAD.IADD R9, R0, 0x1, R9 ;  /* 0x0000000100097824 */ /* 0x000fca00078e0209 */
[----:B----4-:R-:W-:Y:S02]  /*0150*/  ISETP.GE.AND P0, PT, R9, UR8, PT ;  /* 0x0000000809007c0c */ /* 0x010fe4000bf06270 */
[----:B--2---:R-:W-:Y:S02]  /*0160*/  LOP3.LUT R11, R7, 0x7fffffff, RZ, 0xc0, !PT ;  /* 0x7fffffff070b7812 */ /* 0x004fe400078ec0ff */
[----:B------:R-:W-:-:S06]  /*0170*/  MOV R10, R6 ;  /* 0x00000006000a7202 */ /* 0x000fcc0000000f00 */
[----:B------:R-:W-:-:S14]  /*0180*/  DSETP.GE.AND P1, PT, R10, UR4, PT ;  /* 0x000000040a007e2a */ /* 0x000fdc000bf26000 */
[----:B------:R-:W-:Y:S05]  /*0190*/  @!P1 BRA `(.L_x_689) ;  /* 0x0000000000e49947 */ /* 0x000fea0003800000 */
[----:B------:R-:W-:Y:S01]  /*01a0*/  DADD R16, R10, R10 ;  /* 0x000000000a107229 */ /* 0x000fe2000000000a */
[----:B------:R-:W-:Y:S01]  /*01b0*/  UMOV UR4, 0xfefa39ef ;  /* 0xfefa39ef00047882 */ /* 0x000fe20000000000 */
[----:B------:R-:W-:Y:S01]  /*01c0*/  UMOV UR5, 0x3fe62e42 ;  /* 0x3fe62e4200057882 */ /* 0x000fe20000000000 */
[----:B------:R-:W-:Y:S01]  /*01d0*/  IMAD.MOV.U32 R18, RZ, RZ, -0x7649667 ;  /* 0xf89b6999ff127424 */ /* 0x000fe200078e00ff */
[----:B------:R-:W-:Y:S02]  /*01e0*/  MOV R19, 0x3e928a27 ;  /* 0x3e928a2700137802 */ /* 0x000fe40000000f00 */
[----:B------:R-:W0:Y:S01]  /*01f0*/  F2F.F32.F64 R6, R16 ;  /* 0x0000001000067310 */ /* 0x000e220000301000 */
[----:B------:R-:W-:Y:S01]  /*0200*/  ISETP.GT.U32.AND P1, PT, R11, 0x40330fc1, PT ;  /* 0x40330fc10b00780c */ /* 0x000fe20003f24070 */
[----:B0-----:R-:W-:-:S06]  /*0210*/  FMUL R6, R6, 1.4426950216293334961 ;  /* 0x3fb8aa3b06067820 */ /* 0x001fcc0000400000 */
[----:B------:R-:W0:Y:S08]  /*0220*/  FRND R6, R6 ;  /* 0x0000000600067307 */ /* 0x000e300000201000 */
[----:B0-----:R0:W1:Y:S08]  /*0230*/  F2F.F64.F32 R14, R6 ;  /* 0x00000006000e7310 */ /* 0x0010700000201800 */
[----:B0-----:R-:W0:Y:S01]  /*0240*/  MUFU.EX2 R6, R6 ;  /* 0x0000000600067308 */ /* 0x001e220000000800 */
[----:B-1----:R-:W-:Y:S01]  /*0250*/  DFMA R14, R14, -UR4, R16 ;  /* 0x800000040e0e7c2b */ /* 0x002fe20008000010 */
[----:B------:R-:W-:Y:S01]  /*0260*/  UMOV UR4, 0xa4741b81 ;  /* 0xa4741b8100047882 */ /* 0x000fe20000000000 */
[----:B------:R-:W-:-:S06]  /*0270*/  UMOV UR5, 0x3e5ae904 ;  /* 0x3e5ae90400057882 */ /* 0x000fcc0000000000 */
[C---:B------:R-:W-:Y:S01]  /*0280*/  DFMA R18, R14.reuse, UR4, R18 ;  /* 0x000000040e127c2b */ /* 0x040fe20008000012 */
[----:B------:R-:W-:Y:S01]  /*0290*/  UMOV UR4, 0x15ff7e07 ;  /* 0x15ff7e0700047882 */ /* 0x000fe20000000000 */
[----:B------:R-:W-:Y:S01]  /*02a0*/  UMOV UR5, 0x3ec71de7 ;  /* 0x3ec71de700057882 */ /* 0x000fe20000000000 */
[----:B0-----:R-:W0:Y:S05]  /*02b0*/  F2F.F64.F32 R16, R6 ;  /* 0x0000000600107310 */ /* 0x001e2a0000201800 */
[----:B------:R-:W-:Y:S01]  /*02c0*/  DFMA R18, R14, R18, UR4 ;  /* 0x000000040e127e2b */ /* 0x000fe20008000012 */
[----:B------:R-:W-:Y:S01]  /*02d0*/  UMOV UR4, 0x6b0ac45a ;  /* 0x6b0ac45a00047882 */ /* 0x000fe20000000000 */
[----:B------:R-:W-:-:S06]  /*02e0*/  UMOV UR5, 0x3efa019a ;  /* 0x3efa019a00057882 */ /* 0x000fcc0000000000 */
[----:B------:R-:W-:Y:S01]  /*02f0*/  DFMA R18, R14, R18, UR4 ;  /* 0x000000040e127e2b */ /* 0x000fe20008000012 */
[----:B------:R-:W-:Y:S01]  /*0300*/  UMOV UR4, 0x17eed94f ;  /* 0x17eed94f00047882 */ /* 0x000fe20000000000 */
[----:B------:R-:W-:Y:S01]  /*0310*/  UMOV UR5, 0x3f2a01a0 ;  /* 0x3f2a01a000057882 */ /* 0x000fe20000000000 */
[----:B0-----:R-:W-:-:S05]  /*0320*/  DADD R20, -R16, 1 ;  /* 0x3ff0000010147429 */ /* 0x001fca0000000100 */
[----:B------:R-:W-:Y:S01]  /*0330*/  DFMA R18, R14, R18, UR4 ;  /* 0x000000040e127e2b */ /* 0x000fe20008000012 */
[----:B------:R-:W-:Y:S01]  /*0340*/  UMOV UR4, 0x17f2a71b ;  /* 0x17f2a71b00047882 */ /* 0x000fe20000000000 */
[----:B------:R-:W-:-:S06]  /*0350*/  UMOV UR5, 0x3f56c16c ;  /* 0x3f56c16c00057882 */ /* 0x000fcc0000000000 */
        /* <DEDUP_REMOVED lines=12> */
[----:B------:R-:W-:-:S08]  /*0420*/  DFMA R18, R14, R18, UR4 ;  /* 0x000000040e127e2b */ /* 0x000fd00008000012 */
[----:B------:R-:W-:-:S08]  /*0430*/  DMUL R18, R14, R18 ;  /* 0x000000120e127228 */ /* 0x000fd00000000000 */
[----:B------:R-:W-:Y:S01]  /*0440*/  DFMA R18, R14, R18, R14 ;  /* 0x000000120e12722b */ /* 0x000fe2000000000e */
[----:B------:R-:W-:-:S07]  /*0450*/  IMAD.MOV.U32 R14, RZ, RZ, RZ ;  /* 0x000000ffff0e7224 */ /* 0x000fce00078e00ff */
[----:B------:R-:W-:-:S08]  /*0460*/  DFMA R18, -R18, R16, R20 ;  /* 0x000000101212722b */ /* 0x000fd00000000114 */
[----:B------:R-:W-:-:S06]  /*0470*/  DADD R18, -R18, 2 ;  /* 0x4000000012127429 */ /* 0x000fcc0000000100 */
[----:B------:R-:W0:Y:S02]  /*0480*/  MUFU.RCP64H R15, R19 ;  /* 0x00000013000f7308 */ /* 0x000e240000001800 */
[----:B0-----:R-:W-:-:S08]  /*0490*/  DFMA R16, -R18, R14, 1 ;  /* 0x3ff000001210742b */ /* 0x001fd0000000010e */
[----:B------:R-:W-:-:S08]  /*04a0*/  DFMA R16, R16, R16, R16 ;  /* 0x000000101010722b */ /* 0x000fd00000000010 */
[----:B------:R-:W-:Y:S01]  /*04b0*/  DFMA R16, R14, R16, R14 ;  /* 0x000000100e10722b */ /* 0x000fe2000000000e */
[----:B------:R-:W-:Y:S01]  /*04c0*/  MOV R14, 0x0 ;  /* 0x00000000000e7802 */ /* 0x000fe20000000f00 */
[----:B------:R-:W-:-:S06]  /*04d0*/  IMAD.MOV.U32 R15, RZ, RZ, 0x40000000 ;  /* 0x40000000ff0f7424 */ /* 0x000fcc00078e00ff */
[----:B------:R-:W-:-:S10]  /*04e0*/  DFMA R16, R16, -R14, 1 ;  /* 0x3ff000001010742b */ /* 0x000fd4000000080e */
[----:B------:R-:W-:Y:S02]  /*04f0*/  FSEL R11, R17, 1.875, !P1 ;  /* 0x3ff00000110b7808 */ /* 0x000fe40004800000 */
[----:B------:R-:W-:Y:S02]  /*0500*/  FSEL R6, R16, RZ, !P1 ;  /* 0x000000ff10067208 */ /* 0x000fe40004800000 */
[----:B------:R-:W-:Y:S01]  /*0510*/  LOP3.LUT R7, R11, 0x80000000, R7, 0xb8, !PT ;  /* 0x800000000b077812 */ /* 0x000fe200078eb807 */
[----:B------:R-:W-:Y:S06]  /*0520*/  BRA `(.L_x_690) ;  /* 0x00000000008c7947 */ /* 0x000fec0003800000 */
.L_x_689:
[----:B------:R-:W-:Y:S01]  /*0530*/  DMUL R10, R6, R6 ;  /* 0x00000006060a7228 */ /* 0x000fe20000000000 */
[----:B------:R-:W-:Y:S01]  /*0540*/  MOV R14, 0x420afc3d ;  /* 0x420afc3d000e7802 */ /* 0x000fe20000000f00 */
[----:B------:R-:W-:Y:S01]  /*0550*/  IMAD.MOV.U32 R15, RZ, RZ, 0x3f14359f ;  /* 0x3f14359fff0f7424 */ /* 0x000fe200078e00ff */
[----:B------:R-:W-:Y:S01]  /*0560*/  UMOV UR4, 0xe2f5e964 ;  /* 0xe2f5e96400047882 */ /* 0x000fe20000000000 */
[----:B------:R-:W-:-:S04]  /*0570*/  UMOV UR5, 0x3ef0bc46 ;  /* 0x3ef0bc4600057882 */ /* 0x000fc80000000000 */
[----:B------:R-:W-:Y:S01]  /*0580*/  DFMA R14, R10, -UR4, R14 ;  /* 0x800000040a0e7c2b */ /* 0x000fe2000800000e */
[----:B------:R-:W-:Y:S01]  /*0590*/  UMOV UR4, 0x728c5d84 ;  /* 0x728c5d8400047882 */ /* 0x000fe20000000000 */
[----:B------:R-:W-:-:S06]  /*05a0*/  UMOV UR5, 0x3f2df9f0 ;  /* 0x3f2df9f000057882 */ /* 0x000fcc0000000000 */
[----:B------:R-:W-:Y:S01]  /*05b0*/  DFMA R14, R10, R14, -UR4 ;  /* 0x800000040a0e7e2b */ /* 0x000fe2000800000e */
[----:B------:R-:W-:Y:S01]  /*05c0*/  UMOV UR4, 0xcec4f033 ;  /* 0xcec4f03300047882 */ /* 0x000fe20000000000 */
[----:B------:R-:W-:-:S06]  /*05d0*/  UMOV UR5, 0x3f4337d1 ;  /* 0x3f4337d100057882 */ /* 0x000fcc0000000000 */
[----:B------:R-:W-:Y:S01]  /*05e0*/  DFMA R14, R10, R14, UR4 ;  /* 0x000000040a0e7e2b */ /* 0x000fe2000800000e */
        /* <DEDUP_REMOVED lines=20> */
[----:B------:R-:W-:-:S08]  /*0730*/  DFMA R14, R10, R14, -UR4 ;  /* 0x800000040a0e7e2b */ /* 0x000fd0000800000e */
[----:B------:R-:W-:-:S08]  /*0740*/  DFMA R14, R10, R14, RZ ;  /* 0x0000000e0a0e722b */ /* 0x000fd000000000ff */
[----:B------:R-:W-:-:S11]  /*0750*/  DFMA R6, R6, R14, R6 ;  /* 0x0000000e0606722b */ /* 0x000fd60000000006 */
.L_x_690:
[----:B------:R-:W-:Y:S05]  /*0760*/  BSYNC.RECONVERGENT B0 ;  /* 0x0000000000007941 */ /* 0x000fea0003800200 */
.L_x_688:
[----:B---3--:R-:W-:-:S05]  /*0770*/  IMAD.WIDE R10, R13, 0x8, R4 ;  /* 0x000000080d0a7825 */ /* 0x008fca00078e0204 */
[----:B------:R1:W-:Y:S01]  /*0780*/  STG.E.64 desc[UR6][R10.64], R6 ;  /* 0x000000060a007986 */ /* 0x0003e2000c101b06 */
[----:B------:R-:W-:Y:S05]  /*0790*/  @!P0 BRA `(.L_x_691) ;  /* 0xfffffff800508947 */ /* 0x000fea000383ffff */
[----:B------:R-:W-:Y:S05]  /*07a0*/  EXIT ;  /* 0x000000000000794d */ /* 0x000fea0003800000 */
.L_x_692:
        /* <DEDUP_REMOVED lines=13> */
.L_x_1384:


//--------------------- .text._Z8_tanh_32iPfS_    --------------------------
	.section	.text._Z8_tanh_32iPfS_,"ax",@progbits
	.align	128
        .global         _Z8_tanh_32iPfS_
        .type           _Z8_tanh_32iPfS_,@function
        .size           _Z8_tanh_32iPfS_,(.L_x_1385 - _Z8_tanh_32iPfS_)
        .other          _Z8_tanh_32iPfS_,@"STO_CUDA_ENTRY STV_DEFAULT"
_Z8_tanh_32iPfS_:
.text._Z8_tanh_32iPfS_:
        /* <DEDUP_REMOVED lines=10> */
[----:B------:R-:W-:Y:S01]  /*00a0*/  MOV R9, R0 ;  /* 0x0000000000097202 */ /* 0x000fe20000000f00 */
[----:B------:R-:W2:Y:S05]  /*00b0*/  LDCU.64 UR6, c[0x0][0x358] ;  /* 0x00006b00ff0677ac */ /* 0x000eaa0008000a00 */
[----:B------:R-:W3:Y:S01]  /*00c0*/  LDC.64 R4, c[0x0][0x390] ;  /* 0x0000e400ff047b82 */ /* 0x000ee20000000a00 */
[----:B-1----:R-:W-:-:S07]  /*00d0*/  IMAD R8, R7, UR4, RZ ;  /* 0x0000000407087c24 */ /* 0x002fce000f8e02ff */
.L_x_693:
[----:B0-----:R-:W-:-:S05]  /*00e0*/  IMAD.WIDE R6, R9, 0x4, R2 ;  /* 0x0000000409067825 */ /* 0x001fca00078e0202 */
[----:B--2---:R-:W2:Y:S01]  /*00f0*/  LDG.E R10, desc[UR6][R6.64] ;  /* 0x00000006060a7981 */ /* 0x004ea2000c1e1900 */
[----:B------:R-:W-:Y:S01]  /*0100*/  HFMA2 R14, -RZ, RZ, 1.125, -9232 ;  /* 0x3c80f082ff0e7431 */ /* 0x000fe200000001ff */
[----:B------:R-:W-:Y:S01]  /*0110*/  MOV R12, 0x3f800000 ;  /* 0x3f800000000c7802 */ /* 0x000fe20000000f00 */
[C---:B--2---:R-:W-:Y:S01]  /*0120*/  FMUL R0, |R10|.reuse, 2.8853900432586669922 ;  /* 0x4038aa3b0a007820 */ /* 0x044fe20000400200 */
[C---:B------:R-:W-:Y:S01]  /*0130*/  FMUL R13, R10.reuse, R10 ;  /* 0x0000000a0a0d7220 */ /* 0x040fe20000400000 */
[C---:B------:R-:W-:Y:S02]  /*0140*/  FSETP.GE.AND P1, PT, |R10|.reuse, 0.60000002384185791016, PT ;  /* 0x3f19999a0a00780b */ /* 0x040fe40003f26200 */
[----:B------:R-:W-:Y:S01]  /*0150*/  FSETP.GE.AND P0, PT, |R10|, 9.010913848876953125, PT ;  /* 0x41102cb40a00780b */ /* 0x000fe20003f06200 */
[C---:B------:R-:W-:Y:S01]  /*0160*/  FFMA R14, R13.reuse, R14, -0.052303962409496307373 ;  /* 0xbd563cae0d0e7423 */ /* 0x040fe2000000000e */
[----:B------:R-:W0:Y:S03]  /*0170*/  MUFU.EX2 R0, R0 ;  /* 0x0000000000007308 */ /* 0x000e260000000800 */
[----:B------:R-:W-:Y:S01]  /*0180*/  FFMA R14, R13, R14, 0.1331529766321182251 ;  /* 0x3e0859410d0e7423 */ /* 0x000fe2000000000e */
[----:B0-----:R-:W-:-:S03]  /*0190*/  FADD R11, R0, 1 ;  /* 0x3f800000000b7421 */ /* 0x001fc60000000000 */
[----:B------:R-:W-:-:S04]  /*01a0*/  FFMA R0, R13, R14, -0.33332768082618713379 ;  /* 0xbeaaa9ed0d007423 */ /* 0x000fc8000000000e */
[----:B------:R-:W-:Y:S01]  /*01b0*/  FFMA R13, R13, R0, RZ ;  /* 0x000000000d0d7223 */ /* 0x000fe200000000ff */
[----:B------:R-:W0:Y:S02]  /*01c0*/  MUFU.RCP R11, R11 ;  /* 0x0000000b000b7308 */ /* 0x000e240000001000 */
[----:B0-----:R-:W-:-:S05]  /*01d0*/  FFMA R12, R11, -2, R12 ;  /* 0xc00000000b0c7823 */ /* 0x001fca000000000c */
[----:B------:R-:W-:-:S04]  /*01e0*/  FSEL R7, R12, 1, !P0 ;  /* 0x3f8000000c077808 */ /* 0x000fc80004000000 */
[----:B------:R-:W-:Y:S01]  /*01f0*/  LOP3.LUT R11, R7, 0x80000000, R10, 0xb8, !PT ;  /* 0x80000000070b7812 */ /* 0x000fe200078eb80a */
[----:B---3--:R-:W-:-:S04]  /*0200*/  IMAD.WIDE R6, R9, 0x4, R4 ;  /* 0x0000000409067825 */ /* 0x008fc800078e0204 */
[----:B------:R-:W-:Y:S01]  /*0210*/  @!P1 FFMA R11, R10, R13, R10 ;  /* 0x0000000d0a0b9223 */ /* 0x000fe2000000000a */
[----:B------:R-:W-:-:S04]  /*0220*/  IADD3 R9, PT, PT, R8, R9, RZ ;  /* 0x0000000908097210 */ /* 0x000fc80007ffe0ff */
[----:B------:R1:W-:Y:S01]  /*0230*/  STG.E desc[UR6][R6.64], R11 ;  /* 0x0000000b06007986 */ /* 0x0003e2000c101906 */
[----:B------:R-:W-:-:S13]  /*0240*/  ISETP.GE.AND P0, PT, R9, UR5, PT ;  /* 0x0000000509007c0c */ /* 0x000fda000bf06270 */
[----:B-1----:R-:W-:Y:S05]  /*0250*/  @!P0 BRA `(.L_x_693) ;  /* 0xfffffffc00a08947 */ /* 0x002fea000383ffff */
[----:B------:R-:W-:Y:S05]  /*0260*/  EXIT ;  /* 0x000000000000794d */ /* 0x000fea0003800000 */
.L_x_694:
        /* <DEDUP_REMOVED lines=9> */
.L_x_1385:


//--------------------- .text._Z7_tan_64iPdS_     --------------------------
	.section	.text._Z7_tan_64iPdS_,"ax",@progbits
	.align	128
        .global         _Z7_tan_64iPdS_
        .type           _Z7_tan_64iPdS_,@function
        .size           _Z7_tan_64iPdS_,(.L_x_1025 - _Z7_tan_64iPdS_)
        .other          _Z7_tan_64iPdS_,@"STO_CUDA_ENTRY STV_DEFAULT"
_Z7_tan_64iPdS_:
.text._Z7_tan_64iPdS_:
[----:B------:R-:W0:Y:S01]  /*0000*/  LDC R1, c[0x0][0x37c] ;  /* 0x0000df00ff017b82 */ /* 0x000e220000000800 */
[----:B------:R-:W1:Y:S07]  /*0010*/  S2R R23, SR_TID.X ;  /* 0x0000000000177919 */ /* 0x000e6e0000002100 */
[----:B------:R-:W1:Y:S01]  /*0020*/  S2UR UR4, SR_CTAID.X ;  /* 0x00000000000479c3 */ /* 0x000e620000002500 */
[----:B------:R-:W2:Y:S01]  /*0030*/  LDCU UR5, c[0x0][0x380] ;  /* 0x00007000ff0577ac */ /* 0x000ea20008000800 */
[----:B0-----:R-:W-:-:S06]  /*0040*/  VIADD R1, R1, 0xffffffd8 ;  /* 0xffffffd801017836 */ /* 0x001fcc0000000000 */
[----:B------:R-:W1:Y:S02]  /*0050*/  LDC R14, c[0x0][0x360] ;  /* 0x0000d800ff0e7b82 */ /* 0x000e640000000800 */
[----:B-1----:R-:W-:-:S05]  /*0060*/  IMAD R23, R14, UR4, R23 ;  /* 0x000000040e177c24 */ /* 0x002fca000f8e0217 */
[----:B--2---:R-:W-:-:S13]  /*0070*/  ISETP.GE.AND P0, PT, R23, UR5, PT ;  /* 0x0000000517007c0c */ /* 0x004fda000bf06270 */
[----:B------:R-:W-:Y:S05]  /*0080*/  @P0 EXIT ;  /* 0x000000000000094d */ /* 0x000fea0003800000 */
[----:B------:R-:W0:Y:S01]  /*0090*/  LDC.64 R4, c[0x0][0x388] ;  /* 0x0000e200ff047b82 */ /* 0x000e220000000a00 */
[----:B------:R-:W1:Y:S01]  /*00a0*/  LDCU UR4, c[0x0][0x370] ;  /* 0x00006e00ff0477ac */ /* 0x000e620008000800 */
[----:B------:R-:W2:Y:S06]  /*00b0*/  LDCU.64 UR6, c[0x0][0x358] ;  /* 0x00006b00ff0677ac */ /* 0x000eac0008000a00 */
[----:B------:R-:W3:Y:S01]  /*00c0*/  LDC.64 R2, c[0x0][0x390] ;  /* 0x0000e400ff027b82 */ /* 0x000ee20000000a00 */
[----:B------:R-:W4:Y:S01]  /*00d0*/  LDCU UR8, c[0x0][0x380] ;  /* 0x00007000ff0877ac */ /* 0x000f220008000800 */
[----:B-1----:R-:W-:-:S07]  /*00e0*/  IMAD R14, R14, UR4, RZ ;  /* 0x000000040e0e7c24 */ /* 0x002fce000f8e02ff */
.L_x_701:
[----:B01----:R-:W-:-:S06]  /*00f0*/  IMAD.WIDE R6, R23, 0x8, R4 ;  /* 0x0000000817067825 */ /* 0x003fcc00078e0204 */
[----:B--2---:R-:W2:Y:S01]  /*0100*/  LDG.E.64 R6, desc[UR6][R6.64] ;  /* 0x0000000606067981 */ /* 0x004ea2000c1e1b00 */
[--C-:B------:R-:W-:Y:S01]  /*0110*/  IMAD.MOV.U32 R21, RZ, RZ, R23.reuse ;  /* 0x000000ffff157224 */ /* 0x100fe200078e0017 */
[----:B------:R-:W-:Y:S01]  /*0120*/  BSSY.RECONVERGENT B1, `(.L_x_695) ;  /* 0x000001e000017945 */ /* 0x000fe20003800200 */
[----:B------:R-:W-:-:S05]  /*0130*/  IMAD.IADD R23, R14, 0x1, R23 ;  /* 0x000000010e177824 */ /* 0x000fca00078e0217 */
[----:B----4-:R-:W-:Y:S01]  /*0140*/  ISETP.GE.AND P2, PT, R23, UR8, PT ;  /* 0x0000000817007c0c */ /* 0x010fe2000bf46270 */
[----:B--2---:R-:W-:-:S14]  /*0150*/  DSETP.NEU.AND P1, PT, |R6|, +INF , PT ;  /* 0x7ff000000600742a */ /* 0x004fdc0003f2d200 */
[----:B------:R-:W-:Y:S01]  /*0160*/  @!P1 DMUL R8, RZ, R6 ;  /* 0x00000006ff089228 */ /* 0x000fe20000000000 */
[----:B------:R-:W-:Y:S01]  /*0170*/  @!P1 PLOP3.LUT P0, PT, PT, PT, PT, 0x80, 0x8 ;  /* 0x000000000008981c */ /* 0x000fe20003f0f070 */
[----:B------:R-:W-:-:S12]  /*0180*/  @!P1 BRA `(.L_x_696) ;  /* 0x00000000005c9947 */ /* 0x000fd80003800000 */
[----:B------:R-:W-:Y:S01]  /*0190*/  UMOV UR4, 0x6dc9c883 ;  /* 0x6dc9c88300047882 */ /* 0x000fe20000000000 */
[----:B------:R-:W-:Y:S01]  /*01a0*/  UMOV UR5, 0x3fe45f30 ;  /* 0x3fe45f3000057882 */ /* 0x000fe20000000000 */
[C---:B------:R-:W-:Y:S01]  /*01b0*/  DSETP.GE.AND P0, PT, |R6|.reuse, 2.14748364800000000000e+09, PT ;  /* 0x41e000000600742a */ /* 0x040fe20003f06200 */
[----:B------:R-:W-:Y:S01]  /*01c0*/  BSSY.RECONVERGENT B0, `(.L_x_697) ;  /* 0x0000011000007945 */ /* 0x000fe20003800200 */
[----:B------:R-:W-:Y:S01]  /*01d0*/  DMUL R10, R6, UR4 ;  /* 0x00000004060a7c28 */ /* 0x000fe20008000000 */
[----:B------:R-:W-:Y:S01]  /*01e0*/  UMOV UR4, 0x54442d18 ;  /* 0x54442d1800047882 */ /* 0x000fe20000000000 */
[----:B------:R-:W-:-:S08]  /*01f0*/  UMOV UR5, 0x3ff921fb ;  /* 0x3ff921fb00057882 */ /* 0x000fd00000000000 */
[----:B------:R-:W0:Y:S08]  /*0200*/  F2I.F64 R10, R10 ;  /* 0x0000000a000a7311 */ /* 0x000e300000301100 */
[----:B0-----:R-:W0:Y:S02]  /*0210*/  I2F.F64 R8, R10 ;  /* 0x0000000a00087312 */ /* 0x001e240000201c00 */
[----:B0-----:R-:W-:Y:S01]  /*0220*/  DFMA R12, R8, -UR4, R6 ;  /* 0x80000004080c7c2b */ /* 0x001fe20008000006 */
[----:B------:R-:W-:Y:S01]  /*0230*/  UMOV UR4, 0x33145c00 ;  /* 0x33145c0000047882 */ /* 0x000fe20000000000 */
[----:B------:R-:W-:-:S06]  /*0240*/  UMOV UR5, 0x3c91a626 ;  /* 0x3c91a62600057882 */ /* 0x000fcc0000000000 */
[----:B------:R-:W-:Y:S01]  /*0250*/  DFMA R12, R8, -UR4, R12 ;  /* 0x80000004080c7c2b */ /* 0x000fe2000800000c */
[----:B------:R-:W-:Y:S01]  /*0260*/  UMOV UR4, 0x252049c0 ;  /* 0x252049c000047882 */ /* 0x000fe20000000000 */
[----:B------:R-:W-:-:S06]  /*0270*/  UMOV UR5, 0x397b839a ;  /* 0x397b839a00057882 */ /* 0x000fcc0000000000 */
[----:B------:R-:W-:Y:S01]  /*0280*/  DFMA R8, R8, -UR4, R12 ;  /* 0x8000000408087c2b */ /* 0x000fe2000800000c */
[----:B------:R-:W-:Y:S10]  /*0290*/  @!P0 BRA `(.L_x_698) ;  /* 0x00000000000c8947 */ /* 0x000ff40003800000 */
[----:B------:R-:W-:-:S07]  /*02a0*/  MOV R16, 0x2c0 ;  /* 0x000002c000107802 */ /* 0x000fce0000000f00 */
[----:B---3--:R-:W-:Y:S05]  /*02b0*/  CALL.REL.NOINC `($_Z7_tan_64iPdS_$__internal_trig_reduction_slowpathd) ;  /* 0x0000000400147944 */ /* 0x008fea0003c00000 */
[----:B------:R-:W-:-:S07]  /*02c0*/  IMAD.MOV.U32 R10, RZ, RZ, R0 ;  /* 0x000000ffff0a7224 */ /* 0x000fce00078e0000 */
.L_x_698:
[----:B------:R-:W-:Y:S05]  /*02d0*/  BSYNC.RECONVERGENT B0 ;  /* 0x0000000000007941 */ /* 0x000fea0003800200 */
.L_x_697:
[----:B------:R-:W-:-:S04]  /*02e0*/  LOP3.LUT R10, R10, 0x1, RZ, 0xc0, !PT ;  /* 0x000000010a0a7812 */ /* 0x000fc800078ec0ff */
[----:B------:R-:W-:-:S13]  /*02f0*/  ISETP.NE.U32.AND P0, PT, R10, 0x1, PT ;  /* 0x000000010a00780c */ /* 0x000fda0003f05070 */
.L_x_696:
[----:B------:R-:W-:Y:S05]  /*0300*/  BSYNC.RECONVERGENT B1 ;  /* 0x0000000000017941 */ /* 0x000fea0003800200 */
.L_x_695:
[----:B------:R-:W-:Y:S01]  /*0310*/  DMUL R6, R8, R8 ;  /* 0x0000000808067228 */ /* 0x000fe20000000000 */
[----:B------:R-:W-:Y:S01]  /*0320*/  IMAD.MOV.U32 R10, RZ, RZ, 0x5b27ebb1 ;  /* 0x5b27ebb1ff0a7424 */ /* 0x000fe200078e00ff */
[----:B------:R-:W-:Y:S01]  /*0330*/  UMOV UR4, 0x2799bcb9 ;  /* 0x2799bcb900047882 */ /* 0x000fe20000000000 */
[----:B------:R-:W-:Y:S01]  /*0340*/  IMAD.MOV.U32 R11, RZ, RZ, 0x3ef9757c ;  /* 0x3ef9757cff0b7424 */ /* 0x000fe200078e00ff */
[----:B------:R-:W-:Y:S01]  /*0350*/  UMOV UR5, 0x3ee48dac ;  /* 0x3ee48dac00057882 */ /* 0x000fe20000000000 */
[----:B------:R-:W-:Y:S04]  /*0360*/  BSSY.RECONVERGENT B0, `(.L_x_699) ;  /* 0x0000036000007945 */ /* 0x000fe80003800200 */
[----:B------:R-:W-:Y:S01]  /*0370*/  DFMA R10, R6, UR4, -R10 ;  /* 0x00000004060a7c2b */ /* 0x000fe2000800080a */
        /* <DEDUP_REMOVED lines=41> */
[----:B------:R-:W-:Y:S10]  /*0610*/  @P0 BRA `(.L_x_700) ;  /* 0x0000000000280947 */ /* 0x000ff40003800000 */
[----:B------:R-:W0:Y:S01]  /*0620*/  MUFU.RCP64H R13, R7 ;  /* 0x00000007000d7308 */ /* 0x000e220000001800 */
[----:B------:R-:W-:-:S06]  /*0630*/  IMAD.MOV.U32 R12, RZ, RZ, RZ ;  /* 0x000000ffff0c7224 */ /* 0x000fcc00078e00ff */
[----:B0-----:R-:W-:-:S08]  /*0640*/  DFMA R10, -R6, R12, 1 ;  /* 0x3ff00000060a742b */ /* 0x001fd0000000010c */
[----:B------:R-:W-:Y:S02]  /*0650*/  DFMA R16, R10, R10, R10 ;  /* 0x0000000a0a10722b */ /* 0x000fe4000000000a */
[----:B------:R-:W-:-:S06]  /*0660*/  DADD R10, R6, -R8 ;  /* 0x00000000060a7229 */ /* 0x000fcc0000000808 */
[----:B------:R-:W-:Y:S02]  /*0670*/  DFMA R16, R12, R16, R12 ;  /* 0x000000100c10722b */ /* 0x000fe4000000000c */
[----:B------:R-:W-:-:S06]  /*0680*/  DFMA R10, R18, R8, -R10 ;  /* 0x00000008120a722b */ /* 0x000fcc000000080a */
[----:B------:R-:W-:-:S08]  /*0690*/  DFMA R8, R6, -R16, 1 ;  /* 0x3ff000000608742b */ /* 0x000fd00000000810 */
[----:B------:R-:W-:-:S08]  /*06a0*/  DFMA R8, R10, -R16, R8 ;  /* 0x800000100a08722b */ /* 0x000fd00000000008 */
[----:B------:R-:W-:-:S11]  /*06b0*/  DFMA R6, -R16, R8, -R16 ;  /* 0x000000081006722b */ /* 0x000fd60000000910 */
.L_x_700:
[----:B------:R-:W-:Y:S05]  /*06c0*/  BSYNC.RECONVERGENT B0 ;  /* 0x0000000000007941 */ /* 0x000fea0003800200 */
.L_x_699:
[----:B---3--:R-:W-:-:S05]  /*06d0*/  IMAD.WIDE R8, R21, 0x8, R2 ;  /* 0x0000000815087825 */ /* 0x008fca00078e0202 */
[----:B------:R1:W-:Y:S01]  /*06e0*/  STG.E.64 desc[UR6][R8.64], R6 ;  /* 0x0000000608007986 */ /* 0x0003e2000c101b06 */
[----:B------:R-:W-:Y:S05]  /*06f0*/  @!P2 BRA `(.L_x_701) ;  /* 0xfffffff8007ca947 */ /* 0x000fea000383ffff */
[----:B------:R-:W-:Y:S05]  /*0700*/  EXIT ;  /* 0x000000000000794d */ /* 0x000fea0003800000 */
        .type           $_Z7_tan_64iPdS_$__internal_trig_reduction_slowpathd,@function
        .size           $_Z7_tan_64iPdS_$__internal_trig_reduction_slowpathd,(.L_x_1025 - $_Z7_tan_64iPdS_$__internal_trig_reduction_slowpathd)
$_Z7_tan_64iPdS_$__internal_trig_reduction_slowpathd:
[--C-:B------:R-:W-:Y:S01]  /*0710*/  SHF.R.U32.HI R12, RZ, 0x14, R7.reuse ;  /* 0x00000014ff0c7819 */ /* 0x100fe20000011607 */
[----:B------:R-:W-:Y:S02]  /*0720*/  IMAD.MOV.U32 R8, RZ, RZ, R6 ;  /* 0x000000ffff087224 */ /* 0x000fe400078e0006 */
[----:B------:R-:W-:Y:S01]  /*0730*/  IMAD.MOV.U32 R9, RZ, RZ, R7 ;  /* 0x000000ffff097224 */ /* 0x000fe200078e0007 */
[----:B------:R-:W-:Y:S01]  /*0740*/  LOP3.LUT R10, R12, 0x7ff, RZ, 0xc0, !PT ;  /* 0x000007ff0c0a7812 */ /* 0x000fe200078ec0ff */
[----:B------:R-:W-:-:S03]  /*0750*/  IMAD.MOV.U32 R0, RZ, RZ, RZ ;  /* 0x000000ffff007224 */ /* 0x000fc600078e00ff */
[----:B------:R-:W-:-:S13]  /*0760*/  ISETP.NE.AND P0, PT, R10, 0x7ff, PT ;  /* 0x000007ff0a00780c */ /* 0x000fda0003f05270 */
[----:B------:R-:W-:Y:S05]  /*0770*/  @!P0 BRA `(.L_x_702) ;  /* 0x00000008004c8947 */ /* 0x000fea0003800000 */
[----:B------:R-:W-:Y:S01]  /*0780*/  VIADD R0, R10, 0xfffffc00 ;  /* 0xfffffc000a007836 */ /* 0x000fe20000000000 */
[----:B------:R-:W-:Y:S01]  /*0790*/  BSSY.RECONVERGENT B2, `(.L_x_703) ;  /* 0x0000030000027945 */ /* 0x000fe20003800200 */
[----:B------:R-:W-:Y:S01]  /*07a0*/  IMAD.MOV.U32 R17, RZ, RZ, R7 ;  /* 0x000000ffff117224 */ /* 0x000fe200078e0007 */
[----:B------:R-:W-:Y:S02]  /*07b0*/  CS2R R10, SRZ ;  /* 0x00000000000a7805 */ /* 0x000fe4000001ff00 */
[----:B------:R-:W-:Y:S02]  /*07c0*/  SHF.R.U32.HI R19, RZ, 0x6, R0 ;  /* 0x00000006ff137819 */ /* 0x000fe40000011600 */
[----:B------:R-:W-:Y:S02]  /*07d0*/  ISETP.GE.U32.AND P0, PT, R0, 0x80, PT ;  /* 0x000000800000780c */ /* 0x000fe40003f06070 */
[C---:B------:R-:W-:Y:S02]  /*07e0*/  IADD3 R0, PT, PT, -R19.reuse, 0x13, RZ ;  /* 0x0000001313007810 */ /* 0x040fe40007ffe1ff */
[----:B------:R-:W-:-:S02]  /*07f0*/  IADD3 R13, PT, PT, -R19, 0xf, RZ ;  /* 0x0000000f130d7810 */ /* 0x000fc40007ffe1ff */
[----:B------:R-:W-:-:S04]  /*0800*/  SEL R0, R0, 0x12, P0 ;  /* 0x0000001200007807 */ /* 0x000fc80000000000 */
[----:B------:R-:W-:-:S13]  /*0810*/  ISETP.GE.AND P0, PT, R13, R0, PT ;  /* 0x000000000d00720c */ /* 0x000fda0003f06270 */
[----:B------:R-:W-:Y:S05]  /*0820*/  @P0 BRA `(.L_x_704) ;  /* 0x0000000000980947 */ /* 0x000fea0003800000 */
[----:B------:R-:W0:Y:S01]  /*0830*/  LDC.64 R6, c[0x0][0x358] ;  /* 0x0000d600ff067b82 */ /* 0x000e220000000a00 */
[C---:B------:R-:W-:Y:S01]  /*0840*/  SHF.L.U64.HI R25, R8.reuse, 0xb, R9 ;  /* 0x0000000b08197819 */ /* 0x040fe20000010209 */
[----:B------:R-:W-:Y:S01]  /*0850*/  BSSY.RECONVERGENT B3, `(.L_x_705) ;  /* 0x0000022000037945 */ /* 0x000fe20003800200 */
[----:B------:R-:W-:Y:S01]  /*0860*/  IMAD.SHL.U32 R15, R8, 0x800, RZ ;  /* 0x00000800080f7824 */ /* 0x000fe200078e00ff */
[----:B------:R-:W-:Y:S01]  /*0870*/  IADD3 R18, PT, PT, RZ, -R19, -R0 ;  /* 0x80000013ff127210 */ /* 0x000fe20007ffe800 */
[----:B------:R-:W-:Y:S01]  /*0880*/  IMAD.MOV.U32 R20, RZ, RZ, RZ ;  /* 0x000000ffff147224 */ /* 0x000fe200078e00ff */
[----:B------:R-:W-:Y:S02]  /*0890*/  CS2R R10, SRZ ;  /* 0x00000000000a7805 */ /* 0x000fe4000001ff00 */
[----:B------:R-:W-:-:S07]  /*08a0*/  LOP3.LUT R25, R25, 0x80000000, RZ, 0xfc, !PT ;  /* 0x8000000019197812 */ /* 0x000fce00078efcff */
.L_x_706:
[----:B------:R-:W1:Y:S01]  /*08b0*/  LDC.64 R8, c[0x4][0x8] ;  /* 0x01000200ff087b82 */ /* 0x000e620000000a00 */
[----:B0-----:R-:W-:Y:S02]  /*08c0*/  R2UR UR4, R6 ;  /* 0x00000000060472ca */ /* 0x001fe400000e0000 */
[----:B------:R-:W-:Y:S01]  /*08d0*/  R2UR UR5, R7 ;  /* 0x00000000070572ca */ /* 0x000fe200000e0000 */
[----:B-1----:R-:W-:-:S12]  /*08e0*/  IMAD.WIDE R8, R13, 0x8, R8 ;  /* 0x000000080d087825 */ /* 0x002fd800078e0208 */
[----:B------:R-:W2:Y:S01]  /*08f0*/  LDG.E.64.CONSTANT R8, desc[UR4][R8.64] ;  /* 0x0000000408087981 */ /* 0x000ea2000c1e9b00 */
[----:B------:R-:W-:Y:S02]  /*0900*/  VIADD R18, R18, 0x1 ;  /* 0x0000000112127836 */ /* 0x000fe40000000000 */
[----:B------:R-:W-:Y:S02]  /*0910*/  VIADD R13, R13, 0x1 ;  /* 0x000000010d0d7836 */ /* 0x000fe40000000000 */
[----:B--2---:R-:W-:-:S04]  /*0920*/  IMAD.WIDE.U32 R10, P3, R8, R15, R10 ;  /* 0x0000000f080a7225 */ /* 0x004fc8000786000a */
[----:B------:R-:W-:Y:S02]  /*0930*/  IMAD R27, R8, R25, RZ ;  /* 0x00000019081b7224 */ /* 0x000fe400078e02ff */
[CC--:B------:R-:W-:Y:S02]  /*0940*/  IMAD R22, R9.reuse, R15.reuse, RZ ;  /* 0x0000000f09167224 */ /* 0x0c0fe400078e02ff */
[----:B------:R-:W-:Y:S01]  /*0950*/  IMAD.HI.U32 R29, R9, R15, RZ ;  /* 0x0000000f091d7227 */ /* 0x000fe200078e00ff */
[----:B------:R-:W-:-:S03]  /*0960*/  IADD3 R11, P0, PT, R27, R11, RZ ;  /* 0x0000000b1b0b7210 */ /* 0x000fc60007f1e0ff */
[----:B------:R-:W-:Y:S01]  /*0970*/  IMAD R27, R20, 0x8, R1 ;  /* 0x00000008141b7824 */ /* 0x000fe200078e0201 */
[----:B------:R-:W-:Y:S01]  /*0980*/  IADD3 R11, P1, PT, R22, R11, RZ ;  /* 0x0000000b160b7210 */ /* 0x000fe20007f3e0ff */
[----:B------:R-:W-:-:S04]  /*0990*/  IMAD.HI.U32 R22, R8, R25, RZ ;  /* 0x0000001908167227 */ /* 0x000fc800078e00ff */
[----:B------:R-:W-:Y:S01]  /*09a0*/  IMAD.X R8, RZ, RZ, R22, P3 ;  /* 0x000000ffff087224 */ /* 0x000fe200018e0616 */
[----:B------:R0:W-:Y:S01]  /*09b0*/  STL.64 [R27], R10 ;  /* 0x0000000a1b007387 */ /* 0x0001e20000100a00 */
[----:B------:R-:W-:-:S03]  /*09c0*/  IMAD.HI.U32 R22, R9, R25, RZ ;  /* 0x0000001909167227 */ /* 0x000fc600078e00ff */
[----:B------:R-:W-:Y:S01]  /*09d0*/  IADD3.X R8, P0, PT, R29, R8, RZ, P0, !PT ;  /* 0x000000081d087210 */ /* 0x000fe2000071e4ff */
[----:B------:R-:W-:Y:S02]  /*09e0*/  IMAD R9, R9, R25, RZ ;  /* 0x0000001909097224 */ /* 0x000fe400078e02ff */
[----:B------:R-:W-:-:S03]  /*09f0*/  VIADD R20, R20, 0x1 ;  /* 0x0000000114147836 */ /* 0x000fc60000000000 */
[----:B------:R-:W-:Y:S01]  /*0a00*/  IADD3.X R9, P1, PT, R9, R8, RZ, P1, !PT ;  /* 0x0000000809097210 */ /* 0x000fe20000f3e4ff */
[----:B------:R-:W-:Y:S01]  /*0a10*/  IMAD.X R8, RZ, RZ, R22, P0 ;  /* 0x000000ffff087224 */ /* 0x000fe200000e0616 */
[----:B------:R-:W-:-:S03]  /*0a20*/  ISETP.NE.AND P0, PT, R18, -0xf, PT ;  /* 0xfffffff11200780c */ /* 0x000fc60003f05270 */
[----:B------:R-:W-:Y:S02]  /*0a30*/  IMAD.X R8, RZ, RZ, R8, P1 ;  /* 0x000000ffff087224 */ /* 0x000fe400008e0608 */
[----:B0-----:R-:W-:Y:S02]  /*0a40*/  IMAD.MOV.U32 R10, RZ, RZ, R9 ;  /* 0x000000ffff0a7224 */ /* 0x001fe400078e0009 */
[----:B------:R-:W-:-:S06]  /*0a50*/  IMAD.MOV.U32 R11, RZ, RZ, R8 ;  /* 0x000000ffff0b7224 */ /* 0x000fcc00078e0008 */
[----:B------:R-:W-:Y:S05]  /*0a60*/  @P0 BRA `(.L_x_706) ;  /* 0xfffffffc00900947 */ /* 0x000fea000383ffff */
[----:B------:R-:W-:Y:S05]  /*0a70*/  BSYNC.RECONVERGENT B3 ;  /* 0x0000000000037941 */ /* 0x000fea0003800200 */
.L_x_705:
[----:B------:R-:W-:-:S07]  /*0a80*/  IMAD.MOV.U32 R13, RZ, RZ, R0 ;  /* 0x000000ffff0d7224 */ /* 0x000fce00078e0000 */
.L_x_704:
[----:B------:R-:W-:Y:S05]  /*0a90*/  BSYNC.RECONVERGENT B2 ;  /* 0x0000000000027941 */ /* 0x000fea0003800200 */
.L_x_703:
[----:B------:R-:W-:Y:S01]  /*0aa0*/  LOP3.LUT P0, R29, R12, 0x3f, RZ, 0xc0, !PT ;  /* 0x0000003f0c1d7812 */ /* 0x000fe2000780c0ff */
[----:B------:R-:W-:-:S04]  /*0ab0*/  IMAD.IADD R0, R19, 0x1, R13 ;  /* 0x0000000113007824 */ /* 0x000fc800078e020d */
[----:B------:R-:W-:-:S05]  /*0ac0*/  IMAD.U32 R20, R0, 0x8, R1 ;  /* 0x0000000800147824 */ /* 0x000fca00078e0001 */
[----:B------:R0:W-:Y:S04]  /*0ad0*/  STL.64 [R20+-0x78], R10 ;  /* 0xffff880a14007387 */ /* 0x0001e80000100a00 */
[----:B------:R-:W2:Y:S04]  /*0ae0*/  @P0 LDL.64 R18, [R1+0x8] ;  /* 0x0000080001120983 */ /* 0x000ea80000100a00 */
[----:B------:R-:W3:Y:S04]  /*0af0*/  LDL.64 R8, [R1+0x10] ;  /* 0x0000100001087983 */ /* 0x000ee80000100a00 */
[----:B------:R-:W4:Y:S01]  /*0b00*/  LDL.64 R6, [R1+0x18] ;  /* 0x0000180001067983 */ /* 0x000f220000100a00 */
[----:B------:R-:W-:Y:S01]  /*0b10*/  @P0 LOP3.LUT R0, R29, 0x3f, RZ, 0x3c, !PT ;  /* 0x0000003f1d000812 */ /* 0x000fe200078e3cff */
[----:B------:R-:W-:Y:S01]  /*0b20*/  BSSY.RECONVERGENT B2, `(.L_x_707) ;  /* 0x0000034000027945 */ /* 0x000fe20003800200 */
[----:B--2---:R-:W-:-:S02]  /*0b30*/  @P0 SHF.R.U64 R13, R18, 0x1, R19 ;  /* 0x00000001120d0819 */ /* 0x004fc40000001213 */
[----:B------:R-:W-:Y:S02]  /*0b40*/  @P0 SHF.R.U32.HI R15, RZ, 0x1, R19 ;  /* 0x00000001ff0f0819 */ /* 0x000fe40000011613 */
[CC--:B---3--:R-:W-:Y:S02]  /*0b50*/  @P0 SHF.L.U32 R19, R8.reuse, R29.reuse, RZ ;  /* 0x0000001d08130219 */ /* 0x0c8fe400000006ff */
[----:B0-----:R-:W-:Y:S02]  /*0b60*/  @P0 SHF.R.U64 R10, R13, R0, R15 ;  /* 0x000000000d0a0219 */ /* 0x001fe4000000120f */
[--C-:B------:R-:W-:Y:S02]  /*0b70*/  @P0 SHF.R.U32.HI R27, RZ, 0x1, R9.reuse ;  /* 0x00000001ff1b0819 */ /* 0x100fe40000011609 */
[C-C-:B------:R-:W-:Y:S02]  /*0b80*/  @P0 SHF.R.U64 R25, R8.reuse, 0x1, R9.reuse ;  /* 0x0000000108190819 */ /* 0x140fe40000001209 */
[----:B------:R-:W-:-:S02]  /*0b90*/  @P0 SHF.L.U64.HI R12, R8, R29, R9 ;  /* 0x0000001d080c0219 */ /* 0x000fc40000010209 */
[----:B------:R-:W-:Y:S02]  /*0ba0*/  @P0 SHF.R.U32.HI R11, RZ, R0, R15 ;  /* 0x00000000ff0b0219 */ /* 0x000fe4000001160f */
[----:B------:R-:W-:Y:S02]  /*0bb0*/  @P0 LOP3.LUT R8, R19, R10, RZ, 0xfc, !PT ;  /* 0x0000000a13080212 */ /* 0x000fe400078efcff */
[----:B----4-:R-:W-:Y:S02]  /*0bc0*/  @P0 SHF.L.U32 R13, R6, R29, RZ ;  /* 0x0000001d060d0219 */ /* 0x010fe400000006ff */
[----:B------:R-:W-:Y:S01]  /*0bd0*/  @P0 SHF.R.U64 R18, R25, R0, R27 ;  /* 0x0000000019120219 */ /* 0x000fe2000000121b */
[----:B------:R-:W-:Y:S01]  /*0be0*/  IMAD.SHL.U32 R10, R8, 0x4, RZ ;  /* 0x00000004080a7824 */ /* 0x000fe200078e00ff */
[----:B------:R-:W-:Y:S02]  /*0bf0*/  @P0 LOP3.LUT R9, R12, R11, RZ, 0xfc, !PT ;  /* 0x0000000b0c090212 */ /* 0x000fe400078efcff */
[----:B------:R-:W-:-:S02]  /*0c00*/  @P0 SHF.L.U64.HI R29, R6, R29, R7 ;  /* 0x0000001d061d0219 */ /* 0x000fc40000010207 */
[----:B------:R-:W-:Y:S02]  /*0c10*/  @P0 SHF.R.U32.HI R0, RZ, R0, R27 ;  /* 0x00000000ff000219 */ /* 0x000fe4000001161b */
[----:B------:R-:W-:Y:S02]  /*0c20*/  @P0 LOP3.LUT R6, R13, R18, RZ, 0xfc, !PT ;  /* 0x000000120d060212 */ /* 0x000fe400078efcff */
[----:B------:R-:W-:Y:S02]  /*0c30*/  SHF.L.U64.HI R11, R8, 0x2, R9 ;  /* 0x00000002080b7819 */ /* 0x000fe40000010209 */
[----:B------:R-:W-:Y:S02]  /*0c40*/  @P0 LOP3.LUT R7, R29, R0, RZ, 0xfc, !PT ;  /* 0x000000001d070212 */ /* 0x000fe400078efcff */
[----:B------:R-:W-:Y:S02]  /*0c50*/  SHF.L.W.U32.HI R9, R9, 0x2, R6 ;  /* 0x0000000209097819 */ /* 0x000fe40000010e06 */
[----:B------:R-:W-:-:S02]  /*0c60*/  IADD3 RZ, P0, PT, RZ, -R10, RZ ;  /* 0x8000000affff7210 */ /* 0x000fc40007f1e0ff */
[----:B------:R-:W-:Y:S02]  /*0c70*/  LOP3.LUT R0, RZ, R11, RZ, 0x33, !PT ;  /* 0x0000000bff007212 */ /* 0x000fe400078e33ff */
[----:B------:R-:W-:Y:S02]  /*0c80*/  SHF.L.W.U32.HI R6, R6, 0x2, R7 ;  /* 0x0000000206067819 */ /* 0x000fe40000010e07 */
[----:B------:R-:W-:Y:S02]  /*0c90*/  LOP3.LUT R8, RZ, R9, RZ, 0x33, !PT ;  /* 0x00000009ff087212 */ /* 0x000fe400078e33ff */
[----:B------:R-:W-:Y:S02]  /*0ca0*/  IADD3.X R12, P0, PT, RZ, R0, RZ, P0, !PT ;  /* 0x00000000ff0c7210 */ /* 0x000fe4000071e4ff */
[----:B------:R-:W-:Y:S02]  /*0cb0*/  LOP3.LUT R0, RZ, R6, RZ, 0x33, !PT ;  /* 0x00000006ff007212 */ /* 0x000fe400078e33ff */
[----:B------:R-:W-:-:S02]  /*0cc0*/  IADD3.X R8, P1, PT, RZ, R8, RZ, P0, !PT ;  /* 0x00000008ff087210 */ /* 0x000fc4000073e4ff */
[----:B------:R-:W-:-:S03]  /*0cd0*/  ISETP.GT.U32.AND P3, PT, R9, -0x1, PT ;  /* 0xffffffff0900780c */ /* 0x000fc60003f64070 */
[----:B------:R-:W-:Y:S01]  /*0ce0*/  IMAD.X R13, RZ, RZ, R0, P1 ;  /* 0x000000ffff0d7224 */ /* 0x000fe200008e0600 */
[----:B------:R-:W-:-:S04]  /*0cf0*/  ISETP.GT.AND.EX P0, PT, R6, -0x1, PT, P3 ;  /* 0xffffffff0600780c */ /* 0x000fc80003f04330 */
[----:B------:R-:W-:Y:S02]  /*0d00*/  SEL R0, R6, R13, P0 ;  /* 0x0000000d06007207 */ /* 0x000fe40000000000 */
[----:B------:R-:W-:Y:S02]  /*0d10*/  SEL R9, R9, R8, P0 ;  /* 0x0000000809097207 */ /* 0x000fe40000000000 */
[----:B------:R-:W-:Y:S02]  /*0d20*/  ISETP.NE.U32.AND P1, PT, R0, RZ, PT ;  /* 0x000000ff0000720c */ /* 0x000fe40003f25070 */
[----:B------:R-:W-:Y:S02]  /*0d30*/  SEL R11, R11, R12, P0 ;  /* 0x0000000c0b0b7207 */ /* 0x000fe40000000000 */
[----:B------:R-:W-:Y:S01]  /*0d40*/  SEL R13, R9, R0, !P1 ;  /* 0x00000000090d7207 */ /* 0x000fe20004800000 */
[----:B------:R-:W-:-:S05]  /*0d50*/  @!P0 IMAD.MOV R10, RZ, RZ, -R10 ;  /* 0x000000ffff0a8224 */ /* 0x000fca00078e0a0a */
[----:B------:R-:W0:Y:S02]  /*0d60*/  FLO.U32 R13, R13 ;  /* 0x0000000d000d7300 */ /* 0x000e2400000e0000 */
[C---:B0-----:R-:W-:Y:S02]  /*0d70*/  IADD3 R15, PT, PT, -R13.reuse, 0x1f, RZ ;  /* 0x0000001f0d0f7810 */ /* 0x041fe40007ffe1ff */
[----:B------:R-:W-:-:S03]  /*0d80*/  IADD3 R8, PT, PT, -R13, 0x3f, RZ ;  /* 0x0000003f0d087810 */ /* 0x000fc60007ffe1ff */
[----:B------:R-:W-:-:S05]  /*0d90*/  @P1 IMAD.MOV R8, RZ, RZ, R15 ;  /* 0x000000ffff081224 */ /* 0x000fca00078e020f */
[----:B------:R-:W-:-:S13]  /*0da0*/  ISETP.NE.AND P1, PT, R8, RZ, PT ;  /* 0x000000ff0800720c */ /* 0x000fda0003f25270 */
[----:B------:R-:W-:Y:S05]  /*0db0*/  @!P1 BRA `(.L_x_708) ;  /* 0x0000000000289947 */ /* 0x000fea0003800000 */
[--C-:B------:R-:W-:Y:S02]  /*0dc0*/  SHF.R.U64 R12, R10, 0x1, R11.reuse ;  /* 0x000000010a0c7819 */ /* 0x100fe4000000120b */
[C---:B------:R-:W-:Y:S02]  /*0dd0*/  LOP3.LUT R10, R8.reuse, 0x3f, RZ, 0xc0, !PT ;  /* 0x0000003f080a7812 */ /* 0x040fe400078ec0ff */
[----:B------:R-:W-:Y:S02]  /*0de0*/  SHF.R.U32.HI R18, RZ, 0x1, R11 ;  /* 0x00000001ff127819 */ /* 0x000fe4000001160b */
[----:B------:R-:W-:Y:S02]  /*0df0*/  LOP3.LUT R11, R8, 0x3f, RZ, 0xc, !PT ;  /* 0x0000003f080b7812 */ /* 0x000fe400078e0cff */
[CC--:B------:R-:W-:Y:S02]  /*0e00*/  SHF.L.U64.HI R13, R9.reuse, R10.reuse, R0 ;  /* 0x0000000a090d7219 */ /* 0x0c0fe40000010200 */
[----:B------:R-:W-:-:S02]  /*0e10*/  SHF.L.U32 R10, R9, R10, RZ ;  /* 0x0000000a090a7219 */ /* 0x000fc400000006ff */
[-CC-:B------:R-:W-:Y:S02]  /*0e20*/  SHF.R.U64 R9, R12, R11.reuse, R18.reuse ;  /* 0x0000000b0c097219 */ /* 0x180fe40000001212 */
[----:B------:R-:W-:Y:S02]  /*0e30*/  SHF.R.U32.HI R0, RZ, R11, R18 ;  /* 0x0000000bff007219 */ /* 0x000fe40000011612 */
[----:B------:R-:W-:Y:S02]  /*0e40*/  LOP3.LUT R9, R10, R9, RZ, 0xfc, !PT ;  /* 0x000000090a097212 */ /* 0x000fe400078efcff */
[----:B------:R-:W-:-:S07]  /*0e50*/  LOP3.LUT R0, R13, R0, RZ, 0xfc, !PT ;  /* 0x000000000d007212 */ /* 0x000fce00078efcff */
.L_x_708:
[----:B------:R-:W-:Y:S05]  /*0e60*/  BSYNC.RECONVERGENT B2 ;  /* 0x0000000000027941 */ /* 0x000fea0003800200 */
.L_x_707:
[----:B------:R-:W-:-:S04]  /*0e70*/  IMAD.WIDE.U32 R12, R9, 0x2168c235, RZ ;  /* 0x2168c235090c7825 */ /* 0x000fc800078e00ff */
[----:B------:R-:W-:Y:S01]  /*0e80*/  IMAD.MOV.U32 R10, RZ, RZ, R13 ;  /* 0x000000ffff0a7224 */ /* 0x000fe200078e000d */
[----:B------:R-:W-:Y:S01]  /*0e90*/  IADD3 RZ, P1, PT, R12, R12, RZ ;  /* 0x0000000c0cff7210 */ /* 0x000fe20007f3e0ff */
[----:B------:R-:W-:Y:S02]  /*0ea0*/  IMAD.MOV.U32 R11, RZ, RZ, RZ ;  /* 0x000000ffff0b7224 */ /* 0x000fe400078e00ff */
[----:B------:R-:W-:Y:S02]  /*0eb0*/  IMAD R13, R0, -0x36f0255e, RZ ;  /* 0xc90fdaa2000d7824 */ /* 0x000fe400078e02ff */
[----:B------:R-:W-:-:S04]  /*0ec0*/  IMAD.WIDE.U32 R10, R9, -0x36f0255e, R10 ;  /* 0xc90fdaa2090a7825 */ /* 0x000fc800078e000a */
[----:B------:R-:W-:-:S04]  /*0ed0*/  IMAD.HI.U32 R9, R0, -0x36f0255e, RZ ;  /* 0xc90fdaa200097827 */ /* 0x000fc800078e00ff */
[----:B------:R-:W-:-:S04]  /*0ee0*/  IMAD.WIDE.U32 R10, P3, R0, 0x2168c235, R10 ;  /* 0x2168c235000a7825 */ /* 0x000fc8000786000a */
[----:B------:R-:W-:Y:S01]  /*0ef0*/  IMAD.X R0, RZ, RZ, R9, P3 ;  /* 0x000000ffff007224 */ /* 0x000fe200018e0609 */
[----:B------:R-:W-:Y:S02]  /*0f00*/  IADD3 R9, P3, PT, R13, R11, RZ ;  /* 0x0000000b0d097210 */ /* 0x000fe40007f7e0ff */
[----:B------:R-:W-:Y:S02]  /*0f10*/  IADD3.X RZ, P1, PT, R10, R10, RZ, P1, !PT ;  /* 0x0000000a0aff7210 */ /* 0x000fe40000f3e4ff */
[C---:B------:R-:W-:Y:S01]  /*0f20*/  ISETP.GT.U32.AND P4, PT, R9.reuse, RZ, PT ;  /* 0x000000ff0900720c */ /* 0x040fe20003f84070 */
[----:B------:R-:W-:Y:S01]  /*0f30*/  IMAD.X R0, RZ, RZ, R0, P3 ;  /* 0x000000ffff007224 */ /* 0x000fe200018e0600 */
[----:B------:R-:W-:-:S04]  /*0f40*/  IADD3.X R10, P3, PT, R9, R9, RZ, P1, !PT ;  /* 0x00000009090a7210 */ /* 0x000fc80000f7e4ff */
[C---:B------:R-:W-:Y:S01]  /*0f50*/  ISETP.GT.AND.EX P1, PT, R0.reuse, RZ, PT, P4 ;  /* 0x000000ff0000720c */ /* 0x040fe20003f24340 */
[----:B------:R-:W-:-:S03]  /*0f60*/  IMAD.X R11, R0, 0x1, R0, P3 ;  /* 0x00000001000b7824 */ /* 0x000fc600018e0600 */
[----:B------:R-:W-:Y:S02]  /*0f70*/  SEL R10, R10, R9, P1 ;  /* 0x000000090a0a7207 */ /* 0x000fe40000800000 */
[----:B------:R-:W-:Y:S02]  /*0f80*/  SEL R9, R11, R0, P1 ;  /* 0x000000000b097207 */ /* 0x000fe40000800000 */
[----:B------:R-:W-:Y:S02]  /*0f90*/  IADD3 R0, P3, PT, R10, 0x1, RZ ;  /* 0x000000010a007810 */ /* 0x000fe40007f7e0ff */
[----:B------:R-:W-:Y:S02]  /*0fa0*/  SEL R11, RZ, 0xffffffff, !P1 ;  /* 0xffffffffff0b7807 */ /* 0x000fe40004800000 */
[----:B------:R-:W-:Y:S01]  /*0fb0*/  LOP3.LUT P1, R17, R17, 0x80000000, RZ, 0xc0, !PT ;  /* 0x8000000011117812 */ /* 0x000fe2000782c0ff */
[----:B------:R-:W-:Y:S02]  /*0fc0*/  IMAD.X R9, RZ, RZ, R9, P3 ;  /* 0x000000ffff097224 */ /* 0x000fe400018e0609 */
[----:B------:R-:W-:Y:S01]  /*0fd0*/  IMAD.IADD R10, R11, 0x1, -R8 ;  /* 0x000000010b0a7824 */ /* 0x000fe200078e0a08 */
[----:B------:R-:W-:-:S02]  /*0fe0*/  SHF.R.U32.HI R11, RZ, 0x1e, R7 ;  /* 0x0000001eff0b7819 */ /* 0x000fc40000011607 */
[----:B------:R-:W-:Y:S01]  /*0ff0*/  SHF.R.U64 R0, R0, 0xa, R9 ;  /* 0x0000000a00007819 */ /* 0x000fe20000001209 */
[----:B------:R-:W-:Y:S01]  /*1000*/  IMAD.SHL.U32 R7, R10, 0x100000, RZ ;  /* 0x001000000a077824 */ /* 0x000fe200078e00ff */
[----:B------:R-:W-:Y:S02]  /*1010*/  @!P0 LOP3.LUT R17, R17, 0x80000000, RZ, 0x3c, !PT ;  /* 0x8000000011118812 */ /* 0x000fe400078e3cff */
[----:B------:R-:W-:-:S04]  /*1020*/  IADD3 R0, P3, PT, R0, 0x1, RZ ;  /* 0x0000000100007810 */ /* 0x000fc80007f7e0ff */
[----:B------:R-:W-:-:S04]  /*1030*/  LEA.HI.X R9, R9, RZ, RZ, 0x16, P3 ;  /* 0x000000ff09097211 */ /* 0x000fc800018fb4ff */
[--C-:B------:R-:W-:Y:S02]  /*1040*/  SHF.R.U64 R8, R0, 0x1, R9.reuse ;  /* 0x0000000100087819 */ /* 0x100fe40000001209 */
[----:B------:R-:W-:Y:S02]  /*1050*/  SHF.R.U32.HI R10, RZ, 0x1, R9 ;  /* 0x00000001ff0a7819 */ /* 0x000fe40000011609 */
[----:B------:R-:W-:Y:S02]  /*1060*/  IADD3 R8, P3, P4, RZ, RZ, R8 ;  /* 0x000000ffff087210 */ /* 0x000fe40007c7e008 */
[----:B------:R-:W-:Y:S02]  /*1070*/  LEA.HI R0, R6, R11, RZ, 0x1 ;  /* 0x0000000b06007211 */ /* 0x000fe400078f08ff */
[----:B------:R-:W-:-:S03]  /*1080*/  IADD3.X R6, PT, PT, R7, 0x3fe00000, R10, P3, P4 ;  /* 0x3fe0000007067810 */ /* 0x000fc60001fe840a */
[----:B------:R-:W-:Y:S01]  /*1090*/  @P1 IMAD.MOV R0, RZ, RZ, -R0 ;  /* 0x000000ffff001224 */ /* 0x000fe200078e0a00 */
[----:B------:R-:W-:-:S07]  /*10a0*/  LOP3.LUT R9, R6, R17, RZ, 0xfc, !PT ;  /* 0x0000001106097212 */ /* 0x000fce00078efcff */
.L_x_702:
[----:B------:R-:W-:-:S04]  /*10b0*/  IMAD.MOV.U32 R17, RZ, RZ, 0x0 ;  /* 0x00000000ff117424 */ /* 0x000fc800078e00ff */
[----:B------:R-:W-:Y:S05]  /*10c0*/  RET.REL.NODEC R16 `(_Z7_tan_64iPdS_) ;  /* 0xffffffec10cc7950 */ /* 0x000fea0003c3ffff */
.L_x_709:
        /* <DEDUP_REMOVED lines=11> */
.L_x_1025:


//--------------------- .text._Z7_tan_32iPfS_     --------------------------
	.section	.text._Z7_tan_32iPfS_,"ax",@progbits
	.align	128
        .global         _Z7_tan_32iPfS_
        .type           _Z7_tan_32iPfS_,@function
        .size           _Z7_tan_32iPfS_,(.L_x_1387 - _Z7_tan_32iPfS_)
        .other          _Z7_tan_32iPfS_,@"STO_CUDA_ENTRY STV_DEFAULT"
_Z7_tan_32iPfS_:
.text._Z7_tan_32iPfS_:
        /* <DEDUP_REMOVED lines=8> */
[----:B------:R-:W0:Y:S01]  /*0080*/  LDCU UR4, c[0x0][0x370] ;  /* 0x00006e00ff0477ac */ /* 0x000e220008000800 */
[----:B------:R-:W1:Y:S01]  /*0090*/  LDCU.64 UR6, c[0x0][0x358] ;  /* 0x00006b00ff0677ac */ /* 0x000e620008000a00 */
[----:B0-----:R-:W-:-:S07]  /*00a0*/  IMAD R3, R3, UR4, RZ ;  /* 0x0000000403037c24 */ /* 0x001fce000f8e02ff */
.L_x_715:
[----:B------:R-:W0:Y:S02]  /*00b0*/  LDC.64 R4, c[0x0][0x388] ;  /* 0x0000e200ff047b82 */ /* 0x000e240000000a00 */
[----:B0-----:R-:W-:-:S06]  /*00c0*/  IMAD.WIDE R4, R0, 0x4, R4 ;  /* 0x0000000400047825 */ /* 0x001fcc00078e0204 */
[----:B-1----:R-:W2:Y:S01]  /*00d0*/  LDG.E R4, desc[UR6][R4.64] ;  /* 0x0000000604047981 */ /* 0x002ea2000c1e1900 */
[----:B------:R-:W-:Y:S01]  /*00e0*/  BSSY.RECONVERGENT B0, `(.L_x_710) ;  /* 0x0000069000007945 */ /* 0x000fe20003800200 */
[C---:B--2---:R-:W-:Y:S01]  /*00f0*/  FMUL R6, R4.reuse, 0.63661974668502807617 ;  /* 0x3f22f98304067820 */ /* 0x044fe20000400000 */
[----:B------:R-:W-:-:S03]  /*0100*/  FSETP.GE.AND P0, PT, |R4|, 105615, PT ;  /* 0x47ce47800400780b */ /* 0x000fc60003f06200 */
[----:B------:R-:W0:Y:S02]  /*0110*/  F2I.NTZ R15, R6 ;  /* 0x00000006000f7305 */ /* 0x000e240000203100 */
[----:B0-----:R-:W-:-:S05]  /*0120*/  I2FP.F32.S32 R7, R15 ;  /* 0x0000000f00077245 */ /* 0x001fca0000201400 */
[----:B------:R-:W-:-:S04]  /*0130*/  FFMA R8, R7, -1.5707962512969970703, R4 ;  /* 0xbfc90fda07087823 */ /* 0x000fc80000000004 */
[----:B------:R-:W-:-:S04]  /*0140*/  FFMA R8, R7, -7.5497894158615963534e-08, R8 ;  /* 0xb3a2216807087823 */ /* 0x000fc80000000008 */
[----:B------:R-:W-:Y:S01]  /*0150*/  FFMA R8, R7, -5.3903029534742383927e-15, R8 ;  /* 0xa7c234c507087823 */ /* 0x000fe20000000008 */
[----:B------:R-:W-:Y:S06]  /*0160*/  @!P0 BRA `(.L_x_711) ;  /* 0x0000000400808947 */ /* 0x000fec0003800000 */
[----:B------:R-:W-:-:S13]  /*0170*/  FSETP.NEU.AND P0, PT, |R4|, +INF , PT ;  /* 0x7f8000000400780b */ /* 0x000fda0003f0d200 */
[----:B------:R-:W-:Y:S01]  /*0180*/  @!P0 FMUL R8, RZ, R4 ;  /* 0x00000004ff088220 */ /* 0x000fe20000400000 */
[----:B------:R-:W-:Y:S01]  /*0190*/  @!P0 IMAD.MOV.U32 R15, RZ, RZ, RZ ;  /* 0x000000ffff0f8224 */ /* 0x000fe200078e00ff */
[----:B------:R-:W-:Y:S06]  /*01a0*/  @!P0 BRA `(.L_x_711) ;  /* 0x0000000400708947 */ /* 0x000fec0003800000 */
[----:B------:R-:W-:Y:S01]  /*01b0*/  IMAD.SHL.U32 R6, R4, 0x100, RZ ;  /* 0x0000010004067824 */ /* 0x000fe200078e00ff */
[----:B------:R-:W0:Y:S01]  /*01c0*/  LDCU.64 UR8, c[0x4][URZ] ;  /* 0x01000000ff0877ac */ /* 0x000e220008000a00 */
[----:B------:R-:W-:Y:S02]  /*01d0*/  IMAD.MOV.U32 R5, RZ, RZ, RZ ;  /* 0x000000ffff057224 */ /* 0x000fe400078e00ff */
[----:B------:R-:W-:Y:S01]  /*01e0*/  IMAD.MOV.U32 R16, RZ, RZ, RZ ;  /* 0x000000ffff107224 */ /* 0x000fe200078e00ff */
[----:B------:R-:W-:Y:S01]  /*01f0*/  LOP3.LUT R15, R6, 0x80000000, RZ, 0xfc, !PT ;  /* 0x80000000060f7812 */ /* 0x000fe200078efcff */
[----:B------:R-:W-:Y:S01]  /*0200*/  UMOV UR5, URZ ;  /* 0x000000ff00057c82 */ /* 0x000fe20008000000 */
[----:B------:R-:W-:-:S05]  /*0210*/  UMOV UR4, URZ ;  /* 0x000000ff00047c82 */ /* 0x000fca0008000000 */
.L_x_712:
[----:B0-----:R-:W-:Y:S01]  /*0220*/  MOV R8, UR8 ;  /* 0x0000000800087c02 */ /* 0x001fe20008000f00 */
[----:B------:R-:W-:-:S05]  /*0230*/  IMAD.U32 R9, RZ, RZ, UR9 ;  /* 0x00000009ff097e24 */ /* 0x000fca000f8e00ff */
[----:B------:R-:W2:Y:S01]  /*0240*/  LDG.E.CONSTANT R6, desc[UR6][R8.64] ;  /* 0x0000000608067981 */ /* 0x000ea2000c1e9900 */
[----:B------:R-:W-:Y:S01]  /*0250*/  UIADD3 UR4, UPT, UPT, UR4, 0x1, URZ ;  /* 0x0000000104047890 */ /* 0x000fe2000fffe0ff */
[C---:B------:R-:W-:Y:S01]  /*0260*/  ISETP.EQ.AND P0, PT, R16.reuse, RZ, PT ;  /* 0x000000ff1000720c */ /* 0x040fe20003f02270 */
[----:B------:R-:W-:Y:S01]  /*0270*/  UIADD3 UR8, UP1, UPT, UR8, 0x4, URZ ;  /* 0x0000000408087890 */ /* 0x000fe2000ff3e0ff */
[C---:B------:R-:W-:Y:S01]  /*0280*/  ISETP.EQ.AND P1, PT, R16.reuse, 0x4, PT ;  /* 0x000000041000780c */ /* 0x040fe20003f22270 */
[----:B------:R-:W-:Y:S01]  /*0290*/  UISETP.NE.AND UP0, UPT, UR4, 0x6, UPT ;  /* 0x000000060400788c */ /* 0x000fe2000bf05270 */
[C---:B------:R-:W-:Y:S01]  /*02a0*/  ISETP.EQ.AND P2, PT, R16.reuse, 0x8, PT ;  /* 0x000000081000780c */ /* 0x040fe20003f42270 */
[----:B------:R-:W-:Y:S01]  /*02b0*/  UIADD3.X UR9, UPT, UPT, URZ, UR9, URZ, UP1, !UPT ;  /* 0x00000009ff097290 */ /* 0x000fe20008ffe4ff */
[C---:B------:R-:W-:Y:S02]  /*02c0*/  ISETP.EQ.AND P3, PT, R16.reuse, 0xc, PT ;  /* 0x0000000c1000780c */ /* 0x040fe40003f62270 */
[----:B------:R-:W-:-:S02]  /*02d0*/  ISETP.EQ.AND P4, PT, R16, 0x10, PT ;  /* 0x000000101000780c */ /* 0x000fc40003f82270 */
[C---:B------:R-:W-:Y:S02]  /*02e0*/  ISETP.EQ.AND P5, PT, R16.reuse, 0x14, PT ;  /* 0x000000141000780c */ /* 0x040fe40003fa2270 */
[----:B------:R-:W-:Y:S01]  /*02f0*/  IADD3 R16, PT, PT, R16, 0x4, RZ ;  /* 0x0000000410107810 */ /* 0x000fe20007ffe0ff */
[----:B--2---:R-:W-:-:S03]  /*0300*/  IMAD.WIDE.U32 R6, R6, R15, RZ ;  /* 0x0000000f06067225 */ /* 0x004fc600078e00ff */
[----:B------:R-:W-:-:S04]  /*0310*/  IADD3 R6, P6, PT, R6, R5, RZ ;  /* 0x0000000506067210 */ /* 0x000fc80007fde0ff */
[----:B------:R-:W-:Y:S01]  /*0320*/  IADD3.X R5, PT, PT, R7, UR5, RZ, P6, !PT ;  /* 0x0000000507057c10 */ /* 0x000fe2000b7fe4ff */
[--C-:B------:R-:W-:Y:S01]  /*0330*/  @P0 IMAD.MOV.U32 R2, RZ, RZ, R6.reuse ;  /* 0x000000ffff020224 */ /* 0x100fe200078e0006 */
[----:B------:R-:W-:Y:S01]  /*0340*/  @P2 MOV R12, R6 ;  /* 0x00000006000c2202 */ /* 0x000fe20000000f00 */
[--C-:B------:R-:W-:Y:S02]  /*0350*/  @P1 IMAD.MOV.U32 R11, RZ, RZ, R6.reuse ;  /* 0x000000ffff0b1224 */ /* 0x100fe400078e0006 */
[--C-:B------:R-:W-:Y:S02]  /*0360*/  @P3 IMAD.MOV.U32 R13, RZ, RZ, R6.reuse ;  /* 0x000000ffff0d3224 */ /* 0x100fe400078e0006 */
[--C-:B------:R-:W-:Y:S02]  /*0370*/  @P4 IMAD.MOV.U32 R14, RZ, RZ, R6.reuse ;  /* 0x000000ffff0e4224 */ /* 0x100fe400078e0006 */
[----:B------:R-:W-:Y:S01]  /*0380*/  @P5 IMAD.MOV.U32 R10, RZ, RZ, R6 ;  /* 0x000000ffff0a5224 */ /* 0x000fe200078e0006 */
[----:B------:R-:W-:Y:S06]  /*0390*/  BRA.U UP0, `(.L_x_712) ;  /* 0xfffffffd00a07547 */ /* 0x000fec000b83ffff */
[----:B------:R-:W-:Y:S01]  /*03a0*/  SHF.R.U32.HI R6, RZ, 0x17, R4 ;  /* 0x00000017ff067819 */ /* 0x000fe20000011604 */
[----:B------:R-:W-:Y:S03]  /*03b0*/  BSSY.RECONVERGENT B1, `(.L_x_713) ;  /* 0x0000029000017945 */ /* 0x000fe60003800200 */
[C---:B------:R-:W-:Y:S02]  /*03c0*/  LOP3.LUT R7, R6.reuse, 0xe0, RZ, 0xc0, !PT ;  /* 0x000000e006077812 */ /* 0x040fe400078ec0ff */
[----:B------:R-:W-:-:S03]  /*03d0*/  LOP3.LUT P6, RZ, R6, 0x1f, RZ, 0xc0, !PT ;  /* 0x0000001f06ff7812 */ /* 0x000fc600078cc0ff */
[----:B------:R-:W-:-:S05]  /*03e0*/  VIADD R7, R7, 0xffffff80 ;  /* 0xffffff8007077836 */ /* 0x000fca0000000000 */
[----:B------:R-:W-:-:S05]  /*03f0*/  SHF.R.U32.HI R7, RZ, 0x5, R7 ;  /* 0x00000005ff077819 */ /* 0x000fca0000011607 */
[----:B------:R-:W-:-:S05]  /*0400*/  IMAD.U32 R9, R7, -0x4, RZ ;  /* 0xfffffffc07097824 */ /* 0x000fca00078e00ff */
[C---:B------:R-:W-:Y:S02]  /*0410*/  ISETP.EQ.AND P3, PT, R9.reuse, -0x18, PT ;  /* 0xffffffe80900780c */ /* 0x040fe40003f62270 */
[C---:B------:R-:W-:Y:S02]  /*0420*/  ISETP.EQ.AND P4, PT, R9.reuse, -0x14, PT ;  /* 0xffffffec0900780c */ /* 0x040fe40003f82270 */
[C---:B------:R-:W-:Y:S02]  /*0430*/  ISETP.EQ.AND P2, PT, R9.reuse, -0x10, PT ;  /* 0xfffffff00900780c */ /* 0x040fe40003f42270 */
[C---:B------:R-:W-:Y:S02]  /*0440*/  ISETP.EQ.AND P1, PT, R9.reuse, -0xc, PT ;  /* 0xfffffff40900780c */ /* 0x040fe40003f22270 */
[C---:B------:R-:W-:Y:S02]  /*0450*/  ISETP.EQ.AND P0, PT, R9.reuse, -0x8, PT ;  /* 0xfffffff80900780c */ /* 0x040fe40003f02270 */
[----:B------:R-:W-:-:S03]  /*0460*/  ISETP.EQ.AND P5, PT, R9, RZ, PT ;  /* 0x000000ff0900720c */ /* 0x000fc60003fa2270 */
[----:B------:R-:W-:Y:S01]  /*0470*/  @P3 IMAD.MOV.U32 R7, RZ, RZ, R2 ;  /* 0x000000ffff073224 */ /* 0x000fe200078e0002 */
[C---:B------:R-:W-:Y:S01]  /*0480*/  ISETP.EQ.AND P3, PT, R9.reuse, -0x4, PT ;  /* 0xfffffffc0900780c */ /* 0x040fe20003f62270 */
[----:B------:R-:W-:Y:S01]  /*0490*/  @P4 IMAD.MOV.U32 R7, RZ, RZ, R11 ;  /* 0x000000ffff074224 */ /* 0x000fe200078e000b */
[----:B------:R-:W-:Y:S01]  /*04a0*/  @P4 MOV R8, R2 ;  /* 0x0000000200084202 */ /* 0x000fe20000000f00 */
[----:B------:R-:W-:Y:S01]  /*04b0*/  @P2 IMAD.MOV.U32 R7, RZ, RZ, R12 ;  /* 0x000000ffff072224 */ /* 0x000fe200078e000c */
[----:B------:R-:W-:Y:S01]  /*04c0*/  ISETP.EQ.AND P4, PT, R9, 0x4, PT ;  /* 0x000000040900780c */ /* 0x000fe20003f82270 */
[----:B------:R-:W-:Y:S02]  /*04d0*/  @P1 IMAD.MOV.U32 R7, RZ, RZ, R13 ;  /* 0x000000ffff071224 */ /* 0x000fe400078e000d */
[----:B------:R-:W-:Y:S02]  /*04e0*/  @P0 IMAD.MOV.U32 R7, RZ, RZ, R14 ;  /* 0x000000ffff070224 */ /* 0x000fe400078e000e */
[----:B------:R-:W-:Y:S01]  /*04f0*/  @P2 IMAD.MOV.U32 R8, RZ, RZ, R11 ;  /* 0x000000ffff082224 */ /* 0x000fe200078e000b */
[----:B------:R-:W-:Y:S01]  /*0500*/  @P1 MOV R8, R12 ;  /* 0x0000000c00081202 */ /* 0x000fe20000000f00 */
[----:B------:R-:W-:-:S02]  /*0510*/  @P0 IMAD.MOV.U32 R8, RZ, RZ, R13 ;  /* 0x000000ffff080224 */ /* 0x000fc400078e000d */
[--C-:B------:R-:W-:Y:S01]  /*0520*/  @P3 IMAD.MOV.U32 R7, RZ, RZ, R10.reuse ;  /* 0x000000ffff073224 */ /* 0x100fe200078e000a */
[----:B------:R-:W-:Y:S01]  /*0530*/  @P3 MOV R8, R14 ;  /* 0x0000000e00083202 */ /* 0x000fe20000000f00 */
[----:B------:R-:W-:Y:S02]  /*0540*/  @P5 IMAD.MOV.U32 R7, RZ, RZ, R5 ;  /* 0x000000ffff075224 */ /* 0x000fe400078e0005 */
[----:B------:R-:W-:Y:S01]  /*0550*/  @P5 IMAD.MOV.U32 R8, RZ, RZ, R10 ;  /* 0x000000ffff085224 */ /* 0x000fe200078e000a */
[----:B------:R-:W-:Y:S01]  /*0560*/  @P4 MOV R8, R5 ;  /* 0x0000000500084202 */ /* 0x000fe20000000f00 */
[----:B------:R-:W-:Y:S01]  /*0570*/  IMAD.MOV.U32 R15, RZ, RZ, R7 ;  /* 0x000000ffff0f7224 */ /* 0x000fe200078e0007 */
[----:B------:R-:W-:Y:S06]  /*0580*/  @!P6 BRA `(.L_x_714) ;  /* 0x00000000002ce947 */ /* 0x000fec0003800000 */
[----:B------:R-:W-:Y:S01]  /*0590*/  @P2 IMAD.MOV.U32 R7, RZ, RZ, R2 ;  /* 0x000000ffff072224 */ /* 0x000fe200078e0002 */
[----:B------:R-:W-:Y:S01]  /*05a0*/  LOP3.LUT R6, R6, 0x1f, RZ, 0xc0, !PT ;  /* 0x0000001f06067812 */ /* 0x000fe200078ec0ff */
[----:B------:R-:W-:Y:S01]  /*05b0*/  @P1 IMAD.MOV.U32 R7, RZ, RZ, R11 ;  /* 0x000000ffff071224 */ /* 0x000fe200078e000b */
[----:B------:R-:W-:Y:S01]  /*05c0*/  @P0 MOV R7, R12 ;  /* 0x0000000c00070202 */ /* 0x000fe20000000f00 */
[----:B------:R-:W-:Y:S01]  /*05d0*/  @P3 IMAD.MOV.U32 R7, RZ, RZ, R13 ;  /* 0x000000ffff073224 */ /* 0x000fe200078e000d */
[----:B------:R-:W-:Y:S01]  /*05e0*/  ISETP.EQ.AND P0, PT, R9, 0x8, PT ;  /* 0x000000080900780c */ /* 0x000fe20003f02270 */
[----:B------:R-:W-:Y:S01]  /*05f0*/  @P5 IMAD.MOV.U32 R7, RZ, RZ, R14 ;  /* 0x000000ffff075224 */ /* 0x000fe200078e000e */
[----:B------:R-:W-:Y:S01]  /*0600*/  SHF.L.W.U32.HI R15, R8, R6, R15 ;  /* 0x00000006080f7219 */ /* 0x000fe20000010e0f */
[----:B------:R-:W-:-:S10]  /*0610*/  @P4 IMAD.MOV.U32 R7, RZ, RZ, R10 ;  /* 0x000000ffff074224 */ /* 0x000fd400078e000a */
[----:B------:R-:W-:-:S04]  /*0620*/  @P0 MOV R7, R5 ;  /* 0x0000000500070202 */ /* 0x000fc80000000f00 */
[----:B------:R-:W-:-:S07]  /*0630*/  SHF.L.W.U32.HI R8, R7, R6, R8 ;  /* 0x0000000607087219 */ /* 0x000fce0000010e08 */
.L_x_714:
[----:B------:R-:W-:Y:S05]  /*0640*/  BSYNC.RECONVERGENT B1 ;  /* 0x0000000000017941 */ /* 0x000fea0003800200 */
.L_x_713:
[C---:B------:R-:W-:Y:S01]  /*0650*/  SHF.L.W.U32.HI R5, R8.reuse, 0x2, R15 ;  /* 0x0000000208057819 */ /* 0x040fe20000010e0f */
[----:B------:R-:W-:Y:S01]  /*0660*/  IMAD.SHL.U32 R8, R8, 0x4, RZ ;  /* 0x0000000408087824 */ /* 0x000fe200078e00ff */
[----:B------:R-:W-:Y:S01]  /*0670*/  UMOV UR4, 0x54442d19 ;  /* 0x54442d1900047882 */ /* 0x000fe20000000000 */
[----:B------:R-:W-:Y:S01]  /*0680*/  UMOV UR5, 0x3bf921fb ;  /* 0x3bf921fb00057882 */ /* 0x000fe20000000000 */
[----:B------:R-:W-:Y:S02]  /*0690*/  SHF.R.S32.HI R6, RZ, 0x1f, R5 ;  /* 0x0000001fff067819 */ /* 0x000fe40000011405 */
[----:B------:R-:W-:Y:S02]  /*06a0*/  ISETP.GE.AND P0, PT, R4, RZ, PT ;  /* 0x000000ff0400720c */ /* 0x000fe40003f06270 */
[C---:B------:R-:W-:Y:S02]  /*06b0*/  LOP3.LUT R8, R6.reuse, R8, RZ, 0x3c, !PT ;  /* 0x0000000806087212 */ /* 0x040fe400078e3cff */
[----:B------:R-:W-:-:S02]  /*06c0*/  LOP3.LUT R9, R6, R5, RZ, 0x3c, !PT ;  /* 0x0000000506097212 */ /* 0x000fc400078e3cff */
[----:B------:R-:W-:Y:S02]  /*06d0*/  SHF.R.U32.HI R15, RZ, 0x1e, R15 ;  /* 0x0000001eff0f7819 */ /* 0x000fe4000001160f */
[----:B------:R-:W0:Y:S01]  /*06e0*/  I2F.F64.S64 R6, R8 ;  /* 0x0000000800067312 */ /* 0x000e220000301c00 */
[C---:B------:R-:W-:Y:S02]  /*06f0*/  LOP3.LUT R4, R5.reuse, R4, RZ, 0x3c, !PT ;  /* 0x0000000405047212 */ /* 0x040fe400078e3cff */
[----:B------:R-:W-:Y:S02]  /*0700*/  LEA.HI R15, R5, R15, RZ, 0x1 ;  /* 0x0000000f050f7211 */ /* 0x000fe400078f08ff */
[----:B------:R-:W-:-:S03]  /*0710*/  ISETP.GE.AND P1, PT, R4, RZ, PT ;  /* 0x000000ff0400720c */ /* 0x000fc60003f26270 */
[----:B------:R-:W-:-:S04]  /*0720*/  IMAD.MOV R4, RZ, RZ, -R15 ;  /* 0x000000ffff047224 */ /* 0x000fc800078e0a0f */
[----:B------:R-:W-:Y:S01]  /*0730*/  @!P0 IMAD.MOV.U32 R15, RZ, RZ, R4 ;  /* 0x000000ffff0f8224 */ /* 0x000fe200078e0004 */
[----:B0-----:R-:W-:-:S10]  /*0740*/  DMUL R6, R6, UR4 ;  /* 0x0000000406067c28 */ /* 0x001fd40008000000 */
[----:B------:R-:W0:Y:S02]  /*0750*/  F2F.F32.F64 R6, R6 ;  /* 0x0000000600067310 */ /* 0x000e240000301000 */
[----:B0-----:R-:W-:-:S07]  /*0760*/  FSEL R8, -R6, R6, !P1 ;  /* 0x0000000606087208 */ /* 0x001fce0004800100 */
.L_x_711:
[----:B------:R-:W-:Y:S05]  /*0770*/  BSYNC.RECONVERGENT B0 ;  /* 0x0000000000007941 */ /* 0x000fea0003800200 */
.L_x_710:
[----:B------:R-:W-:Y:S01]  /*0780*/  MOV R5, 0x3c190000 ;  /* 0x3c19000000057802 */ /* 0x000fe20000000f00 */
[C---:B------:R-:W-:Y:S01]  /*0790*/  FMUL R6, R8.reuse, R8 ;  /* 0x0000000808067220 */ /* 0x040fe20000400000 */
[----:B------:R-:W-:Y:S01]  /*07a0*/  FSETP.NEU.AND P0, PT, |R8|, 0.00049096695147454738617, PT ;  /* 0x3a00b43c0800780b */ /* 0x000fe20003f0d200 */
[----:B------:R-:W0:Y:S01]  /*07b0*/  LDCU UR4, c[0x0][0x380] ;  /* 0x00007000ff0477ac */ /* 0x000e220008000800 */
[----:B------:R-:W-:Y:S01]  /*07c0*/  LOP3.LUT R15, R15, 0x1, RZ, 0xc0, !PT ;  /* 0x000000010f0f7812 */ /* 0x000fe200078ec0ff */
[----:B------:R-:W-:-:S03]  /*07d0*/  FFMA R5, R6, R5, 0.003265380859375 ;  /* 0x3b56000006057423 */ /* 0x000fc60000000005 */
[----:B------:R-:W-:Y:S01]  /*07e0*/  ISETP.NE.U32.AND P1, PT, R15, 0x1, PT ;  /* 0x000000010f00780c */ /* 0x000fe20003f25070 */
[----:B------:R-:W-:-:S04]  /*07f0*/  FFMA R5, R6, R5, 0.0242919921875 ;  /* 0x3cc7000006057423 */ /* 0x000fc80000000005 */
[----:B------:R-:W-:-:S04]  /*0800*/  FFMA R5, R6, R5, 0.053466796875 ;  /* 0x3d5b000006057423 */ /* 0x000fc80000000005 */
[C---:B------:R-:W-:Y:S02]  /*0810*/  FFMA R7, R6.reuse, R5, 0.13337790966033935547 ;  /* 0x3e08943806077423 */ /* 0x040fe40000000005 */
[----:B------:R-:W1:Y:S02]  /*0820*/  LDC.64 R4, c[0x0][0x390] ;  /* 0x0000e400ff047b82 */ /* 0x000e640000000a00 */
[C---:B------:R-:W-:Y:S01]  /*0830*/  FFMA R7, R6.reuse, R7, 0.33333230018615722656 ;  /* 0x3eaaaa8806077423 */ /* 0x040fe20000000007 */
[----:B------:R-:W-:-:S04]  /*0840*/  FMUL R6, R6, R8 ;  /* 0x0000000806067220 */ /* 0x000fc80000400000 */
[----:B------:R-:W-:-:S06]  /*0850*/  @P0 FFMA R8, R7, R6, R8 ;  /* 0x0000000607080223 */ /* 0x000fcc0000000008 */
[----:B------:R-:W2:Y:S01]  /*0860*/  @!P1 MUFU.RCP R8, -R8 ;  /* 0x8000000800089308 */ /* 0x000ea20000001000 */
[----:B-1----:R-:W-:-:S04]  /*0870*/  IMAD.WIDE R4, R0, 0x4, R4 ;  /* 0x0000000400047825 */ /* 0x002fc800078e0204 */
[----:B------:R-:W-:Y:S01]  /*0880*/  IMAD.IADD R0, R3, 0x1, R0 ;  /* 0x0000000103007824 */ /* 0x000fe200078e0200 */
[----:B--2---:R2:W-:Y:S04]  /*0890*/  STG.E desc[UR6][R4.64], R8 ;  /* 0x0000000804007986 */ /* 0x0045e8000c101906 */
[----:B0-----:R-:W-:-:S13]  /*08a0*/  ISETP.GE.AND P0, PT, R0, UR4, PT ;  /* 0x0000000400007c0c */ /* 0x001fda000bf06270 */
[----:B--2---:R-:W-:Y:S05]  /*08b0*/  @!P0 BRA `(.L_x_715) ;  /* 0xfffffff400fc8947 */ /* 0x004fea000383ffff */
[----:B------:R-:W-:Y:S05]  /*08c0*/  EXIT ;  /* 0x000000000000794d */ /* 0x000fea0003800000 */
.L_x_716:
        /* <DEDUP_REMOVED lines=11> */
.L_x_1387:


//--------------------- .text._Z8_sqrt_64iPdS_    --------------------------
	.section	.text._Z8_sqrt_64iPdS_,"ax",@progbits
	.align	128
        .global         _Z8_sqrt_64iPdS_
        .type           _Z8_sqrt_64iPdS_,@function
        .size           _Z8_sqrt_64iPdS_,(.L_x_1026 - _Z8_sqrt_64iPdS_)
        .other          _Z8_sqrt_64iPdS_,@"STO_CUDA_ENTRY STV_DEFAULT"
_Z8_sqrt_64iPdS_:
.text._Z8_sqrt_64iPdS_:
        /* <DEDUP_REMOVED lines=14> */
.L_x_719:
[----:B0-----:R-:W-:-:S06]  /*00e0*/  IMAD.WIDE R10, R7, 0x8, R2 ;  /* 0x00000008070a7825 */ /* 0x001fcc00078e0202 */
[----:B--2---:R-:W2:Y:S01]  /*00f0*/  LDG.E.64 R10, desc[UR6][R10.64] ;  /* 0x000000060a0a7981 */ /* 0x004ea2000c1e1b00 */
[----:B------:R-:W-:Y:S01]  /*0100*/  IMAD.MOV.U32 R14, RZ, RZ, 0x0 ;  /* 0x00000000ff0e7424 */ /* 0x000fe200078e00ff */
[----:B------:R-:W-:Y:S01]  /*0110*/  MOV R15, 0x3fd80000 ;  /* 0x3fd80000000f7802 */ /* 0x000fe20000000f00 */
[----:B------:R-:W-:Y:S01]  /*0120*/  BSSY.RECONVERGENT B0, `(.L_x_717) ;  /* 0x0000014000007945 */ /* 0x000fe20003800200 */
[----:B-12---:R-:W0:Y:S01]  /*0130*/  MUFU.RSQ64H R9, R11 ;  /* 0x0000000b00097308 */ /* 0x006e220000001c00 */
[----:B------:R-:W-:-:S05]  /*0140*/  VIADD R8, R11, 0xfcb00000 ;  /* 0xfcb000000b087836 */ /* 0x000fca0000000000 */
[----:B------:R-:W-:Y:S01]  /*0150*/  ISETP.GE.U32.AND P1, PT, R8, 0x7ca00000, PT ;  /* 0x7ca000000800780c */ /* 0x000fe20003f26070 */
[----:B0-----:R-:W-:-:S08]  /*0160*/  DMUL R12, R8, R8 ;  /* 0x00000008080c7228 */ /* 0x001fd00000000000 */
[----:B------:R-:W-:-:S08]  /*0170*/  DFMA R12, R10, -R12, 1 ;  /* 0x3ff000000a0c742b */ /* 0x000fd0000000080c */
[----:B------:R-:W-:Y:S02]  /*0180*/  DFMA R14, R12, R14, 0.5 ;  /* 0x3fe000000c0e742b */ /* 0x000fe4000000000e */
[----:B------:R-:W-:-:S08]  /*0190*/  DMUL R12, R8, R12 ;  /* 0x0000000c080c7228 */ /* 0x000fd00000000000 */
[----:B------:R-:W-:Y:S01]  /*01a0*/  DFMA R22, R14, R12, R8 ;  /* 0x0000000c0e16722b */ /* 0x000fe20000000008 */
[--C-:B------:R-:W-:Y:S02]  /*01b0*/  IMAD.MOV.U32 R13, RZ, RZ, R7.reuse ;  /* 0x000000ffff0d7224 */ /* 0x100fe400078e0007 */
[----:B------:R-:W-:-:S05]  /*01c0*/  IMAD.IADD R7, R0, 0x1, R7 ;  /* 0x0000000100077824 */ /* 0x000fca00078e0207 */
[----:B------:R-:W-:Y:S01]  /*01d0*/  DMUL R14, R10, R22 ;  /* 0x000000160a0e7228 */ /* 0x000fe20000000000 */
[----:B----4-:R-:W-:Y:S01]  /*01e0*/  ISETP.GE.AND P0, PT, R7, UR5, PT ;  /* 0x0000000507007c0c */ /* 0x010fe2000bf06270 */
[----:B------:R-:W-:Y:S01]  /*01f0*/  IMAD.MOV.U32 R20, RZ, RZ, R22 ;  /* 0x000000ffff147224 */ /* 0x000fe200078e0016 */
[----:B------:R-:W-:-:S05]  /*0200*/  IADD3 R21, PT, PT, R23, -0x100000, RZ ;  /* 0xfff0000017157810 */ /* 0x000fca0007ffe0ff */
[----:B------:R-:W-:-:S08]  /*0210*/  DFMA R16, R14, -R14, R10 ;  /* 0x8000000e0e10722b */ /* 0x000fd0000000000a */
[----:B------:R-:W-:Y:S01]  /*0220*/  DFMA R18, R16, R20, R14 ;  /* 0x000000141012722b */ /* 0x000fe2000000000e */
[----:B------:R-:W-:Y:S10]  /*0230*/  @!P1 BRA `(.L_x_718) ;  /* 0x0000000000089947 */ /* 0x000ff40003800000 */
[----:B------:R-:W-:-:S07]  /*0240*/  MOV R6, 0x260 ;  /* 0x0000026000067802 */ /* 0x000fce0000000f00 */
[----:B---3--:R-:W-:Y:S05]  /*0250*/  CALL.REL.NOINC `($__internal_0_$__cuda_sm20_dsqrt_rn_f64_mediumpath_v1) ;  /* 0x0000000000147944 */ /* 0x008fea0003c00000 */
.L_x_718:
[----:B------:R-:W-:Y:S05]  /*0260*/  BSYNC.RECONVERGENT B0 ;  /* 0x0000000000007941 */ /* 0x000fea0003800200 */
.L_x_717:
[----:B---3--:R-:W-:-:S05]  /*0270*/  IMAD.WIDE R8, R13, 0x8, R4 ;  /* 0x000000080d087825 */ /* 0x008fca00078e0204 */
[----:B------:R1:W-:Y:S01]  /*0280*/  STG.E.64 desc[UR6][R8.64], R18 ;  /* 0x0000001208007986 */ /* 0x0003e2000c101b06 */
[----:B------:R-:W-:Y:S05]  /*0290*/  @!P0 BRA `(.L_x_719) ;  /* 0xfffffffc00908947 */ /* 0x000fea000383ffff */
[----:B------:R-:W-:Y:S05]  /*02a0*/  EXIT ;  /* 0x000000000000794d */ /* 0x000fea0003800000 */
        .weak           $__internal_0_$__cuda_sm20_dsqrt_rn_f64_mediumpath_v1
        .type           $__internal_0_$__cuda_sm20_dsqrt_rn_f64_mediumpath_v1,@function
        .size           $__internal_0_$__cuda_sm20_dsqrt_rn_f64_mediumpath_v1,(.L_x_1026 - $__internal_0_$__cuda_sm20_dsqrt_rn_f64_mediumpath_v1)
$__internal_0_$__cuda_sm20_dsqrt_rn_f64_mediumpath_v1:
[----:B------:R-:W-:Y:S01]  /*02b0*/  ISETP.GE.U32.AND P1, PT, R8, -0x3400000, PT ;  /* 0xfcc000000800780c */ /* 0x000fe20003f26070 */
[----:B------:R-:W-:Y:S01]  /*02c0*/  BSSY.RECONVERGENT B1, `(.L_x_720) ;  /* 0x0000028000017945 */ /* 0x000fe20003800200 */
[----:B------:R-:W-:Y:S01]  /*02d0*/  MOV R8, R10 ;  /* 0x0000000a00087202 */ /* 0x000fe20000000f00 */
[----:B------:R-:W-:Y:S01]  /*02e0*/  IMAD.MOV.U32 R9, RZ, RZ, R11 ;  /* 0x000000ffff097224 */ /* 0x000fe200078e000b */
[----:B------:R-:W-:Y:S01]  /*02f0*/  MOV R11, R17 ;  /* 0x00000011000b7202 */ /* 0x000fe20000000f00 */
[----:B------:R-:W-:Y:S02]  /*0300*/  IMAD.MOV.U32 R20, RZ, RZ, R22 ;  /* 0x000000ffff147224 */ /* 0x000fe400078e0016 */
[----:B------:R-:W-:-:S06]  /*0310*/  IMAD.MOV.U32 R10, RZ, RZ, R16 ;  /* 0x000000ffff0a7224 */ /* 0x000fcc00078e0010 */
[----:B------:R-:W-:Y:S05]  /*0320*/  @!P1 BRA `(.L_x_721) ;  /* 0x0000000000209947 */ /* 0x000fea0003800000 */
[----:B------:R-:W-:-:S10]  /*0330*/  DFMA.RM R10, R10, R20, R14 ;  /* 0x000000140a0a722b */ /* 0x000fd4000000400e */
[----:B------:R-:W-:-:S05]  /*0340*/  IADD3 R14, P1, PT, R10, 0x1, RZ ;  /* 0x000000010a0e7810 */ /* 0x000fca0007f3e0ff */
[----:B------:R-:W-:-:S06]  /*0350*/  IMAD.X R15, RZ, RZ, R11, P1 ;  /* 0x000000ffff0f7224 */ /* 0x000fcc00008e060b */
[----:B------:R-:W-:-:S08]  /*0360*/  DFMA.RP R8, -R10, R14, R8 ;  /* 0x0000000e0a08722b */ /* 0x000fd00000008108 */
[----:B------:R-:W-:-:S06]  /*0370*/  DSETP.GT.AND P1, PT, R8, RZ, PT ;  /* 0x000000ff0800722a */ /* 0x000fcc0003f24000 */
[----:B------:R-:W-:Y:S02]  /*0380*/  FSEL R10, R14, R10, P1 ;  /* 0x0000000a0e0a7208 */ /* 0x000fe40000800000 */
[----:B------:R-:W-:Y:S01]  /*0390*/  FSEL R11, R15, R11, P1 ;  /* 0x0000000b0f0b7208 */ /* 0x000fe20000800000 */
[----:B------:R-:W-:Y:S06]  /*03a0*/  BRA `(.L_x_722) ;  /* 0x0000000000647947 */ /* 0x000fec0003800000 */
.L_x_721:
[----:B------:R-:W-:-:S14]  /*03b0*/  DSETP.NE.AND P1, PT, R8, RZ, PT ;  /* 0x000000ff0800722a */ /* 0x000fdc0003f25000 */
[----:B------:R-:W-:Y:S05]  /*03c0*/  @!P1 BRA `(.L_x_723) ;  /* 0x0000000000589947 */ /* 0x000fea0003800000 */
[----:B------:R-:W-:-:S13]  /*03d0*/  ISETP.GE.AND P1, PT, R9, RZ, PT ;  /* 0x000000ff0900720c */ /* 0x000fda0003f26270 */
[----:B------:R-:W-:Y:S01]  /*03e0*/  @!P1 MOV R10, 0x0 ;  /* 0x00000000000a9802 */ /* 0x000fe20000000f00 */
[----:B------:R-:W-:Y:S01]  /*03f0*/  @!P1 IMAD.MOV.U32 R11, RZ, RZ, -0x80000 ;  /* 0xfff80000ff0b9424 */ /* 0x000fe200078e00ff */
[----:B------:R-:W-:Y:S06]  /*0400*/  @!P1 BRA `(.L_x_722) ;  /* 0x00000000004c9947 */ /* 0x000fec0003800000 */
[----:B------:R-:W-:-:S13]  /*0410*/  ISETP.GT.AND P1, PT, R9, 0x7fefffff, PT ;  /* 0x7fefffff0900780c */ /* 0x000fda0003f24270 */
[----:B------:R-:W-:Y:S05]  /*0420*/  @P1 BRA `(.L_x_723) ;  /* 0x0000000000401947 */ /* 0x000fea0003800000 */
[----:B------:R-:W-:Y:S01]  /*0430*/  DMUL R8, R8, 8.11296384146066816958e+31 ;  /* 0x4690000008087828 */ /* 0x000fe20000000000 */
[----:B------:R-:W-:Y:S01]  /*0440*/  MOV R10, RZ ;  /* 0x000000ff000a7202 */ /* 0x000fe20000000f00 */
[----:B------:R-:W-:Y:S01]  /*0450*/  IMAD.MOV.U32 R16, RZ, RZ, 0x0 ;  /* 0x00000000ff107424 */ /* 0x000fe200078e00ff */
[----:B------:R-:W-:-:S03]  /*0460*/  MOV R17, 0x3fd80000 ;  /* 0x3fd8000000117802 */ /* 0x000fc60000000f00 */
[----:B------:R-:W0:Y:S02]  /*0470*/  MUFU.RSQ64H R11, R9 ;  /* 0x00000009000b7308 */ /* 0x000e240000001c00 */
[----:B0-----:R-:W-:-:S08]  /*0480*/  DMUL R14, R10, R10 ;  /* 0x0000000a0a0e7228 */ /* 0x001fd00000000000 */
[----:B------:R-:W-:-:S08]  /*0490*/  DFMA R14, R8, -R14, 1 ;  /* 0x3ff00000080e742b */ /* 0x000fd0000000080e */
[----:B------:R-:W-:Y:S02]  /*04a0*/  DFMA R16, R14, R16, 0.5 ;  /* 0x3fe000000e10742b */ /* 0x000fe40000000010 */
[----:B------:R-:W-:-:S08]  /*04b0*/  DMUL R14, R10, R14 ;  /* 0x0000000e0a0e7228 */ /* 0x000fd00000000000 */
[----:B------:R-:W-:-:S08]  /*04c0*/  DFMA R14, R16, R14, R10 ;  /* 0x0000000e100e722b */ /* 0x000fd0000000000a */
[----:B------:R-:W-:Y:S02]  /*04d0*/  DMUL R10, R8, R14 ;  /* 0x0000000e080a7228 */ /* 0x000fe40000000000 */
[----:B------:R-:W-:-:S06]  /*04e0*/  VIADD R15, R15, 0xfff00000 ;  /* 0xfff000000f0f7836 */ /* 0x000fcc0000000000 */
[----:B------:R-:W-:-:S08]  /*04f0*/  DFMA R16, R10, -R10, R8 ;  /* 0x8000000a0a10722b */ /* 0x000fd00000000008 */
[----:B------:R-:W-:-:S10]  /*0500*/  DFMA R10, R14, R16, R10 ;  /* 0x000000100e0a722b */ /* 0x000fd4000000000a */
[----:B------:R-:W-:Y:S01]  /*0510*/  IADD3 R11, PT, PT, R11, -0x3500000, RZ ;  /* 0xfcb000000b0b7810 */ /* 0x000fe20007ffe0ff */
[----:B------:R-:W-:Y:S06]  /*0520*/  BRA `(.L_x_722) ;  /* 0x0000000000047947 */ /* 0x000fec0003800000 */
.L_x_723:
[----:B------:R-:W-:-:S11]  /*0530*/  DADD R10, R8, R8 ;  /* 0x00000000080a7229 */ /* 0x000fd60000000008 */
.L_x_722:
[----:B------:R-:W-:Y:S05]  /*0540*/  BSYNC.RECONVERGENT B1 ;  /* 0x0000000000017941 */ /* 0x000fea0003800200 */
.L_x_720:
[----:B------:R-:W-:Y:S02]  /*0550*/  HFMA2 R9, -RZ, RZ, 0, 0 ;  /* 0x00000000ff097431 */ /* 0x000fe400000001ff */
[----:B------:R-:W-:Y:S01]  /*0560*/  IMAD.MOV.U32 R8, RZ, RZ, R6 ;  /* 0x000000ffff087224 */ /* 0x000fe200078e0006 */
[----:B------:R-:W-:Y:S01]  /*0570*/  MOV R19, R11 ;  /* 0x0000000b00137202 */ /* 0x000fe20000000f00 */
[----:B------:R-:W-:Y:S02]  /*0580*/  IMAD.MOV.U32 R18, RZ, RZ, R10 ;  /* 0x000000ffff127224 */ /* 0x000fe400078e000a */
[----:B------:R-:W-:Y:S05]  /*0590*/  RET.REL.NODEC R8 `(_Z8_sqrt_64iPdS_) ;  /* 0xfffffff808987950 */ /* 0x000fea0003c3ffff */
.L_x_724:
        /* <DEDUP_REMOVED lines=14> */
.L_x_1026:


//--------------------- .text._Z8_sqrt_32iPfS_    --------------------------
	.section	.text._Z8_sqrt_32iPfS_,"ax",@progbits
	.align	128
        .global         _Z8_sqrt_32iPfS_
        .type           _Z8_sqrt_32iPfS_,@function
        .size           _Z8_sqrt_32iPfS_,(.L_x_1027 - _Z8_sqrt_32iPfS_)
        .other          _Z8_sqrt_32iPfS_,@"STO_CUDA_ENTRY STV_DEFAULT"
_Z8_sqrt_32iPfS_:
.text._Z8_sqrt_32iPfS_:
        /* <DEDUP_REMOVED lines=14> */
.L_x_728:
[----:B01----:R-:W-:-:S05]  /*00e0*/  IMAD.WIDE R8, R7, 0x4, R4 ;  /* 0x0000000407087825 */ /* 0x003fca00078e0204 */
[----:B--2---:R-:W2:Y:S01]  /*00f0*/  LDG.E R10, desc[UR6][R8.64] ;  /* 0x00000006080a7981 */ /* 0x004ea2000c1e1900 */
[-C--:B------:R-:W-:Y:S01]  /*0100*/  MOV R15, R7.reuse ;  /* 0x00000007000f7202 */ /* 0x080fe20000000f00 */
[----:B------:R-:W-:Y:S01]  /*0110*/  BSSY.RECONVERGENT B0, `(.L_x_725) ;  /* 0x000000e000007945 */ /* 0x000fe20003800200 */
[----:B------:R-:W-:-:S04]  /*0120*/  IADD3 R7, PT, PT, R6, R7, RZ ;  /* 0x0000000706077210 */ /* 0x000fc80007ffe0ff */
[----:B----4-:R-:W-:Y:S02]  /*0130*/  ISETP.GE.AND P0, PT, R7, UR5, PT ;  /* 0x0000000507007c0c */ /* 0x010fe4000bf06270 */
[----:B--2---:R-:W-:Y:S01]  /*0140*/  IADD3 R0, PT, PT, R10, -0xd000000, RZ ;  /* 0xf30000000a007810 */ /* 0x004fe20007ffe0ff */
[----:B------:R0:W1:Y:S03]  /*0150*/  MUFU.RSQ R13, R10 ;  /* 0x0000000a000d7308 */ /* 0x0000660000001400 */
[----:B------:R-:W-:-:S13]  /*0160*/  ISETP.GT.U32.AND P1, PT, R0, 0x727fffff, PT ;  /* 0x727fffff0000780c */ /* 0x000fda0003f24070 */
[----:B0-----:R-:W-:Y:S05]  /*0170*/  @!P1 BRA `(.L_x_726) ;  /* 0x00000000000c9947 */ /* 0x001fea0003800000 */
[----:B-1----:R-:W-:-:S07]  /*0180*/  MOV R13, 0x1a0 ;  /* 0x000001a0000d7802 */ /* 0x002fce0000000f00 */
[----:B---3--:R-:W-:Y:S05]  /*0190*/  CALL.REL.NOINC `($__internal_1_$__cuda_sm20_sqrt_rn_f32_slowpath) ;  /* 0x0000000000287944 */ /* 0x008fea0003c00000 */
[----:B------:R-:W-:Y:S05]  /*01a0*/  BRA `(.L_x_727) ;  /* 0x0000000000107947 */ /* 0x000fea0003800000 */
.L_x_726:
[----:B-1----:R-:W-:Y:S01]  /*01b0*/  FMUL.FTZ R11, R10, R13 ;  /* 0x0000000d0a0b7220 */ /* 0x002fe20000410000 */
[----:B------:R-:W-:-:S03]  /*01c0*/  FMUL.FTZ R8, R13, 0.5 ;  /* 0x3f0000000d087820 */ /* 0x000fc60000410000 */
[----:B------:R-:W-:-:S04]  /*01d0*/  FFMA R0, -R11, R11, R10 ;  /* 0x0000000b0b007223 */ /* 0x000fc8000000010a */
[----:B------:R-:W-:-:S07]  /*01e0*/  FFMA R11, R0, R8, R11 ;  /* 0x00000008000b7223 */ /* 0x000fce000000000b */
.L_x_727:
[----:B------:R-:W-:Y:S05]  /*01f0*/  BSYNC.RECONVERGENT B0 ;  /* 0x0000000000007941 */ /* 0x000fea0003800200 */
.L_x_725:
[----:B---3--:R-:W-:-:S05]  /*0200*/  IMAD.WIDE R8, R15, 0x4, R2 ;  /* 0x000000040f087825 */ /* 0x008fca00078e0202 */
[----:B------:R1:W-:Y:S01]  /*0210*/  STG.E desc[UR6][R8.64], R11 ;  /* 0x0000000b08007986 */ /* 0x0003e2000c101906 */
[----:B------:R-:W-:Y:S05]  /*0220*/  @!P0 BRA `(.L_x_728) ;  /* 0xfffffffc00ac8947 */ /* 0x000fea000383ffff */
[----:B------:R-:W-:Y:S05]  /*0230*/  EXIT ;  /* 0x000000000000794d */ /* 0x000fea0003800000 */
        .weak           $__internal_1_$__cuda_sm20_sqrt_rn_f32_slowpath
        .type           $__internal_1_$__cuda_sm20_sqrt_rn_f32_slowpath,@function
        .size           $__internal_1_$__cuda_sm20_sqrt_rn_f32_slowpath,(.L_x_1027 - $__internal_1_$__cuda_sm20_sqrt_rn_f32_slowpath)
$__internal_1_$__cuda_sm20_sqrt_rn_f32_slowpath:
[----:B------:R-:W-:-:S13]  /*0240*/  LOP3.LUT P1, RZ, R10, 0x7fffffff, RZ, 0xc0, !PT ;  /* 0x7fffffff0aff7812 */ /* 0x000fda000782c0ff */
[----:B------:R-:W-:Y:S01]  /*0250*/  @!P1 MOV R8, R10 ;  /* 0x0000000a00089202 */ /* 0x000fe20000000f00 */
[----:B------:R-:W-:Y:S06]  /*0260*/  @!P1 BRA `(.L_x_729) ;  /* 0x0000000000449947 */ /* 0x000fec0003800000 */
[----:B------:R-:W-:Y:S02]  /*0270*/  FSETP.GEU.FTZ.AND P1, PT, R10, RZ, PT ;  /* 0x000000ff0a00720b */ /* 0x000fe40003f3e000 */
[----:B------:R-:W-:-:S11]  /*0280*/  MOV R0, R10 ;  /* 0x0000000a00007202 */ /* 0x000fd60000000f00 */
[----:B------:R-:W-:Y:S01]  /*0290*/  @!P1 MOV R8, 0x7fffffff ;  /* 0x7fffffff00089802 */ /* 0x000fe20000000f00 */
[----:B------:R-:W-:Y:S06]  /*02a0*/  @!P1 BRA `(.L_x_729) ;  /* 0x0000000000349947 */ /* 0x000fec0003800000 */
[----:B------:R-:W-:-:S13]  /*02b0*/  FSETP.GTU.FTZ.AND P1, PT, |R0|, +INF , PT ;  /* 0x7f8000000000780b */ /* 0x000fda0003f3c200 */
[----:B------:R-:W-:Y:S01]  /*02c0*/  @P1 FADD.FTZ R8, R0, 1 ;  /* 0x3f80000000081421 */ /* 0x000fe20000010000 */
[----:B------:R-:W-:Y:S06]  /*02d0*/  @P1 BRA `(.L_x_729) ;  /* 0x0000000000281947 */ /* 0x000fec0003800000 */
[----:B------:R-:W-:-:S13]  /*02e0*/  FSETP.NEU.FTZ.AND P1, PT, |R0|, +INF , PT ;  /* 0x7f8000000000780b */ /* 0x000fda0003f3d200 */
[----:B------:R-:W-:-:S04]  /*02f0*/  @P1 FFMA R9, R0, 1.84467440737095516160e+19, RZ ;  /* 0x5f80000000091823 */ /* 0x000fc800000000ff */
[----:B------:R-:W0:Y:S02]  /*0300*/  @P1 MUFU.RSQ R8, R9 ;  /* 0x0000000900081308 */ /* 0x000e240000001400 */
[----:B0-----:R-:W-:Y:S01]  /*0310*/  @P1 FMUL.FTZ R10, R9, R8 ;  /* 0x00000008090a1220 */ /* 0x001fe20000410000 */
[----:B------:R-:W-:Y:S01]  /*0320*/  @P1 FMUL.FTZ R12, R8, 0.5 ;  /* 0x3f000000080c1820 */ /* 0x000fe20000410000 */
[----:B------:R-:W-:Y:S02]  /*0330*/  @!P1 MOV R8, R0 ;  /* 0x0000000000089202 */ /* 0x000fe40000000f00 */
[----:B------:R-:W-:-:S04]  /*0340*/  @P1 FADD.FTZ R11, -R10, -RZ ;  /* 0x800000ff0a0b1221 */ /* 0x000fc80000010100 */
[----:B------:R-:W-:-:S04]  /*0350*/  @P1 FFMA R11, R10, R11, R9 ;  /* 0x0000000b0a0b1223 */ /* 0x000fc80000000009 */
[----:B------:R-:W-:-:S04]  /*0360*/  @P1 FFMA R11, R11, R12, R10 ;  /* 0x0000000c0b0b1223 */ /* 0x000fc8000000000a */
[----:B------:R-:W-:-:S07]  /*0370*/  @P1 FMUL.FTZ R8, R11, 2.3283064365386962891e-10 ;  /* 0x2f8000000b081820 */ /* 0x000fce0000410000 */
.L_x_729:
[----:B------:R-:W-:Y:S01]  /*0380*/  HFMA2 R9, -RZ, RZ, 0, 0 ;  /* 0x00000000ff097431 */ /* 0x000fe200000001ff */
[----:B------:R-:W-:Y:S02]  /*0390*/  MOV R11, R8 ;  /* 0x00000008000b7202 */ /* 0x000fe40000000f00 */
[----:B------:R-:W-:-:S04]  /*03a0*/  MOV R8, R13 ;  /* 0x0000000d00087202 */ /* 0x000fc80000000f00 */
[----:B------:R-:W-:Y:S05]  /*03b0*/  RET.REL.NODEC R8 `(_Z8_sqrt_32iPfS_) ;  /* 0xfffffffc08107950 */ /* 0x000fea0003c3ffff */
.L_x_730:
        /* <DEDUP_REMOVED lines=12> */
.L_x_1027:


//--------------------- .text._Z9_sinpi_64iPdS_   --------------------------
	.section	.text._Z9_sinpi_64iPdS_,"ax",@progbits
	.align	128
        .global         _Z9_sinpi_64iPdS_
        .type           _Z9_sinpi_64iPdS_,@function
        .size           _Z9_sinpi_64iPdS_,(.L_x_1390 - _Z9_sinpi_64iPdS_)
        .other          _Z9_sinpi_64iPdS_,@"STO_CUDA_ENTRY STV_DEFAULT"
_Z9_sinpi_64iPdS_:
.text._Z9_sinpi_64iPdS_:
        /* <DEDUP_REMOVED lines=12> */
[----:B------:R-:W4:Y:S01]  /*00c0*/  LDCU.64 UR10, c[0x4][0x10] ;  /* 0x01000200ff0a77ac */ /* 0x000f220008000a00 */
[----:B-1----:R-:W-:-:S07]  /*00d0*/  IMAD R0, R0, UR4, RZ ;  /* 0x0000000400007c24 */ /* 0x002fce000f8e02ff */
.L_x_731:
[----:B0-----:R-:W-:-:S06]  /*00e0*/  IMAD.WIDE R18, R29, 0x8, R16 ;  /* 0x000000081d127825 */ /* 0x001fcc00078e0210 */
[----:B--2---:R-:W2:Y:S02]  /*00f0*/  LDG.E.64 R18, desc[UR6][R18.64] ;  /* 0x0000000612127981 */ /* 0x004ea4000c1e1b00 */
[----:B--2---:R-:W-:Y:S02]  /*0100*/  VIADD R25, R19, 0x100000 ;  /* 0x0010000013197836 */ /* 0x004fe40000000000 */
[----:B------:R-:W-:-:S04]  /*0110*/  IMAD.MOV.U32 R24, RZ, RZ, R18 ;  /* 0x000000ffff187224 */ /* 0x000fc800078e0012 */
[----:B------:R-:W0:Y:S02]  /*0120*/  F2I.S64.F64 R20, R24 ;  /* 0x0000001800147311 */ /* 0x000e240000301900 */
[----:B0-----:R-:W-:-:S05]  /*0130*/  IMAD.SHL.U32 R12, R20, 0x40, RZ ;  /* 0x00000040140c7824 */ /* 0x001fca00078e00ff */
[----:B------:R-:W-:-:S04]  /*0140*/  LOP3.LUT R12, R12, 0x40, RZ, 0xc0, !PT ;  /* 0x000000400c0c7812 */ /* 0x000fc800078ec0ff */
[----:B----4-:R-:W-:-:S05]  /*0150*/  IADD3 R12, P0, PT, R12, UR10, RZ ;  /* 0x0000000a0c0c7c10 */ /* 0x010fca000ff1e0ff */
[----:B------:R-:W-:-:S05]  /*0160*/  IMAD.X R13, RZ, RZ, UR11, P0 ;  /* 0x0000000bff0d7e24 */ /* 0x000fca00080e06ff */
[----:B------:R-:W2:Y:S04]  /*0170*/  LDG.E.128.CONSTANT R4, desc[UR6][R12.64] ;  /* 0x000000060c047981 */ /* 0x000ea8000c1e9d00 */
[----:B------:R-:W4:Y:S04]  /*0180*/  LDG.E.128.CONSTANT R8, desc[UR6][R12.64+0x10] ;  /* 0x000010060c087981 */ /* 0x000f28000c1e9d00 */
[----:B------:R-:W5:Y:S01]  /*0190*/  LDG.E.128.CONSTANT R12, desc[UR6][R12.64+0x20] ;  /* 0x000020060c0c7981 */ /* 0x000f62000c1e9d00 */
[----:B------:R-:W0:Y:S01]  /*01a0*/  FRND.F64 R22, R24 ;  /* 0x0000001800167313 */ /* 0x000e220000301800 */
[----:B------:R-:W-:Y:S01]  /*01b0*/  UMOV UR8, 0x33145c07 ;  /* 0x33145c0700087882 */ /* 0x000fe20000000000 */
[----:B------:R-:W-:Y:S01]  /*01c0*/  UMOV UR9, 0x3ca1a626 ;  /* 0x3ca1a62600097882 */ /* 0x000fe20000000000 */
[----:B------:R-:W-:-:S04]  /*01d0*/  LOP3.LUT R21, R20, 0x1, RZ, 0xc0, !PT ;  /* 0x0000000114157812 */ /* 0x000fc800078ec0ff */
[----:B------:R-:W-:Y:S01]  /*01e0*/  ISETP.NE.U32.AND P0, PT, R21, 0x1, PT ;  /* 0x000000011500780c */ /* 0x000fe20003f05070 */
[----:B------:R-:W-:-:S03]  /*01f0*/  IMAD.MOV.U32 R21, RZ, RZ, 0x20fd8164 ;  /* 0x20fd8164ff157424 */ /* 0x000fc600078e00ff */
[----:B------:R-:W-:Y:S01]  /*0200*/  ISETP.NE.U32.AND.EX P0, PT, RZ, RZ, PT, P0 ;  /* 0x000000ffff00720c */ /* 0x000fe20003f05100 */
[----:B0-----:R-:W-:-:S03]  /*0210*/  DFMA R22, R22, -0.5, R18 ;  /* 0xbfe000001616782b */ /* 0x001fc60000000012 */
[----:B------:R-:W-:-:S05]  /*0220*/  FSEL R24, R21, -8.06006814911005101289e+34, !P0 ;  /* 0xf9785eba15187808 */ /* 0x000fca0004000000 */
[----:B------:R-:W-:Y:S01]  /*0230*/  DMUL R26, R22, UR8 ;  /* 0x00000008161a7c28 */ /* 0x000fe20008000000 */
[----:B------:R-:W-:Y:S01]  /*0240*/  UMOV UR8, 0x54442d18 ;  /* 0x54442d1800087882 */ /* 0x000fe20000000000 */
[----:B------:R-:W-:-:S06]  /*0250*/  UMOV UR9, 0x400921fb ;  /* 0x400921fb00097882 */ /* 0x000fcc0000000000 */
[----:B------:R-:W-:Y:S01]  /*0260*/  DFMA R22, R22, UR8, R26 ;  /* 0x0000000816167c2b */ /* 0x000fe2000800001a */
[----:B------:R-:W-:-:S05]  /*0270*/  IMAD.MOV.U32 R26, RZ, RZ, 0x3da8ff83 ;  /* 0x3da8ff83ff1a7424 */ /* 0x000fca00078e00ff */
[----:B------:R-:W-:Y:S02]  /*0280*/  FSEL R25, -R26, 0.11223486810922622681, !P0 ;  /* 0x3de5db651a197808 */ /* 0x000fe40004000100 */
[----:B------:R-:W-:-:S08]  /*0290*/  DMUL R26, R22, R22 ;  /* 0x00000016161a7228 */ /* 0x000fd00000000000 */
[----:B--2---:R-:W-:-:S08]  /*02a0*/  DFMA R4, R26, R24, R4 ;  /* 0x000000181a04722b */ /* 0x004fd00000000004 */
[C---:B------:R-:W-:Y:S01]  /*02b0*/  DFMA R4, R26.reuse, R4, R6 ;  /* 0x000000041a04722b */ /* 0x040fe20000000006 */
[----:B------:R-:W0:Y:S07]  /*02c0*/  FRND.F64.TRUNC R6, R18 ;  /* 0x0000001200067313 */ /* 0x000e2e000030d800 */
[----:B----4-:R-:W-:Y:S02]  /*02d0*/  DFMA R4, R26, R4, R8 ;  /* 0x000000041a04722b */ /* 0x010fe40000000008 */
[----:B------:R-:W-:-:S06]  /*02e0*/  DMUL R8, RZ, R18 ;  /* 0x00000012ff087228 */ /* 0x000fcc0000000000 */
[----:B------:R-:W-:Y:S02]  /*02f0*/  DFMA R4, R26, R4, R10 ;  /* 0x000000041a04722b */ /* 0x000fe4000000000a */
[----:B0-----:R-:W-:-:S06]  /*0300*/  DSETP.NEU.AND P1, PT, R18, R6, PT ;  /* 0x000000061200722a */ /* 0x001fcc0003f2d000 */
[----:B-----5:R-:W-:-:S08]  /*0310*/  DFMA R4, R26, R4, R12 ;  /* 0x000000041a04722b */ /* 0x020fd0000000000c */
[----:B------:R-:W-:-:S08]  /*0320*/  DFMA R4, R26, R4, R14 ;  /* 0x000000041a04722b */ /* 0x000fd0000000000e */
[-C--:B------:R-:W-:Y:S02]  /*0330*/  DFMA R22, R22, R4.reuse, R22 ;  /* 0x000000041616722b */ /* 0x080fe40000000016 */
[----:B------:R-:W-:-:S10]  /*0340*/  DFMA R4, R26, R4, 1 ;  /* 0x3ff000001a04742b */ /* 0x000fd40000000004 */
[----:B------:R-:W-:Y:S02]  /*0350*/  FSEL R10, R4, R22, !P0 ;  /* 0x00000016040a7208 */ /* 0x000fe40004000000 */
[----:B------:R-:W-:Y:S02]  /*0360*/  FSEL R11, R5, R23, !P0 ;  /* 0x00000017050b7208 */ /* 0x000fe40004000000 */
[----:B------:R-:W-:-:S04]  /*0370*/  LOP3.LUT P0, RZ, R20, 0x2, RZ, 0xc0, !PT ;  /* 0x0000000214ff7812 */ /* 0x000fc8000780c0ff */
[----:B------:R-:W-:-:S10]  /*0380*/  DADD R4, RZ, -R10 ;  /* 0x00000000ff047229 */ /* 0x000fd4000000080a */
[----:B------:R-:W-:Y:S02]  /*0390*/  FSEL R7, R10, R4, !P0 ;  /* 0x000000040a077208 */ /* 0x000fe40004000000 */
[----:B------:R-:W-:Y:S02]  /*03a0*/  FSEL R5, R11, R5, !P0 ;  /* 0x000000050b057208 */ /* 0x000fe40004000000 */
[----:B------:R-:W-:Y:S02]  /*03b0*/  FSEL R6, R8, R7, !P1 ;  /* 0x0000000708067208 */ /* 0x000fe40004800000 */
[----:B------:R-:W-:Y:S01]  /*03c0*/  FSEL R7, R9, R5, !P1 ;  /* 0x0000000509077208 */ /* 0x000fe20004800000 */
[----:B---3--:R-:W-:-:S04]  /*03d0*/  IMAD.WIDE R4, R29, 0x8, R2 ;  /* 0x000000081d047825 */ /* 0x008fc800078e0202 */
[----:B------:R-:W-:Y:S01]  /*03e0*/  IMAD.IADD R29, R0, 0x1, R29 ;  /* 0x00000001001d7824 */ /* 0x000fe200078e021d */
[----:B------:R1:W-:Y:S04]  /*03f0*/  STG.E.64 desc[UR6][R4.64], R6 ;  /* 0x0000000604007986 */ /* 0x0003e8000c101b06 */
[----:B------:R-:W-:-:S13]  /*0400*/  ISETP.GE.AND P0, PT, R29, UR5, PT ;  /* 0x000000051d007c0c */ /* 0x000fda000bf06270 */
[----:B-1----:R-:W-:Y:S05]  /*0410*/  @!P0 BRA `(.L_x_731) ;  /* 0xfffffffc00308947 */ /* 0x002fea000383ffff */
[----:B------:R-:W-:Y:S05]  /*0420*/  EXIT ;  /* 0x000000000000794d */ /* 0x000fea0003800000 */
.L_x_732:
        /* <DEDUP_REMOVED lines=13> */
.L_x_1390:


//--------------------- .text._Z9_sinpi_32iPfS_   --------------------------
	.section	.text._Z9_sinpi_32iPfS_,"ax",@progbits
	.align	128
        .global         _Z9_sinpi_32iPfS_
        .type           _Z9_sinpi_32iPfS_,@function
        .size           _Z9_sinpi_32iPfS_,(.L_x_1391 - _Z9_sinpi_32iPfS_)
        .other          _Z9_sinpi_32iPfS_,@"STO_CUDA_ENTRY STV_DEFAULT"
_Z9_sinpi_32iPfS_:
.text._Z9_sinpi_32iPfS_:
        /* <DEDUP_REMOVED lines=14> */
.L_x_733:
[----:B01----:R-:W-:-:S05]  /*00e0*/  IMAD.WIDE R2, R9, 0x4, R4 ;  /* 0x0000000409027825 */ /* 0x003fca00078e0204 */
[----:B--2---:R-:W2:Y:S01]  /*00f0*/  LDG.E R10, desc[UR6][R2.64] ;  /* 0x00000006020a7981 */ /* 0x004ea2000c1e1900 */
[----:B------:R-:W-:Y:S01]  /*0100*/  HFMA2 R14, -RZ, RZ, 1.6015625, 24.28125 ;  /* 0x3e684e12ff0e7431 */ /* 0x000fe200000001ff */
[----:B------:R-:W-:Y:S01]  /*0110*/  MOV R16, 0x3f17acc9 ;  /* 0x3f17acc900107802 */ /* 0x000fe20000000f00 */
[C---:B--2---:R-:W-:Y:S01]  /*0120*/  FADD R11, R10.reuse, R10 ;  /* 0x0000000a0a0b7221 */ /* 0x044fe20000000000 */
[----:B------:R-:W0:Y:S08]  /*0130*/  FRND.TRUNC R17, R10 ;  /* 0x0000000a00117307 */ /* 0x000e30000020d000 */
[----:B------:R-:W1:Y:S01]  /*0140*/  FRND R13, R11 ;  /* 0x0000000b000d7307 */ /* 0x000e620000201000 */
[----:B0-----:R-:W-:-:S07]  /*0150*/  FSETP.NEU.AND P2, PT, R10, R17, PT ;  /* 0x000000110a00720b */ /* 0x001fce0003f4d000 */
[----:B------:R-:W0:Y:S01]  /*0160*/  F2I.NTZ R12, R11 ;  /* 0x0000000b000c7305 */ /* 0x000e220000203100 */
[----:B-1----:R-:W-:-:S04]  /*0170*/  FFMA R0, R13, -0.5, R10 ;  /* 0xbf0000000d007823 */ /* 0x002fc8000000000a */
[----:B------:R-:W-:Y:S01]  /*0180*/  FMUL R13, R0, R0 ;  /* 0x00000000000d7220 */ /* 0x000fe20000400000 */
[----:B0-----:R-:W-:-:S03]  /*0190*/  LOP3.LUT R15, R12, 0x1, RZ, 0xc0, !PT ;  /* 0x000000010c0f7812 */ /* 0x001fc600078ec0ff */
[C---:B------:R-:W-:Y:S01]  /*01a0*/  FFMA R14, R13.reuse, R14, -1.334560394287109375 ;  /* 0xbfaad2e00d0e7423 */ /* 0x040fe2000000000e */
[----:B------:R-:W-:Y:S01]  /*01b0*/  FFMA R2, R13, -R16, 2.550144195556640625 ;  /* 0x402335900d027423 */ /* 0x000fe20000000810 */
[----:B------:R-:W-:Y:S01]  /*01c0*/  LOP3.LUT P1, RZ, R12, 0x2, RZ, 0xc0, !PT ;  /* 0x000000020cff7812 */ /* 0x000fe2000782c0ff */
[----:B------:R-:W-:Y:S01]  /*01d0*/  FFMA R3, R0, R13, RZ ;  /* 0x0000000d00037223 */ /* 0x000fe200000000ff */
[----:B------:R-:W-:Y:S01]  /*01e0*/  ISETP.NE.U32.AND P0, PT, R15, 0x1, PT ;  /* 0x000000010f00780c */ /* 0x000fe20003f05070 */
[C---:B------:R-:W-:Y:S01]  /*01f0*/  FFMA R14, R13.reuse, R14, 4.0586924552917480469 ;  /* 0x4081e0cf0d0e7423 */ /* 0x040fe2000000000e */
[----:B------:R-:W-:-:S03]  /*0200*/  FFMA R2, R13, R2, -5.1677198410034179688 ;  /* 0xc0a55df60d027423 */ /* 0x000fc60000000002 */
[----:B------:R-:W-:Y:S01]  /*0210*/  FFMA R14, R13, R14, -4.9348020553588867188 ;  /* 0xc09de9e60d0e7423 */ /* 0x000fe2000000000e */
[----:B------:R-:W-:-:S03]  /*0220*/  FFMA R3, R2, R3, RZ ;  /* 0x0000000302037223 */ /* 0x000fc600000000ff */
[----:B------:R-:W-:-:S04]  /*0230*/  FFMA R13, R13, R14, 1 ;  /* 0x3f8000000d0d7423 */ /* 0x000fc8000000000e */
[----:B------:R-:W-:Y:S01]  /*0240*/  @P0 FFMA R13, R0, 3.1415927410125732422, R3 ;  /* 0x40490fdb000d0823 */ /* 0x000fe20000000003 */
[----:B---3--:R-:W-:Y:S01]  /*0250*/  IMAD.WIDE R2, R9, 0x4, R6 ;  /* 0x0000000409027825 */ /* 0x008fe200078e0206 */
[----:B------:R-:W-:-:S03]  /*0260*/  IADD3 R9, PT, PT, R8, R9, RZ ;  /* 0x0000000908097210 */ /* 0x000fc60007ffe0ff */
[----:B------:R-:W-:Y:S01]  /*0270*/  @P1 FADD R13, RZ, -R13 ;  /* 0x8000000dff0d1221 */ /* 0x000fe20000000000 */
[----:B------:R-:W-:Y:S01]  /*0280*/  @!P2 FMUL R13, RZ, R10 ;  /* 0x0000000aff0da220 */ /* 0x000fe20000400000 */
[----:B------:R-:W-:-:S04]  /*0290*/  ISETP.GE.AND P0, PT, R9, UR5, PT ;  /* 0x0000000509007c0c */ /* 0x000fc8000bf06270 */
[----:B------:R1:W-:Y:S09]  /*02a0*/  STG.E desc[UR6][R2.64], R13 ;  /* 0x0000000d02007986 */ /* 0x0003f2000c101906 */
[----:B------:R-:W-:Y:S05]  /*02b0*/  @!P0 BRA `(.L_x_733) ;  /* 0xfffffffc00888947 */ /* 0x000fea000383ffff */
[----:B------:R-:W-:Y:S05]  /*02c0*/  EXIT ;  /* 0x000000000000794d */ /* 0x000fea0003800000 */
.L_x_734:
        /* <DEDUP_REMOVED lines=11> */
.L_x_1391:


//--------------------- .text._Z8_sinh_64iPdS_    --------------------------
	.section	.text._Z8_sinh_64iPdS_,"ax",@progbits
	.align	128
        .global         _Z8_sinh_64iPdS_
        .type           _Z8_sinh_64iPdS_,@function
        .size           _Z8_sinh_64iPdS_,(.L_x_1028 - _Z8_sinh_64iPdS_)
        .other          _Z8_sinh_64iPdS_,@"STO_CUDA_ENTRY STV_DEFAULT"
_Z8_sinh_64iPdS_:
.text._Z8_sinh_64iPdS_:
        /* <DEDUP_REMOVED lines=14> */
.L_x_740:
[----:B0-----:R-:W-:-:S06]  /*00e0*/  IMAD.WIDE R6, R17, 0x8, R10 ;  /* 0x0000000811067825 */ /* 0x001fcc00078e020a */
[----:B--2---:R-:W2:Y:S01]  /*00f0*/  LDG.E.64 R6, desc[UR6][R6.64] ;  /* 0x0000000606067981 */ /* 0x004ea2000c1e1b00 */
[----:B------:R-:W-:Y:S01]  /*0100*/  BSSY.RECONVERGENT B0, `(.L_x_735) ;  /* 0x0000077000007945 */ /* 0x000fe20003800200 */
[----:B--2---:R-:W-:Y:S01]  /*0110*/  LOP3.LUT R13, R7, 0x7fffffff, RZ, 0xc0, !PT ;  /* 0x7fffffff070d7812 */ /* 0x004fe200078ec0ff */
[----:B------:R-:W-:-:S03]  /*0120*/  IMAD.MOV.U32 R4, RZ, RZ, R6 ;  /* 0x000000ffff047224 */ /* 0x000fc600078e0006 */
[----:B------:R-:W-:Y:S01]  /*0130*/  ISETP.GT.U32.AND P0, PT, R13, 0x3fefffff, PT ;  /* 0x3fefffff0d00780c */ /* 0x000fe20003f04070 */
[----:B------:R-:W-:-:S12]  /*0140*/  IMAD.MOV.U32 R5, RZ, RZ, R13 ;  /* 0x000000ffff057224 */ /* 0x000fd800078e000d */
[----:B------:R-:W-:Y:S05]  /*0150*/  @P0 BRA `(.L_x_736) ;  /* 0x0000000000600947 */ /* 0x000fea0003800000 */
[----:B------:R-:W-:Y:S01]  /*0160*/  DMUL R2, R4, R4 ;  /* 0x0000000404027228 */ /* 0x000fe20000000000 */
[----:B------:R-:W-:Y:S01]  /*0170*/  IMAD.MOV.U32 R12, RZ, RZ, 0x61d87def ;  /* 0x61d87defff0c7424 */ /* 0x000fe200078e00ff */
[----:B------:R-:W-:Y:S01]  /*0180*/  UMOV UR4, 0xab274c53 ;  /* 0xab274c5300047882 */ /* 0x000fe20000000000 */
[----:B------:R-:W-:Y:S01]  /*0190*/  IMAD.MOV.U32 R13, RZ, RZ, 0x3de611a5 ;  /* 0x3de611a5ff0d7424 */ /* 0x000fe200078e00ff */
[----:B------:R-:W-:-:S05]  /*01a0*/  UMOV UR5, 0x3d6b4c75 ;  /* 0x3d6b4c7500057882 */ /* 0x000fca0000000000 */
[----:B------:R-:W-:Y:S01]  /*01b0*/  DFMA R12, R2, UR4, R12 ;  /* 0x00000004020c7c2b */ /* 0x000fe2000800000c */
        /* <DEDUP_REMOVED lines=17> */
[----:B------:R-:W-:Y:S10]  /*02d0*/  BRA `(.L_x_737) ;  /* 0x0000000400647947 */ /* 0x000ff40003800000 */
.L_x_736:
[----:B------:R-:W-:Y:S01]  /*02e0*/  IMAD.MOV.U32 R2, RZ, RZ, 0x652b82fe ;  /* 0x652b82feff027424 */ /* 0x000fe200078e00ff */
[----:B------:R-:W-:Y:S01]  /*02f0*/  UMOV UR4, 0xfefa39ef ;  /* 0xfefa39ef00047882 */ /* 0x000fe20000000000 */
[----:B------:R-:W-:Y:S01]  /*0300*/  IMAD.MOV.U32 R3, RZ, RZ, 0x3ff71547 ;  /* 0x3ff71547ff037424 */ /* 0x000fe200078e00ff */
[----:B------:R-:W-:Y:S01]  /*0310*/  UMOV UR5, 0x3fe62e42 ;  /* 0x3fe62e4200057882 */ /* 0x000fe20000000000 */
[----:B------:R-:W-:Y:S01]  /*0320*/  IMAD.MOV.U32 R20, RZ, RZ, -0x7142ec33 ;  /* 0x8ebd13cdff147424 */ /* 0x000fe200078e00ff */
[----:B------:R-:W-:Y:S01]  /*0330*/  BSSY.RECONVERGENT B1, `(.L_x_738) ;  /* 0x000004d000017945 */ /* 0x000fe20003800200 */
[----:B------:R-:W-:Y:S02]  /*0340*/  IMAD.MOV.U32 R21, RZ, RZ, 0x3e5af86d ;  /* 0x3e5af86dff157424 */ /* 0x000fe400078e00ff */
[----:B------:R-:W-:-:S08]  /*0350*/  DFMA R2, R4, R2, 6.75539944105574400000e+15 ;  /* 0x433800000402742b */ /* 0x000fd00000000002 */
[----:B------:R-:W-:Y:S01]  /*0360*/  DADD R14, R2, -6.75539944105574400000e+15 ;  /* 0xc3380000020e7429 */ /* 0x000fe20000000000 */
[----:B------:R-:W-:Y:S02]  /*0370*/  IMAD.SHL.U32 R3, R13, 0x2, RZ ;  /* 0x000000020d037824 */ /* 0x000fe400078e00ff */
[----:B------:R-:W-:-:S03]  /*0380*/  VIADD R2, R2, 0xffffffff ;  /* 0xffffffff02027836 */ /* 0x000fc60000000000 */
[C---:B------:R-:W-:Y:S02]  /*0390*/  ISETP.GE.U32.AND P0, PT, R3.reuse, 0x7fb3e647, PT ;  /* 0x7fb3e6470300780c */ /* 0x040fe40003f06070 */
[----:B------:R-:W-:Y:S01]  /*03a0*/  DFMA R18, R14, -UR4, R4 ;  /* 0x800000040e127c2b */ /* 0x000fe20008000004 */
[----:B------:R-:W-:Y:S01]  /*03b0*/  UMOV UR4, 0x3b39803f ;  /* 0x3b39803f00047882 */ /* 0x000fe20000000000 */
[----:B------:R-:W-:Y:S01]  /*03c0*/  UMOV UR5, 0x3c7abc9e ;  /* 0x3c7abc9e00057882 */ /* 0x000fe20000000000 */
[----:B------:R-:W-:Y:S02]  /*03d0*/  SEL R2, R2, RZ, P0 ;  /* 0x000000ff02027207 */ /* 0x000fe40000000000 */
[----:B------:R-:W-:-:S03]  /*03e0*/  ISETP.NE.AND P1, PT, R3, RZ, PT ;  /* 0x000000ff0300720c */ /* 0x000fc60003f25270 */
[----:B------:R-:W-:Y:S01]  /*03f0*/  DFMA R18, R14, -UR4, R18 ;  /* 0x800000040e127c2b */ /* 0x000fe20008000012 */
[----:B------:R-:W-:Y:S01]  /*0400*/  UMOV UR4, 0x6acd15b6 ;  /* 0x6acd15b600047882 */ /* 0x000fe20000000000 */
[----:B------:R-:W-:-:S08]  /*0410*/  UMOV UR5, 0x3e21f407 ;  /* 0x3e21f40700057882 */ /* 0x000fd00000000000 */
[----:B------:R-:W-:Y:S02]  /*0420*/  FSEL R14, R6, R18, !P0 ;  /* 0x00000012060e7208 */ /* 0x000fe40004000000 */
[----:B------:R-:W-:Y:S02]  /*0430*/  FSEL R15, R13, R19, !P0 ;  /* 0x000000130d0f7208 */ /* 0x000fe40004000000 */
[C---:B------:R-:W-:Y:S02]  /*0440*/  ISETP.NE.AND P0, PT, R2.reuse, 0x400, PT ;  /* 0x000004000200780c */ /* 0x040fe40003f05270 */
[----:B------:R-:W-:Y:S02]  /*0450*/  LEA R2, R2, 0x3ff00000, 0x14 ;  /* 0x3ff0000002027811 */ /* 0x000fe400078ea0ff */
[----:B------:R-:W-:Y:S01]  /*0460*/  DFMA R18, R14, UR4, R20 ;  /* 0x000000040e127c2b */ /* 0x000fe20008000014 */
[----:B------:R-:W-:Y:S01]  /*0470*/  UMOV UR4, 0x92ba033d ;  /* 0x92ba033d00047882 */ /* 0x000fe20000000000 */
[----:B------:R-:W-:Y:S01]  /*0480*/  UMOV UR5, 0x3e927e50 ;  /* 0x3e927e5000057882 */ /* 0x000fe20000000000 */
[----:B------:R-:W-:Y:S01]  /*0490*/  SEL R21, R2, 0x7fe00000, P0 ;  /* 0x7fe0000002157807 */ /* 0x000fe20000000000 */
[----:B------:R-:W-:-:S04]  /*04a0*/  IMAD.MOV.U32 R20, RZ, RZ, RZ ;  /* 0x000000ffff147224 */ /* 0x000fc800078e00ff */
[----:B------:R-:W-:Y:S01]  /*04b0*/  DFMA R18, R14, R18, UR4 ;  /* 0x000000040e127e2b */ /* 0x000fe20008000012 */
[----:B------:R-:W-:Y:S01]  /*04c0*/  UMOV UR4, 0x6c5f9da1 ;  /* 0x6c5f9da100047882 */ /* 0x000fe20000000000 */
[----:B------:R-:W-:Y:S01]  /*04d0*/  UMOV UR5, 0x3ec71dde ;  /* 0x3ec71dde00057882 */ /* 0x000fe20000000000 */
[----:B------:R-:W-:-:S05]  /*04e0*/  DADD R22, R20, -0.5 ;  /* 0xbfe0000014167429 */ /* 0x000fca0000000000 */
        /* <DEDUP_REMOVED lines=19> */
[----:B------:R-:W-:-:S08]  /*0620*/  DFMA R18, R14, R18, 0.5 ;  /* 0x3fe000000e12742b */ /* 0x000fd00000000012 */
[----:B------:R-:W-:-:S08]  /*0630*/  DMUL R18, R14, R18 ;  /* 0x000000120e127228 */ /* 0x000fd00000000000 */
[----:B------:R-:W-:Y:S01]  /*0640*/  DFMA R18, R14, R18, R14 ;  /* 0x000000120e12722b */ /* 0x000fe2000000000e */
[----:B------:R-:W-:Y:S02]  /*0650*/  IMAD.MOV.U32 R14, RZ, RZ, 0x0 ;  /* 0x00000000ff0e7424 */ /* 0x000fe400078e00ff */
[----:B------:R-:W-:-:S05]  /*0660*/  IMAD.MOV.U32 R15, RZ, RZ, 0x3ff00000 ;  /* 0x3ff00000ff0f7424 */ /* 0x000fca00078e00ff */
[----:B------:R-:W-:-:S08]  /*0670*/  DFMA R18, R18, R20, R22 ;  /* 0x000000141212722b */ /* 0x000fd00000000016 */
[----:B------:R-:W-:-:S10]  /*0680*/  DADD R2, R18, R18 ;  /* 0x0000000012027229 */ /* 0x000fd40000000012 */
[----:B------:R-:W-:Y:S01]  /*0690*/  FSEL R21, R2, R18, !P0 ;  /* 0x0000001202157208 */ /* 0x000fe20004000000 */
[----:B------:R-:W-:Y:S01]  /*06a0*/  IMAD.MOV.U32 R2, RZ, RZ, 0x1 ;  /* 0x00000001ff027424 */ /* 0x000fe200078e00ff */
[----:B------:R-:W-:Y:S02]  /*06b0*/  @P1 FSEL R13, R3, R19, !P0 ;  /* 0x00000013030d1208 */ /* 0x000fe40004000000 */
[----:B------:R-:W-:Y:S02]  /*06c0*/  FSEL R12, R6, R21, !P1 ;  /* 0x00000015060c7208 */ /* 0x000fe40004800000 */
[----:B------:R-:W-:-:S04]  /*06d0*/  FSETP.GEU.AND P1, PT, |R13|, 6.5827683646048100446e-37, PT ;  /* 0x036000000d00780b */ /* 0x000fc80003f2e200 */
[----:B------:R-:W-:-:S06]  /*06e0*/  DFMA R18, R12, 2, R14 ;  /* 0x400000000c12782b */ /* 0x000fcc000000000e */
[----:B------:R-:W0:Y:S02]  /*06f0*/  MUFU.RCP64H R3, R19 ;  /* 0x0000001300037308 */ /* 0x000e240000001800 */
[----:B0-----:R-:W-:-:S08]  /*0700*/  DFMA R14, -R18, R2, 1 ;  /* 0x3ff00000120e742b */ /* 0x001fd00000000102 */
[----:B------:R-:W-:-:S08]  /*0710*/  DFMA R14, R14, R14, R14 ;  /* 0x0000000e0e0e722b */ /* 0x000fd0000000000e */
[----:B------:R-:W-:-:S08]  /*0720*/  DFMA R14, R2, R14, R2 ;  /* 0x0000000e020e722b */ /* 0x000fd00000000002 */
[----:B------:R-:W-:-:S08]  /*0730*/  DFMA R2, -R18, R14, 1 ;  /* 0x3ff000001202742b */ /* 0x000fd0000000010e */
[----:B------:R-:W-:-:S08]  /*0740*/  DFMA R2, R14, R2, R14 ;  /* 0x000000020e02722b */ /* 0x000fd0000000000e */
[----:B------:R-:W-:-:S08]  /*0750*/  DMUL R14, R12, R2 ;  /* 0x000000020c0e7228 */ /* 0x000fd00000000000 */
[----:B------:R-:W-:-:S08]  /*0760*/  DFMA R20, -R18, R14, R12 ;  /* 0x0000000e1214722b */ /* 0x000fd0000000010c */
[----:B------:R-:W-:-:S10]  /*0770*/  DFMA R2, R2, R20, R14 ;  /* 0x000000140202722b */ /* 0x000fd4000000000e */
[----:B------:R-:W-:-:S05]  /*0780*/  FFMA R14, RZ, R19, R3 ;  /* 0x00000013ff0e7223 */ /* 0x000fca0000000003 */
[----:B------:R-:W-:-:S13]  /*0790*/  FSETP.GT.AND P0, PT, |R14|, 1.469367938527859385e-39, PT ;  /* 0x001000000e00780b */ /* 0x000fda0003f04200 */
[----:B------:R-:W-:Y:S05]  /*07a0*/  @P0 BRA P1, `(.L_x_739) ;  /* 0x0000000000140947 */ /* 0x000fea0000800000 */
[----:B------:R-:W-:Y:S01]  /*07b0*/  IMAD.MOV.U32 R15, RZ, RZ, R13 ;  /* 0x000000ffff0f7224 */ /* 0x000fe200078e000d */
[----:B------:R-:W-:-:S07]  /*07c0*/  MOV R16, 0x7e0 ;  /* 0x000007e000107802 */ /* 0x000fce0000000f00 */
[----:B---34-:R-:W-:Y:S05]  /*07d0*/  CALL.REL.NOINC `($__internal_2_$__cuda_sm20_div_rn_f64_full) ;  /* 0x0000000000447944 */ /* 0x018fea0003c00000 */
[----:B------:R-:W-:Y:S02]  /*07e0*/  IMAD.MOV.U32 R2, RZ, RZ, R24 ;  /* 0x000000ffff027224 */ /* 0x000fe400078e0018 */
[----:B------:R-:W-:-:S07]  /*07f0*/  IMAD.MOV.U32 R3, RZ, RZ, R25 ;  /* 0x000000ffff037224 */ /* 0x000fce00078e0019 */
.L_x_739:
[----:B----4-:R-:W-:Y:S05]  /*0800*/  BSYNC.RECONVERGENT B1 ;  /* 0x0000000000017941 */ /* 0x010fea0003800200 */
.L_x_738:
[----:B------:R-:W-:Y:S01]  /*0810*/  DADD R2, R12, R2 ;  /* 0x000000000c027229 */ /* 0x000fe20000000002 */
[----:B------:R-:W-:Y:S01]  /*0820*/  UMOV UR4, 0x8fb9f87e ;  /* 0x8fb9f87e00047882 */ /* 0x000fe20000000000 */
[----:B------:R-:W-:Y:S02]  /*0830*/  UMOV UR5, 0x408633ce ;  /* 0x408633ce00057882 */ /* 0x000fe40000000000 */
[----:B------:R-:W-:-:S06]  /*0840*/  DSETP.GE.AND P0, PT, R4, UR4, PT ;  /* 0x0000000404007e2a */ /* 0x000fcc000bf06000 */
[----:B------:R-:W-:Y:S02]  /*0850*/  FSEL R4, R2, RZ, !P0 ;  /* 0x000000ff02047208 */ /* 0x000fe40004000000 */
[----:B------:R-:W-:-:S07]  /*0860*/  FSEL R5, R3, +QNAN , !P0 ;  /* 0x7ff0000003057808 */ /* 0x000fce0004000000 */
.L_x_737:
[----:B----4-:R-:W-:Y:S05]  /*0870*/  BSYNC.RECONVERGENT B0 ;  /* 0x0000000000007941 */ /* 0x010fea0003800200 */
.L_x_735:
[----:B------:R-:W-:Y:S01]  /*0880*/  LOP3.LUT R5, R5, 0x80000000, R7, 0xb8, !PT ;  /* 0x8000000005057812 */ /* 0x000fe200078eb807 */
[----:B---3--:R-:W-:-:S04]  /*0890*/  IMAD.WIDE R2, R17, 0x8, R8 ;  /* 0x0000000811027825 */ /* 0x008fc800078e0208 */
[----:B------:R-:W-:Y:S01]  /*08a0*/  IMAD.IADD R17, R0, 0x1, R17 ;  /* 0x0000000100117824 */ /* 0x000fe200078e0211 */
[----:B------:R1:W-:Y:S04]  /*08b0*/  STG.E.64 desc[UR6][R2.64], R4 ;  /* 0x0000000402007986 */ /* 0x0003e8000c101b06 */
[----:B------:R-:W-:-:S13]  /*08c0*/  ISETP.GE.AND P0, PT, R17, UR8, PT ;  /* 0x0000000811007c0c */ /* 0x000fda000bf06270 */
[----:B-1----:R-:W-:Y:S05]  /*08d0*/  @!P0 BRA `(.L_x_740) ;  /* 0xfffffff800008947 */ /* 0x002fea000383ffff */
[----:B------:R-:W-:Y:S05]  /*08e0*/  EXIT ;  /* 0x000000000000794d */ /* 0x000fea0003800000 */
        .weak           $__internal_2_$__cuda_sm20_div_rn_f64_full
        .type           $__internal_2_$__cuda_sm20_div_rn_f64_full,@function
        .size           $__internal_2_$__cuda_sm20_div_rn_f64_full,(.L_x_1028 - $__internal_2_$__cuda_sm20_div_rn_f64_full)
$__internal_2_$__cuda_sm20_div_rn_f64_full:
[----:B------:R-:W-:Y:S01]  /*08f0*/  FSETP.GEU.AND P2, PT, |R15|, 1.469367938527859385e-39, PT ;  /* 0x001000000f00780b */ /* 0x000fe20003f4e200 */
[----:B------:R-:W-:Y:S01]  /*0900*/  IMAD.MOV.U32 R25, RZ, RZ, 0x1ca00000 ;  /* 0x1ca00000ff197424 */ /* 0x000fe200078e00ff */
[C---:B------:R-:W-:Y:S01]  /*0910*/  FSETP.GEU.AND P0, PT, |R19|.reuse, 1.469367938527859385e-39, PT ;  /* 0x001000001300780b */ /* 0x040fe20003f0e200 */
[----:B------:R-:W-:Y:S01]  /*0920*/  IMAD.MOV.U32 R14, RZ, RZ, R12 ;  /* 0x000000ffff0e7224 */ /* 0x000fe200078e000c */
[----:B------:R-:W-:Y:S01]  /*0930*/  LOP3.LUT R2, R19, 0x800fffff, RZ, 0xc0, !PT ;  /* 0x800fffff13027812 */ /* 0x000fe200078ec0ff */
[----:B------:R-:W-:Y:S01]  /*0940*/  IMAD.MOV.U32 R22, RZ, RZ, 0x1 ;  /* 0x00000001ff167424 */ /* 0x000fe200078e00ff */
[----:B------:R-:W-:Y:S01]  /*0950*/  LOP3.LUT R24, R15, 0x7ff00000, RZ, 0xc0, !PT ;  /* 0x7ff000000f187812 */ /* 0x000fe200078ec0ff */
[----:B------:R-:W-:Y:S01]  /*0960*/  IMAD.MOV.U32 R20, RZ, RZ, R14 ;  /* 0x000000ffff147224 */ /* 0x000fe200078e000e */
[----:B------:R-:W-:Y:S01]  /*0970*/  LOP3.LUT R3, R2, 0x3ff00000, RZ, 0xfc, !PT ;  /* 0x3ff0000002037812 */ /* 0x000fe200078efcff */
[----:B------:R-:W-:Y:S01]  /*0980*/  IMAD.MOV.U32 R2, RZ, RZ, R18 ;  /* 0x000000ffff027224 */ /* 0x000fe200078e0012 */
[C---:B------:R-:W-:Y:S01]  /*0990*/  LOP3.LUT R27, R19.reuse, 0x7ff00000, RZ, 0xc0, !PT ;  /* 0x7ff00000131b7812 */ /* 0x040fe200078ec0ff */
[----:B------:R-:W-:Y:S01]  /*09a0*/  IMAD.MOV.U32 R26, RZ, RZ, R24 ;  /* 0x000000ffff1a7224 */ /* 0x000fe200078e0018 */
[----:B------:R-:W-:Y:S01]  /*09b0*/  BSSY.RECONVERGENT B2, `(.L_x_741) ;  /* 0x000004c000027945 */ /* 0x000fe20003800200 */
[----:B------:R-:W-:Y:S01]  /*09c0*/  @!P2 LOP3.LUT R21, R19, 0x7ff00000, RZ, 0xc0, !PT ;  /* 0x7ff000001315a812 */ /* 0x000fe200078ec0ff */
[----:B------:R-:W-:Y:S01]  /*09d0*/  @!P2 IMAD.MOV.U32 R28, RZ, RZ, RZ ;  /* 0x000000ffff1ca224 */ /* 0x000fe200078e00ff */
[----:B------:R-:W-:Y:S01]  /*09e0*/  @!P0 DMUL R2, R18, 8.98846567431157953865e+307 ;  /* 0x7fe0000012028828 */ /* 0x000fe20000000000 */
[----:B------:R-:W-:-:S02]  /*09f0*/  ISETP.GE.U32.AND P1, PT, R24, R27, PT ;  /* 0x0000001b1800720c */ /* 0x000fc40003f26070 */
[----:B------:R-:W-:Y:S02]  /*0a00*/  @!P2 ISETP.GE.U32.AND P3, PT, R24, R21, PT ;  /* 0x000000151800a20c */ /* 0x000fe40003f66070 */
[C---:B------:R-:W-:Y:S01]  /*0a10*/  SEL R21, R25.reuse, 0x63400000, !P1 ;  /* 0x6340000019157807 */ /* 0x040fe20004800000 */
[----:B------:R-:W0:Y:S01]  /*0a20*/  MUFU.RCP64H R23, R3 ;  /* 0x0000000300177308 */ /* 0x000e220000001800 */
[----:B------:R-:W-:Y:S02]  /*0a30*/  @!P2 SEL R29, R25, 0x63400000, !P3 ;  /* 0x63400000191da807 */ /* 0x000fe40005800000 */
[--C-:B------:R-:W-:Y:S02]  /*0a40*/  LOP3.LUT R21, R21, 0x800fffff, R15.reuse, 0xf8, !PT ;  /* 0x800fffff15157812 */ /* 0x100fe400078ef80f */
[----:B------:R-:W-:Y:S02]  /*0a50*/  @!P2 LOP3.LUT R29, R29, 0x80000000, R15, 0xf8, !PT ;  /* 0x800000001d1da812 */ /* 0x000fe400078ef80f */
[----:B------:R-:W-:-:S02]  /*0a60*/  @!P0 LOP3.LUT R27, R3, 0x7ff00000, RZ, 0xc0, !PT ;  /* 0x7ff00000031b8812 */ /* 0x000fc400078ec0ff */
[----:B------:R-:W-:-:S06]  /*0a70*/  @!P2 LOP3.LUT R29, R29, 0x100000, RZ, 0xfc, !PT ;  /* 0x001000001d1da812 */ /* 0x000fcc00078efcff */
[----:B------:R-:W-:Y:S02]  /*0a80*/  @!P2 DFMA R20, R20, 2, -R28 ;  /* 0x400000001414a82b */ /* 0x000fe4000000081c */
[----:B0-----:R-:W-:-:S08]  /*0a90*/  DFMA R28, R22, -R2, 1 ;  /* 0x3ff00000161c742b */ /* 0x001fd00000000802 */
[----:B------:R-:W-:Y:S01]  /*0aa0*/  DFMA R28, R28, R28, R28 ;  /* 0x0000001c1c1c722b */ /* 0x000fe2000000001c */
[----:B------:R-:W-:-:S07]  /*0ab0*/  @!P2 LOP3.LUT R26, R21, 0x7ff00000, RZ, 0xc0, !PT ;  /* 0x7ff00000151aa812 */ /* 0x000fce00078ec0ff */
[----:B------:R-:W-:-:S08]  /*0ac0*/  DFMA R28, R22, R28, R22 ;  /* 0x0000001c161c722b */ /* 0x000fd00000000016 */
[----:B------:R-:W-:-:S08]  /*0ad0*/  DFMA R22, R28, -R2, 1 ;  /* 0x3ff000001c16742b */ /* 0x000fd00000000802 */
[----:B------:R-:W-:-:S08]  /*0ae0*/  DFMA R22, R28, R22, R28 ;  /* 0x000000161c16722b */ /* 0x000fd0000000001c */
[----:B------:R-:W-:-:S08]  /*0af0*/  DMUL R28, R22, R20 ;  /* 0x00000014161c7228 */ /* 0x000fd00000000000 */
[----:B------:R-:W-:-:S08]  /*0b00*/  DFMA R30, R28, -R2, R20 ;  /* 0x800000021c1e722b */ /* 0x000fd00000000014 */
[----:B------:R-:W-:Y:S01]  /*0b10*/  DFMA R22, R22, R30, R28 ;  /* 0x0000001e1616722b */ /* 0x000fe2000000001c */
[----:B------:R-:W-:-:S05]  /*0b20*/  VIADD R28, R26, 0xffffffff ;  /* 0xffffffff1a1c7836 */ /* 0x000fca0000000000 */
[----:B------:R-:W-:Y:S01]  /*0b30*/  ISETP.GT.U32.AND P0, PT, R28, 0x7feffffe, PT ;  /* 0x7feffffe1c00780c */ /* 0x000fe20003f04070 */
[----:B------:R-:W-:-:S05]  /*0b40*/  VIADD R28, R27, 0xffffffff ;  /* 0xffffffff1b1c7836 */ /* 0x000fca0000000000 */
[----:B------:R-:W-:-:S13]  /*0b50*/  ISETP.GT.U32.OR P0, PT, R28, 0x7feffffe, P0 ;  /* 0x7feffffe1c00780c */ /* 0x000fda0000704470 */
[----:B------:R-:W-:Y:S05]  /*0b60*/  @P0 BRA `(.L_x_742) ;  /* 0x00000000006c0947 */ /* 0x000fea0003800000 */
[----:B------:R-:W-:-:S04]  /*0b70*/  LOP3.LUT R15, R19, 0x7ff00000, RZ, 0xc0, !PT ;  /* 0x7ff00000130f7812 */ /* 0x000fc800078ec0ff */
[CC--:B------:R-:W-:Y:S02]  /*0b80*/  VIADDMNMX R14, R24.reuse, -R15.reuse, 0xb9600000, !PT ;  /* 0xb9600000180e7446 */ /* 0x0c0fe4000780090f */
[----:B------:R-:W-:Y:S02]  /*0b90*/  ISETP.GE.U32.AND P0, PT, R24, R15, PT ;  /* 0x0000000f1800720c */ /* 0x000fe40003f06070 */
[----:B------:R-:W-:Y:S02]  /*0ba0*/  VIMNMX R14, PT, PT, R14, 0x46a00000, PT ;  /* 0x46a000000e0e7848 */ /* 0x000fe40003fe0100 */
[----:B------:R-:W-:-:S05]  /*0bb0*/  SEL R25, R25, 0x63400000, !P0 ;  /* 0x6340000019197807 */ /* 0x000fca0004000000 */
[----:B------:R-:W-:Y:S02]  /*0bc0*/  IMAD.IADD R26, R14, 0x1, -R25 ;  /* 0x000000010e1a7824 */ /* 0x000fe400078e0a19 */
[----:B------:R-:W-:Y:S02]  /*0bd0*/  IMAD.MOV.U32 R14, RZ, RZ, RZ ;  /* 0x000000ffff0e7224 */ /* 0x000fe400078e00ff */
[----:B------:R-:W-:-:S06]  /*0be0*/  VIADD R15, R26, 0x7fe00000 ;  /* 0x7fe000001a0f7836 */ /* 0x000fcc0000000000 */
[----:B------:R-:W-:-:S10]  /*0bf0*/  DMUL R24, R22, R14 ;  /* 0x0000000e16187228 */ /* 0x000fd40000000000 */
[----:B------:R-:W-:-:S13]  /*0c00*/  FSETP.GTU.AND P0, PT, |R25|, 1.469367938527859385e-39, PT ;  /* 0x001000001900780b */ /* 0x000fda0003f0c200 */
[----:B------:R-:W-:Y:S05]  /*0c10*/  @P0 BRA `(.L_x_743) ;  /* 0x0000000000940947 */ /* 0x000fea0003800000 */
[----:B------:R-:W-:Y:S01]  /*0c20*/  DFMA R2, R22, -R2, R20 ;  /* 0x800000021602722b */ /* 0x000fe20000000014 */
[----:B------:R-:W-:-:S09]  /*0c30*/  IMAD.MOV.U32 R14, RZ, RZ, RZ ;  /* 0x000000ffff0e7224 */ /* 0x000fd200078e00ff */
[C---:B------:R-:W-:Y:S02]  /*0c40*/  FSETP.NEU.AND P0, PT, R3.reuse, RZ, PT ;  /* 0x000000ff0300720b */ /* 0x040fe40003f0d000 */
[----:B------:R-:W-:-:S04]  /*0c50*/  LOP3.LUT R19, R3, 0x80000000, R19, 0x48, !PT ;  /* 0x8000000003137812 */ /* 0x000fc800078e4813 */
[----:B------:R-:W-:-:S07]  /*0c60*/  LOP3.LUT R15, R19, R15, RZ, 0xfc, !PT ;  /* 0x0000000f130f7212 */ /* 0x000fce00078efcff */
[----:B------:R-:W-:Y:S05]  /*0c70*/  @!P0 BRA `(.L_x_743) ;  /* 0x00000000007c8947 */ /* 0x000fea0003800000 */
[----:B------:R-:W-:Y:S01]  /*0c80*/  IMAD.MOV R3, RZ, RZ, -R26 ;  /* 0x000000ffff037224 */ /* 0x000fe200078e0a1a */
[----:B------:R-:W-:Y:S01]  /*0c90*/  DMUL.RP R14, R22, R14 ;  /* 0x0000000e160e7228 */ /* 0x000fe20000008000 */
[----:B------:R-:W-:-:S06]  /*0ca0*/  IMAD.MOV.U32 R2, RZ, RZ, RZ ;  /* 0x000000ffff027224 */ /* 0x000fcc00078e00ff */
[----:B------:R-:W-:-:S03]  /*0cb0*/  DFMA R2, R24, -R2, R22 ;  /* 0x800000021802722b */ /* 0x000fc60000000016 */
[----:B------:R-:W-:-:S03]  /*0cc0*/  LOP3.LUT R19, R15, R19, RZ, 0x3c, !PT ;  /* 0x000000130f137212 */ /* 0x000fc600078e3cff */
[----:B------:R-:W-:-:S04]  /*0cd0*/  IADD3 R2, PT, PT, -R26, -0x43300000, RZ ;  /* 0xbcd000001a027810 */ /* 0x000fc80007ffe1ff */
[----:B------:R-:W-:-:S04]  /*0ce0*/  FSETP.NEU.AND P0, PT, |R3|, R2, PT ;  /* 0x000000020300720b */ /* 0x000fc80003f0d200 */
[----:B------:R-:W-:Y:S02]  /*0cf0*/  FSEL R24, R14, R24, !P0 ;  /* 0x000000180e187208 */ /* 0x000fe40004000000 */
[----:B------:R-:W-:Y:S01]  /*0d00*/  FSEL R25, R19, R25, !P0 ;  /* 0x0000001913197208 */ /* 0x000fe20004000000 */
[----:B------:R-:W-:Y:S06]  /*0d10*/  BRA `(.L_x_743) ;  /* 0x0000000000547947 */ /* 0x000fec0003800000 */
.L_x_742:
[----:B------:R-:W-:-:S14]  /*0d20*/  DSETP.NAN.AND P0, PT, R14, R14, PT ;  /* 0x0000000e0e00722a */ /* 0x000fdc0003f08000 */
[----:B------:R-:W-:Y:S05]  /*0d30*/  @P0 BRA `(.L_x_744) ;  /* 0x0000000000440947 */ /* 0x000fea0003800000 */
[----:B------:R-:W-:-:S14]  /*0d40*/  DSETP.NAN.AND P0, PT, R18, R18, PT ;  /* 0x000000121200722a */ /* 0x000fdc0003f08000 */
[----:B------:R-:W-:Y:S05]  /*0d50*/  @P0 BRA `(.L_x_745) ;  /* 0x0000000000300947 */ /* 0x000fea0003800000 */
[----:B------:R-:W-:Y:S01]  /*0d60*/  ISETP.NE.AND P0, PT, R26, R27, PT ;  /* 0x0000001b1a00720c */ /* 0x000fe20003f05270 */
[----:B------:R-:W-:Y:S02]  /*0d70*/  IMAD.MOV.U32 R24, RZ, RZ, 0x0 ;  /* 0x00000000ff187424 */ /* 0x000fe400078e00ff */
[----:B------:R-:W-:-:S10]  /*0d80*/  IMAD.MOV.U32 R25, RZ, RZ, -0x80000 ;  /* 0xfff80000ff197424 */ /* 0x000fd400078e00ff */
[----:B------:R-:W-:Y:S05]  /*0d90*/  @!P0 BRA `(.L_x_743) ;  /* 0x0000000000348947 */ /* 0x000fea0003800000 */
[----:B------:R-:W-:Y:S02]  /*0da0*/  ISETP.NE.AND P0, PT, R26, 0x7ff00000, PT ;  /* 0x7ff000001a00780c */ /* 0x000fe40003f05270 */
[----:B------:R-:W-:Y:S02]  /*0db0*/  LOP3.LUT R25, R15, 0x80000000, R19, 0x48, !PT ;  /* 0x800000000f197812 */ /* 0x000fe400078e4813 */
[----:B------:R-:W-:-:S13]  /*0dc0*/  ISETP.EQ.OR P0, PT, R27, RZ, !P0 ;  /* 0x000000ff1b00720c */ /* 0x000fda0004702670 */
[----:B------:R-:W-:Y:S01]  /*0dd0*/  @P0 LOP3.LUT R2, R25, 0x7ff00000, RZ, 0xfc, !PT ;  /* 0x7ff0000019020812 */ /* 0x000fe200078efcff */
[----:B------:R-:W-:Y:S02]  /*0de0*/  @!P0 IMAD.MOV.U32 R24, RZ, RZ, RZ ;  /* 0x000000ffff188224 */ /* 0x000fe400078e00ff */
[----:B------:R-:W-:Y:S02]  /*0df0*/  @P0 IMAD.MOV.U32 R24, RZ, RZ, RZ ;  /* 0x000000ffff180224 */ /* 0x000fe400078e00ff */
[----:B------:R-:W-:Y:S01]  /*0e00*/  @P0 IMAD.MOV.U32 R25, RZ, RZ, R2 ;  /* 0x000000ffff190224 */ /* 0x000fe200078e0002 */
[----:B------:R-:W-:Y:S06]  /*0e10*/  BRA `(.L_x_743) ;  /* 0x0000000000147947 */ /* 0x000fec0003800000 */
.L_x_745:
[----:B------:R-:W-:Y:S01]  /*0e20*/  LOP3.LUT R25, R19, 0x80000, RZ, 0xfc, !PT ;  /* 0x0008000013197812 */ /* 0x000fe200078efcff */
[----:B------:R-:W-:Y:S01]  /*0e30*/  IMAD.MOV.U32 R24, RZ, RZ, R18 ;  /* 0x000000ffff187224 */ /* 0x000fe200078e0012 */
[----:B------:R-:W-:Y:S06]  /*0e40*/  BRA `(.L_x_743) ;  /* 0x0000000000087947 */ /* 0x000fec0003800000 */
.L_x_744:
[----:B------:R-:W-:Y:S01]  /*0e50*/  LOP3.LUT R25, R15, 0x80000, RZ, 0xfc, !PT ;  /* 0x000800000f197812 */ /* 0x000fe200078efcff */
[----:B------:R-:W-:-:S07]  /*0e60*/  IMAD.MOV.U32 R24, RZ, RZ, R14 ;  /* 0x000000ffff187224 */ /* 0x000fce00078e000e */
.L_x_743:
[----:B------:R-:W-:Y:S05]  /*0e70*/  BSYNC.RECONVERGENT B2 ;  /* 0x0000000000027941 */ /* 0x000fea0003800200 */
.L_x_741:
[----:B------:R-:W-:Y:S02]  /*0e80*/  IMAD.MOV.U32 R2, RZ, RZ, R16 ;  /* 0x000000ffff027224 */ /* 0x000fe400078e0010 */
[----:B------:R-:W-:-:S04]  /*0e90*/  IMAD.MOV.U32 R3, RZ, RZ, 0x0 ;  /* 0x00000000ff037424 */ /* 0x000fc800078e00ff */
[----:B------:R-:W-:Y:S05]  /*0ea0*/  RET.REL.NODEC R2 `(_Z8_sinh_64iPdS_) ;  /* 0xfffffff002547950 */ /* 0x000fea0003c3ffff */
.L_x_746:
        /* <DEDUP_REMOVED lines=13> */
.L_x_1028:


//--------------------- .text._Z8_sinh_32iPfS_    --------------------------
	.section	.text._Z8_sinh_32iPfS_,"ax",@progbits
	.align	128
        .global         _Z8_sinh_32iPfS_
        .type           _Z8_sinh_32iPfS_,@function
        .size           _Z8_sinh_32iPfS_,(.L_x_1393 - _Z8_sinh_32iPfS_)
        .other          _Z8_sinh_32iPfS_,@"STO_CUDA_ENTRY STV_DEFAULT"
_Z8_sinh_32iPfS_:
.text._Z8_sinh_32iPfS_:
        /* <DEDUP_REMOVED lines=13> */
.L_x_747:
[----:B0-----:R-:W-:-:S05]  /*00d0*/  IMAD.WIDE R8, R7, 0x4, R2 ;  /* 0x0000000407087825 */ /* 0x001fca00078e0202 */
[----:B--2---:R0:W2:Y:S01]  /*00e0*/  LDG.E R6, desc[UR6][R8.64] ;  /* 0x0000000608067981 */ /* 0x0040a2000c1e1900 */
[----:B------:R-:W-:Y:S01]  /*00f0*/  HFMA2 R11, -RZ, RZ, 3.4921875, 0 ;  /* 0x42fc0000ff0b7431 */ /* 0x000fe200000001ff */
[----:B0-----:R-:W-:Y:S01]  /*0100*/  MOV R9, 0x363d0ada ;  /* 0x363d0ada00097802 */ /* 0x001fe20000000f00 */
[----:B--2---:R-:W-:-:S06]  /*0110*/  FMUL R10, |R6|, 1.4426950216293334961 ;  /* 0x3fb8aa3b060a7820 */ /* 0x004fcc0000400200 */
[----:B------:R-:W0:Y:S02]  /*0120*/  FRND.TRUNC R10, R10 ;  /* 0x0000000a000a7307 */ /* 0x000e24000020d000 */
[----:B0-----:R-:W-:Y:S02]  /*0130*/  FSETP.GT.AND P0, PT, |R10|, 126, PT ;  /* 0x42fc00000a00780b */ /* 0x001fe40003f04200 */
[----:B------:R-:W-:-:S04]  /*0140*/  LOP3.LUT R11, R11, 0x80000000, R10, 0xb8, !PT ;  /* 0x800000000b0b7812 */ /* 0x000fc800078eb80a */
[----:B------:R-:W-:Y:S01]  /*0150*/  FSEL R11, R11, R10, P0 ;  /* 0x0000000a0b0b7208 */ /* 0x000fe20000000000 */
[C---:B------:R-:W-:Y:S01]  /*0160*/  FMUL R10, R6.reuse, R6 ;  /* 0x00000006060a7220 */ /* 0x040fe20000400000 */
[----:B------:R-:W-:-:S03]  /*0170*/  FSETP.GE.AND P0, PT, |R6|, 1, PT ;  /* 0x3f8000000600780b */ /* 0x000fc60003f06200 */
[----:B------:R-:W-:Y:S01]  /*0180*/  FFMA R12, R11, -0.69314718246459960938, |R6| ;  /* 0xbf3172180b0c7823 */ /* 0x000fe20000000406 */
[----:B------:R-:W-:-:S03]  /*0190*/  FFMA R9, R10, R9, 0.00019836159481201320887 ;  /* 0x394fff490a097423 */ /* 0x000fc60000000009 */
[C---:B------:R-:W-:Y:S01]  /*01a0*/  FFMA R12, R11.reuse, 1.9046542121259335545e-09, R12 ;  /* 0x3102e3080b0c7823 */ /* 0x040fe2000000000c */
[----:B------:R-:W-:Y:S01]  /*01b0*/  FADD R11, R11, 12583037 ;  /* 0x4b40007d0b0b7421 */ /* 0x000fe20000000000 */
[----:B------:R-:W-:Y:S02]  /*01c0*/  FFMA R13, R10, R9, 0.0083333496004343032837 ;  /* 0x3c08889a0a0d7423 */ /* 0x000fe40000000009 */
[----:B------:R-:W-:Y:S02]  /*01d0*/  FMUL R12, R12, 1.4426950216293334961 ;  /* 0x3fb8aa3b0c0c7820 */ /* 0x000fe40000400000 */
[----:B------:R-:W-:Y:S01]  /*01e0*/  SHF.L.U32 R11, R11, 0x17, RZ ;  /* 0x000000170b0b7819 */ /* 0x000fe200000006ff */
[----:B------:R-:W-:-:S03]  /*01f0*/  FFMA R13, R10, R13, 0.16666667163372039795 ;  /* 0x3e2aaaab0a0d7423 */ /* 0x000fc6000000000d */
[----:B------:R-:W0:Y:S01]  /*0200*/  MUFU.EX2 R12, R12 ;  /* 0x0000000c000c7308 */ /* 0x000e220000000800 */
[----:B------:R-:W-:Y:S01]  /*0210*/  FMUL R13, R10, R13 ;  /* 0x0000000d0a0d7220 */ /* 0x000fe20000400000 */
[----:B0-----:R-:W-:-:S06]  /*0220*/  FMUL R11, R11, R12 ;  /* 0x0000000c0b0b7220 */ /* 0x001fcc0000400000 */
[----:B------:R-:W0:Y:S02]  /*0230*/  MUFU.RCP R8, R11 ;  /* 0x0000000b00087308 */ /* 0x000e240000001000 */
[----:B0-----:R-:W-:-:S04]  /*0240*/  FMUL.FTZ R8, R8, -0.125 ;  /* 0xbe00000008087820 */ /* 0x001fc80000410000 */
[----:B------:R-:W-:-:S05]  /*0250*/  FFMA R9, R11, 2, R8 ;  /* 0x400000000b097823 */ /* 0x000fca0000000008 */
        /* <DEDUP_REMOVED lines=8> */
.L_x_748:
        /* <DEDUP_REMOVED lines=10> */
.L_x_1393:


//--------------------- .text._Z7_sin_64iPdS_     --------------------------
	.section	.text._Z7_sin_64iPdS_,"ax",@progbits
	.align	128
        .global         _Z7_sin_64iPdS_
        .type           _Z7_sin_64iPdS_,@function
        .size           _Z7_sin_64iPdS_,(.L_x_1029 - _Z7_sin_64iPdS_)
        .other          _Z7_sin_64iPdS_,@"STO_CUDA_ENTRY STV_DEFAULT"
_Z7_sin_64iPdS_:
.text._Z7_sin_64iPdS_:
        /* <DEDUP_REMOVED lines=16> */
.L_x_751:
[----:B0-----:R-:W-:-:S06]  /*0100*/  IMAD.WIDE R10, R0, 0x8, R6 ;  /* 0x00000008000a7825 */ /* 0x001fcc00078e0206 */
[----:B--2---:R-:W2:Y:S01]  /*0110*/  LDG.E.64 R10, desc[UR6][R10.64] ;  /* 0x000000060a0a7981 */ /* 0x004ea2000c1e1b00 */
[----:B------:R-:W-:Y:S01]  /*0120*/  BSSY.RECONVERGENT B0, `(.L_x_749) ;  /* 0x000001a000007945 */ /* 0x000fe20003800200 */
[----:B--2---:R-:W-:-:S14]  /*0130*/  DSETP.NEU.AND P0, PT, |R10|, +INF , PT ;  /* 0x7ff000000a00742a */ /* 0x004fdc0003f0d200 */
[----:B------:R-:W-:Y:S01]  /*0140*/  @!P0 DMUL R20, RZ, R10 ;  /* 0x0000000aff148228 */ /* 0x000fe20000000000 */
[----:B------:R-:W-:Y:S01]  /*0150*/  @!P0 IMAD.MOV.U32 R2, RZ, RZ, RZ ;  /* 0x000000ffff028224 */ /* 0x000fe200078e00ff */
[----:B------:R-:W-:Y:S09]  /*0160*/  @!P0 BRA `(.L_x_750) ;  /* 0x0000000000548947 */ /* 0x000ff20003800000 */
[----:B------:R-:W-:Y:S01]  /*0170*/  UMOV UR4, 0x6dc9c883 ;  /* 0x6dc9c88300047882 */ /* 0x000fe20000000000 */
[----:B------:R-:W-:Y:S01]  /*0180*/  UMOV UR5, 0x3fe45f30 ;  /* 0x3fe45f3000057882 */ /* 0x000fe20000000000 */
[C---:B------:R-:W-:Y:S02]  /*0190*/  DSETP.GE.AND P0, PT, |R10|.reuse, 2.14748364800000000000e+09, PT ;  /* 0x41e000000a00742a */ /* 0x040fe40003f06200 */
[----:B------:R-:W-:Y:S01]  /*01a0*/  DMUL R8, R10, UR4 ;  /* 0x000000040a087c28 */ /* 0x000fe20008000000 */
[----:B------:R-:W-:Y:S01]  /*01b0*/  UMOV UR4, 0x54442d18 ;  /* 0x54442d1800047882 */ /* 0x000fe20000000000 */
[----:B------:R-:W-:-:S04]  /*01c0*/  UMOV UR5, 0x3ff921fb ;  /* 0x3ff921fb00057882 */ /* 0x000fc80000000000 */
        /* <DEDUP_REMOVED lines=11> */
[----:B---34-:R-:W-:Y:S05]  /*0280*/  CALL.REL.NOINC `($_Z7_sin_64iPdS_$__internal_trig_reduction_slowpathd) ;  /* 0x0000000000987944 */ /* 0x018fea0003c00000 */
[----:B------:R-:W-:Y:S02]  /*0290*/  IMAD.MOV.U32 R2, RZ, RZ, R10 ;  /* 0x000000ffff027224 */ /* 0x000fe400078e000a */
[----:B------:R-:W-:Y:S02]  /*02a0*/  IMAD.MOV.U32 R20, RZ, RZ, R12 ;  /* 0x000000ffff147224 */ /* 0x000fe400078e000c */
[----:B------:R-:W-:-:S07]  /*02b0*/  IMAD.MOV.U32 R21, RZ, RZ, R13 ;  /* 0x000000ffff157224 */ /* 0x000fce00078e000d */
.L_x_750:
[----:B----4-:R-:W-:Y:S05]  /*02c0*/  BSYNC.RECONVERGENT B0 ;  /* 0x0000000000007941 */ /* 0x010fea0003800200 */
.L_x_749:
[----:B------:R-:W-:-:S05]  /*02d0*/  IMAD.SHL.U32 R8, R2, 0x40, RZ ;  /* 0x0000004002087824 */ /* 0x000fca00078e00ff */
[----:B------:R-:W-:-:S04]  /*02e0*/  LOP3.LUT R8, R8, 0x40, RZ, 0xc0, !PT ;  /* 0x0000004008087812 */ /* 0x000fc800078ec0ff */
[----:B------:R-:W-:-:S05]  /*02f0*/  IADD3 R26, P0, PT, R8, UR8, RZ ;  /* 0x00000008081a7c10 */ /* 0x000fca000ff1e0ff */
[----:B------:R-:W-:-:S05]  /*0300*/  IMAD.X R27, RZ, RZ, UR9, P0 ;  /* 0x00000009ff1b7e24 */ /* 0x000fca00080e06ff */
[----:B------:R-:W2:Y:S04]  /*0310*/  LDG.E.128.CONSTANT R8, desc[UR6][R26.64] ;  /* 0x000000061a087981 */ /* 0x000ea8000c1e9d00 */
[----:B------:R-:W4:Y:S04]  /*0320*/  LDG.E.128.CONSTANT R12, desc[UR6][R26.64+0x10] ;  /* 0x000010061a0c7981 */ /* 0x000f28000c1e9d00 */
[----:B------:R-:W5:Y:S01]  /*0330*/  LDG.E.128.CONSTANT R16, desc[UR6][R26.64+0x20] ;  /* 0x000020061a107981 */ /* 0x000f62000c1e9d00 */
[----:B------:R-:W-:Y:S01]  /*0340*/  LOP3.LUT R22, R2, 0x1, RZ, 0xc0, !PT ;  /* 0x0000000102167812 */ /* 0x000fe200078ec0ff */
[----:B------:R-:W-:-:S02]  /*0350*/  IMAD.MOV.U32 R24, RZ, RZ, 0x20fd8164 ;  /* 0x20fd8164ff187424 */ /* 0x000fc400078e00ff */
[----:B------:R-:W-:Y:S01]  /*0360*/  IMAD.MOV.U32 R25, RZ, RZ, 0x3da8ff83 ;  /* 0x3da8ff83ff197424 */ /* 0x000fe200078e00ff */
[----:B------:R-:W-:Y:S01]  /*0370*/  ISETP.NE.U32.AND P0, PT, R22, 0x1, PT ;  /* 0x000000011600780c */ /* 0x000fe20003f05070 */
[----:B------:R-:W-:-:S03]  /*0380*/  DMUL R22, R20, R20 ;  /* 0x0000001414167228 */ /* 0x000fc60000000000 */
[----:B------:R-:W-:Y:S02]  /*0390*/  FSEL R24, R24, -8.06006814911005101289e+34, !P0 ;  /* 0xf9785eba18187808 */ /* 0x000fe40004000000 */
[----:B------:R-:W-:-:S06]  /*03a0*/  FSEL R25, -R25, 0.11223486810922622681, !P0 ;  /* 0x3de5db6519197808 */ /* 0x000fcc0004000100 */
[----:B--2---:R-:W-:-:S08]  /*03b0*/  DFMA R8, R22, R24, R8 ;  /* 0x000000181608722b */ /* 0x004fd00000000008 */
[----:B------:R-:W-:-:S08]  /*03c0*/  DFMA R8, R22, R8, R10 ;  /* 0x000000081608722b */ /* 0x000fd0000000000a */
[----:B----4-:R-:W-:-:S08]  /*03d0*/  DFMA R8, R22, R8, R12 ;  /* 0x000000081608722b */ /* 0x010fd0000000000c */
[----:B------:R-:W-:-:S08]  /*03e0*/  DFMA R8, R22, R8, R14 ;  /* 0x000000081608722b */ /* 0x000fd0000000000e */
[----:B-----5:R-:W-:-:S08]  /*03f0*/  DFMA R8, R22, R8, R16 ;  /* 0x000000081608722b */ /* 0x020fd00000000010 */
[----:B------:R-:W-:-:S08]  /*0400*/  DFMA R8, R22, R8, R18 ;  /* 0x000000081608722b */ /* 0x000fd00000000012 */
[----:B------:R-:W-:Y:S02]  /*0410*/  DFMA R20, R8, R20, R20 ;  /* 0x000000140814722b */ /* 0x000fe40000000014 */
[----:B------:R-:W-:-:S10]  /*0420*/  DFMA R8, R22, R8, 1 ;  /* 0x3ff000001608742b */ /* 0x000fd40000000008 */
[----:B------:R-:W-:Y:S02]  /*0430*/  FSEL R10, R8, R20, !P0 ;  /* 0x00000014080a7208 */ /* 0x000fe40004000000 */
[----:B------:R-:W-:Y:S02]  /*0440*/  FSEL R11, R9, R21, !P0 ;  /* 0x00000015090b7208 */ /* 0x000fe40004000000 */
[----:B------:R-:W-:-:S04]  /*0450*/  LOP3.LUT P0, RZ, R2, 0x2, RZ, 0xc0, !PT ;  /* 0x0000000202ff7812 */ /* 0x000fc8000780c0ff */
[----:B------:R-:W-:-:S10]  /*0460*/  DADD R8, RZ, -R10 ;  /* 0x00000000ff087229 */ /* 0x000fd4000000080a */
        /* <DEDUP_REMOVED lines=8> */
        .type           $_Z7_sin_64iPdS_$__internal_trig_reduction_slowpathd,@function
        .size           $_Z7_sin_64iPdS_$__internal_trig_reduction_slowpathd,(.L_x_1029 - $_Z7_sin_64iPdS_$__internal_trig_reduction_slowpathd)
$_Z7_sin_64iPdS_$__internal_trig_reduction_slowpathd:
        /* <DEDUP_REMOVED lines=9> */
[----:B------:R-:W-:-:S03]  /*0580*/  CS2R R16, SRZ ;  /* 0x0000000000107805 */ /* 0x000fc6000001ff00 */
[----:B------:R-:W-:Y:S02]  /*0590*/  SHF.R.U32.HI R9, RZ, 0x6, R10 ;  /* 0x00000006ff097819 */ /* 0x000fe4000001160a */
[----:B------:R-:W-:Y:S02]  /*05a0*/  ISETP.GE.U32.AND P0, PT, R10, 0x80, PT ;  /* 0x000000800a00780c */ /* 0x000fe40003f06070 */
[C---:B------:R-:W-:Y:S02]  /*05b0*/  IADD3 R10, PT, PT, -R9.reuse, 0x13, RZ ;  /* 0x00000013090a7810 */ /* 0x040fe40007ffe1ff */
[----:B------:R-:W-:Y:S02]  /*05c0*/  IADD3 R23, PT, PT, -R9, 0xf, RZ ;  /* 0x0000000f09177810 */ /* 0x000fe40007ffe1ff */
        /* <DEDUP_REMOVED lines=11> */
.L_x_756:
        /* <DEDUP_REMOVED lines=29> */
.L_x_755:
[----:B------:R-:W-:-:S07]  /*0850*/  IMAD.MOV.U32 R23, RZ, RZ, R10 ;  /* 0x000000ffff177224 */ /* 0x000fce00078e000a */
.L_x_754:
[----:B------:R-:W-:Y:S05]  /*0860*/  BSYNC.RECONVERGENT B1 ;  /* 0x0000000000017941 */ /* 0x000fea0003800200 */
.L_x_753:
[----:B------:R-:W-:Y:S01]  /*0870*/  LOP3.LUT P0, R27, R8, 0x3f, RZ, 0xc0, !PT ;  /* 0x0000003f081b7812 */ /* 0x000fe2000780c0ff */
[----:B------:R-:W-:-:S04]  /*0880*/  IMAD.IADD R8, R9, 0x1, R23 ;  /* 0x0000000109087824 */ /* 0x000fc800078e0217 */
[----:B------:R-:W-:-:S05]  /*0890*/  IMAD.U32 R29, R8, 0x8, R1 ;  /* 0x00000008081d7824 */ /* 0x000fca00078e0001 */
[----:B------:R0:W-:Y:S04]  /*08a0*/  STL.64 [R29+-0x78], R16 ;  /* 0xffff88101d007387 */ /* 0x0001e80000100a00 */
[----:B------:R-:W2:Y:S04]  /*08b0*/  @P0 LDL.64 R18, [R1+0x8] ;  /* 0x0000080001120983 */ /* 0x000ea80000100a00 */
[----:B------:R-:W3:Y:S04]  /*08c0*/  LDL.64 R12, [R1+0x10] ;  /* 0x00001000010c7983 */ /* 0x000ee80000100a00 */
[----:B------:R-:W0:Y:S01]  /*08d0*/  LDL.64 R8, [R1+0x18] ;  /* 0x0000180001087983 */ /* 0x000e220000100a00 */
[----:B------:R-:W-:Y:S01]  /*08e0*/  @P0 LOP3.LUT R10, R27, 0x3f, RZ, 0x3c, !PT ;  /* 0x0000003f1b0a0812 */ /* 0x000fe200078e3cff */
[----:B------:R-:W-:Y:S01]  /*08f0*/  BSSY.RECONVERGENT B1, `(.L_x_757) ;  /* 0x0000034000017945 */ /* 0x000fe20003800200 */
[----:B--2---:R-:W-:-:S02]  /*0900*/  @P0 SHF.R.U64 R15, R18, 0x1, R19 ;  /* 0x00000001120f0819 */ /* 0x004fc40000001213 */
[----:B------:R-:W-:Y:S02]  /*0910*/  @P0 SHF.R.U32.HI R19, RZ, 0x1, R19 ;  /* 0x00000001ff130819 */ /* 0x000fe40000011613 */
[CC--:B---3--:R-:W-:Y:S02]  /*0920*/  @P0 SHF.L.U32 R21, R12.reuse, R27.reuse, RZ ;  /* 0x0000001b0c150219 */ /* 0x0c8fe400000006ff */
[----:B------:R-:W-:Y:S02]  /*0930*/  @P0 SHF.R.U64 R14, R15, R10, R19 ;  /* 0x0000000a0f0e0219 */ /* 0x000fe40000001213 */
[--C-:B------:R-:W-:Y:S02]  /*0940*/  @P0 SHF.R.U32.HI R25, RZ, 0x1, R13.reuse ;  /* 0x00000001ff190819 */ /* 0x100fe4000001160d */
[C-C-:B------:R-:W-:Y:S02]  /*0950*/  @P0 SHF.R.U64 R23, R12.reuse, 0x1, R13.reuse ;  /* 0x000000010c170819 */ /* 0x140fe4000000120d */
[----:B------:R-:W-:-:S02]  /*0960*/  @P0 SHF.L.U64.HI R18, R12, R27, R13 ;  /* 0x0000001b0c120219 */ /* 0x000fc4000001020d */
[----:B------:R-:W-:Y:S02]  /*0970*/  @P0 SHF.R.U32.HI R15, RZ, R10, R19 ;  /* 0x0000000aff0f0219 */ /* 0x000fe40000011613 */
[----:B------:R-:W-:Y:S02]  /*0980*/  @P0 LOP3.LUT R12, R21, R14, RZ, 0xfc, !PT ;  /* 0x0000000e150c0212 */ /* 0x000fe400078efcff */
[----:B0-----:R-:W-:Y:S02]  /*0990*/  @P0 SHF.L.U32 R16, R8, R27, RZ ;  /* 0x0000001b08100219 */ /* 0x001fe400000006ff */
        /* <DEDUP_REMOVED lines=41> */
.L_x_758:
[----:B------:R-:W-:Y:S05]  /*0c30*/  BSYNC.RECONVERGENT B1 ;  /* 0x0000000000017941 */ /* 0x000fea0003800200 */
.L_x_757:
[----:B------:R-:W-:Y:S01]  /*0c40*/  IMAD.WIDE.U32 R16, R13, 0x2168c235, RZ ;  /* 0x2168c2350d107825 */ /* 0x000fe200078e00ff */
[----:B------:R-:W-:-:S03]  /*0c50*/  SHF.R.U32.HI R9, RZ, 0x1e, R9 ;  /* 0x0000001eff097819 */ /* 0x000fc60000011609 */
[----:B------:R-:W-:Y:S01]  /*0c60*/  IMAD.MOV.U32 R14, RZ, RZ, R17 ;  /* 0x000000ffff0e7224 */ /* 0x000fe200078e0011 */
[----:B------:R-:W-:Y:S01]  /*0c70*/  IADD3 RZ, P1, PT, R16, R16, RZ ;  /* 0x0000001010ff7210 */ /* 0x000fe20007f3e0ff */
[----:B------:R-:W-:Y:S01]  /*0c80*/  IMAD.MOV.U32 R15, RZ, RZ, RZ ;  /* 0x000000ffff0f7224 */ /* 0x000fe200078e00ff */
[----:B------:R-:W-:Y:S01]  /*0c90*/  LEA.HI R9, R8, R9, RZ, 0x1 ;  /* 0x0000000908097211 */ /* 0x000fe200078f08ff */
        /* <DEDUP_REMOVED lines=19> */
[----:B------:R-:W-:-:S02]  /*0dd0*/  @!P0 LOP3.LUT R11, R11, 0x80000000, RZ, 0x3c, !PT ;  /* 0x800000000b0b8812 */ /* 0x000fc400078e3cff */
[----:B------:R-:W-:-:S04]  /*0de0*/  SHF.R.U64 R10, R10, 0xa, R13 ;  /* 0x0000000a0a0a7819 */ /* 0x000fc8000000120d */
[----:B------:R-:W-:-:S03]  /*0df0*/  IADD3 R10, P2, PT, R10, 0x1, RZ ;  /* 0x000000010a0a7810 */ /* 0x000fc60007f5e0ff */
[----:B------:R-:W-:Y:S01]  /*0e00*/  @P1 IMAD.MOV R9, RZ, RZ, -R9 ;  /* 0x000000ffff091224 */ /* 0x000fe200078e0a09 */
[----:B------:R-:W-:-:S04]  /*0e10*/  LEA.HI.X R13, R13, RZ, RZ, 0x16, P2 ;  /* 0x000000ff0d0d7211 */ /* 0x000fc800010fb4ff */
[--C-:B------:R-:W-:Y:S01]  /*0e20*/  SHF.R.U64 R12, R10, 0x1, R13.reuse ;  /* 0x000000010a0c7819 */ /* 0x100fe2000000120d */
[----:B------:R-:W-:Y:S01]  /*0e30*/  IMAD.SHL.U32 R10, R14, 0x100000, RZ ;  /* 0x001000000e0a7824 */ /* 0x000fe200078e00ff */
[----:B------:R-:W-:Y:S02]  /*0e40*/  SHF.R.U32.HI R13, RZ, 0x1, R13 ;  /* 0x00000001ff0d7819 */ /* 0x000fe4000001160d */
[----:B------:R-:W-:-:S04]  /*0e50*/  IADD3 R12, P2, P3, RZ, RZ, R12 ;  /* 0x000000ffff0c7210 */ /* 0x000fc80007b5e00c */
[----:B------:R-:W-:-:S04]  /*0e60*/  IADD3.X R8, PT, PT, R10, 0x3fe00000, R13, P2, P3 ;  /* 0x3fe000000a087810 */ /* 0x000fc800017e640d */
[----:B------:R-:W-:-:S07]  /*0e70*/  LOP3.LUT R13, R8, R11, RZ, 0xfc, !PT ;  /* 0x0000000b080d7212 */ /* 0x000fce00078efcff */
.L_x_752:
[----:B------:R-:W-:Y:S02]  /*0e80*/  IMAD.MOV.U32 R10, RZ, RZ, R9 ;  /* 0x000000ffff0a7224 */ /* 0x000fe400078e0009 */
[----:B------:R-:W-:Y:S02]  /*0e90*/  IMAD.MOV.U32 R8, RZ, RZ, R2 ;  /* 0x000000ffff087224 */ /* 0x000fe400078e0002 */
[----:B------:R-:W-:-:S04]  /*0ea0*/  IMAD.MOV.U32 R9, RZ, RZ, 0x0 ;  /* 0x00000000ff097424 */ /* 0x000fc800078e00ff */
[----:B------:R-:W-:Y:S05]  /*0eb0*/  RET.REL.NODEC R8 `(_Z7_sin_64iPdS_) ;  /* 0xfffffff008507950 */ /* 0x000fea0003c3ffff */
.L_x_759:
        /* <DEDUP_REMOVED lines=12> */
.L_x_1029:


//--------------------- .text._Z7_sin_32iPfS_     --------------------------
	.section	.text._Z7_sin_32iPfS_,"ax",@progbits
	.align	128
        .global         _Z7_sin_32iPfS_
        .type           _Z7_sin_32iPfS_,@function
        .size           _Z7_sin_32iPfS_,(.L_x_1395 - _Z7_sin_32iPfS_)
        .other          _Z7_sin_32iPfS_,@"STO_CUDA_ENTRY STV_DEFAULT"
_Z7_sin_32iPfS_:
.text._Z7_sin_32iPfS_:
        /* <DEDUP_REMOVED lines=11> */
.L_x_765:
[----:B------:R-:W0:Y:S02]  /*00b0*/  LDC.64 R6, c[0x0][0x388] ;  /* 0x0000e200ff067b82 */ /* 0x000e240000000a00 */
[----:B0-----:R-:W-:-:S05]  /*00c0*/  IMAD.WIDE R6, R2, 0x4, R6 ;  /* 0x0000000402067825 */ /* 0x001fca00078e0206 */
[----:B-1----:R-:W2:Y:S01]  /*00d0*/  LDG.E R0, desc[UR6][R6.64] ;  /* 0x0000000606007981 */ /* 0x002ea2000c1e1900 */
[----:B------:R-:W-:Y:S01]  /*00e0*/  BSSY.RECONVERGENT B0, `(.L_x_760) ;  /* 0x0000069000007945 */ /* 0x000fe20003800200 */
[C---:B--2---:R-:W-:Y:S01]  /*00f0*/  FMUL R5, R0.reuse, 0.63661974668502807617 ;  /* 0x3f22f98300057820 */ /* 0x044fe20000400000 */
[----:B------:R-:W-:-:S05]  /*0100*/  FSETP.GE.AND P0, PT, |R0|, 105615, PT ;  /* 0x47ce47800000780b */ /* 0x000fca0003f06200 */
        /* <DEDUP_REMOVED lines=17> */
.L_x_762:
[----:B0-----:R-:W-:Y:S01]  /*0220*/  IMAD.U32 R8, RZ, RZ, UR8 ;  /* 0x00000008ff087e24 */ /* 0x001fe2000f8e00ff */
[----:B------:R-:W-:-:S05]  /*0230*/  MOV R9, UR9 ;  /* 0x0000000900097c02 */ /* 0x000fca0008000f00 */
        /* <DEDUP_REMOVED lines=10> */
[C---:B------:R-:W-:Y:S01]  /*02e0*/  ISETP.EQ.AND P5, PT, R16.reuse, 0x14, PT ;  /* 0x000000141000780c */ /* 0x040fe20003fa2270 */
[----:B------:R-:W-:Y:S02]  /*02f0*/  VIADD R16, R16, 0x4 ;  /* 0x0000000410107836 */ /* 0x000fe40000000000 */
        /* <DEDUP_REMOVED lines=23> */
[----:B------:R-:W-:Y:S02]  /*0470*/  @P3 MOV R7, R4 ;  /* 0x0000000400073202 */ /* 0x000fe40000000f00 */
[C---:B------:R-:W-:Y:S01]  /*0480*/  ISETP.EQ.AND P3, PT, R9.reuse, -0x4, PT ;  /* 0xfffffffc0900780c */ /* 0x040fe20003f62270 */
[----:B------:R-:W-:Y:S02]  /*0490*/  @P4 IMAD.MOV.U32 R8, RZ, RZ, R4 ;  /* 0x000000ffff084224 */ /* 0x000fe400078e0004 */
[----:B------:R-:W-:Y:S01]  /*04a0*/  @P4 IMAD.MOV.U32 R7, RZ, RZ, R12 ;  /* 0x000000ffff074224 */ /* 0x000fe200078e000c */
[----:B------:R-:W-:Y:S01]  /*04b0*/  ISETP.EQ.AND P4, PT, R9, 0x4, PT ;  /* 0x000000040900780c */ /* 0x000fe20003f82270 */
[----:B------:R-:W-:Y:S02]  /*04c0*/  @P2 IMAD.MOV.U32 R7, RZ, RZ, R13 ;  /* 0x000000ffff072224 */ /* 0x000fe400078e000d */
[----:B------:R-:W-:Y:S02]  /*04d0*/  @P1 IMAD.MOV.U32 R7, RZ, RZ, R14 ;  /* 0x000000ffff071224 */ /* 0x000fe400078e000e */
[----:B------:R-:W-:-:S02]  /*04e0*/  @P0 IMAD.MOV.U32 R7, RZ, RZ, R10 ;  /* 0x000000ffff070224 */ /* 0x000fc400078e000a */
[----:B------:R-:W-:Y:S01]  /*04f0*/  @P2 IMAD.MOV.U32 R8, RZ, RZ, R12 ;  /* 0x000000ffff082224 */ /* 0x000fe200078e000c */
[----:B------:R-:W-:Y:S01]  /*0500*/  @P1 MOV R8, R13 ;  /* 0x0000000d00081202 */ /* 0x000fe20000000f00 */
[----:B------:R-:W-:Y:S01]  /*0510*/  @P0 IMAD.MOV.U32 R8, RZ, RZ, R14 ;  /* 0x000000ffff080224 */ /* 0x000fe200078e000e */
[----:B------:R-:W-:Y:S01]  /*0520*/  @P3 MOV R7, R11 ;  /* 0x0000000b00073202 */ /* 0x000fe20000000f00 */
[----:B------:R-:W-:Y:S02]  /*0530*/  @P5 IMAD.MOV.U32 R7, RZ, RZ, R5 ;  /* 0x000000ffff075224 */ /* 0x000fe400078e0005 */
[----:B------:R-:W-:Y:S02]  /*0540*/  @P3 IMAD.MOV.U32 R8, RZ, RZ, R10 ;  /* 0x000000ffff083224 */ /* 0x000fe400078e000a */
[----:B------:R-:W-:Y:S02]  /*0550*/  @P5 IMAD.MOV.U32 R8, RZ, RZ, R11 ;  /* 0x000000ffff085224 */ /* 0x000fe400078e000b */
[----:B------:R-:W-:-:S02]  /*0560*/  @P4 IMAD.MOV.U32 R8, RZ, RZ, R5 ;  /* 0x000000ffff084224 */ /* 0x000fc400078e0005 */
[----:B------:R-:W-:Y:S01]  /*0570*/  IMAD.MOV.U32 R15, RZ, RZ, R7 ;  /* 0x000000ffff0f7224 */ /* 0x000fe200078e0007 */
[----:B------:R-:W-:Y:S06]  /*0580*/  @!P6 BRA `(.L_x_764) ;  /* 0x00000000002ce947 */ /* 0x000fec0003800000 */
[----:B------:R-:W-:Y:S01]  /*0590*/  @P2 MOV R7, R4 ;  /* 0x0000000400072202 */ /* 0x000fe20000000f00 */
[----:B------:R-:W-:Y:S01]  /*05a0*/  @P1 IMAD.MOV.U32 R7, RZ, RZ, R12 ;  /* 0x000000ffff071224 */ /* 0x000fe200078e000c */
[----:B------:R-:W-:Y:S01]  /*05b0*/  LOP3.LUT R6, R6, 0x1f, RZ, 0xc0, !PT ;  /* 0x0000001f06067812 */ /* 0x000fe200078ec0ff */
[----:B------:R-:W-:Y:S01]  /*05c0*/  @P0 IMAD.MOV.U32 R7, RZ, RZ, R13 ;  /* 0x000000ffff070224 */ /* 0x000fe200078e000d */
[----:B------:R-:W-:Y:S01]  /*05d0*/  ISETP.EQ.AND P0, PT, R9, 0x8, PT ;  /* 0x000000080900780c */ /* 0x000fe20003f02270 */
[----:B------:R-:W-:Y:S01]  /*05e0*/  @P3 IMAD.MOV.U32 R7, RZ, RZ, R14 ;  /* 0x000000ffff073224 */ /* 0x000fe200078e000e */
[----:B------:R-:W-:Y:S01]  /*05f0*/  SHF.L.W.U32.HI R15, R8, R6, R15 ;  /* 0x00000006080f7219 */ /* 0x000fe20000010e0f */
[----:B------:R-:W-:Y:S01]  /*0600*/  @P5 IMAD.MOV.U32 R7, RZ, RZ, R10 ;  /* 0x000000ffff075224 */ /* 0x000fe200078e000a */
[----:B------:R-:W-:-:S09]  /*0610*/  @P4 MOV R7, R11 ;  /* 0x0000000b00074202 */ /* 0x000fd20000000f00 */
[----:B------:R-:W-:-:S05]  /*0620*/  @P0 IMAD.MOV.U32 R7, RZ, RZ, R5 ;  /* 0x000000ffff070224 */ /* 0x000fca00078e0005 */
[----:B------:R-:W-:-:S07]  /*0630*/  SHF.L.W.U32.HI R8, R7, R6, R8 ;  /* 0x0000000607087219 */ /* 0x000fce0000010e08 */
.L_x_764:
[----:B------:R-:W-:Y:S05]  /*0640*/  BSYNC.RECONVERGENT B1 ;  /* 0x0000000000017941 */ /* 0x000fea0003800200 */
.L_x_763:
        /* <DEDUP_REMOVED lines=18> */
.L_x_761:
[----:B------:R-:W-:Y:S05]  /*0770*/  BSYNC.RECONVERGENT B0 ;  /* 0x0000000000007941 */ /* 0x000fea0003800200 */
.L_x_760:
[----:B------:R-:W-:Y:S01]  /*0780*/  MOV R0, 0x37cbac00 ;  /* 0x37cbac0000007802 */ /* 0x000fe20000000f00 */
[----:B------:R-:W-:Y:S01]  /*0790*/  FMUL R9, R8, R8 ;  /* 0x0000000808097220 */ /* 0x000fe20000400000 */
[----:B------:R-:W-:Y:S01]  /*07a0*/  LOP3.LUT R15, R5, 0x1, RZ, 0xc0, !PT ;  /* 0x00000001050f7812 */ /* 0x000fe200078ec0ff */
[----:B------:R-:W0:Y:S01]  /*07b0*/  LDC.64 R6, c[0x0][0x390] ;  /* 0x0000e400ff067b82 */ /* 0x000e220000000a00 */
[----:B------:R-:W-:Y:S02]  /*07c0*/  IMAD.MOV.U32 R16, RZ, RZ, 0x3d2aaabb ;  /* 0x3d2aaabbff107424 */ /* 0x000fe400078e00ff */
[----:B------:R-:W-:Y:S01]  /*07d0*/  FFMA R0, R9, R0, -0.0013887860113754868507 ;  /* 0xbab607ed09007423 */ /* 0x000fe20000000000 */
[----:B------:R-:W-:Y:S01]  /*07e0*/  ISETP.NE.U32.AND P0, PT, R15, 0x1, PT ;  /* 0x000000010f00780c */ /* 0x000fe20003f05070 */
[----:B------:R-:W-:Y:S01]  /*07f0*/  IMAD.MOV.U32 R15, RZ, RZ, 0x3effffff ;  /* 0x3effffffff0f7424 */ /* 0x000fe200078e00ff */
[----:B------:R-:W-:Y:S01]  /*0800*/  LOP3.LUT P1, RZ, R5, 0x2, RZ, 0xc0, !PT ;  /* 0x0000000205ff7812 */ /* 0x000fe2000782c0ff */
[----:B------:R-:W1:Y:S01]  /*0810*/  LDCU UR4, c[0x0][0x380] ;  /* 0x00007000ff0477ac */ /* 0x000e620008000800 */
[----:B------:R-:W-:-:S02]  /*0820*/  FSEL R0, R0, -0.00019574658654164522886, !P0 ;  /* 0xb94d415300007808 */ /* 0x000fc40004000000 */
[----:B------:R-:W-:Y:S02]  /*0830*/  FSEL R16, R16, 0.0083327032625675201416, !P0 ;  /* 0x3c0885e410107808 */ /* 0x000fe40004000000 */
[----:B------:R-:W-:-:S03]  /*0840*/  FSEL R5, -R15, -0.16666662693023681641, !P0 ;  /* 0xbe2aaaa80f057808 */ /* 0x000fc60004000100 */
[----:B------:R-:W-:Y:S01]  /*0850*/  FFMA R16, R9, R0, R16 ;  /* 0x0000000009107223 */ /* 0x000fe20000000010 */
[----:B------:R-:W-:-:S03]  /*0860*/  FSEL R0, R8, 1, P0 ;  /* 0x3f80000008007808 */ /* 0x000fc60000000000 */
[C---:B------:R-:W-:Y:S02]  /*0870*/  FFMA R5, R9.reuse, R16, R5 ;  /* 0x0000001009057223 */ /* 0x040fe40000000005 */
[----:B------:R-:W-:-:S04]  /*0880*/  FFMA R9, R9, R0, RZ ;  /* 0x0000000009097223 */ /* 0x000fc800000000ff */
[----:B------:R-:W-:Y:S01]  /*0890*/  FFMA R5, R9, R5, R0 ;  /* 0x0000000509057223 */ /* 0x000fe20000000000 */
[----:B0-----:R-:W-:-:S04]  /*08a0*/  IMAD.WIDE R6, R2, 0x4, R6 ;  /* 0x0000000402067825 */ /* 0x001fc800078e0206 */
[----:B------:R-:W-:Y:S01]  /*08b0*/  @P1 FADD R5, RZ, -R5 ;  /* 0x80000005ff051221 */ /* 0x000fe20000000000 */
[----:B------:R-:W-:-:S04]  /*08c0*/  IMAD.IADD R2, R3, 0x1, R2 ;  /* 0x0000000103027824 */ /* 0x000fc800078e0202 */
[----:B------:R0:W-:Y:S01]  /*08d0*/  STG.E desc[UR6][R6.64], R5 ;  /* 0x0000000506007986 */ /* 0x0001e2000c101906 */
[----:B-1----:R-:W-:-:S13]  /*08e0*/  ISETP.GE.AND P0, PT, R2, UR4, PT ;  /* 0x0000000402007c0c */ /* 0x002fda000bf06270 */
[----:B0-----:R-:W-:Y:S05]  /*08f0*/  @!P0 BRA `(.L_x_765) ;  /* 0xfffffff400ec8947 */ /* 0x001fea000383ffff */
[----:B------:R-:W-:Y:S05]  /*0900*/  EXIT ;  /* 0x000000000000794d */ /* 0x000fea0003800000 */
.L_x_766:
        /* <DEDUP_REMOVED lines=15> */
.L_x_1395:


//--------------------- .text._Z8_sign_64iPdS_    --------------------------
	.section	.text._Z8_sign_64iPdS_,"ax",@progbits
	.align	128
        .global         _Z8_sign_64iPdS_
        .type           _Z8_sign_64iPdS_,@function
        .size           _Z8_sign_64iPdS_,(.L_x_1396 - _Z8_sign_64iPdS_)
        .other          _Z8_sign_64iPdS_,@"STO_CUDA_ENTRY STV_DEFAULT"
_Z8_sign_64iPdS_:
.text._Z8_sign_64iPdS_:
        /* <DEDUP_REMOVED lines=13> */
.L_x_767:
[----:B0-----:R-:W-:-:S06]  /*00d0*/  IMAD.WIDE R2, R0, 0x8, R8 ;  /* 0x0000000800027825 */ /* 0x001fcc00078e0208 */
[----:B--2---:R-:W2:Y:S01]  /*00e0*/  LDG.E.64 R2, desc[UR6][R2.64] ;  /* 0x0000000602027981 */ /* 0x004ea2000c1e1b00 */
[----:B-1-3--:R-:W-:Y:S01]  /*00f0*/  IMAD.WIDE R4, R0, 0x8, R10 ;  /* 0x0000000800047825 */ /* 0x00afe200078e020a */
[----:B------:R-:W-:Y:S01]  /*0100*/  IADD3 R0, PT, PT, R13, R0, RZ ;  /* 0x000000000d007210 */ /* 0x000fe20007ffe0ff */
[C---:B--2---:R-:W-:Y:S02]  /*0110*/  DSETP.GEU.AND P1, PT, R2.reuse, RZ, PT ;  /* 0x000000ff0200722a */ /* 0x044fe40003f2e000 */
[----:B------:R-:W-:-:S04]  /*0120*/  DSETP.GT.AND P0, PT, R2, RZ, PT ;  /* 0x000000ff0200722a */ /* 0x000fc80003f04000 */
[----:B------:R-:W-:-:S04]  /*0130*/  FSEL R6, RZ, -1.875, P1 ;  /* 0xbff00000ff067808 */ /* 0x000fc80000800000 */
[----:B------:R-:W-:Y:S02]  /*0140*/  FSEL R7, R6, 1.875, !P0 ;  /* 0x3ff0000006077808 */ /* 0x000fe40004000000 */
[----:B------:R-:W-:Y:S02]  /*0150*/  MOV R6, RZ ;  /* 0x000000ff00067202 */ /* 0x000fe40000000f00 */
[----:B------:R-:W-:-:S03]  /*0160*/  ISETP.GE.AND P0, PT, R0, UR5, PT ;  /* 0x0000000500007c0c */ /* 0x000fc6000bf06270 */
[----:B------:R1:W-:Y:S10]  /*0170*/  STG.E.64 desc[UR6][R4.64], R6 ;  /* 0x0000000604007986 */ /* 0x0003f4000c101b06 */
[----:B------:R-:W-:Y:S05]  /*0180*/  @!P0 BRA `(.L_x_767) ;  /* 0xfffffffc00d08947 */ /* 0x000fea000383ffff */
[----:B------:R-:W-:Y:S05]  /*0190*/  EXIT ;  /* 0x000000000000794d */ /* 0x000fea0003800000 */
.L_x_768:
        /* <DEDUP_REMOVED lines=14> */
.L_x_1396:


//--------------------- .text._Z8_sign_32iPfS_    --------------------------
	.section	.text._Z8_sign_32iPfS_,"ax",@progbits
	.align	128
        .global         _Z8_sign_32iPfS_
        .type           _Z8_sign_32iPfS_,@function
        .size           _Z8_sign_32iPfS_,(.L_x_1397 - _Z8_sign_32iPfS_)
        .other          _Z8_sign_32iPfS_,@"STO_CUDA_ENTRY STV_DEFAULT"
_Z8_sign_32iPfS_:
.text._Z8_sign_32iPfS_:
        /* <DEDUP_REMOVED lines=13> */
.L_x_769:
[----:B0-----:R-:W-:-:S06]  /*00d0*/  IMAD.WIDE R2, R0, 0x4, R6 ;  /* 0x0000000400027825 */ /* 0x001fcc00078e0206 */
[----:B--2---:R-:W2:Y:S01]  /*00e0*/  LDG.E R2, desc[UR6][R2.64] ;  /* 0x0000000602027981 */ /* 0x004ea2000c1e1900 */
[----:B-1-3--:R-:W-:-:S04]  /*00f0*/  IMAD.WIDE R4, R0, 0x4, R8 ;  /* 0x0000000400047825 */ /* 0x00afc800078e0208 */
[----:B------:R-:W-:Y:S01]  /*0100*/  IMAD.IADD R0, R11, 0x1, R0 ;  /* 0x000000010b007824 */ /* 0x000fe200078e0200 */
[----:B--2---:R-:W-:-:S04]  /*0110*/  FSETP.LT.AND P0, PT, R2, RZ, PT ;  /* 0x000000ff0200720b */ /* 0x004fc80003f01000 */
[----:B------:R-:W-:Y:S02]  /*0120*/  SEL R10, RZ, 0xffffffff, !P0 ;  /* 0xffffffffff0a7807 */ /* 0x000fe40004000000 */
[----:B------:R-:W-:Y:S02]  /*0130*/  FSETP.GT.AND P0, PT, R2, RZ, PT ;  /* 0x000000ff0200720b */ /* 0x000fe40003f04000 */
[----:B------:R-:W-:-:S04]  /*0140*/  I2FP.F32.S32 R10, R10 ;  /* 0x0000000a000a7245 */ /* 0x000fc80000201400 */
[----:B------:R-:W-:Y:S02]  /*0150*/  FSEL R13, R10, 1, !P0 ;  /* 0x3f8000000a0d7808 */ /* 0x000fe40004000000 */
[----:B------:R-:W-:-:S03]  /*0160*/  ISETP.GE.AND P0, PT, R0, UR5, PT ;  /* 0x0000000500007c0c */ /* 0x000fc6000bf06270 */
[----:B------:R1:W-:Y:S10]  /*0170*/  STG.E desc[UR6][R4.64], R13 ;  /* 0x0000000d04007986 */ /* 0x0003f4000c101906 */
[----:B------:R-:W-:Y:S05]  /*0180*/  @!P0 BRA `(.L_x_769) ;  /* 0xfffffffc00d08947 */ /* 0x000fea000383ffff */
[----:B------:R-:W-:Y:S05]  /*0190*/  EXIT ;  /* 0x000000000000794d */ /* 0x000fea0003800000 */
.L_x_770:
        /* <DEDUP_REMOVED lines=14> */
.L_x_1397:


//--------------------- .text._Z8_sigm_64iPdS_    --------------------------
	.section	.text._Z8_sigm_64iPdS_,"ax",@progbits
	.align	128
        .global         _Z8_sigm_64iPdS_
        .type           _Z8_sigm_64iPdS_,@function
        .size           _Z8_sigm_64iPdS_,(.L_x_1031 - _Z8_sigm_64iPdS_)
        .other          _Z8_sigm_64iPdS_,@"STO_CUDA_ENTRY STV_DEFAULT"
_Z8_sigm_64iPdS_:
.text._Z8_sigm_64iPdS_:
        /* <DEDUP_REMOVED lines=14> */
.L_x_781:
[----:B01----:R-:W-:-:S06]  /*00e0*/  IMAD.WIDE R6, R2, 0x8, R14 ;  /* 0x0000000802067825 */ /* 0x003fcc00078e020e */
[----:B--2---:R-:W2:Y:S01]  /*00f0*/  LDG.E.64 R6, desc[UR6][R6.64] ;  /* 0x0000000606067981 */ /* 0x004ea2000c1e1b00 */
[--C-:B------:R-:W-:Y:S01]  /*0100*/  IMAD.MOV.U32 R4, RZ, RZ, R2.reuse ;  /* 0x000000ffff047224 */ /* 0x100fe200078e0002 */
[----:B------:R-:W-:Y:S01]  /*0110*/  BSSY.RECONVERGENT B0, `(.L_x_771) ;  /* 0x00000a7000007945 */ /* 0x000fe20003800200 */
[----:B------:R-:W-:-:S05]  /*0120*/  IMAD.IADD R2, R3, 0x1, R2 ;  /* 0x0000000103027824 */ /* 0x000fca00078e0202 */
[----:B----4-:R-:W-:Y:S01]  /*0130*/  ISETP.GE.AND P1, PT, R2, UR8, PT ;  /* 0x0000000802007c0c */ /* 0x010fe2000bf26270 */
[----:B--2---:R-:W-:-:S14]  /*0140*/  DSETP.GE.AND P0, PT, R6, RZ, PT ;  /* 0x000000ff0600722a */ /* 0x004fdc0003f06000 */
[----:B------:R-:W-:Y:S05]  /*0150*/  @!P0 BRA `(.L_x_772) ;  /* 0x00000004003c8947 */ /* 0x000fea0003800000 */
[----:B------:R-:W-:Y:S01]  /*0160*/  IMAD.MOV.U32 R8, RZ, RZ, 0x652b82fe ;  /* 0x652b82feff087424 */ /* 0x000fe200078e00ff */
[----:B------:R-:W-:Y:S01]  /*0170*/  UMOV UR4, 0xfefa39ef ;  /* 0xfefa39ef00047882 */ /* 0x000fe20000000000 */
[----:B------:R-:W-:Y:S01]  /*0180*/  IMAD.MOV.U32 R9, RZ, RZ, 0x3ff71547 ;  /* 0x3ff71547ff097424 */ /* 0x000fe200078e00ff */
[----:B------:R-:W-:Y:S01]  /*0190*/  UMOV UR5, 0x3fe62e42 ;  /* 0x3fe62e4200057882 */ /* 0x000fe20000000000 */
[----:B------:R-:W-:Y:S01]  /*01a0*/  DADD R18, -RZ, -R6 ;  /* 0x00000000ff127229 */ /* 0x000fe20000000906 */
[----:B------:R-:W-:Y:S03]  /*01b0*/  BSSY.RECONVERGENT B1, `(.L_x_773) ;  /* 0x0000036000017945 */ /* 0x000fe60003800200 */
[----:B------:R-:W-:-:S06]  /*01c0*/  DFMA R8, R6, -R8, 6.75539944105574400000e+15 ;  /* 0x433800000608742b */ /* 0x000fcc0000000808 */
[----:B------:R-:W-:Y:S02]  /*01d0*/  FSETP.GEU.AND P0, PT, |R19|, 4.1917929649353027344, PT ;  /* 0x4086232b1300780b */ /* 0x000fe40003f0e200 */
[----:B------:R-:W-:-:S08]  /*01e0*/  DADD R10, R8, -6.75539944105574400000e+15 ;  /* 0xc3380000080a7429 */ /* 0x000fd00000000000 */
[----:B------:R-:W-:Y:S01]  /*01f0*/  DFMA R16, R10, -UR4, -R6 ;  /* 0x800000040a107c2b */ /* 0x000fe20008000806 */
[----:B------:R-:W-:Y:S01]  /*0200*/  UMOV UR4, 0x3b39803f ;  /* 0x3b39803f00047882 */ /* 0x000fe20000000000 */
[----:B------:R-:W-:-:S06]  /*0210*/  UMOV UR5, 0x3c7abc9e ;  /* 0x3c7abc9e00057882 */ /* 0x000fcc0000000000 */
[----:B------:R-:W-:Y:S01]  /*0220*/  DFMA R10, R10, -UR4, R16 ;  /* 0x800000040a0a7c2b */ /* 0x000fe20008000010 */
[----:B------:R-:W-:Y:S01]  /*0230*/  UMOV UR4, 0x69ce2bdf ;  /* 0x69ce2bdf00047882 */ /* 0x000fe20000000000 */
[----:B------:R-:W-:Y:S01]  /*0240*/  IMAD.MOV.U32 R16, RZ, RZ, -0x35dec16 ;  /* 0xfca213eaff107424 */ /* 0x000fe200078e00ff */
[----:B------:R-:W-:Y:S01]  /*0250*/  UMOV UR5, 0x3e5ade15 ;  /* 0x3e5ade1500057882 */ /* 0x000fe20000000000 */
[----:B------:R-:W-:-:S06]  /*0260*/  IMAD.MOV.U32 R17, RZ, RZ, 0x3e928af3 ;  /* 0x3e928af3ff117424 */ /* 0x000fcc00078e00ff */
        /* <DEDUP_REMOVED lines=25> */
[----:B------:R-:W-:-:S08]  /*0400*/  DFMA R16, R10, R16, 1 ;  /* 0x3ff000000a10742b */ /* 0x000fd00000000010 */
[----:B------:R-:W-:-:S10]  /*0410*/  DFMA R10, R10, R16, 1 ;  /* 0x3ff000000a0a742b */ /* 0x000fd40000000010 */
[----:B------:R-:W-:Y:S02]  /*0420*/  IMAD R17, R8, 0x100000, R11 ;  /* 0x0010000008117824 */ /* 0x000fe400078e020b */
[----:B------:R-:W-:Y:S01]  /*0430*/  IMAD.MOV.U32 R16, RZ, RZ, R10 ;  /* 0x000000ffff107224 */ /* 0x000fe200078e000a */
[----:B------:R-:W-:Y:S06]  /*0440*/  @!P0 BRA `(.L_x_774) ;  /* 0x0000000000308947 */ /* 0x000fec0003800000 */
[----:B------:R-:W-:Y:S01]  /*0450*/  FSETP.GEU.AND P2, PT, |R19|, 4.2275390625, PT ;  /* 0x408748001300780b */ /* 0x000fe20003f4e200 */
[C---:B------:R-:W-:Y:S02]  /*0460*/  DADD R16, -R6.reuse, +INF ;  /* 0x7ff0000006107429 */ /* 0x040fe40000000100 */
[----:B------:R-:W-:-:S08]  /*0470*/  DSETP.GT.AND P0, PT, R6, RZ, PT ;  /* 0x000000ff0600722a */ /* 0x000fd00003f04000 */
[----:B------:R-:W-:Y:S02]  /*0480*/  FSEL R16, R16, RZ, !P0 ;  /* 0x000000ff10107208 */ /* 0x000fe40004000000 */
[----:B------:R-:W-:Y:S02]  /*0490*/  @!P2 LEA.HI R0, R8, R8, RZ, 0x1 ;  /* 0x000000080800a211 */ /* 0x000fe400078f08ff */
[----:B------:R-:W-:Y:S02]  /*04a0*/  FSEL R17, R17, RZ, !P0 ;  /* 0x000000ff11117208 */ /* 0x000fe40004000000 */
[----:B------:R-:W-:-:S05]  /*04b0*/  @!P2 SHF.R.S32.HI R5, RZ, 0x1, R0 ;  /* 0x00000001ff05a819 */ /* 0x000fca0000011400 */
[----:B------:R-:W-:Y:S02]  /*04c0*/  @!P2 IMAD.IADD R6, R8, 0x1, -R5 ;  /* 0x000000010806a824 */ /* 0x000fe400078e0a05 */
[----:B------:R-:W-:-:S03]  /*04d0*/  @!P2 IMAD R11, R5, 0x100000, R11 ;  /* 0x00100000050ba824 */ /* 0x000fc600078e020b */
[----:B------:R-:W-:Y:S01]  /*04e0*/  @!P2 LEA R7, R6, 0x3ff00000, 0x14 ;  /* 0x3ff000000607a811 */ /* 0x000fe200078ea0ff */
[----:B------:R-:W-:-:S06]  /*04f0*/  @!P2 IMAD.MOV.U32 R6, RZ, RZ, RZ ;  /* 0x000000ffff06a224 */ /* 0x000fcc00078e00ff */
[----:B------:R-:W-:-:S11]  /*0500*/  @!P2 DMUL R16, R10, R6 ;  /* 0x000000060a10a228 */ /* 0x000fd60000000000 */
.L_x_774:
[----:B------:R-:W-:Y:S05]  /*0510*/  BSYNC.RECONVERGENT B1 ;  /* 0x0000000000017941 */ /* 0x000fea0003800200 */
.L_x_773:
[----:B------:R-:W-:Y:S01]  /*0520*/  DADD R6, R16, 1 ;  /* 0x3ff0000010067429 */ /* 0x000fe20000000000 */
[----:B------:R-:W-:Y:S05]  /*0530*/  BSSY.RECONVERGENT B1, `(.L_x_775) ;  /* 0x000000e000017945 */ /* 0x000fea0003800200 */
[----:B------:R-:W0:Y:S04]  /*0540*/  MUFU.RCP64H R9, R7 ;  /* 0x0000000700097308 */ /* 0x000e280000001800 */
[----:B------:R-:W-:-:S05]  /*0550*/  VIADD R8, R7, 0x300402 ;  /* 0x0030040207087836 */ /* 0x000fca0000000000 */
[----:B------:R-:W-:Y:S01]  /*0560*/  FSETP.GEU.AND P0, PT, |R8|, 5.8789094863358348022e-39, PT ;  /* 0x004004020800780b */ /* 0x000fe20003f0e200 */
[----:B0-----:R-:W-:-:S08]  /*0570*/  DFMA R10, -R6, R8, 1 ;  /* 0x3ff00000060a742b */ /* 0x001fd00000000108 */
[----:B------:R-:W-:-:S08]  /*0580*/  DFMA R10, R10, R10, R10 ;  /* 0x0000000a0a0a722b */ /* 0x000fd0000000000a */
[----:B------:R-:W-:-:S08]  /*0590*/  DFMA R10, R8, R10, R8 ;  /* 0x0000000a080a722b */ /* 0x000fd00000000008 */
[----:B------:R-:W-:-:S08]  /*05a0*/  DFMA R16, -R6, R10, 1 ;  /* 0x3ff000000610742b */ /* 0x000fd0000000010a */
[----:B------:R-:W-:Y:S01]  /*05b0*/  DFMA R10, R10, R16, R10 ;  /* 0x000000100a0a722b */ /* 0x000fe2000000000a */
[----:B------:R-:W-:Y:S10]  /*05c0*/  @P0 BRA `(.L_x_776) ;  /* 0x0000000000100947 */ /* 0x000ff40003800000 */
[----:B------:R-:W-:-:S05]  /*05d0*/  LOP3.LUT R0, R7, 0x7fffffff, RZ, 0xc0, !PT ;  /* 0x7fffffff07007812 */ /* 0x000fca00078ec0ff */
[----:B------:R-:W-:Y:S01]  /*05e0*/  VIADD R10, R0, 0xfff00000 ;  /* 0xfff00000000a7836 */ /* 0x000fe20000000000 */
[----:B------:R-:W-:-:S07]  /*05f0*/  MOV R0, 0x610 ;  /* 0x0000061000007802 */ /* 0x000fce0000000f00 */
[----:B---3--:R-:W-:Y:S05]  /*0600*/  CALL.REL.NOINC `($__internal_3_$__cuda_sm20_dblrcp_rn_slowpath_v3) ;  /* 0x0000000400707944 */ /* 0x008fea0003c00000 */
.L_x_776:
[----:B------:R-:W-:Y:S05]  /*0610*/  BSYNC.RECONVERGENT B1 ;  /* 0x0000000000017941 */ /* 0x000fea0003800200 */
.L_x_775:
[----:B------:R-:W-:Y:S02]  /*0620*/  IMAD.MOV.U32 R6, RZ, RZ, R10 ;  /* 0x000000ffff067224 */ /* 0x000fe400078e000a */
[----:B------:R-:W-:Y:S01]  /*0630*/  IMAD.MOV.U32 R7, RZ, RZ, R11 ;  /* 0x000000ffff077224 */ /* 0x000fe200078e000b */
[----:B------:R-:W-:Y:S06]  /*0640*/  BRA `(.L_x_777) ;  /* 0x00000004004c7947 */ /* 0x000fec0003800000 */
.L_x_772:
[----:B------:R-:W-:Y:S01]  /*0650*/  IMAD.MOV.U32 R8, RZ, RZ, 0x652b82fe ;  /* 0x652b82feff087424 */ /* 0x000fe200078e00ff */
[----:B------:R-:W-:Y:S01]  /*0660*/  UMOV UR4, 0xfefa39ef ;  /* 0xfefa39ef00047882 */ /* 0x000fe20000000000 */
[----:B------:R-:W-:Y:S01]  /*0670*/  IMAD.MOV.U32 R9, RZ, RZ, 0x3ff71547 ;  /* 0x3ff71547ff097424 */ /* 0x000fe200078e00ff */
[----:B------:R-:W-:Y:S01]  /*0680*/  UMOV UR5, 0x3fe62e42 ;  /* 0x3fe62e4200057882 */ /* 0x000fe20000000000 */
[----:B------:R-:W-:Y:S01]  /*0690*/  FSETP.GEU.AND P0, PT, |R7|, 4.1917929649353027344, PT ;  /* 0x4086232b0700780b */ /* 0x000fe20003f0e200 */
[----:B------:R-:W-:Y:S03]  /*06a0*/  BSSY.RECONVERGENT B1, `(.L_x_778) ;  /* 0x0000036000017945 */ /* 0x000fe60003800200 */
[----:B------:R-:W-:-:S08]  /*06b0*/  DFMA R8, R6, R8, 6.75539944105574400000e+15 ;  /* 0x433800000608742b */ /* 0x000fd00000000008 */
[----:B------:R-:W-:-:S08]  /*06c0*/  DADD R10, R8, -6.75539944105574400000e+15 ;  /* 0xc3380000080a7429 */ /* 0x000fd00000000000 */
[----:B------:R-:W-:Y:S01]  /*06d0*/  DFMA R16, R10, -UR4, R6 ;  /* 0x800000040a107c2b */ /* 0x000fe20008000006 */
        /* <DEDUP_REMOVED lines=38> */
[C---:B------:R-:W-:Y:S02]  /*0940*/  DADD R10, R6.reuse, +INF ;  /* 0x7ff00000060a7429 */ /* 0x040fe40000000000 */
[----:B------:R-:W-:-:S08]  /*0950*/  DSETP.GEU.AND P0, PT, R6, RZ, PT ;  /* 0x000000ff0600722a */ /* 0x000fd00003f0e000 */
[----:B------:R-:W-:Y:S02]  /*0960*/  FSEL R10, R10, RZ, P0 ;  /* 0x000000ff0a0a7208 */ /* 0x000fe40000000000 */
[----:B------:R-:W-:Y:S01]  /*0970*/  @!P2 LEA.HI R0, R8, R8, RZ, 0x1 ;  /* 0x000000080800a211 */ /* 0x000fe200078f08ff */
[----:B------:R-:W-:Y:S01]  /*0980*/  @!P2 IMAD.MOV.U32 R6, RZ, RZ, R16 ;  /* 0x000000ffff06a224 */ /* 0x000fe200078e0010 */
[----:B------:R-:W-:Y:S02]  /*0990*/  FSEL R11, R11, RZ, P0 ;  /* 0x000000ff0b0b7208 */ /* 0x000fe40000000000 */
[----:B------:R-:W-:-:S04]  /*09a0*/  @!P2 SHF.R.S32.HI R7, RZ, 0x1, R0 ;  /* 0x00000001ff07a819 */ /* 0x000fc80000011400 */
[----:B------:R-:W-:Y:S01]  /*09b0*/  @!P2 IADD3 R8, PT, PT, R8, -R7, RZ ;  /* 0x800000070808a210 */ /* 0x000fe20007ffe0ff */
[----:B------:R-:W-:-:S03]  /*09c0*/  @!P2 IMAD R7, R7, 0x100000, R17 ;  /* 0x001000000707a824 */ /* 0x000fc600078e0211 */
[----:B------:R-:W-:Y:S01]  /*09d0*/  @!P2 LEA R9, R8, 0x3ff00000, 0x14 ;  /* 0x3ff000000809a811 */ /* 0x000fe200078ea0ff */
[----:B------:R-:W-:-:S06]  /*09e0*/  @!P2 IMAD.MOV.U32 R8, RZ, RZ, RZ ;  /* 0x000000ffff08a224 */ /* 0x000fcc00078e00ff */
[----:B------:R-:W-:-:S11]  /*09f0*/  @!P2 DMUL R10, R6, R8 ;  /* 0x00000008060aa228 */ /* 0x000fd60000000000 */
.L_x_779:
[----:B------:R-:W-:Y:S05]  /*0a00*/  BSYNC.RECONVERGENT B1 ;  /* 0x0000000000017941 */ /* 0x000fea0003800200 */
.L_x_778:
[----:B------:R-:W-:Y:S01]  /*0a10*/  DADD R26, R10, 1 ;  /* 0x3ff000000a1a7429 */ /* 0x000fe20000000000 */
[----:B------:R-:W-:Y:S01]  /*0a20*/  IMAD.MOV.U32 R6, RZ, RZ, 0x1 ;  /* 0x00000001ff067424 */ /* 0x000fe200078e00ff */
[----:B------:R-:W-:Y:S01]  /*0a30*/  FSETP.GEU.AND P2, PT, |R11|, 6.5827683646048100446e-37, PT ;  /* 0x036000000b00780b */ /* 0x000fe20003f4e200 */
[----:B------:R-:W-:Y:S03]  /*0a40*/  BSSY.RECONVERGENT B1, `(.L_x_777) ;  /* 0x0000013000017945 */ /* 0x000fe60003800200 */
        /* <DEDUP_REMOVED lines=13> */
[----:B------:R-:W-:Y:S01]  /*0b20*/  MOV R0, 0xb50 ;  /* 0x00000b5000007802 */ /* 0x000fe20000000f00 */
[----:B------:R-:W-:-:S07]  /*0b30*/  IMAD.MOV.U32 R7, RZ, RZ, R11 ;  /* 0x000000ffff077224 */ /* 0x000fce00078e000b */
[----:B---3--:R-:W-:Y:S05]  /*0b40*/  CALL.REL.NOINC `($__internal_4_$__cuda_sm20_div_rn_f64_full) ;  /* 0x0000000000c87944 */ /* 0x008fea0003c00000 */
[----:B------:R-:W-:Y:S02]  /*0b50*/  IMAD.MOV.U32 R6, RZ, RZ, R18 ;  /* 0x000000ffff067224 */ /* 0x000fe400078e0012 */
[----:B------:R-:W-:-:S07]  /*0b60*/  IMAD.MOV.U32 R7, RZ, RZ, R19 ;  /* 0x000000ffff077224 */ /* 0x000fce00078e0013 */
.L_x_780:
[----:B------:R-:W-:Y:S05]  /*0b70*/  BSYNC.RECONVERGENT B1 ;  /* 0x0000000000017941 */ /* 0x000fea0003800200 */
.L_x_777:
[----:B------:R-:W-:Y:S05]  /*0b80*/  BSYNC.RECONVERGENT B0 ;  /* 0x0000000000007941 */ /* 0x000fea0003800200 */
.L_x_771:
[----:B---3--:R-:W-:-:S05]  /*0b90*/  IMAD.WIDE R4, R4, 0x8, R12 ;  /* 0x0000000804047825 */ /* 0x008fca00078e020c */
[----:B------:R1:W-:Y:S01]  /*0ba0*/  STG.E.64 desc[UR6][R4.64], R6 ;  /* 0x0000000604007986 */ /* 0x0003e2000c101b06 */
[----:B------:R-:W-:Y:S05]  /*0bb0*/  @!P1 BRA `(.L_x_781) ;  /* 0xfffffff400489947 */ /* 0x000fea000383ffff */
[----:B------:R-:W-:Y:S05]  /*0bc0*/  EXIT ;  /* 0x000000000000794d */ /* 0x000fea0003800000 */
        .weak           $__internal_3_$__cuda_sm20_dblrcp_rn_slowpath_v3
        .type           $__internal_3_$__cuda_sm20_dblrcp_rn_slowpath_v3,@function
        .size           $__internal_3_$__cuda_sm20_dblrcp_rn_slowpath_v3,($__internal_4_$__cuda_sm20_div_rn_f64_full - $__internal_3_$__cuda_sm20_dblrcp_rn_slowpath_v3)
$__internal_3_$__cuda_sm20_dblrcp_rn_slowpath_v3:
[----:B------:R-:W-:Y:S01]  /*0bd0*/  DSETP.GTU.AND P0, PT, |R6|, +INF , PT ;  /* 0x7ff000000600742a */ /* 0x000fe20003f0c200 */
[----:B------:R-:W-:-:S13]  /*0be0*/  BSSY.RECONVERGENT B2, `(.L_x_782) ;  /* 0x0000023000027945 */ /* 0x000fda0003800200 */
[----:B------:R-:W-:Y:S05]  /*0bf0*/  @P0 BRA `(.L_x_783) ;  /* 0x00000000007c0947 */ /* 0x000fea0003800000 */
[----:B------:R-:W-:-:S05]  /*0c00*/  LOP3.LUT R5, R7, 0x7fffffff, RZ, 0xc0, !PT ;  /* 0x7fffffff07057812 */ /* 0x000fca00078ec0ff */
[----:B------:R-:W-:-:S05]  /*0c10*/  VIADD R8, R5, 0xffffffff ;  /* 0xffffffff05087836 */ /* 0x000fca0000000000 */
[----:B------:R-:W-:-:S13]  /*0c20*/  ISETP.GE.U32.AND P0, PT, R8, 0x7fefffff, PT ;  /* 0x7fefffff0800780c */ /* 0x000fda0003f06070 */
[----:B------:R-:W-:Y:S01]  /*0c30*/  @P0 LOP3.LUT R9, R7, 0x7ff00000, RZ, 0x3c, !PT ;  /* 0x7ff0000007090812 */ /* 0x000fe200078e3cff */
[----:B------:R-:W-:Y:S01]  /*0c40*/  @P0 IMAD.MOV.U32 R8, RZ, RZ, RZ ;  /* 0x000000ffff080224 */ /* 0x000fe200078e00ff */
[----:B------:R-:W-:Y:S06]  /*0c50*/  @P0 BRA `(.L_x_784) ;  /* 0x00000000006c0947 */ /* 0x000fec0003800000 */
[----:B------:R-:W-:-:S13]  /*0c60*/  ISETP.GE.U32.AND P0, PT, R5, 0x1000001, PT ;  /* 0x010000010500780c */ /* 0x000fda0003f06070 */
[----:B------:R-:W-:Y:S05]  /*0c70*/  @!P0 BRA `(.L_x_785) ;  /* 0x0000000000348947 */ /* 0x000fea0003800000 */
[----:B------:R-:W-:Y:S02]  /*0c80*/  VIADD R9, R7, 0xc0200000 ;  /* 0xc020000007097836 */ /* 0x000fe40000000000 */
[----:B------:R-:W-:Y:S02]  /*0c90*/  IMAD.MOV.U32 R8, RZ, RZ, R6 ;  /* 0x000000ffff087224 */ /* 0x000fe400078e0006 */
[----:B------:R-:W0:Y:S04]  /*0ca0*/  MUFU.RCP64H R11, R9 ;  /* 0x00000009000b7308 */ /* 0x000e280000001800 */
[----:B0-----:R-:W-:-:S08]  /*0cb0*/  DFMA R16, -R8, R10, 1 ;  /* 0x3ff000000810742b */ /* 0x001fd0000000010a */
[----:B------:R-:W-:-:S08]  /*0cc0*/  DFMA R16, R16, R16, R16 ;  /* 0x000000101010722b */ /* 0x000fd00000000010 */
[----:B------:R-:W-:-:S08]  /*0cd0*/  DFMA R16, R10, R16, R10 ;  /* 0x000000100a10722b */ /* 0x000fd0000000000a */
[----:B------:R-:W-:-:S08]  /*0ce0*/  DFMA R10, -R8, R16, 1 ;  /* 0x3ff00000080a742b */ /* 0x000fd00000000110 */
[----:B------:R-:W-:-:S08]  /*0cf0*/  DFMA R10, R16, R10, R16 ;  /* 0x0000000a100a722b */ /* 0x000fd00000000010 */
[----:B------:R-:W-:-:S08]  /*0d00*/  DMUL R10, R10, 2.2250738585072013831e-308 ;  /* 0x001000000a0a7828 */ /* 0x000fd00000000000 */
[----:B------:R-:W-:-:S08]  /*0d10*/  DFMA R6, -R6, R10, 1 ;  /* 0x3ff000000606742b */ /* 0x000fd0000000010a */
[----:B------:R-:W-:-:S08]  /*0d20*/  DFMA R6, R6, R6, R6 ;  /* 0x000000060606722b */ /* 0x000fd00000000006 */
[----:B------:R-:W-:Y:S01]  /*0d30*/  DFMA R8, R10, R6, R10 ;  /* 0x000000060a08722b */ /* 0x000fe2000000000a */
[----:B------:R-:W-:Y:S10]  /*0d40*/  BRA `(.L_x_784) ;  /* 0x0000000000307947 */ /* 0x000ff40003800000 */
.L_x_785:
[----:B------:R-:W-:Y:S01]  /*0d50*/  DMUL R6, R6, 8.11296384146066816958e+31 ;  /* 0x4690000006067828 */ /* 0x000fe20000000000 */
[----:B------:R-:W-:-:S05]  /*0d60*/  IMAD.MOV.U32 R8, RZ, RZ, R10 ;  /* 0x000000ffff087224 */ /* 0x000fca00078e000a */
[----:B------:R-:W0:Y:S02]  /*0d70*/  MUFU.RCP64H R9, R7 ;  /* 0x0000000700097308 */ /* 0x000e240000001800 */
[----:B0-----:R-:W-:-:S08]  /*0d80*/  DFMA R10, -R6, R8, 1 ;  /* 0x3ff00000060a742b */ /* 0x001fd00000000108 */
[----:B------:R-:W-:-:S08]  /*0d90*/  DFMA R10, R10, R10, R10 ;  /* 0x0000000a0a0a722b */ /* 0x000fd0000000000a */
[----:B------:R-:W-:-:S08]  /*0da0*/  DFMA R10, R8, R10, R8 ;  /* 0x0000000a080a722b */ /* 0x000fd00000000008 */
[----:B------:R-:W-:-:S08]  /*0db0*/  DFMA R8, -R6, R10, 1 ;  /* 0x3ff000000608742b */ /* 0x000fd0000000010a */
[----:B------:R-:W-:-:S08]  /*0dc0*/  DFMA R8, R10, R8, R10 ;  /* 0x000000080a08722b */ /* 0x000fd0000000000a */
[----:B------:R-:W-:Y:S01]  /*0dd0*/  DMUL R8, R8, 8.11296384146066816958e+31 ;  /* 0x4690000008087828 */ /* 0x000fe20000000000 */
[----:B------:R-:W-:Y:S10]  /*0de0*/  BRA `(.L_x_784) ;  /* 0x0000000000087947 */ /* 0x000ff40003800000 */
.L_x_783:
[----:B------:R-:W-:Y:S01]  /*0df0*/  LOP3.LUT R9, R7, 0x80000, RZ, 0xfc, !PT ;  /* 0x0008000007097812 */ /* 0x000fe200078efcff */
[----:B------:R-:W-:-:S07]  /*0e00*/  IMAD.MOV.U32 R8, RZ, RZ, R6 ;  /* 0x000000ffff087224 */ /* 0x000fce00078e0006 */
.L_x_784:
[----:B------:R-:W-:Y:S05]  /*0e10*/  BSYNC.RECONVERGENT B2 ;  /* 0x0000000000027941 */ /* 0x000fea0003800200 */
.L_x_782:
[----:B------:R-:W-:Y:S01]  /*0e20*/  IMAD.MOV.U32 R6, RZ, RZ, R0 ;  /* 0x000000ffff067224 */ /* 0x000fe200078e0000 */
[----:B------:R-:W-:Y:S01]  /*0e30*/  MOV R10, R8 ;  /* 0x00000008000a7202 */ /* 0x000fe20000000f00 */
[----:B------:R-:W-:Y:S02]  /*0e40*/  IMAD.MOV.U32 R7, RZ, RZ, 0x0 ;  /* 0x00000000ff077424 */ /* 0x000fe400078e00ff */
[----:B------:R-:W-:Y:S02]  /*0e50*/  IMAD.MOV.U32 R11, RZ, RZ, R9 ;  /* 0x000000ffff0b7224 */ /* 0x000fe400078e0009 */
[----:B------:R-:W-:Y:S05]  /*0e60*/  RET.REL.NODEC R6 `(_Z8_sigm_64iPdS_) ;  /* 0xfffffff006647950 */ /* 0x000fea0003c3ffff */
        .weak           $__internal_4_$__cuda_sm20_div_rn_f64_full
        .type           $__internal_4_$__cuda_sm20_div_rn_f64_full,@function
        .size           $__internal_4_$__cuda_sm20_div_rn_f64_full,(.L_x_1031 - $__internal_4_$__cuda_sm20_div_rn_f64_full)
$__internal_4_$__cuda_sm20_div_rn_f64_full:
[C---:B------:R-:W-:Y:S01]  /*0e70*/  FSETP.GEU.AND P0, PT, |R27|.reuse, 1.469367938527859385e-39, PT ;  /* 0x001000001b00780b */ /* 0x040fe20003f0e200 */
[--C-:B------:R-:W-:Y:S01]  /*0e80*/  IMAD.MOV.U32 R8, RZ, RZ, R26.reuse ;  /* 0x000000ffff087224 */ /* 0x100fe200078e001a */
[----:B------:R-:W-:Y:S01]  /*0e90*/  LOP3.LUT R10, R27, 0x800fffff, RZ, 0xc0, !PT ;  /* 0x800fffff1b0a7812 */ /* 0x000fe200078ec0ff */
[----:B------:R-:W-:Y:S01]  /*0ea0*/  IMAD.MOV.U32 R9, RZ, RZ, R27 ;  /* 0x000000ffff097224 */ /* 0x000fe200078e001b */
[C---:B------:R-:W-:Y:S01]  /*0eb0*/  FSETP.GEU.AND P3, PT, |R7|.reuse, 1.469367938527859385e-39, PT ;  /* 0x001000000700780b */ /* 0x040fe20003f6e200 */
[----:B------:R-:W-:Y:S01]  /*0ec0*/  IMAD.MOV.U32 R18, RZ, RZ, 0x1 ;  /* 0x00000001ff127424 */ /* 0x000fe200078e00ff */
[----:B------:R-:W-:Y:S01]  /*0ed0*/  LOP3.LUT R11, R10, 0x3ff00000, RZ, 0xfc, !PT ;  /* 0x3ff000000a0b7812 */ /* 0x000fe200078efcff */
[----:B------:R-:W-:Y:S01]  /*0ee0*/  IMAD.MOV.U32 R10, RZ, RZ, R26 ;  /* 0x000000ffff0a7224 */ /* 0x000fe200078e001a */
[----:B------:R-:W-:Y:S01]  /*0ef0*/  LOP3.LUT R5, R7, 0x7ff00000, RZ, 0xc0, !PT ;  /* 0x7ff0000007057812 */ /* 0x000fe200078ec0ff */
[----:B------:R-:W-:Y:S01]  /*0f00*/  IMAD.MOV.U32 R24, RZ, RZ, 0x1ca00000 ;  /* 0x1ca00000ff187424 */ /* 0x000fe200078e00ff */
[----:B------:R-:W-:Y:S01]  /*0f10*/  LOP3.LUT R26, R27, 0x7ff00000, RZ, 0xc0, !PT ;  /* 0x7ff000001b1a7812 */ /* 0x000fe200078ec0ff */
[----:B------:R-:W-:Y:S02]  /*0f20*/  BSSY.RECONVERGENT B2, `(.L_x_786) ;  /* 0x000004e000027945 */ /* 0x000fe40003800200 */
[----:B------:R-:W-:Y:S01]  /*0f30*/  @!P0 DMUL R10, R8, 8.98846567431157953865e+307 ;  /* 0x7fe00000080a8828 */ /* 0x000fe20000000000 */
[----:B------:R-:W-:Y:S01]  /*0f40*/  ISETP.GE.U32.AND P2, PT, R5, R26, PT ;  /* 0x0000001a0500720c */ /* 0x000fe20003f46070 */
[----:B------:R-:W-:-:S02]  /*0f50*/  IMAD.MOV.U32 R25, RZ, RZ, R5 ;  /* 0x000000ffff197224 */ /* 0x000fc400078e0005 */
[----:B------:R-:W-:Y:S01]  /*0f60*/  @!P3 LOP3.LUT R20, R9, 0x7ff00000, RZ, 0xc0, !PT ;  /* 0x7ff000000914b812 */ /* 0x000fe200078ec0ff */
[----:B------:R-:W-:Y:S01]  /*0f70*/  @!P3 IMAD.MOV.U32 R22, RZ, RZ, RZ ;  /* 0x000000ffff16b224 */ /* 0x000fe200078e00ff */
[----:B------:R-:W0:Y:S02]  /*0f80*/  MUFU.RCP64H R19, R11 ;  /* 0x0000000b00137308 */ /* 0x000e240000001800 */
[----:B------:R-:W-:Y:S02]  /*0f90*/  @!P3 ISETP.GE.U32.AND P4, PT, R5, R20, PT ;  /* 0x000000140500b20c */ /* 0x000fe40003f86070 */
[----:B------:R-:W-:Y:S02]  /*0fa0*/  @!P0 LOP3.LUT R26, R11, 0x7ff00000, RZ, 0xc0, !PT ;  /* 0x7ff000000b1a8812 */ /* 0x000fe400078ec0ff */
[----:B------:R-:W-:-:S03]  /*0fb0*/  @!P3 SEL R21, R24, 0x63400000, !P4 ;  /* 0x634000001815b807 */ /* 0x000fc60006000000 */
[----:B------:R-:W-:Y:S01]  /*0fc0*/  VIADD R27, R26, 0xffffffff ;  /* 0xffffffff1a1b7836 */ /* 0x000fe20000000000 */
[----:B------:R-:W-:-:S04]  /*0fd0*/  @!P3 LOP3.LUT R21, R21, 0x80000000, R7, 0xf8, !PT ;  /* 0x800000001515b812 */ /* 0x000fc800078ef807 */
[----:B------:R-:W-:Y:S01]  /*0fe0*/  @!P3 LOP3.LUT R23, R21, 0x100000, RZ, 0xfc, !PT ;  /* 0x001000001517b812 */ /* 0x000fe200078efcff */
[----:B0-----:R-:W-:-:S08]  /*0ff0*/  DFMA R16, R18, -R10, 1 ;  /* 0x3ff000001210742b */ /* 0x001fd0000000080a */
[----:B------:R-:W-:-:S08]  /*1000*/  DFMA R16, R16, R16, R16 ;  /* 0x000000101010722b */ /* 0x000fd00000000010 */
[----:B------:R-:W-:Y:S01]  /*1010*/  DFMA R18, R18, R16, R18 ;  /* 0x000000101212722b */ /* 0x000fe20000000012 */
[----:B------:R-:W-:Y:S01]  /*1020*/  SEL R17, R24, 0x63400000, !P2 ;  /* 0x6340000018117807 */ /* 0x000fe20005000000 */
[----:B------:R-:W-:-:S03]  /*1030*/  IMAD.MOV.U32 R16, RZ, RZ, R6 ;  /* 0x000000ffff107224 */ /* 0x000fc600078e0006 */
[----:B------:R-:W-:-:S03]  /*1040*/  LOP3.LUT R17, R17, 0x800fffff, R7, 0xf8, !PT ;  /* 0x800fffff11117812 */ /* 0x000fc600078ef807 */
[----:B------:R-:W-:-:S03]  /*1050*/  DFMA R20, R18, -R10, 1 ;  /* 0x3ff000001214742b */ /* 0x000fc6000000080a */
[----:B------:R-:W-:-:S05]  /*1060*/  @!P3 DFMA R16, R16, 2, -R22 ;  /* 0x400000001010b82b */ /* 0x000fca0000000816 */
[----:B------:R-:W-:-:S05]  /*1070*/  DFMA R18, R18, R20, R18 ;  /* 0x000000141212722b */ /* 0x000fca0000000012 */
[----:B------:R-:W-:-:S03]  /*1080*/  @!P3 LOP3.LUT R25, R17, 0x7ff00000, RZ, 0xc0, !PT ;  /* 0x7ff000001119b812 */ /* 0x000fc600078ec0ff */
[----:B------:R-:W-:Y:S02]  /*1090*/  DMUL R20, R18, R16 ;  /* 0x0000001012147228 */ /* 0x000fe40000000000 */
[----:B------:R-:W-:-:S05]  /*10a0*/  VIADD R22, R25, 0xffffffff ;  /* 0xffffffff19167836 */ /* 0x000fca0000000000 */
[----:B------:R-:W-:Y:S01]  /*10b0*/  ISETP.GT.U32.AND P0, PT, R22, 0x7feffffe, PT ;  /* 0x7feffffe1600780c */ /* 0x000fe20003f04070 */
[----:B------:R-:W-:-:S03]  /*10c0*/  DFMA R22, R20, -R10, R16 ;  /* 0x8000000a1416722b */ /* 0x000fc60000000010 */
[----:B------:R-:W-:-:S05]  /*10d0*/  ISETP.GT.U32.OR P0, PT, R27, 0x7feffffe, P0 ;  /* 0x7feffffe1b00780c */ /* 0x000fca0000704470 */
[----:B------:R-:W-:-:S08]  /*10e0*/  DFMA R22, R18, R22, R20 ;  /* 0x000000161216722b */ /* 0x000fd00000000014 */
[----:B------:R-:W-:Y:S05]  /*10f0*/  @P0 BRA `(.L_x_787) ;  /* 0x00000000006c0947 */ /* 0x000fea0003800000 */
[----:B------:R-:W-:-:S04]  /*1100*/  LOP3.LUT R18, R9, 0x7ff00000, RZ, 0xc0, !PT ;  /* 0x7ff0000009127812 */ /* 0x000fc800078ec0ff */
[CC--:B------:R-:W-:Y:S02]  /*1110*/  VIADDMNMX R6, R5.reuse, -R18.reuse, 0xb9600000, !PT ;  /* 0xb960000005067446 */ /* 0x0c0fe40007800912 */
[----:B------:R-:W-:Y:S02]  /*1120*/  ISETP.GE.U32.AND P0, PT, R5, R18, PT ;  /* 0x000000120500720c */ /* 0x000fe40003f06070 */
[----:B------:R-:W-:Y:S01]  /*1130*/  VIMNMX R5, PT, PT, R6, 0x46a00000, PT ;  /* 0x46a0000006057848 */ /* 0x000fe20003fe0100 */
[----:B------:R-:W-:Y:S01]  /*1140*/  IMAD.MOV.U32 R6, RZ, RZ, RZ ;  /* 0x000000ffff067224 */ /* 0x000fe200078e00ff */
[----:B------:R-:W-:-:S05]  /*1150*/  SEL R24, R24, 0x63400000, !P0 ;  /* 0x6340000018187807 */ /* 0x000fca0004000000 */
[----:B------:R-:W-:-:S05]  /*1160*/  IMAD.IADD R5, R5, 0x1, -R24 ;  /* 0x0000000105057824 */ /* 0x000fca00078e0a18 */
[----:B------:R-:W-:-:S06]  /*1170*/  IADD3 R7, PT, PT, R5, 0x7fe00000, RZ ;  /* 0x7fe0000005077810 */ /* 0x000fcc0007ffe0ff */
        /* <DEDUP_REMOVED lines=11> */
[----:B------:R-:W-:Y:S01]  /*1230*/  IMAD.MOV.U32 R8, RZ, RZ, RZ ;  /* 0x000000ffff087224 */ /* 0x000fe200078e00ff */
[----:B------:R-:W-:-:S05]  /*1240*/  IADD3 R5, PT, PT, -R5, -0x43300000, RZ ;  /* 0xbcd0000005057810 */ /* 0x000fca0007ffe1ff */
[----:B------:R-:W-:-:S03]  /*1250*/  DFMA R8, R18, -R8, R22 ;  /* 0x800000081208722b */ /* 0x000fc60000000016 */
[----:B------:R-:W-:-:S07]  /*1260*/  LOP3.LUT R17, R7, R17, RZ, 0x3c, !PT ;  /* 0x0000001107117212 */ /* 0x000fce00078e3cff */
[----:B------:R-:W-:-:S04]  /*1270*/  FSETP.NEU.AND P0, PT, |R9|, R5, PT ;  /* 0x000000050900720b */ /* 0x000fc80003f0d200 */
[----:B------:R-:W-:Y:S02]  /*1280*/  FSEL R18, R6, R18, !P0 ;  /* 0x0000001206127208 */ /* 0x000fe40004000000 */
[----:B------:R-:W-:Y:S01]  /*1290*/  FSEL R19, R17, R19, !P0 ;  /* 0x0000001311137208 */ /* 0x000fe20004000000 */
[----:B------:R-:W-:Y:S06]  /*12a0*/  BRA `(.L_x_788) ;  /* 0x0000000000547947 */ /* 0x000fec0003800000 */
.L_x_787:
        /* <DEDUP_REMOVED lines=16> */
.L_x_790:
[----:B------:R-:W-:Y:S01]  /*13b0*/  LOP3.LUT R19, R9, 0x80000, RZ, 0xfc, !PT ;  /* 0x0008000009137812 */ /* 0x000fe200078efcff */
[----:B------:R-:W-:Y:S01]  /*13c0*/  IMAD.MOV.U32 R18, RZ, RZ, R8 ;  /* 0x000000ffff127224 */ /* 0x000fe200078e0008 */
[----:B------:R-:W-:Y:S06]  /*13d0*/  BRA `(.L_x_788) ;  /* 0x0000000000087947 */ /* 0x000fec0003800000 */
.L_x_789:
[----:B------:R-:W-:Y:S01]  /*13e0*/  LOP3.LUT R19, R7, 0x80000, RZ, 0xfc, !PT ;  /* 0x0008000007137812 */ /* 0x000fe200078efcff */
[----:B------:R-:W-:-:S07]  /*13f0*/  IMAD.MOV.U32 R18, RZ, RZ, R6 ;  /* 0x000000ffff127224 */ /* 0x000fce00078e0006 */
.L_x_788:
[----:B------:R-:W-:Y:S05]  /*1400*/  BSYNC.RECONVERGENT B2 ;  /* 0x0000000000027941 */ /* 0x000fea0003800200 */
.L_x_786:
[----:B------:R-:W-:Y:S02]  /*1410*/  IMAD.MOV.U32 R6, RZ, RZ, R0 ;  /* 0x000000ffff067224 */ /* 0x000fe400078e0000 */
[----:B------:R-:W-:-:S04]  /*1420*/  IMAD.MOV.U32 R7, RZ, RZ, 0x0 ;  /* 0x00000000ff077424 */ /* 0x000fc800078e00ff */
[----:B------:R-:W-:Y:S05]  /*1430*/  RET.REL.NODEC R6 `(_Z8_sigm_64iPdS_) ;  /* 0xffffffe806f07950 */ /* 0x000fea0003c3ffff */
.L_x_791:
        /* <DEDUP_REMOVED lines=12> */
.L_x_1031:


//--------------------- .text._Z8_sigm_32iPfS_    --------------------------
	.section	.text._Z8_sigm_32iPfS_,"ax",@progbits
	.align	128
        .global         _Z8_sigm_32iPfS_
        .type           _Z8_sigm_32iPfS_,@function
        .size           _Z8_sigm_32iPfS_,(.L_x_1033 - _Z8_sigm_32iPfS_)
        .other          _Z8_sigm_32iPfS_,@"STO_CUDA_ENTRY STV_DEFAULT"
_Z8_sigm_32iPfS_:
.text._Z8_sigm_32iPfS_:
        /* <DEDUP_REMOVED lines=14> */
.L_x_800:
[----:B01----:R-:W-:-:S05]  /*00e0*/  IMAD.WIDE R2, R9, 0x4, R6 ;  /* 0x0000000409027825 */ /* 0x003fca00078e0206 */
[----:B--2---:R-:W2:Y:S01]  /*00f0*/  LDG.E R13, desc[UR6][R2.64] ;  /* 0x00000006020d7981 */ /* 0x004ea2000c1e1900 */
[--C-:B------:R-:W-:Y:S01]  /*0100*/  IMAD.MOV.U32 R11, RZ, RZ, R9.reuse ;  /* 0x000000ffff0b7224 */ /* 0x100fe200078e0009 */
[----:B------:R-:W-:Y:S01]  /*0110*/  BSSY.RECONVERGENT B0, `(.L_x_792) ;  /* 0x0000036000007945 */ /* 0x000fe20003800200 */
[----:B------:R-:W-:-:S05]  /*0120*/  IMAD.IADD R9, R8, 0x1, R9 ;  /* 0x0000000108097824 */ /* 0x000fca00078e0209 */
[----:B----4-:R-:W-:Y:S02]  /*0130*/  ISETP.GE.AND P2, PT, R9, UR5, PT ;  /* 0x0000000509007c0c */ /* 0x010fe4000bf46270 */
[----:B--2---:R-:W-:-:S13]  /*0140*/  FSETP.GE.AND P0, PT, R13, RZ, PT ;  /* 0x000000ff0d00720b */ /* 0x004fda0003f06000 */
[----:B------:R-:W-:Y:S05]  /*0150*/  @!P0 BRA `(.L_x_793) ;  /* 0x0000000000608947 */ /* 0x000fea0003800000 */
[----:B------:R-:W-:Y:S01]  /*0160*/  IMAD.MOV.U32 R0, RZ, RZ, 0x3bbb989d ;  /* 0x3bbb989dff007424 */ /* 0x000fe200078e00ff */
[----:B------:R-:W-:Y:S01]  /*0170*/  BSSY.RECONVERGENT B1, `(.L_x_794) ;  /* 0x0000015000017945 */ /* 0x000fe20003800200 */
[----:B------:R-:W-:Y:S02]  /*0180*/  IMAD.MOV.U32 R3, RZ, RZ, 0x437c0000 ;  /* 0x437c0000ff037424 */ /* 0x000fe400078e00ff */
[----:B------:R-:W-:-:S04]  /*0190*/  FFMA.SAT R0, R13, -R0, 0.5 ;  /* 0x3f0000000d007423 */ /* 0x000fc80000002800 */
[----:B------:R-:W-:-:S04]  /*01a0*/  FFMA.RM R0, R0, R3, 12582913 ;  /* 0x4b40000100007423 */ /* 0x000fc80000004003 */
[C---:B------:R-:W-:Y:S01]  /*01b0*/  FADD R2, R0.reuse, -12583039 ;  /* 0xcb40007f00027421 */ /* 0x040fe20000000000 */
[----:B------:R-:W-:-:S03]  /*01c0*/  IMAD.SHL.U32 R0, R0, 0x800000, RZ ;  /* 0x0080000000007824 */ /* 0x000fc600078e00ff */
[----:B------:R-:W-:-:S04]  /*01d0*/  FFMA R2, R13, -1.4426950216293334961, -R2 ;  /* 0xbfb8aa3b0d027823 */ /* 0x000fc80000000802 */
[----:B------:R-:W-:-:S04]  /*01e0*/  FFMA R2, R13, -1.925963033500011079e-08, R2 ;  /* 0xb2a570600d027823 */ /* 0x000fc80000000002 */
[----:B------:R-:W0:Y:S02]  /*01f0*/  MUFU.EX2 R3, R2 ;  /* 0x0000000200037308 */ /* 0x000e240000000800 */
[----:B0-----:R-:W-:-:S05]  /*0200*/  FFMA R13, R0, R3, 1 ;  /* 0x3f800000000d7423 */ /* 0x001fca0000000003 */
[----:B------:R-:W-:-:S04]  /*0210*/  IADD3 R0, PT, PT, R13, 0x1800000, RZ ;  /* 0x018000000d007810 */ /* 0x000fc80007ffe0ff */
[----:B------:R-:W-:-:S04]  /*0220*/  LOP3.LUT R0, R0, 0x7f800000, RZ, 0xc0, !PT ;  /* 0x7f80000000007812 */ /* 0x000fc800078ec0ff */
[----:B------:R-:W-:-:S13]  /*0230*/  ISETP.GT.U32.AND P0, PT, R0, 0x1ffffff, PT ;  /* 0x01ffffff0000780c */ /* 0x000fda0003f04070 */
[----:B------:R-:W-:Y:S05]  /*0240*/  @P0 BRA `(.L_x_795) ;  /* 0x00000000000c0947 */ /* 0x000fea0003800000 */
[----:B------:R-:W-:-:S07]  /*0250*/  MOV R10, 0x270 ;  /* 0x00000270000a7802 */ /* 0x000fce0000000f00 */
[----:B---3--:R-:W-:Y:S05]  /*0260*/  CALL.REL.NOINC `($__internal_5_$__cuda_sm20_rcp_rn_f32_slowpath) ;  /* 0x0000000000947944 */ /* 0x008fea0003c00000 */
[----:B------:R-:W-:Y:S05]  /*0270*/  BRA `(.L_x_796) ;  /* 0x0000000000107947 */ /* 0x000fea0003800000 */
.L_x_795:
[----:B------:R-:W0:Y:S02]  /*0280*/  MUFU.RCP R0, R13 ;  /* 0x0000000d00007308 */ /* 0x000e240000001000 */
[----:B0-----:R-:W-:-:S04]  /*0290*/  FFMA R2, R13, R0, -1 ;  /* 0xbf8000000d027423 */ /* 0x001fc80000000000 */
[----:B------:R-:W-:-:S04]  /*02a0*/  FADD.FTZ R3, -R2, -RZ ;  /* 0x800000ff02037221 */ /* 0x000fc80000010100 */
[----:B------:R-:W-:-:S07]  /*02b0*/  FFMA R0, R0, R3, R0 ;  /* 0x0000000300007223 */ /* 0x000fce0000000000 */
.L_x_796:
[----:B------:R-:W-:Y:S05]  /*02c0*/  BSYNC.RECONVERGENT B1 ;  /* 0x0000000000017941 */ /* 0x000fea0003800200 */
.L_x_794:
[----:B------:R-:W-:Y:S05]  /*02d0*/  BRA `(.L_x_797) ;  /* 0x0000000000647947 */ /* 0x000fea0003800000 */
.L_x_793:
[----:B------:R-:W-:Y:S01]  /*02e0*/  IMAD.MOV.U32 R0, RZ, RZ, 0x3bbb989d ;  /* 0x3bbb989dff007424 */ /* 0x000fe200078e00ff */
[----:B------:R-:W-:Y:S01]  /*02f0*/  BSSY.RECONVERGENT B1, `(.L_x_798) ;  /* 0x0000016000017945 */ /* 0x000fe20003800200 */
[----:B------:R-:W-:Y:S02]  /*0300*/  IMAD.MOV.U32 R3, RZ, RZ, 0x437c0000 ;  /* 0x437c0000ff037424 */ /* 0x000fe400078e00ff */
[----:B------:R-:W-:-:S04]  /*0310*/  FFMA.SAT R0, R13, R0, 0.5 ;  /* 0x3f0000000d007423 */ /* 0x000fc80000002000 */
[----:B------:R-:W-:-:S04]  /*0320*/  FFMA.RM R0, R0, R3, 12582913 ;  /* 0x4b40000100007423 */ /* 0x000fc80000004003 */
[C---:B------:R-:W-:Y:S01]  /*0330*/  FADD R2, R0.reuse, -12583039 ;  /* 0xcb40007f00027421 */ /* 0x040fe20000000000 */
[----:B------:R-:W-:-:S03]  /*0340*/  IMAD.SHL.U32 R0, R0, 0x800000, RZ ;  /* 0x0080000000007824 */ /* 0x000fc600078e00ff */
[----:B------:R-:W-:-:S04]  /*0350*/  FFMA R2, R13, 1.4426950216293334961, -R2 ;  /* 0x3fb8aa3b0d027823 */ /* 0x000fc80000000802 */
[----:B------:R-:W-:-:S04]  /*0360*/  FFMA R2, R13, 1.925963033500011079e-08, R2 ;  /* 0x32a570600d027823 */ /* 0x000fc80000000002 */
[----:B------:R-:W0:Y:S02]  /*0370*/  MUFU.EX2 R3, R2 ;  /* 0x0000000200037308 */ /* 0x000e240000000800 */
[----:B0-----:R-:W-:-:S04]  /*0380*/  FMUL R0, R0, R3 ;  /* 0x0000000300007220 */ /* 0x001fc80000400000 */
[----:B------:R-:W-:-:S04]  /*0390*/  FADD R14, R0, 1 ;  /* 0x3f800000000e7421 */ /* 0x000fc80000000000 */
[----:B------:R-:W0:Y:S08]  /*03a0*/  MUFU.RCP R3, R14 ;  /* 0x0000000e00037308 */ /* 0x000e300000001000 */
[----:B------:R-:W1:Y:S01]  /*03b0*/  FCHK P0, R0, R14 ;  /* 0x0000000e00007302 */ /* 0x000e620000000000 */
[----:B0-----:R-:W-:-:S04]  /*03c0*/  FFMA R10, -R14, R3, 1 ;  /* 0x3f8000000e0a7423 */ /* 0x001fc80000000103 */
[----:B------:R-:W-:-:S04]  /*03d0*/  FFMA R3, R3, R10, R3 ;  /* 0x0000000a03037223 */ /* 0x000fc80000000003 */
[----:B------:R-:W-:-:S04]  /*03e0*/  FFMA R10, R0, R3, RZ ;  /* 0x00000003000a7223 */ /* 0x000fc800000000ff */
[----:B------:R-:W-:-:S04]  /*03f0*/  FFMA R12, -R14, R10, R0 ;  /* 0x0000000a0e0c7223 */ /* 0x000fc80000000100 */
[----:B------:R-:W-:Y:S01]  /*0400*/  FFMA R3, R3, R12, R10 ;  /* 0x0000000c03037223 */ /* 0x000fe2000000000a */
[----:B-1----:R-:W-:Y:S06]  /*0410*/  @!P0 BRA `(.L_x_799) ;  /* 0x00000000000c8947 */ /* 0x002fec0003800000 */
[----:B------:R-:W-:-:S07]  /*0420*/  MOV R2, 0x440 ;  /* 0x0000044000027802 */ /* 0x000fce0000000f00 */
[----:B---3--:R-:W-:Y:S05]  /*0430*/  CALL.REL.NOINC `($__internal_6_$__cuda_sm3x_div_rn_noftz_f32_slowpath) ;  /* 0x0000000000fc7944 */ /* 0x008fea0003c00000 */
[----:B------:R-:W-:-:S07]  /*0440*/  IMAD.MOV.U32 R3, RZ, RZ, R0 ;  /* 0x000000ffff037224 */ /* 0x000fce00078e0000 */
.L_x_799:
[----:B------:R-:W-:Y:S05]  /*0450*/  BSYNC.RECONVERGENT B1 ;  /* 0x0000000000017941 */ /* 0x000fea0003800200 */
.L_x_798:
[----:B------:R-:W-:-:S07]  /*0460*/  MOV R0, R3 ;  /* 0x0000000300007202 */ /* 0x000fce0000000f00 */
.L_x_797:
[----:B------:R-:W-:Y:S05]  /*0470*/  BSYNC.RECONVERGENT B0 ;  /* 0x0000000000007941 */ /* 0x000fea0003800200 */
.L_x_792:
[----:B---3--:R-:W-:-:S05]  /*0480*/  IMAD.WIDE R2, R11, 0x4, R4 ;  /* 0x000000040b027825 */ /* 0x008fca00078e0204 */
[----:B------:R1:W-:Y:S01]  /*0490*/  STG.E desc[UR6][R2.64], R0 ;  /* 0x0000000002007986 */ /* 0x0003e2000c101906 */
[----:B------:R-:W-:Y:S05]  /*04a0*/  @!P2 BRA `(.L_x_800) ;  /* 0xfffffffc000ca947 */ /* 0x000fea000383ffff */
[----:B------:R-:W-:Y:S05]  /*04b0*/  EXIT ;  /* 0x000000000000794d */ /* 0x000fea0003800000 */
        .weak           $__internal_5_$__cuda_sm20_rcp_rn_f32_slowpath
        .type           $__internal_5_$__cuda_sm20_rcp_rn_f32_slowpath,@function
        .size           $__internal_5_$__cuda_sm20_rcp_rn_f32_slowpath,($__internal_6_$__cuda_sm3x_div_rn_noftz_f32_slowpath - $__internal_5_$__cuda_sm20_rcp_rn_f32_slowpath)
$__internal_5_$__cuda_sm20_rcp_rn_f32_slowpath:
[----:B------:R-:W-:Y:S01]  /*04c0*/  IMAD.SHL.U32 R0, R13, 0x2, RZ ;  /* 0x000000020d007824 */ /* 0x000fe200078e00ff */
[----:B------:R-:W-:Y:S04]  /*04d0*/  BSSY.RECONVERGENT B2, `(.L_x_801) ;  /* 0x0000031000027945 */ /* 0x000fe80003800200 */
[----:B------:R-:W-:Y:S01]  /*04e0*/  SHF.R.U32.HI R15, RZ, 0x18, R0 ;  /* 0x00000018ff0f7819 */ /* 0x000fe20000011600 */
[----:B------:R-:W-:-:S03]  /*04f0*/  IMAD.MOV.U32 R0, RZ, RZ, R13 ;  /* 0x000000ffff007224 */ /* 0x000fc600078e000d */
[----:B------:R-:W-:-:S13]  /*0500*/  ISETP.NE.U32.AND P0, PT, R15, RZ, PT ;  /* 0x000000ff0f00720c */ /* 0x000fda0003f05070 */
[----:B------:R-:W-:Y:S05]  /*0510*/  @P0 BRA `(.L_x_802) ;  /* 0x0000000000280947 */ /* 0x000fea0003800000 */
[----:B------:R-:W-:-:S05]  /*0520*/  IMAD.SHL.U32 R2, R0, 0x2, RZ ;  /* 0x0000000200027824 */ /* 0x000fca00078e00ff */
[----:B------:R-:W-:-:S13]  /*0530*/  ISETP.NE.AND P0, PT, R2, RZ, PT ;  /* 0x000000ff0200720c */ /* 0x000fda0003f05270 */
[----:B------:R-:W-:Y:S01]  /*0540*/  @P0 FFMA R12, R0, 1.84467440737095516160e+19, RZ ;  /* 0x5f800000000c0823 */ /* 0x000fe200000000ff */
[----:B------:R-:W-:Y:S08]  /*0550*/  @!P0 MUFU.RCP R3, R0 ;  /* 0x0000000000038308 */ /* 0x000ff00000001000 */
[----:B------:R-:W0:Y:S02]  /*0560*/  @P0 MUFU.RCP R13, R12 ;  /* 0x0000000c000d0308 */ /* 0x000e240000001000 */
[----:B0-----:R-:W-:-:S04]  /*0570*/  @P0 FFMA R2, R12, R13, -1 ;  /* 0xbf8000000c020423 */ /* 0x001fc8000000000d */
[----:B------:R-:W-:-:S04]  /*0580*/  @P0 FADD.FTZ R2, -R2, -RZ ;  /* 0x800000ff02020221 */ /* 0x000fc80000010100 */
[----:B------:R-:W-:-:S04]  /*0590*/  @P0 FFMA R2, R13, R2, R13 ;  /* 0x000000020d020223 */ /* 0x000fc8000000000d */
[----:B------:R-:W-:Y:S01]  /*05a0*/  @P0 FFMA R3, R2, 1.84467440737095516160e+19, RZ ;  /* 0x5f80000002030823 */ /* 0x000fe200000000ff */
[----:B------:R-:W-:Y:S06]  /*05b0*/  BRA `(.L_x_803) ;  /* 0x0000000000887947 */ /* 0x000fec0003800000 */
.L_x_802:
[----:B------:R-:W-:-:S05]  /*05c0*/  VIADD R17, R15, 0xffffff03 ;  /* 0xffffff030f117836 */ /* 0x000fca0000000000 */
[----:B------:R-:W-:-:S13]  /*05d0*/  ISETP.GT.U32.AND P0, PT, R17, 0x1, PT ;  /* 0x000000011100780c */ /* 0x000fda0003f04070 */
[----:B------:R-:W-:Y:S05]  /*05e0*/  @P0 BRA `(.L_x_804) ;  /* 0x0000000000780947 */ /* 0x000fea0003800000 */
[----:B------:R-:W-:Y:S01]  /*05f0*/  LOP3.LUT R2, R0, 0x7fffff, RZ, 0xc0, !PT ;  /* 0x007fffff00027812 */ /* 0x000fe200078ec0ff */
[----:B------:R-:W-:-:S03]  /*0600*/  HFMA2 R14, -RZ, RZ, 0, 1.78813934326171875e-07 ;  /* 0x00000003ff0e7431 */ /* 0x000fc600000001ff */
[----:B------:R-:W-:-:S04]  /*0610*/  LOP3.LUT R2, R2, 0x3f800000, RZ, 0xfc, !PT ;  /* 0x3f80000002027812 */ /* 0x000fc800078efcff */
[----:B------:R-:W0:Y:S01]  /*0620*/  MUFU.RCP R3, R2 ;  /* 0x0000000200037308 */ /* 0x000e220000001000 */
[----:B------:R-:W-:Y:S01]  /*0630*/  SHF.L.U32 R14, R14, R17, RZ ;  /* 0x000000110e0e7219 */ /* 0x000fe200000006ff */
[----:B0-----:R-:W-:-:S04]  /*0640*/  FFMA R12, R2, R3, -1 ;  /* 0xbf800000020c7423 */ /* 0x001fc80000000003 */
[----:B------:R-:W-:-:S04]  /*0650*/  FADD.FTZ R12, -R12, -RZ ;  /* 0x800000ff0c0c7221 */ /* 0x000fc80000010100 */
[CCC-:B------:R-:W-:Y:S01]  /*0660*/  FFMA.RM R13, R3.reuse, R12.reuse, R3.reuse ;  /* 0x0000000c030d7223 */ /* 0x1c0fe20000004003 */
[----:B------:R-:W-:-:S04]  /*0670*/  FFMA.RP R12, R3, R12, R3 ;  /* 0x0000000c030c7223 */ /* 0x000fc80000008003 */
[C---:B------:R-:W-:Y:S02]  /*0680*/  LOP3.LUT R3, R13.reuse, 0x7fffff, RZ, 0xc0, !PT ;  /* 0x007fffff0d037812 */ /* 0x040fe400078ec0ff */
[----:B------:R-:W-:Y:S02]  /*0690*/  FSETP.NEU.FTZ.AND P0, PT, R13, R12, PT ;  /* 0x0000000c0d00720b */ /* 0x000fe40003f1d000 */
[----:B------:R-:W-:Y:S02]  /*06a0*/  LOP3.LUT R3, R3, 0x800000, RZ, 0xfc, !PT ;  /* 0x0080000003037812 */ /* 0x000fe400078efcff */
[----:B------:R-:W-:Y:S02]  /*06b0*/  SEL R12, RZ, 0xffffffff, !P0 ;  /* 0xffffffffff0c7807 */ /* 0x000fe40004000000 */
[----:B------:R-:W-:-:S03]  /*06c0*/  LOP3.LUT R14, R14, R3, RZ, 0xc0, !PT ;  /* 0x000000030e0e7212 */ /* 0x000fc600078ec0ff */
[----:B------:R-:W-:Y:S01]  /*06d0*/  IMAD.MOV R12, RZ, RZ, -R12 ;  /* 0x000000ffff0c7224 */ /* 0x000fe200078e0a0c */
[----:B------:R-:W-:-:S04]  /*06e0*/  SHF.R.U32.HI R14, RZ, R17, R14 ;  /* 0x00000011ff0e7219 */ /* 0x000fc8000001160e */
[----:B------:R-:W-:Y:S02]  /*06f0*/  LOP3.LUT P1, RZ, R12, R17, R3, 0xf8, !PT ;  /* 0x000000110cff7212 */ /* 0x000fe4000782f803 */
[C---:B------:R-:W-:Y:S02]  /*0700*/  LOP3.LUT P0, RZ, R14.reuse, 0x1, RZ, 0xc0, !PT ;  /* 0x000000010eff7812 */ /* 0x040fe4000780c0ff */
[----:B------:R-:W-:-:S04]  /*0710*/  LOP3.LUT P3, RZ, R14, 0x2, RZ, 0xc0, !PT ;  /* 0x000000020eff7812 */ /* 0x000fc8000786c0ff */
[----:B------:R-:W-:Y:S02]  /*0720*/  PLOP3.LUT P0, PT, P0, P1, P3, 0xe0, 0x0 ;  /* 0x000000000000781c */ /* 0x000fe40000703c30 */
[----:B------:R-:W-:Y:S02]  /*0730*/  LOP3.LUT P1, RZ, R0, 0x7fffff, RZ, 0xc0, !PT ;  /* 0x007fffff00ff7812 */ /* 0x000fe4000782c0ff */
[----:B------:R-:W-:-:S05]  /*0740*/  SEL R2, RZ, 0x1, !P0 ;  /* 0x00000001ff027807 */ /* 0x000fca0004000000 */
[----:B------:R-:W-:-:S05]  /*0750*/  IMAD.MOV R2, RZ, RZ, -R2 ;  /* 0x000000ffff027224 */ /* 0x000fca00078e0a02 */
[----:B------:R-:W-:Y:S01]  /*0760*/  ISETP.GE.AND P0, PT, R2, RZ, PT ;  /* 0x000000ff0200720c */ /* 0x000fe20003f06270 */
[----:B------:R-:W-:-:S05]  /*0770*/  VIADD R2, R15, 0xffffff04 ;  /* 0xffffff040f027836 */ /* 0x000fca0000000000 */
[----:B------:R-:W-:-:S07]  /*0780*/  SHF.R.U32.HI R3, RZ, R2, R3 ;  /* 0x00000002ff037219 */ /* 0x000fce0000011603 */
[----:B------:R-:W-:-:S05]  /*0790*/  @!P0 VIADD R3, R3, 0x1 ;  /* 0x0000000103038836 */ /* 0x000fca0000000000 */
[----:B------:R-:W-:-:S04]  /*07a0*/  @!P1 SHF.L.U32 R3, R3, 0x1, RZ ;  /* 0x0000000103039819 */ /* 0x000fc800000006ff */
[----:B------:R-:W-:Y:S01]  /*07b0*/  LOP3.LUT R3, R3, 0x80000000, R0, 0xf8, !PT ;  /* 0x8000000003037812 */ /* 0x000fe200078ef800 */
[----:B------:R-:W-:Y:S06]  /*07c0*/  BRA `(.L_x_803) ;  /* 0x0000000000047947 */ /* 0x000fec0003800000 */
.L_x_804:
[----:B------:R0:W1:Y:S02]  /*07d0*/  MUFU.RCP R3, R0 ;  /* 0x0000000000037308 */ /* 0x0000640000001000 */
.L_x_803:
[----:B------:R-:W-:Y:S05]  /*07e0*/  BSYNC.RECONVERGENT B2 ;  /* 0x0000000000027941 */ /* 0x000fea0003800200 */
.L_x_801:
[----:B01----:R-:W-:Y:S02]  /*07f0*/  IMAD.MOV.U32 R0, RZ, RZ, R3 ;  /* 0x000000ffff007224 */ /* 0x003fe400078e0003 */
[----:B------:R-:W-:Y:S02]  /*0800*/  IMAD.MOV.U32 R2, RZ, RZ, R10 ;  /* 0x000000ffff027224 */ /* 0x000fe400078e000a */
[----:B------:R-:W-:-:S04]  /*0810*/  IMAD.MOV.U32 R3, RZ, RZ, 0x0 ;  /* 0x00000000ff037424 */ /* 0x000fc800078e00ff */
[----:B------:R-:W-:Y:S05]  /*0820*/  RET.REL.NODEC R2 `(_Z8_sigm_32iPfS_) ;  /* 0xfffffff402f47950 */ /* 0x000fea0003c3ffff */
        .weak           $__internal_6_$__cuda_sm3x_div_rn_noftz_f32_slowpath
        .type           $__internal_6_$__cuda_sm3x_div_rn_noftz_f32_slowpath,@function
        .size           $__internal_6_$__cuda_sm3x_div_rn_noftz_f32_slowpath,(.L_x_1033 - $__internal_6_$__cuda_sm3x_div_rn_noftz_f32_slowpath)
$__internal_6_$__cuda_sm3x_div_rn_noftz_f32_slowpath:
[----:B------:R-:W-:Y:S01]  /*0830*/  SHF.R.U32.HI R12, RZ, 0x17, R14 ;  /* 0x00000017ff0c7819 */ /* 0x000fe2000001160e */
[----:B------:R-:W-:Y:S01]  /*0840*/  BSSY.RECONVERGENT B2, `(.L_x_805) ;  /* 0x0000064000027945 */ /* 0x000fe20003800200 */
[--C-:B------:R-:W-:Y:S01]  /*0850*/  SHF.R.U32.HI R3, RZ, 0x17, R0.reuse ;  /* 0x00000017ff037819 */ /* 0x100fe20000011600 */
[----:B------:R-:W-:Y:S01]  /*0860*/  IMAD.MOV.U32 R13, RZ, RZ, R0 ;  /* 0x000000ffff0d7224 */ /* 0x000fe200078e0000 */
[----:B------:R-:W-:Y:S02]  /*0870*/  LOP3.LUT R12, R12, 0xff, RZ, 0xc0, !PT ;  /* 0x000000ff0c0c7812 */ /* 0x000fe400078ec0ff */
[----:B------:R-:W-:-:S03]  /*0880*/  LOP3.LUT R16, R3, 0xff, RZ, 0xc0, !PT ;  /* 0x000000ff03107812 */ /* 0x000fc600078ec0ff */
[----:B------:R-:W-:Y:S01]  /*0890*/  VIADD R17, R12, 0xffffffff ;  /* 0xffffffff0c117836 */ /* 0x000fe20000000000 */
[----:B------:R-:W-:-:S04]  /*08a0*/  IADD3 R15, PT, PT, R16, -0x1, RZ ;  /* 0xffffffff100f7810 */ /* 0x000fc80007ffe0ff */
[----:B------:R-:W-:-:S04]  /*08b0*/  ISETP.GT.U32.AND P0, PT, R17, 0xfd, PT ;  /* 0x000000fd1100780c */ /* 0x000fc80003f04070 */
[----:B------:R-:W-:-:S13]  /*08c0*/  ISETP.GT.U32.OR P0, PT, R15, 0xfd, P0 ;  /* 0x000000fd0f00780c */ /* 0x000fda0000704470 */
[----:B------:R-:W-:Y:S01]  /*08d0*/  @!P0 IMAD.MOV.U32 R10, RZ, RZ, RZ ;  /* 0x000000ffff0a8224 */ /* 0x000fe200078e00ff */
[----:B------:R-:W-:Y:S06]  /*08e0*/  @!P0 BRA `(.L_x_806) ;  /* 0x0000000000608947 */ /* 0x000fec0003800000 */
[----:B------:R-:W-:Y:S01]  /*08f0*/  FSETP.GTU.FTZ.AND P0, PT, |R0|, +INF , PT ;  /* 0x7f8000000000780b */ /* 0x000fe20003f1c200 */
[----:B------:R-:W-:Y:S01]  /*0900*/  IMAD.MOV.U32 R3, RZ, RZ, R14 ;  /* 0x000000ffff037224 */ /* 0x000fe200078e000e */
[----:B------:R-:W-:-:S04]  /*0910*/  FSETP.GTU.FTZ.AND P1, PT, |R14|, +INF , PT ;  /* 0x7f8000000e00780b */ /* 0x000fc80003f3c200 */
[----:B------:R-:W-:-:S13]  /*0920*/  PLOP3.LUT P0, PT, P0, P1, PT, 0xf8, 0x8f ;  /* 0x00000000008f781c */ /* 0x000fda0000703f70 */
[----:B------:R-:W-:Y:S05]  /*0930*/  @P0 BRA `(.L_x_807) ;  /* 0x00000004004c0947 */ /* 0x000fea0003800000 */
[----:B------:R-:W-:-:S13]  /*0940*/  LOP3.LUT P0, RZ, R14, 0x7fffffff, R13, 0xc8, !PT ;  /* 0x7fffffff0eff7812 */ /* 0x000fda000780c80d */
[----:B------:R-:W-:Y:S05]  /*0950*/  @!P0 BRA `(.L_x_808) ;  /* 0x00000004003c8947 */ /* 0x000fea0003800000 */
[C---:B------:R-:W-:Y:S02]  /*0960*/  FSETP.NEU.FTZ.AND P3, PT, |R0|.reuse, +INF , PT ;  /* 0x7f8000000000780b */ /* 0x040fe40003f7d200 */
[----:B------:R-:W-:Y:S02]  /*0970*/  FSETP.NEU.FTZ.AND P1, PT, |R3|, +INF , PT ;  /* 0x7f8000000300780b */ /* 0x000fe40003f3d200 */
[----:B------:R-:W-:-:S11]  /*0980*/  FSETP.NEU.FTZ.AND P0, PT, |R0|, +INF , PT ;  /* 0x7f8000000000780b */ /* 0x000fd60003f1d200 */
[----:B------:R-:W-:Y:S05]  /*0990*/  @!P1 BRA !P3, `(.L_x_808) ;  /* 0x00000004002c9947 */ /* 0x000fea0005800000 */
[----:B------:R-:W-:-:S04]  /*09a0*/  LOP3.LUT P3, RZ, R13, 0x7fffffff, RZ, 0xc0, !PT ;  /* 0x7fffffff0dff7812 */ /* 0x000fc8000786c0ff */
[----:B------:R-:W-:-:S13]  /*09b0*/  PLOP3.LUT P1, PT, P1, P3, PT, 0x2f, 0xf2 ;  /* 0x0000000000f2781c */ /* 0x000fda0000f26577 */
[----:B------:R-:W-:Y:S05]  /*09c0*/  @P1 BRA `(.L_x_809) ;  /* 0x0000000400181947 */ /* 0x000fea0003800000 */
[----:B------:R-:W-:-:S04]  /*09d0*/  LOP3.LUT P1, RZ, R14, 0x7fffffff, RZ, 0xc0, !PT ;  /* 0x7fffffff0eff7812 */ /* 0x000fc8000782c0ff */
[----:B------:R-:W-:-:S13]  /*09e0*/  PLOP3.LUT P0, PT, P0, P1, PT, 0x2f, 0xf2 ;  /* 0x0000000000f2781c */ /* 0x000fda0000702577 */
[----:B------:R-:W-:Y:S05]  /*09f0*/  @P0 BRA `(.L_x_810) ;  /* 0x0000000400000947 */ /* 0x000fea0003800000 */
[----:B------:R-:W-:Y:S02]  /*0a00*/  ISETP.GE.AND P0, PT, R15, RZ, PT ;  /* 0x000000ff0f00720c */ /* 0x000fe40003f06270 */
[----:B------:R-:W-:-:S11]  /*0a10*/  ISETP.GE.AND P1, PT, R17, RZ, PT ;  /* 0x000000ff1100720c */ /* 0x000fd60003f26270 */
[----:B------:R-:W-:Y:S01]  /*0a20*/  @P0 IMAD.MOV.U32 R10, RZ, RZ, RZ ;  /* 0x000000ffff0a0224 */ /* 0x000fe200078e00ff */
[----:B------:R-:W-:Y:S01]  /*0a30*/  @!P0 MOV R10, 0xffffffc0 ;  /* 0xffffffc0000a8802 */ /* 0x000fe20000000f00 */
[----:B------:R-:W-:Y:S01]  /*0a40*/  @!P0 FFMA R13, R0, 1.84467440737095516160e+19, RZ ;  /* 0x5f800000000d8823 */ /* 0x000fe200000000ff */
[----:B------:R-:W-:-:S03]  /*0a50*/  @!P1 FFMA R14, R3, 1.84467440737095516160e+19, RZ ;  /* 0x5f800000030e9823 */ /* 0x000fc600000000ff */
[----:B------:R-:W-:-:S07]  /*0a60*/  @!P1 VIADD R10, R10, 0x40 ;  /* 0x000000400a0a9836 */ /* 0x000fce0000000000 */
.L_x_806:
[----:B------:R-:W-:Y:S01]  /*0a70*/  LEA R3, R12, 0xc0800000, 0x17 ;  /* 0xc08000000c037811 */ /* 0x000fe200078eb8ff */
[----:B------:R-:W-:Y:S04]  /*0a80*/  BSSY.RECONVERGENT B3, `(.L_x_811) ;  /* 0x0000036000037945 */ /* 0x000fe80003800200 */
[----:B------:R-:W-:Y:S02]  /*0a90*/  IMAD.IADD R14, R14, 0x1, -R3 ;  /* 0x000000010e0e7824 */ /* 0x000fe400078e0a03 */
[----:B------:R-:W-:Y:S02]  /*0aa0*/  VIADD R3, R16, 0xffffff81 ;  /* 0xffffff8110037836 */ /* 0x000fe40000000000 */
[----:B------:R-:W0:Y:S01]  /*0ab0*/  MUFU.RCP R15, R14 ;  /* 0x0000000e000f7308 */ /* 0x000e220000001000 */
[----:B------:R-:W-:Y:S01]  /*0ac0*/  FADD.FTZ R17, -R14, -RZ ;  /* 0x800000ff0e117221 */ /* 0x000fe20000010100 */
[----:B------:R-:W-:-:S03]  /*0ad0*/  IMAD R0, R3, -0x800000, R13 ;  /* 0xff80000003007824 */ /* 0x000fc600078e020d */
[----:B0-----:R-:W-:-:S04]  /*0ae0*/  FFMA R16, R15, R17, 1 ;  /* 0x3f8000000f107423 */ /* 0x001fc80000000011 */
[----:B------:R-:W-:-:S04]  /*0af0*/  FFMA R18, R15, R16, R15 ;  /* 0x000000100f127223 */ /* 0x000fc8000000000f */
[----:B------:R-:W-:-:S04]  /*0b00*/  FFMA R13, R0, R18, RZ ;  /* 0x00000012000d7223 */ /* 0x000fc800000000ff */
[----:B------:R-:W-:-:S04]  /*0b10*/  FFMA R16, R17, R13, R0 ;  /* 0x0000000d11107223 */ /* 0x000fc80000000000 */
[----:B------:R-:W-:Y:S01]  /*0b20*/  FFMA R15, R18, R16, R13 ;  /* 0x00000010120f7223 */ /* 0x000fe2000000000d */
[----:B------:R-:W-:-:S03]  /*0b30*/  IADD3 R13, PT, PT, R3, 0x7f, -R12 ;  /* 0x0000007f030d7810 */ /* 0x000fc60007ffe80c */
[----:B------:R-:W-:Y:S02]  /*0b40*/  FFMA R16, R17, R15, R0 ;  /* 0x0000000f11107223 */ /* 0x000fe40000000000 */
[----:B------:R-:W-:Y:S02]  /*0b50*/  IMAD.IADD R13, R13, 0x1, R10 ;  /* 0x000000010d0d7824 */ /* 0x000fe400078e020a */
[----:B------:R-:W-:-:S05]  /*0b60*/  FFMA R0, R18, R16, R15 ;  /* 0x0000001012007223 */ /* 0x000fca000000000f */
[----:B------:R-:W-:-:S04]  /*0b70*/  SHF.R.U32.HI R3, RZ, 0x17, R0 ;  /* 0x00000017ff037819 */ /* 0x000fc80000011600 */
[----:B------:R-:W-:-:S04]  /*0b80*/  LOP3.LUT R3, R3, 0xff, RZ, 0xc0, !PT ;  /* 0x000000ff03037812 */ /* 0x000fc800078ec0ff */
[----:B------:R-:W-:-:S05]  /*0b90*/  IADD3 R14, PT, PT, R3, R13, RZ ;  /* 0x0000000d030e7210 */ /* 0x000fca0007ffe0ff */
[----:B------:R-:W-:-:S05]  /*0ba0*/  VIADD R3, R14, 0xffffffff ;  /* 0xffffffff0e037836 */ /* 0x000fca0000000000 */
[----:B------:R-:W-:-:S13]  /*0bb0*/  ISETP.GE.U32.AND P0, PT, R3, 0xfe, PT ;  /* 0x000000fe0300780c */ /* 0x000fda0003f06070 */
[----:B------:R-:W-:Y:S05]  /*0bc0*/  @!P0 BRA `(.L_x_812) ;  /* 0x0000000000808947 */ /* 0x000fea0003800000 */
[----:B------:R-:W-:-:S13]  /*0bd0*/  ISETP.GT.AND P0, PT, R14, 0xfe, PT ;  /* 0x000000fe0e00780c */ /* 0x000fda0003f04270 */
[----:B------:R-:W-:Y:S05]  /*0be0*/  @P0 BRA `(.L_x_813) ;  /* 0x00000000006c0947 */ /* 0x000fea0003800000 */
[----:B------:R-:W-:-:S13]  /*0bf0*/  ISETP.GE.AND P0, PT, R14, 0x1, PT ;  /* 0x000000010e00780c */ /* 0x000fda0003f06270 */
[----:B------:R-:W-:Y:S05]  /*0c00*/  @P0 BRA `(.L_x_814) ;  /* 0x0000000000740947 */ /* 0x000fea0003800000 */
[----:B------:R-:W-:Y:S02]  /*0c10*/  ISETP.GE.AND P0, PT, R14, -0x18, PT ;  /* 0xffffffe80e00780c */ /* 0x000fe40003f06270 */
[----:B------:R-:W-:-:S11]  /*0c20*/  LOP3.LUT R0, R0, 0x80000000, RZ, 0xc0, !PT ;  /* 0x8000000000007812 */ /* 0x000fd600078ec0ff */
[----:B------:R-:W-:Y:S05]  /*0c30*/  @!P0 BRA `(.L_x_814) ;  /* 0x0000000000688947 */ /* 0x000fea0003800000 */
[-CC-:B------:R-:W-:Y:S01]  /*0c40*/  FFMA.RZ R3, R18, R16.reuse, R15.reuse ;  /* 0x0000001012037223 */ /* 0x180fe2000000c00f */
[----:B------:R-:W-:Y:S02]  /*0c50*/  VIADD R13, R14, 0x20 ;  /* 0x000000200e0d7836 */ /* 0x000fe40000000000 */
[-CC-:B------:R-:W-:Y:S01]  /*0c60*/  FFMA.RM R10, R18, R16.reuse, R15.reuse ;  /* 0x00000010120a7223 */ /* 0x180fe2000000400f */
[----:B------:R-:W-:Y:S02]  /*0c70*/  ISETP.NE.AND P3, PT, R14, RZ, PT ;  /* 0x000000ff0e00720c */ /* 0x000fe40003f65270 */
[----:B------:R-:W-:Y:S01]  /*0c80*/  LOP3.LUT R12, R3, 0x7fffff, RZ, 0xc0, !PT ;  /* 0x007fffff030c7812 */ /* 0x000fe200078ec0ff */
[----:B------:R-:W-:Y:S01]  /*0c90*/  FFMA.RP R3, R18, R16, R15 ;  /* 0x0000001012037223 */ /* 0x000fe2000000800f */
[----:B------:R-:W-:Y:S01]  /*0ca0*/  ISETP.NE.AND P1, PT, R14, RZ, PT ;  /* 0x000000ff0e00720c */ /* 0x000fe20003f25270 */
[----:B------:R-:W-:Y:S01]  /*0cb0*/  IMAD.MOV R14, RZ, RZ, -R14 ;  /* 0x000000ffff0e7224 */ /* 0x000fe200078e0a0e */
[----:B------:R-:W-:-:S02]  /*0cc0*/  LOP3.LUT R12, R12, 0x800000, RZ, 0xfc, !PT ;  /* 0x008000000c0c7812 */ /* 0x000fc400078efcff */
[----:B------:R-:W-:Y:S02]  /*0cd0*/  FSETP.NEU.FTZ.AND P0, PT, R3, R10, PT ;  /* 0x0000000a0300720b */ /* 0x000fe40003f1d000 */
[----:B------:R-:W-:Y:S02]  /*0ce0*/  SHF.L.U32 R13, R12, R13, RZ ;  /* 0x0000000d0c0d7219 */ /* 0x000fe400000006ff */
[----:B------:R-:W-:Y:S02]  /*0cf0*/  SEL R3, R14, RZ, P3 ;  /* 0x000000ff0e037207 */ /* 0x000fe40001800000 */
[----:B------:R-:W-:Y:S02]  /*0d00*/  ISETP.NE.AND P1, PT, R13, RZ, P1 ;  /* 0x000000ff0d00720c */ /* 0x000fe40000f25270 */
[----:B------:R-:W-:Y:S02]  /*0d10*/  SHF.R.U32.HI R3, RZ, R3, R12 ;  /* 0x00000003ff037219 */ /* 0x000fe4000001160c */
[----:B------:R-:W-:-:S02]  /*0d20*/  PLOP3.LUT P0, PT, P0, P1, PT, 0xf8, 0x8f ;  /* 0x00000000008f781c */ /* 0x000fc40000703f70 */
[----:B------:R-:W-:Y:S02]  /*0d30*/  SHF.R.U32.HI R13, RZ, 0x1, R3 ;  /* 0x00000001ff0d7819 */ /* 0x000fe40000011603 */
[----:B------:R-:W-:-:S04]  /*0d40*/  SEL R10, RZ, 0x1, !P0 ;  /* 0x00000001ff0a7807 */ /* 0x000fc80004000000 */
[----:B------:R-:W-:-:S04]  /*0d50*/  LOP3.LUT R10, R10, 0x1, R13, 0xf8, !PT ;  /* 0x000000010a0a7812 */ /* 0x000fc800078ef80d */
[----:B------:R-:W-:-:S04]  /*0d60*/  LOP3.LUT R10, R10, R3, RZ, 0xc0, !PT ;  /* 0x000000030a0a7212 */ /* 0x000fc800078ec0ff */
[----:B------:R-:W-:-:S04]  /*0d70*/  IADD3 R13, PT, PT, R13, R10, RZ ;  /* 0x0000000a0d0d7210 */ /* 0x000fc80007ffe0ff */
[----:B------:R-:W-:Y:S01]  /*0d80*/  LOP3.LUT R0, R13, R0, RZ, 0xfc, !PT ;  /* 0x000000000d007212 */ /* 0x000fe200078efcff */
[----:B------:R-:W-:Y:S06]  /*0d90*/  BRA `(.L_x_814) ;  /* 0x0000000000107947 */ /* 0x000fec0003800000 */
.L_x_813:
[----:B------:R-:W-:-:S04]  /*0da0*/  LOP3.LUT R0, R0, 0x80000000, RZ, 0xc0, !PT ;  /* 0x8000000000007812 */ /* 0x000fc800078ec0ff */
[----:B------:R-:W-:Y:S01]  /*0db0*/  LOP3.LUT R0, R0, 0x7f800000, RZ, 0xfc, !PT ;  /* 0x7f80000000007812 */ /* 0x000fe200078efcff */
[----:B------:R-:W-:Y:S06]  /*0dc0*/  BRA `(.L_x_814) ;  /* 0x0000000000047947 */ /* 0x000fec0003800000 */
.L_x_812:
[----:B------:R-:W-:-:S07]  /*0dd0*/  IMAD R0, R13, 0x800000, R0 ;  /* 0x008000000d007824 */ /* 0x000fce00078e0200 */
.L_x_814:
[----:B------:R-:W-:Y:S05]  /*0de0*/  BSYNC.RECONVERGENT B3 ;  /* 0x0000000000037941 */ /* 0x000fea0003800200 */
.L_x_811:
[----:B------:R-:W-:Y:S05]  /*0df0*/  BRA `(.L_x_815) ;  /* 0x0000000000207947 */ /* 0x000fea0003800000 */
.L_x_810:
[----:B------:R-:W-:-:S04]  /*0e00*/  LOP3.LUT R0, R14, 0x80000000, R13, 0x48, !PT ;  /* 0x800000000e007812 */ /* 0x000fc800078e480d */
[----:B------:R-:W-:Y:S01]  /*0e10*/  LOP3.LUT R0, R0, 0x7f800000, RZ, 0xfc, !PT ;  /* 0x7f80000000007812 */ /* 0x000fe200078efcff */
[----:B------:R-:W-:Y:S06]  /*0e20*/  BRA `(.L_x_815) ;  /* 0x0000000000147947 */ /* 0x000fec0003800000 */
.L_x_809:
[----:B------:R-:W-:Y:S01]  /*0e30*/  LOP3.LUT R0, R14, 0x80000000, R13, 0x48, !PT ;  /* 0x800000000e007812 */ /* 0x000fe200078e480d */
[----:B------:R-:W-:Y:S06]  /*0e40*/  BRA `(.L_x_815) ;  /* 0x00000000000c7947 */ /* 0x000fec0003800000 */
.L_x_808:
[----:B------:R-:W0:Y:S01]  /*0e50*/  MUFU.RSQ R0, -QNAN ;  /* 0xffc0000000007908 */ /* 0x000e220000001400 */
[----:B------:R-:W-:Y:S05]  /*0e60*/  BRA `(.L_x_815) ;  /* 0x0000000000047947 */ /* 0x000fea0003800000 */
.L_x_807:
[----:B------:R-:W-:-:S07]  /*0e70*/  FADD.FTZ R0, R0, R3 ;  /* 0x0000000300007221 */ /* 0x000fce0000010000 */
.L_x_815:
[----:B------:R-:W-:Y:S05]  /*0e80*/  BSYNC.RECONVERGENT B2 ;  /* 0x0000000000027941 */ /* 0x000fea0003800200 */
.L_x_805:
[----:B------:R-:W-:-:S04]  /*0e90*/  IMAD.MOV.U32 R3, RZ, RZ, 0x0 ;  /* 0x00000000ff037424 */ /* 0x000fc800078e00ff */
[----:B0-----:R-:W-:Y:S05]  /*0ea0*/  RET.REL.NODEC R2 `(_Z8_sigm_32iPfS_) ;  /* 0xfffffff002547950 */ /* 0x001fea0003c3ffff */
.L_x_816:
        /* <DEDUP_REMOVED lines=13> */
.L_x_1033:


//--------------------- .text._Z9_round_64iPdS_   --------------------------
	.section	.text._Z9_round_64iPdS_,"ax",@progbits
	.align	128
        .global         _Z9_round_64iPdS_
        .type           _Z9_round_64iPdS_,@function
        .size           _Z9_round_64iPdS_,(.L_x_1400 - _Z9_round_64iPdS_)
        .other          _Z9_round_64iPdS_,@"STO_CUDA_ENTRY STV_DEFAULT"
_Z9_round_64iPdS_:
.text._Z9_round_64iPdS_:
        /* <DEDUP_REMOVED lines=13> */
.L_x_817:
[----:B0-----:R-:W-:-:S06]  /*00d0*/  IMAD.WIDE R2, R0, 0x8, R8 ;  /* 0x0000000800027825 */ /* 0x001fcc00078e0208 */
[----:B--2---:R-:W2:Y:S01]  /*00e0*/  LDG.E.64 R2, desc[UR6][R2.64] ;  /* 0x0000000602027981 */ /* 0x004ea2000c1e1b00 */
[----:B-1----:R-:W-:Y:S01]  /*00f0*/  HFMA2 R5, -RZ, RZ, 1.96875, 0 ;  /* 0x3fe00000ff057431 */ /* 0x002fe200000001ff */
[----:B------:R-:W-:Y:S01]  /*0100*/  MOV R4, RZ ;  /* 0x000000ff00047202 */ /* 0x000fe20000000f00 */
[----:B---3--:R-:W-:Y:S01]  /*0110*/  IMAD.WIDE R6, R0, 0x8, R10 ;  /* 0x0000000800067825 */ /* 0x008fe200078e020a */
[----:B------:R-:W-:-:S04]  /*0120*/  IADD3 R0, PT, PT, R13, R0, RZ ;  /* 0x000000000d007210 */ /* 0x000fc80007ffe0ff */
[----:B------:R-:W-:Y:S02]  /*0130*/  ISETP.GE.AND P0, PT, R0, UR5, PT ;  /* 0x0000000500007c0c */ /* 0x000fe4000bf06270 */
[----:B--2---:R-:W-:-:S06]  /*0140*/  LOP3.LUT R5, R5, 0x80000000, R3, 0xb8, !PT ;  /* 0x8000000005057812 */ /* 0x004fcc00078eb803 */
[----:B------:R-:W-:-:S10]  /*0150*/  DADD.RZ R4, R2, R4 ;  /* 0x0000000002047229 */ /* 0x000fd4000000c004 */
[----:B------:R-:W0:Y:S02]  /*0160*/  FRND.F64.TRUNC R4, R4 ;  /* 0x0000000400047313 */ /* 0x000e24000030d800 */
[----:B0-----:R1:W-:Y:S01]  /*0170*/  STG.E.64 desc[UR6][R6.64], R4 ;  /* 0x0000000406007986 */ /* 0x0013e2000c101b06 */
[----:B------:R-:W-:Y:S05]  /*0180*/  @!P0 BRA `(.L_x_817) ;  /* 0xfffffffc00d08947 */ /* 0x000fea000383ffff */
[----:B------:R-:W-:Y:S05]  /*0190*/  EXIT ;  /* 0x000000000000794d */ /* 0x000fea0003800000 */
.L_x_818:
        /* <DEDUP_REMOVED lines=14> */
.L_x_1400:


//--------------------- .text._Z9_round_32iPfS_   --------------------------
	.section	.text._Z9_round_32iPfS_,"ax",@progbits
	.align	128
        .global         _Z9_round_32iPfS_
        .type           _Z9_round_32iPfS_,@function
        .size           _Z9_round_32iPfS_,(.L_x_1401 - _Z9_round_32iPfS_)
        .other          _Z9_round_32iPfS_,@"STO_CUDA_ENTRY STV_DEFAULT"
_Z9_round_32iPfS_:
.text._Z9_round_32iPfS_:
        /* <DEDUP_REMOVED lines=13> */
.L_x_819:
[----:B0-----:R-:W-:-:S06]  /*00d0*/  IMAD.WIDE R2, R0, 0x4, R6 ;  /* 0x0000000400027825 */ /* 0x001fcc00078e0206 */
[----:B--2---:R-:W2:Y:S01]  /*00e0*/  LDG.E R2, desc[UR6][R2.64] ;  /* 0x0000000602027981 */ /* 0x004ea2000c1e1900 */
[----:B-1----:R-:W-:-:S05]  /*00f0*/  HFMA2 R5, -RZ, RZ, 1.75, 0 ;  /* 0x3f000000ff057431 */ /* 0x002fca00000001ff */
[----:B--2---:R-:W-:-:S05]  /*0100*/  LOP3.LUT R5, R5, 0x80000000, R2, 0xb8, !PT ;  /* 0x8000000005057812 */ /* 0x004fca00078eb802 */
[----:B------:R-:W-:Y:S01]  /*0110*/  FADD.RZ R10, R2, R5 ;  /* 0x00000005020a7221 */ /* 0x000fe2000000c000 */
[----:B---3--:R-:W-:Y:S01]  /*0120*/  IMAD.WIDE R4, R0, 0x4, R8 ;  /* 0x0000000400047825 */ /* 0x008fe200078e0208 */
[----:B------:R-:W-:Y:S02]  /*0130*/  IADD3 R0, PT, PT, R11, R0, RZ ;  /* 0x000000000b007210 */ /* 0x000fe40007ffe0ff */
[----:B------:R-:W0:Y:S02]  /*0140*/  FRND.TRUNC R13, R10 ;  /* 0x0000000a000d7307 */ /* 0x000e24000020d000 */
[----:B------:R-:W-:Y:S01]  /*0150*/  ISETP.GE.AND P0, PT, R0, UR5, PT ;  /* 0x0000000500007c0c */ /* 0x000fe2000bf06270 */
[----:B0-----:R1:W-:-:S12]  /*0160*/  STG.E desc[UR6][R4.64], R13 ;  /* 0x0000000d04007986 */ /* 0x0013d8000c101906 */
[----:B------:R-:W-:Y:S05]  /*0170*/  @!P0 BRA `(.L_x_819) ;  /* 0xfffffffc00d48947 */ /* 0x000fea000383ffff */
[----:B------:R-:W-:Y:S05]  /*0180*/  EXIT ;  /* 0x000000000000794d */ /* 0x000fea0003800000 */
.L_x_820:
        /* <DEDUP_REMOVED lines=15> */
.L_x_1401:


//--------------------- .text._Z8_relu_64iPdS_    --------------------------
	.section	.text._Z8_relu_64iPdS_,"ax",@progbits
	.align	128
        .global         _Z8_relu_64iPdS_
        .type           _Z8_relu_64iPdS_,@function
        .size           _Z8_relu_64iPdS_,(.L_x_1402 - _Z8_relu_64iPdS_)
        .other          _Z8_relu_64iPdS_,@"STO_CUDA_ENTRY STV_DEFAULT"
_Z8_relu_64iPdS_:
.text._Z8_relu_64iPdS_:
        /* <DEDUP_REMOVED lines=13> */
.L_x_821:
[----:B0-----:R-:W-:-:S06]  /*00d0*/  IMAD.WIDE R6, R0, 0x8, R2 ;  /* 0x0000000800067825 */ /* 0x001fcc00078e0202 */
[----:B--2---:R-:W2:Y:S01]  /*00e0*/  LDG.E.64 R6, desc[UR6][R6.64] ;  /* 0x0000000606067981 */ /* 0x004ea2000c1e1b00 */
[----:B------:R-:W-:Y:S01]  /*00f0*/  IMAD.MOV.U32 R8, RZ, RZ, RZ ;  /* 0x000000ffff087224 */ /* 0x000fe200078e00ff */
[----:B--2---:R-:W-:Y:S01]  /*0100*/  DSETP.MAX.AND P0, P1, RZ, R6, PT ;  /* 0x00000006ff00722a */ /* 0x004fe2000390f000 */
[----:B------:R-:W-:Y:S01]  /*0110*/  MOV R11, R7 ;  /* 0x00000007000b7202 */ /* 0x000fe20000000f00 */
[----:B------:R-:W-:-:S04]  /*0120*/  IMAD.MOV.U32 R9, RZ, RZ, R6 ;  /* 0x000000ffff097224 */ /* 0x000fc800078e0006 */
[C---:B------:R-:W-:Y:S02]  /*0130*/  FSEL R15, R8.reuse, R11, P0 ;  /* 0x0000000b080f7208 */ /* 0x040fe40000000000 */
[----:B------:R-:W-:-:S06]  /*0140*/  SEL R8, R8, R9, P0 ;  /* 0x0000000908087207 */ /* 0x000fcc0000000000 */
[----:B------:R-:W-:Y:S01]  /*0150*/  @P1 LOP3.LUT R15, R11, 0x80000, RZ, 0xfc, !PT ;  /* 0x000800000b0f1812 */ /* 0x000fe200078efcff */
[----:B---3--:R-:W-:-:S03]  /*0160*/  IMAD.WIDE R10, R0, 0x8, R4 ;  /* 0x00000008000a7825 */ /* 0x008fc600078e0204 */
[----:B------:R-:W-:Y:S01]  /*0170*/  MOV R9, R15 ;  /* 0x0000000f00097202 */ /* 0x000fe20000000f00 */
[----:B------:R-:W-:-:S04]  /*0180*/  IMAD.IADD R0, R13, 0x1, R0 ;  /* 0x000000010d007824 */ /* 0x000fc800078e0200 */
[----:B------:R1:W-:Y:S01]  /*0190*/  STG.E.64 desc[UR6][R10.64], R8 ;  /* 0x000000080a007986 */ /* 0x0003e2000c101b06 */
[----:B------:R-:W-:-:S13]  /*01a0*/  ISETP.GE.AND P0, PT, R0, UR5, PT ;  /* 0x0000000500007c0c */ /* 0x000fda000bf06270 */
[----:B-1----:R-:W-:Y:S05]  /*01b0*/  @!P0 BRA `(.L_x_821) ;  /* 0xfffffffc00c48947 */ /* 0x002fea000383ffff */
[----:B------:R-:W-:Y:S05]  /*01c0*/  EXIT ;  /* 0x000000000000794d */ /* 0x000fea0003800000 */
.L_x_822:
        /* <DEDUP_REMOVED lines=11> */
.L_x_1402:


//--------------------- .text._Z8_relu_32iPfS_    --------------------------
	.section	.text._Z8_relu_32iPfS_,"ax",@progbits
	.align	128
        .global         _Z8_relu_32iPfS_
        .type           _Z8_relu_32iPfS_,@function
        .size           _Z8_relu_32iPfS_,(.L_x_1403 - _Z8_relu_32iPfS_)
        .other          _Z8_relu_32iPfS_,@"STO_CUDA_ENTRY STV_DEFAULT"
_Z8_relu_32iPfS_:
.text._Z8_relu_32iPfS_:
        /* <DEDUP_REMOVED lines=13> */
.L_x_823:
[----:B0-----:R-:W-:-:S06]  /*00d0*/  IMAD.WIDE R2, R0, 0x4, R6 ;  /* 0x0000000400027825 */ /* 0x001fcc00078e0206 */
[----:B--2---:R-:W2:Y:S01]  /*00e0*/  LDG.E R2, desc[UR6][R2.64] ;  /* 0x0000000602027981 */ /* 0x004ea2000c1e1900 */
[----:B-1-3--:R-:W-:Y:S01]  /*00f0*/  IMAD.WIDE R4, R0, 0x4, R8 ;  /* 0x0000000400047825 */ /* 0x00afe200078e0208 */
[----:B------:R-:W-:-:S04]  /*0100*/  IADD3 R0, PT, PT, R11, R0, RZ ;  /* 0x000000000b007210 */ /* 0x000fc80007ffe0ff */
[----:B------:R-:W-:Y:S02]  /*0110*/  ISETP.GE.AND P0, PT, R0, UR5, PT ;  /* 0x0000000500007c0c */ /* 0x000fe4000bf06270 */
[----:B--2---:R-:W-:-:S05]  /*0120*/  FMNMX R13, RZ, R2, !PT ;  /* 0x00000002ff0d7209 */ /* 0x004fca0007800000 */
[----:B------:R1:W-:Y:S06]  /*0130*/  STG.E desc[UR6][R4.64], R13 ;  /* 0x0000000d04007986 */ /* 0x0003ec000c101906 */
[----:B------:R-:W-:Y:S05]  /*0140*/  @!P0 BRA `(.L_x_823) ;  /* 0xfffffffc00e08947 */ /* 0x000fea000383ffff */
[----:B------:R-:W-:Y:S05]  /*0150*/  EXIT ;  /* 0x000000000000794d */ /* 0x000fea0003800000 */
.L_x_824:
        /* <DEDUP_REMOVED lines=10> */
.L_x_1403:


//--------------------- .text._Z7_neg_64iPdS_     --------------------------
	.section	.text._Z7_neg_64iPdS_,"ax",@progbits
	.align	128
        .global         _Z7_neg_64iPdS_
        .type           _Z7_neg_64iPdS_,@function
        .size           _Z7_neg_64iPdS_,(.L_x_1404 - _Z7_neg_64iPdS_)
        .other          _Z7_neg_64iPdS_,@"STO_CUDA_ENTRY STV_DEFAULT"
_Z7_neg_64iPdS_:
.text._Z7_neg_64iPdS_:
        /* <DEDUP_REMOVED lines=13> */
.L_x_825:
[----:B0-----:R-:W-:-:S06]  /*00d0*/  IMAD.WIDE R2, R0, 0x8, R6 ;  /* 0x0000000800027825 */ /* 0x001fcc00078e0206 */
[----:B--2---:R-:W2:Y:S01]  /*00e0*/  LDG.E.64 R2, desc[UR6][R2.64] ;  /* 0x0000000602027981 */ /* 0x004ea2000c1e1b00 */
[----:B-1-3--:R-:W-:Y:S01]  /*00f0*/  IMAD.WIDE R4, R0, 0x8, R8 ;  /* 0x0000000800047825 */ /* 0x00afe200078e0208 */
[----:B------:R-:W-:-:S04]  /*0100*/  IADD3 R0, PT, PT, R13, R0, RZ ;  /* 0x000000000d007210 */ /* 0x000fc80007ffe0ff */
[----:B------:R-:W-:Y:S01]  /*0110*/  ISETP.GE.AND P0, PT, R0, UR5, PT ;  /* 0x0000000500007c0c */ /* 0x000fe2000bf06270 */
[----:B--2---:R-:W-:-:S07]  /*0120*/  DADD R10, -RZ, -R2 ;  /* 0x00000000ff0a7229 */ /* 0x004fce0000000902 */
[----:B------:R1:W-:Y:S05]  /*0130*/  STG.E.64 desc[UR6][R4.64], R10 ;  /* 0x0000000a04007986 */ /* 0x0003ea000c101b06 */
[----:B------:R-:W-:Y:S05]  /*0140*/  @!P0 BRA `(.L_x_825) ;  /* 0xfffffffc00e08947 */ /* 0x000fea000383ffff */
[----:B------:R-:W-:Y:S05]  /*0150*/  EXIT ;  /* 0x000000000000794d */ /* 0x000fea0003800000 */
.L_x_826:
        /* <DEDUP_REMOVED lines=10> */
.L_x_1404:


//--------------------- .text._Z7_neg_32iPfS_     --------------------------
	.section	.text._Z7_neg_32iPfS_,"ax",@progbits
	.align	128
        .global         _Z7_neg_32iPfS_
        .type           _Z7_neg_32iPfS_,@function
        .size           _Z7_neg_32iPfS_,(.L_x_1405 - _Z7_neg_32iPfS_)
        .other          _Z7_neg_32iPfS_,@"STO_CUDA_ENTRY STV_DEFAULT"
_Z7_neg_32iPfS_:
.text._Z7_neg_32iPfS_:
        /* <DEDUP_REMOVED lines=13> */
.L_x_827:
[----:B0-----:R-:W-:-:S06]  /*00d0*/  IMAD.WIDE R2, R0, 0x4, R6 ;  /* 0x0000000400027825 */ /* 0x001fcc00078e0206 */
[----:B--2---:R-:W2:Y:S01]  /*00e0*/  LDG.E R2, desc[UR6][R2.64] ;  /* 0x0000000602027981 */ /* 0x004ea2000c1e1900 */
[----:B-1-3--:R-:W-:Y:S01]  /*00f0*/  IMAD.WIDE R4, R0, 0x4, R8 ;  /* 0x0000000400047825 */ /* 0x00afe200078e0208 */
[----:B------:R-:W-:-:S04]  /*0100*/  IADD3 R0, PT, PT, R11, R0, RZ ;  /* 0x000000000b007210 */ /* 0x000fc80007ffe0ff */
[----:B------:R-:W-:Y:S01]  /*0110*/  ISETP.GE.AND P0, PT, R0, UR5, PT ;  /* 0x0000000500007c0c */ /* 0x000fe2000bf06270 */
[----:B--2---:R-:W-:-:S05]  /*0120*/  FADD R13, -R2, -RZ ;  /* 0x800000ff020d7221 */ /* 0x004fca0000000100 */
[----:B------:R1:W-:Y:S07]  /*0130*/  STG.E desc[UR6][R4.64], R13 ;  /* 0x0000000d04007986 */ /* 0x0003ee000c101906 */
[----:B------:R-:W-:Y:S05]  /*0140*/  @!P0 BRA `(.L_x_827) ;  /* 0xfffffffc00e08947 */ /* 0x000fea000383ffff */
[----:B------:R-:W-:Y:S05]  /*0150*/  EXIT ;  /* 0x000000000000794d */ /* 0x000fea0003800000 */
.L_x_828:
        /* <DEDUP_REMOVED lines=10> */
.L_x_1405:


//--------------------- .text._Z8_log2_64iPdS_    --------------------------
	.section	.text._Z8_log2_64iPdS_,"ax",@progbits
	.align	128
        .global         _Z8_log2_64iPdS_
        .type           _Z8_log2_64iPdS_,@function
        .size           _Z8_log2_64iPdS_,(.L_x_1406 - _Z8_log2_64iPdS_)
        .other          _Z8_log2_64iPdS_,@"STO_CUDA_ENTRY STV_DEFAULT"
_Z8_log2_64iPdS_:
.text._Z8_log2_64iPdS_:
        /* <DEDUP_REMOVED lines=14> */
.L_x_832:
[----:B0-----:R-:W-:-:S05]  /*00e0*/  IMAD.WIDE R12, R7, 0x8, R2 ;  /* 0x00000008070c7825 */ /* 0x001fca00078e0202 */
[----:B-12---:R-:W2:Y:S01]  /*00f0*/  LDG.E.64 R10, desc[UR6][R12.64] ;  /* 0x000000060c0a7981 */ /* 0x006ea2000c1e1b00 */
[--C-:B------:R-:W-:Y:S01]  /*0100*/  IMAD.MOV.U32 R9, RZ, RZ, R7.reuse ;  /* 0x000000ffff097224 */ /* 0x100fe200078e0007 */
[----:B------:R-:W-:Y:S01]  /*0110*/  BSSY.RECONVERGENT B0, `(.L_x_829) ;  /* 0x0000055000007945 */ /* 0x000fe20003800200 */
[----:B------:R-:W-:-:S05]  /*0120*/  IMAD.IADD R7, R0, 0x1, R7 ;  /* 0x0000000100077824 */ /* 0x000fca00078e0207 */
[----:B----4-:R-:W-:Y:S02]  /*0130*/  ISETP.GE.AND P0, PT, R7, UR10, PT ;  /* 0x0000000a07007c0c */ /* 0x010fe4000bf06270 */
[----:B--2---:R-:W-:Y:S01]  /*0140*/  ISETP.GT.AND P1, PT, R11, 0xfffff, PT ;  /* 0x000fffff0b00780c */ /* 0x004fe20003f24270 */
[--C-:B------:R-:W-:Y:S02]  /*0150*/  IMAD.MOV.U32 R14, RZ, RZ, R10.reuse ;  /* 0x000000ffff0e7224 */ /* 0x100fe400078e000a */
[----:B------:R-:W-:Y:S02]  /*0160*/  IMAD.MOV.U32 R15, RZ, RZ, R11 ;  /* 0x000000ffff0f7224 */ /* 0x000fe400078e000b */
[----:B------:R-:W-:-:S08]  /*0170*/  IMAD.MOV.U32 R12, RZ, RZ, R10 ;  /* 0x000000ffff0c7224 */ /* 0x000fd000078e000a */
[----:B------:R-:W-:-:S10]  /*0180*/  @!P1 DMUL R14, R14, 1.80143985094819840000e+16 ;  /* 0x435000000e0e9828 */ /* 0x000fd40000000000 */
[----:B------:R-:W-:Y:S01]  /*0190*/  @!P1 MOV R11, R15 ;  /* 0x0000000f000b9202 */ /* 0x000fe20000000f00 */
[----:B------:R-:W-:-:S03]  /*01a0*/  @!P1 IMAD.MOV.U32 R12, RZ, RZ, R14 ;  /* 0x000000ffff0c9224 */ /* 0x000fc600078e000e */
[----:B------:R-:W-:-:S04]  /*01b0*/  IADD3 R6, PT, PT, R11, -0x1, RZ ;  /* 0xffffffff0b067810 */ /* 0x000fc80007ffe0ff */
[----:B------:R-:W-:Y:S01]  /*01c0*/  ISETP.GT.U32.AND P2, PT, R6, 0x7feffffe, PT ;  /* 0x7feffffe0600780c */ /* 0x000fe20003f44070 */
[----:B------:R-:W-:Y:S01]  /*01d0*/  IMAD.MOV.U32 R6, RZ, RZ, -0x3ff ;  /* 0xfffffc01ff067424 */ /* 0x000fe200078e00ff */
[----:B------:R-:W-:-:S11]  /*01e0*/  @!P1 MOV R6, 0xfffffbcb ;  /* 0xfffffbcb00069802 */ /* 0x000fd60000000f00 */
[----:B------:R-:W-:Y:S05]  /*01f0*/  @P2 BRA `(.L_x_830) ;  /* 0x0000000400002947 */ /* 0x000fea0003800000 */
[C---:B------:R-:W-:Y:S01]  /*0200*/  LOP3.LUT R8, R11.reuse, 0xfffff, RZ, 0xc0, !PT ;  /* 0x000fffff0b087812 */ /* 0x040fe200078ec0ff */
[----:B------:R-:W-:Y:S01]  /*0210*/  IMAD.MOV.U32 R14, RZ, RZ, RZ ;  /* 0x000000ffff0e7224 */ /* 0x000fe200078e00ff */
[----:B------:R-:W-:Y:S01]  /*0220*/  MOV R23, 0x3ed0ee25 ;  /* 0x3ed0ee2500177802 */ /* 0x000fe20000000f00 */
[----:B------:R-:W-:Y:S01]  /*0230*/  IMAD.MOV.U32 R22, RZ, RZ, -0x748574fc ;  /* 0x8b7a8b04ff167424 */ /* 0x000fe200078e00ff */
[----:B------:R-:W-:Y:S01]  /*0240*/  LOP3.LUT R13, R8, 0x3ff00000, RZ, 0xfc, !PT ;  /* 0x3ff00000080d7812 */ /* 0x000fe200078efcff */
[----:B------:R-:W-:Y:S01]  /*0250*/  UMOV UR4, 0x3ae80f1e ;  /* 0x3ae80f1e00047882 */ /* 0x000fe20000000000 */
[----:B------:R-:W-:Y:S01]  /*0260*/  UMOV UR5, 0x3eb1380b ;  /* 0x3eb1380b00057882 */ /* 0x000fe20000000000 */
[----:B------:R-:W-:Y:S01]  /*0270*/  LEA.HI R6, R11, R6, RZ, 0xc ;  /* 0x000000060b067211 */ /* 0x000fe200078f60ff */
[----:B------:R-:W-:Y:S01]  /*0280*/  UMOV UR8, 0x80000000 ;  /* 0x8000000000087882 */ /* 0x000fe20000000000 */
[----:B------:R-:W-:Y:S01]  /*0290*/  ISETP.GE.U32.AND P1, PT, R13, 0x3ff6a09f, PT ;  /* 0x3ff6a09f0d00780c */ /* 0x000fe20003f26070 */
[----:B------:R-:W-:Y:S01]  /*02a0*/  UMOV UR9, 0x43300000 ;  /* 0x4330000000097882 */ /* 0x000fe20000000000 */
[----:B------:R-:W-:-:S11]  /*02b0*/  MOV R25, 0x43300000 ;  /* 0x4330000000197802 */ /* 0x000fd60000000f00 */
[----:B------:R-:W-:Y:S02]  /*02c0*/  @P1 VIADD R15, R13, 0xfff00000 ;  /* 0xfff000000d0f1836 */ /* 0x000fe40000000000 */
[----:B------:R-:W-:-:S03]  /*02d0*/  @P1 VIADD R6, R6, 0x1 ;  /* 0x0000000106061836 */ /* 0x000fc60000000000 */
[----:B------:R-:W-:Y:S02]  /*02e0*/  @P1 MOV R13, R15 ;  /* 0x0000000f000d1202 */ /* 0x000fe40000000f00 */
[----:B------:R-:W-:-:S04]  /*02f0*/  LOP3.LUT R24, R6, 0x80000000, RZ, 0x3c, !PT ;  /* 0x8000000006187812 */ /* 0x000fc800078e3cff */
[C---:B------:R-:W-:Y:S02]  /*0300*/  DADD R20, R12.reuse, 1 ;  /* 0x3ff000000c147429 */ /* 0x040fe40000000000 */
[----:B------:R-:W-:-:S04]  /*0310*/  DADD R12, R12, -1 ;  /* 0xbff000000c0c7429 */ /* 0x000fc80000000000 */
[----:B------:R-:W0:Y:S02]  /*0320*/  MUFU.RCP64H R15, R21 ;  /* 0x00000015000f7308 */ /* 0x000e240000001800 */
[----:B0-----:R-:W-:-:S08]  /*0330*/  DFMA R16, -R20, R14, 1 ;  /* 0x3ff000001410742b */ /* 0x001fd0000000010e */
[----:B------:R-:W-:-:S08]  /*0340*/  DFMA R16, R16, R16, R16 ;  /* 0x000000101010722b */ /* 0x000fd00000000010 */
[----:B------:R-:W-:-:S08]  /*0350*/  DFMA R14, R14, R16, R14 ;  /* 0x000000100e0e722b */ /* 0x000fd0000000000e */
[----:B------:R-:W-:-:S08]  /*0360*/  DMUL R16, R12, R14 ;  /* 0x0000000e0c107228 */ /* 0x000fd00000000000 */
[----:B------:R-:W-:-:S08]  /*0370*/  DFMA R16, R12, R14, R16 ;  /* 0x0000000e0c10722b */ /* 0x000fd00000000010 */
[----:B------:R-:W-:Y:S02]  /*0380*/  DMUL R18, R16, R16 ;  /* 0x0000001010127228 */ /* 0x000fe40000000000 */
[----:B------:R-:W-:-:S06]  /*0390*/  DADD R10, R12, -R16 ;  /* 0x000000000c0a7229 */ /* 0x000fcc0000000810 */
[----:B------:R-:W-:Y:S01]  /*03a0*/  DFMA R20, R18, UR4, R22 ;  /* 0x0000000412147c2b */ /* 0x000fe20008000016 */
[----:B------:R-:W-:Y:S01]  /*03b0*/  UMOV UR4, 0x9f02676f ;  /* 0x9f02676f00047882 */ /* 0x000fe20000000000 */
[----:B------:R-:W-:Y:S01]  /*03c0*/  UMOV UR5, 0x3ef3b266 ;  /* 0x3ef3b26600057882 */ /* 0x000fe20000000000 */
[----:B------:R-:W-:Y:S02]  /*03d0*/  DADD R22, R10, R10 ;  /* 0x000000000a167229 */ /* 0x000fe4000000000a */
[----:B------:R-:W-:Y:S01]  /*03e0*/  DADD R10, R24, -UR8 ;  /* 0x80000008180a7e29 */ /* 0x000fe20008000000 */
[----:B------:R-:W-:Y:S01]  /*03f0*/  UMOV UR8, 0xfefa39ef ;  /* 0xfefa39ef00087882 */ /* 0x000fe20000000000 */
[----:B------:R-:W-:Y:S01]  /*0400*/  UMOV UR9, 0x3fe62e42 ;  /* 0x3fe62e4200097882 */ /* 0x000fe20000000000 */
[----:B------:R-:W-:Y:S01]  /*0410*/  DFMA R20, R18, R20, UR4 ;  /* 0x0000000412147e2b */ /* 0x000fe20008000014 */
[----:B------:R-:W-:Y:S01]  /*0420*/  UMOV UR4, 0xa9ab0956 ;  /* 0xa9ab095600047882 */ /* 0x000fe20000000000 */
[----:B------:R-:W-:Y:S01]  /*0430*/  UMOV UR5, 0x3f1745cb ;  /* 0x3f1745cb00057882 */ /* 0x000fe20000000000 */
[----:B------:R-:W-:-:S02]  /*0440*/  DFMA R24, R12, -R16, R22 ;  /* 0x800000100c18722b */ /* 0x000fc40000000016 */
[----:B------:R-:W-:-:S03]  /*0450*/  DFMA R12, R10, UR8, R16 ;  /* 0x000000080a0c7c2b */ /* 0x000fc60008000010 */
[----:B------:R-:W-:Y:S01]  /*0460*/  DFMA R20, R18, R20, UR4 ;  /* 0x0000000412147e2b */ /* 0x000fe20008000014 */
[----:B------:R-:W-:Y:S01]  /*0470*/  UMOV UR4, 0x2d1b5154 ;  /* 0x2d1b515400047882 */ /* 0x000fe20000000000 */
[----:B------:R-:W-:Y:S01]  /*0480*/  UMOV UR5, 0x3f3c71c7 ;  /* 0x3f3c71c700057882 */ /* 0x000fe20000000000 */
[----:B------:R-:W-:-:S05]  /*0490*/  DMUL R24, R14, R24 ;  /* 0x000000180e187228 */ /* 0x000fca0000000000 */
        /* <DEDUP_REMOVED lines=11> */
[----:B------:R-:W-:Y:S02]  /*0550*/  UMOV UR5, 0x3fe62e42 ;  /* 0x3fe62e4200057882 */ /* 0x000fe40000000000 */
[----:B------:R-:W-:Y:S01]  /*0560*/  DFMA R20, R10, -UR4, R12 ;  /* 0x800000040a147c2b */ /* 0x000fe2000800000c */
[----:B------:R-:W-:Y:S01]  /*0570*/  UMOV UR4, 0x3b39803f ;  /* 0x3b39803f00047882 */ /* 0x000fe20000000000 */
[----:B------:R-:W-:Y:S02]  /*0580*/  UMOV UR5, 0x3c7abc9e ;  /* 0x3c7abc9e00057882 */ /* 0x000fe40000000000 */
[----:B------:R-:W-:-:S04]  /*0590*/  DMUL R22, R18, R22 ;  /* 0x0000001612167228 */ /* 0x000fc80000000000 */
[----:B------:R-:W-:-:S04]  /*05a0*/  DADD R20, -R16, R20 ;  /* 0x0000000010147229 */ /* 0x000fc80000000114 */
[----:B------:R-:W-:-:S08]  /*05b0*/  DFMA R22, R16, R22, R24 ;  /* 0x000000161016722b */ /* 0x000fd00000000018 */
[----:B------:R-:W-:-:S08]  /*05c0*/  DADD R20, R22, -R20 ;  /* 0x0000000016147229 */ /* 0x000fd00000000814 */
[----:B------:R-:W-:-:S08]  /*05d0*/  DFMA R20, R10, UR4, R20 ;  /* 0x000000040a147c2b */ /* 0x000fd00008000014 */
[----:B------:R-:W-:Y:S01]  /*05e0*/  DADD R12, R12, R20 ;  /* 0x000000000c0c7229 */ /* 0x000fe20000000014 */
[----:B------:R-:W-:Y:S10]  /*05f0*/  BRA `(.L_x_831) ;  /* 0x0000000000187947 */ /* 0x000ff40003800000 */
.L_x_830:
[----:B------:R-:W-:Y:S01]  /*0600*/  IMAD.MOV.U32 R10, RZ, RZ, 0x0 ;  /* 0x00000000ff0a7424 */ /* 0x000fe200078e00ff */
[----:B------:R-:W-:Y:S02]  /*0610*/  MOV R11, 0x7ff00000 ;  /* 0x7ff00000000b7802 */ /* 0x000fe40000000f00 */
[----:B------:R-:W-:-:S04]  /*0620*/  LOP3.LUT P1, RZ, R15, 0x7fffffff, RZ, 0xc0, !PT ;  /* 0x7fffffff0fff7812 */ /* 0x000fc8000782c0ff */
[----:B------:R-:W-:-:S10]  /*0630*/  DFMA R10, R14, R10, +INF ;  /* 0x7ff000000e0a742b */ /* 0x000fd4000000000a */
[----:B------:R-:W-:Y:S02]  /*0640*/  FSEL R12, R10, RZ, P1 ;  /* 0x000000ff0a0c7208 */ /* 0x000fe40000800000 */
[----:B------:R-:W-:-:S07]  /*0650*/  FSEL R13, R11, -QNAN , P1 ;  /* 0xfff000000b0d7808 */ /* 0x000fce0000800000 */
.L_x_831:
[----:B------:R-:W-:Y:S05]  /*0660*/  BSYNC.RECONVERGENT B0 ;  /* 0x0000000000007941 */ /* 0x000fea0003800200 */
.L_x_829:
[----:B------:R-:W-:Y:S01]  /*0670*/  UMOV UR4, 0xffda0d24 ;  /* 0xffda0d2400047882 */ /* 0x000fe20000000000 */
[----:B------:R-:W-:Y:S01]  /*0680*/  UMOV UR5, 0x3c7777d0 ;  /* 0x3c7777d000057882 */ /* 0x000fe20000000000 */
[----:B---3--:R-:W-:Y:S01]  /*0690*/  IMAD.WIDE R8, R9, 0x8, R4 ;  /* 0x0000000809087825 */ /* 0x008fe200078e0204 */
[----:B------:R-:W-:Y:S01]  /*06a0*/  DMUL R10, R12, UR4 ;  /* 0x000000040c0a7c28 */ /* 0x000fe20008000000 */
[----:B------:R-:W-:Y:S01]  /*06b0*/  UMOV UR4, 0x652b82fe ;  /* 0x652b82fe00047882 */ /* 0x000fe20000000000 */
[----:B------:R-:W-:-:S06]  /*06c0*/  UMOV UR5, 0x3ff71547 ;  /* 0x3ff7154700057882 */ /* 0x000fcc0000000000 */
[----:B------:R-:W-:-:S07]  /*06d0*/  DFMA R10, R12, UR4, R10 ;  /* 0x000000040c0a7c2b */ /* 0x000fce000800000a */
[----:B------:R1:W-:Y:S01]  /*06e0*/  STG.E.64 desc[UR6][R8.64], R10 ;  /* 0x0000000a08007986 */ /* 0x0003e2000c101b06 */
[----:B------:R-:W-:Y:S05]  /*06f0*/  @!P0 BRA `(.L_x_832) ;  /* 0xfffffff800788947 */ /* 0x000fea000383ffff */
[----:B------:R-:W-:Y:S05]  /*0700*/  EXIT ;  /* 0x000000000000794d */ /* 0x000fea0003800000 */
.L_x_833:
        /* <DEDUP_REMOVED lines=15> */
.L_x_1406:


//--------------------- .text._Z8_log2_32iPfS_    --------------------------
	.section	.text._Z8_log2_32iPfS_,"ax",@progbits
	.align	128
        .global         _Z8_log2_32iPfS_
        .type           _Z8_log2_32iPfS_,@function
        .size           _Z8_log2_32iPfS_,(.L_x_1407 - _Z8_log2_32iPfS_)
        .other          _Z8_log2_32iPfS_,@"STO_CUDA_ENTRY STV_DEFAULT"
_Z8_log2_32iPfS_:
.text._Z8_log2_32iPfS_:
        /* <DEDUP_REMOVED lines=13> */
.L_x_834:
[----:B01----:R-:W-:-:S05]  /*00d0*/  IMAD.WIDE R8, R7, 0x4, R2 ;  /* 0x0000000407087825 */ /* 0x003fca00078e0202 */
[----:B--2---:R0:W2:Y:S01]  /*00e0*/  LDG.E R6, desc[UR6][R8.64] ;  /* 0x0000000608067981 */ /* 0x0040a2000c1e1900 */
[----:B------:R-:W-:Y:S01]  /*00f0*/  HFMA2 R13, -RZ, RZ, 1.443359375, -0.2030029296875 ;  /* 0x3dc6b27fff0d7431 */ /* 0x000fe200000001ff */
[----:B0-----:R-:W-:Y:S02]  /*0100*/  MOV R9, 0x7f800000 ;  /* 0x7f80000000097802 */ /* 0x001fe40000000f00 */
[----:B--2---:R-:W-:-:S04]  /*0110*/  FSETP.GEU.AND P0, PT, R6, 1.175494350822287508e-38, PT ;  /* 0x008000000600780b */ /* 0x004fc80003f0e000 */
[----:B------:R-:W-:-:S09]  /*0120*/  FSEL R8, RZ, -23, P0 ;  /* 0xc1b80000ff087808 */ /* 0x000fd20000000000 */
[----:B------:R-:W-:-:S05]  /*0130*/  @!P0 FMUL R6, R6, 8388608 ;  /* 0x4b00000006068820 */ /* 0x000fca0000400000 */
[C---:B------:R-:W-:Y:S02]  /*0140*/  IADD3 R10, PT, PT, R6.reuse, -0x3f3504f3, RZ ;  /* 0xc0cafb0d060a7810 */ /* 0x040fe40007ffe0ff */
[----:B------:R-:W-:Y:S02]  /*0150*/  ISETP.GT.U32.AND P0, PT, R6, 0x7f7fffff, PT ;  /* 0x7f7fffff0600780c */ /* 0x000fe40003f04070 */
[----:B------:R-:W-:-:S04]  /*0160*/  LOP3.LUT R11, R10, 0xff800000, RZ, 0xc0, !PT ;  /* 0xff8000000a0b7812 */ /* 0x000fc800078ec0ff */
[-C--:B------:R-:W-:Y:S02]  /*0170*/  IADD3 R10, PT, PT, R6, -R11.reuse, RZ ;  /* 0x8000000b060a7210 */ /* 0x080fe40007ffe0ff */
[----:B------:R-:W-:-:S03]  /*0180*/  I2FP.F32.S32 R11, R11 ;  /* 0x0000000b000b7245 */ /* 0x000fc60000201400 */
[----:B------:R-:W-:Y:S02]  /*0190*/  FADD R10, R10, -1 ;  /* 0xbf8000000a0a7421 */ /* 0x000fe40000000000 */
[----:B------:R-:W-:Y:S02]  /*01a0*/  FFMA R8, R11, 1.1920928955078125e-07, R8 ;  /* 0x340000000b087823 */ /* 0x000fe40000000008 */
[----:B------:R-:W-:-:S04]  /*01b0*/  FFMA R13, R10, R13, -0.16845393180847167969 ;  /* 0xbe2c7f300a0d7423 */ /* 0x000fc8000000000d */
[----:B------:R-:W-:-:S04]  /*01c0*/  FFMA R13, R10, R13, 0.1716887056827545166 ;  /* 0x3e2fcf2a0a0d7423 */ /* 0x000fc8000000000d */
[----:B------:R-:W-:-:S04]  /*01d0*/  FFMA R13, R10, R13, -0.17900948226451873779 ;  /* 0xbe374e430a0d7423 */ /* 0x000fc8000000000d */
[----:B------:R-:W-:-:S04]  /*01e0*/  FFMA R13, R10, R13, 0.20512372255325317383 ;  /* 0x3e520bf40a0d7423 */ /* 0x000fc8000000000d */
[----:B------:R-:W-:-:S04]  /*01f0*/  FFMA R13, R10, R13, -0.24046532809734344482 ;  /* 0xbe763c8b0a0d7423 */ /* 0x000fc8000000000d */
[----:B------:R-:W-:-:S04]  /*0200*/  FFMA R13, R10, R13, 0.28857114911079406738 ;  /* 0x3e93bf990a0d7423 */ /* 0x000fc8000000000d */
[----:B------:R-:W-:-:S04]  /*0210*/  FFMA R13, R10, R13, -0.36067417263984680176 ;  /* 0xbeb8aa490a0d7423 */ /* 0x000fc8000000000d */
[----:B------:R-:W-:-:S04]  /*0220*/  FFMA R13, R10, R13, 0.48089820146560668945 ;  /* 0x3ef6384a0a0d7423 */ /* 0x000fc8000000000d */
[----:B------:R-:W-:-:S04]  /*0230*/  FFMA R13, R10, R13, -0.72134751081466674805 ;  /* 0xbf38aa3b0a0d7423 */ /* 0x000fc8000000000d */
[----:B------:R-:W-:-:S04]  /*0240*/  FMUL R13, R10, R13 ;  /* 0x0000000d0a0d7220 */ /* 0x000fc80000400000 */
[----:B------:R-:W-:-:S04]  /*0250*/  FMUL R13, R10, R13 ;  /* 0x0000000d0a0d7220 */ /* 0x000fc80000400000 */
[----:B------:R-:W-:-:S04]  /*0260*/  FFMA R13, R10, 1.4426950216293334961, R13 ;  /* 0x3fb8aa3b0a0d7823 */ /* 0x000fc8000000000d */
[----:B------:R-:W-:Y:S01]  /*0270*/  FADD R13, R8, R13 ;  /* 0x0000000d080d7221 */ /* 0x000fe20000000000 */
[C---:B------:R-:W-:Y:S01]  /*0280*/  @P0 FFMA R13, R6.reuse, R9, +INF ;  /* 0x7f800000060d0423 */ /* 0x040fe20000000009 */
[----:B------:R-:W-:Y:S01]  /*0290*/  FSETP.NEU.AND P0, PT, R6, RZ, PT ;  /* 0x000000ff0600720b */ /* 0x000fe20003f0d000 */
[----:B---3--:R-:W-:Y:S01]  /*02a0*/  IMAD.WIDE R8, R7, 0x4, R4 ;  /* 0x0000000407087825 */ /* 0x008fe200078e0204 */
[----:B------:R-:W-:Y:S02]  /*02b0*/  IADD3 R7, PT, PT, R0, R7, RZ ;  /* 0x0000000700077210 */ /* 0x000fe40007ffe0ff */
[----:B------:R-:W-:Y:S02]  /*02c0*/  FSEL R13, R13, -INF , P0 ;  /* 0xff8000000d0d7808 */ /* 0x000fe40000000000 */
[----:B------:R-:W-:-:S03]  /*02d0*/  ISETP.GE.AND P0, PT, R7, UR5, PT ;  /* 0x0000000507007c0c */ /* 0x000fc6000bf06270 */
[----:B------:R1:W-:Y:S10]  /*02e0*/  STG.E desc[UR6][R8.64], R13 ;  /* 0x0000000d08007986 */ /* 0x0003f4000c101906 */
[----:B------:R-:W-:Y:S05]  /*02f0*/  @!P0 BRA `(.L_x_834) ;  /* 0xfffffffc00748947 */ /* 0x000fea000383ffff */
[----:B------:R-:W-:Y:S05]  /*0300*/  EXIT ;  /* 0x000000000000794d */ /* 0x000fea0003800000 */
.L_x_835:
        /* <DEDUP_REMOVED lines=15> */
.L_x_1407:


//--------------------- .text._Z9_log1p_64iPdS_   --------------------------
	.section	.text._Z9_log1p_64iPdS_,"ax",@progbits
	.align	128
        .global         _Z9_log1p_64iPdS_
        .type           _Z9_log1p_64iPdS_,@function
        .size           _Z9_log1p_64iPdS_,(.L_x_1034 - _Z9_log1p_64iPdS_)
        .other          _Z9_log1p_64iPdS_,@"STO_CUDA_ENTRY STV_DEFAULT"
_Z9_log1p_64iPdS_:
.text._Z9_log1p_64iPdS_:
        /* <DEDUP_REMOVED lines=14> */
.L_x_842:
[----:B0-----:R-:W-:-:S06]  /*00e0*/  IMAD.WIDE R22, R2, 0x8, R8 ;  /* 0x0000000802167825 */ /* 0x001fcc00078e0208 */
[----:B--2---:R-:W2:Y:S01]  /*00f0*/  LDG.E.64 R22, desc[UR6][R22.64] ;  /* 0x0000000616167981 */ /* 0x004ea2000c1e1b00 */
[--C-:B-1----:R-:W-:Y:S01]  /*0100*/  IMAD.MOV.U32 R4, RZ, RZ, R2.reuse ;  /* 0x000000ffff047224 */ /* 0x102fe200078e0002 */
[----:B------:R-:W-:Y:S01]  /*0110*/  BSSY.RECONVERGENT B0, `(.L_x_836) ;  /* 0x000008d000007945 */ /* 0x000fe20003800200 */
[----:B------:R-:W-:-:S05]  /*0120*/  IMAD.IADD R2, R3, 0x1, R2 ;  /* 0x0000000103027824 */ /* 0x000fca00078e0202 */
[----:B----4-:R-:W-:Y:S02]  /*0130*/  ISETP.GE.AND P1, PT, R2, UR10, PT ;  /* 0x0000000a02007c0c */ /* 0x010fe4000bf26270 */
[----:B--2---:R-:W-:-:S04]  /*0140*/  FSETP.GT.AND P0, PT, R23, -1.6999999284744262695, PT ;  /* 0xbfd999991700780b */ /* 0x004fc80003f04000 */
[----:B------:R-:W-:-:S13]  /*0150*/  FSETP.GEU.OR P0, PT, R23, 1.7916666269302368164, !P0 ;  /* 0x3fe555551700780b */ /* 0x000fda000470e400 */
[----:B------:R-:W-:Y:S05]  /*0160*/  @P0 BRA `(.L_x_837) ;  /* 0x0000000000cc0947 */ /* 0x000fea0003800000 */
        /* <DEDUP_REMOVED lines=16> */
[----:B------:R-:W-:-:S07]  /*0270*/  MOV R0, 0x290 ;  /* 0x0000029000007802 */ /* 0x000fce0000000f00 */
[----:B---3--:R-:W-:Y:S05]  /*0280*/  CALL.REL.NOINC `($__internal_7_$__cuda_sm20_div_rn_f64_full) ;  /* 0x0000000400e87944 */ /* 0x008fea0003c00000 */
[----:B------:R-:W-:Y:S02]  /*0290*/  IMAD.MOV.U32 R10, RZ, RZ, R16 ;  /* 0x000000ffff0a7224 */ /* 0x000fe400078e0010 */
[----:B------:R-:W-:-:S07]  /*02a0*/  IMAD.MOV.U32 R11, RZ, RZ, R17 ;  /* 0x000000ffff0b7224 */ /* 0x000fce00078e0011 */
.L_x_839:
[----:B------:R-:W-:Y:S05]  /*02b0*/  BSYNC.RECONVERGENT B1 ;  /* 0x0000000000017941 */ /* 0x000fea0003800200 */
.L_x_838:
[----:B------:R-:W-:Y:S01]  /*02c0*/  DMUL R12, R22, -R10 ;  /* 0x8000000a160c7228 */ /* 0x000fe20000000000 */
[----:B------:R-:W-:Y:S01]  /*02d0*/  IMAD.MOV.U32 R16, RZ, RZ, -0x314d23bc ;  /* 0xceb2dc44ff107424 */ /* 0x000fe200078e00ff */
[----:B------:R-:W-:Y:S01]  /*02e0*/  UMOV UR4, 0x2fbe14b5 ;  /* 0x2fbe14b500047882 */ /* 0x000fe20000000000 */
[----:B------:R-:W-:Y:S01]  /*02f0*/  IMAD.MOV.U32 R17, RZ, RZ, 0x3ed087ff ;  /* 0x3ed087ffff117424 */ /* 0x000fe200078e00ff */
[----:B------:R-:W-:-:S04]  /*0300*/  UMOV UR5, 0x3eb372fb ;  /* 0x3eb372fb00057882 */ /* 0x000fc80000000000 */
[----:B------:R-:W-:-:S08]  /*0310*/  DADD R10, R22, R12 ;  /* 0x00000000160a7229 */ /* 0x000fd0000000000c */
[----:B------:R-:W-:-:S08]  /*0320*/  DMUL R14, R10, R10 ;  /* 0x0000000a0a0e7228 */ /* 0x000fd00000000000 */
        /* <DEDUP_REMOVED lines=20> */
[----:B------:R-:W-:-:S08]  /*0470*/  DFMA R16, R10, R16, R12 ;  /* 0x000000100a10722b */ /* 0x000fd0000000000c */
[----:B------:R-:W-:Y:S01]  /*0480*/  DADD R10, R22, R16 ;  /* 0x00000000160a7229 */ /* 0x000fe20000000010 */
[----:B------:R-:W-:Y:S10]  /*0490*/  BRA `(.L_x_840) ;  /* 0x0000000400507947 */ /* 0x000ff40003800000 */
.L_x_837:
[----:B------:R-:W-:-:S10]  /*04a0*/  DADD R22, R22, 1 ;  /* 0x3ff0000016167429 */ /* 0x000fd40000000000 */
[----:B------:R-:W-:Y:S01]  /*04b0*/  ISETP.GT.AND P0, PT, R23, 0xfffff, PT ;  /* 0x000fffff1700780c */ /* 0x000fe20003f04270 */
[----:B------:R-:W-:Y:S02]  /*04c0*/  IMAD.MOV.U32 R10, RZ, RZ, R22 ;  /* 0x000000ffff0a7224 */ /* 0x000fe400078e0016 */
[--C-:B------:R-:W-:Y:S02]  /*04d0*/  IMAD.MOV.U32 R11, RZ, RZ, R23.reuse ;  /* 0x000000ffff0b7224 */ /* 0x100fe400078e0017 */
[----:B------:R-:W-:-:S08]  /*04e0*/  IMAD.MOV.U32 R5, RZ, RZ, R23 ;  /* 0x000000ffff057224 */ /* 0x000fd000078e0017 */
[----:B------:R-:W-:-:S10]  /*04f0*/  @!P0 DMUL R10, R10, 1.80143985094819840000e+16 ;  /* 0x435000000a0a8828 */ /* 0x000fd40000000000 */
[----:B------:R-:W-:Y:S02]  /*0500*/  @!P0 IMAD.MOV.U32 R5, RZ, RZ, R11 ;  /* 0x000000ffff058224 */ /* 0x000fe400078e000b */
[----:B------:R-:W-:Y:S02]  /*0510*/  @!P0 IMAD.MOV.U32 R22, RZ, RZ, R10 ;  /* 0x000000ffff168224 */ /* 0x000fe400078e000a */
[----:B------:R-:W-:-:S05]  /*0520*/  VIADD R0, R5, 0xffffffff ;  /* 0xffffffff05007836 */ /* 0x000fca0000000000 */
[----:B------:R-:W-:Y:S01]  /*0530*/  ISETP.GT.U32.AND P2, PT, R0, 0x7feffffe, PT ;  /* 0x7feffffe0000780c */ /* 0x000fe20003f44070 */
[----:B------:R-:W-:Y:S02]  /*0540*/  IMAD.MOV.U32 R0, RZ, RZ, -0x3ff ;  /* 0xfffffc01ff007424 */ /* 0x000fe400078e00ff */
[----:B------:R-:W-:-:S10]  /*0550*/  @!P0 IMAD.MOV.U32 R0, RZ, RZ, -0x435 ;  /* 0xfffffbcbff008424 */ /* 0x000fd400078e00ff */
[----:B------:R-:W-:Y:S05]  /*0560*/  @P2 BRA `(.L_x_841) ;  /* 0x0000000400042947 */ /* 0x000fea0003800000 */
[----:B------:R-:W-:Y:S01]  /*0570*/  LOP3.LUT R10, R5, 0xfffff, RZ, 0xc0, !PT ;  /* 0x000fffff050a7812 */ /* 0x000fe200078ec0ff */
[----:B------:R-:W-:Y:S01]  /*0580*/  IMAD.MOV.U32 R12, RZ, RZ, RZ ;  /* 0x000000ffff0c7224 */ /* 0x000fe200078e00ff */
[----:B------:R-:W-:Y:S01]  /*0590*/  UMOV UR4, 0x3ae80f1e ;  /* 0x3ae80f1e00047882 */ /* 0x000fe20000000000 */
[----:B------:R-:W-:Y:S01]  /*05a0*/  IMAD.MOV.U32 R20, RZ, RZ, -0x748574fc ;  /* 0x8b7a8b04ff147424 */ /* 0x000fe200078e00ff */
[----:B------:R-:W-:Y:S01]  /*05b0*/  LOP3.LUT R11, R10, 0x3ff00000, RZ, 0xfc, !PT ;  /* 0x3ff000000a0b7812 */ /* 0x000fe200078efcff */
[----:B------:R-:W-:Y:S01]  /*05c0*/  IMAD.MOV.U32 R10, RZ, RZ, R22 ;  /* 0x000000ffff0a7224 */ /* 0x000fe200078e0016 */
[----:B------:R-:W-:Y:S01]  /*05d0*/  UMOV UR5, 0x3eb1380b ;  /* 0x3eb1380b00057882 */ /* 0x000fe20000000000 */
[----:B------:R-:W-:Y:S01]  /*05e0*/  IMAD.MOV.U32 R21, RZ, RZ, 0x3ed0ee25 ;  /* 0x3ed0ee25ff157424 */ /* 0x000fe200078e00ff */
[----:B------:R-:W-:Y:S01]  /*05f0*/  ISETP.GE.U32.AND P0, PT, R11, 0x3ff6a09f, PT ;  /* 0x3ff6a09f0b00780c */ /* 0x000fe20003f06070 */
[----:B------:R-:W-:Y:S01]  /*0600*/  IMAD.MOV.U32 R25, RZ, RZ, 0x43300000 ;  /* 0x43300000ff197424 */ /* 0x000fe200078e00ff */
[----:B------:R-:W-:Y:S01]  /*0610*/  LEA.HI R0, R5, R0, RZ, 0xc ;  /* 0x0000000005007211 */ /* 0x000fe200078f60ff */
[----:B------:R-:W-:Y:S01]  /*0620*/  UMOV UR8, 0x80000000 ;  /* 0x8000000000087882 */ /* 0x000fe20000000000 */
[----:B------:R-:W-:-:S09]  /*0630*/  UMOV UR9, 0x43300000 ;  /* 0x4330000000097882 */ /* 0x000fd20000000000 */
[----:B------:R-:W-:Y:S02]  /*0640*/  @P0 VIADD R13, R11, 0xfff00000 ;  /* 0xfff000000b0d0836 */ /* 0x000fe40000000000 */
[----:B------:R-:W-:Y:S02]  /*0650*/  @P0 VIADD R0, R0, 0x1 ;  /* 0x0000000100000836 */ /* 0x000fe40000000000 */
[----:B------:R-:W-:-:S03]  /*0660*/  @P0 IMAD.MOV.U32 R11, RZ, RZ, R13 ;  /* 0x000000ffff0b0224 */ /* 0x000fc600078e000d */
[----:B------:R-:W-:-:S03]  /*0670*/  LOP3.LUT R24, R0, 0x80000000, RZ, 0x3c, !PT ;  /* 0x8000000000187812 */ /* 0x000fc600078e3cff */
        /* <DEDUP_REMOVED lines=13> */
[----:B------:R-:W-:-:S05]  /*0750*/  DADD R22, R22, R22 ;  /* 0x0000000016167229 */ /* 0x000fca0000000016 */
        /* <DEDUP_REMOVED lines=11> */
[----:B------:R-:W-:Y:S01]  /*0810*/  UMOV UR5, 0x3f899999 ;  /* 0x3f89999900057882 */ /* 0x000fe20000000000 */
[----:B------:R-:W-:Y:S01]  /*0820*/  DADD R18, R24, -UR8 ;  /* 0x8000000818127e29 */ /* 0x000fe20008000000 */
[----:B------:R-:W-:Y:S01]  /*0830*/  UMOV UR8, 0xfefa39ef ;  /* 0xfefa39ef00087882 */ /* 0x000fe20000000000 */
[----:B------:R-:W-:Y:S01]  /*0840*/  UMOV UR9, 0x3fe62e42 ;  /* 0x3fe62e4200097882 */ /* 0x000fe20000000000 */
[----:B------:R-:W-:Y:S02]  /*0850*/  DFMA R24, R10, -R14, R22 ;  /* 0x8000000e0a18722b */ /* 0x000fe40000000016 */
[----:B------:R-:W-:Y:S01]  /*0860*/  DFMA R20, R16, R20, UR4 ;  /* 0x0000000410147e2b */ /* 0x000fe20008000014 */
[----:B------:R-:W-:Y:S01]  /*0870*/  UMOV UR4, 0x55555554 ;  /* 0x5555555400047882 */ /* 0x000fe20000000000 */
[----:B------:R-:W-:Y:S01]  /*0880*/  UMOV UR5, 0x3fb55555 ;  /* 0x3fb5555500057882 */ /* 0x000fe20000000000 */
[----:B------:R-:W-:-:S03]  /*0890*/  DFMA R10, R18, UR8, R14 ;  /* 0x00000008120a7c2b */ /* 0x000fc6000800000e */
[----:B------:R-:W-:Y:S02]  /*08a0*/  DMUL R24, R12, R24 ;  /* 0x000000180c187228 */ /* 0x000fe40000000000 */
        /* <DEDUP_REMOVED lines=13> */
.L_x_841:
[----:B------:R-:W-:Y:S01]  /*0980*/  IMAD.MOV.U32 R12, RZ, RZ, 0x0 ;  /* 0x00000000ff0c7424 */ /* 0x000fe200078e00ff */
[----:B------:R-:W-:Y:S01]  /*0990*/  LOP3.LUT P0, RZ, R11, 0x7fffffff, RZ, 0xc0, !PT ;  /* 0x7fffffff0bff7812 */ /* 0x000fe2000780c0ff */
[----:B------:R-:W-:-:S06]  /*09a0*/  IMAD.MOV.U32 R13, RZ, RZ, 0x7ff00000 ;  /* 0x7ff00000ff0d7424 */ /* 0x000fcc00078e00ff */
[----:B------:R-:W-:-:S10]  /*09b0*/  DFMA R12, R10, R12, +INF ;  /* 0x7ff000000a0c742b */ /* 0x000fd4000000000c */
[----:B------:R-:W-:Y:S02]  /*09c0*/  FSEL R10, R12, RZ, P0 ;  /* 0x000000ff0c0a7208 */ /* 0x000fe40000000000 */
[----:B------:R-:W-:-:S07]  /*09d0*/  FSEL R11, R13, -QNAN , P0 ;  /* 0xfff000000d0b7808 */ /* 0x000fce0000000000 */
.L_x_840:
[----:B------:R-:W-:Y:S05]  /*09e0*/  BSYNC.RECONVERGENT B0 ;  /* 0x0000000000007941 */ /* 0x000fea0003800200 */
.L_x_836:
[----:B---3--:R-:W-:-:S05]  /*09f0*/  IMAD.WIDE R4, R4, 0x8, R6 ;  /* 0x0000000804047825 */ /* 0x008fca00078e0206 */
[----:B------:R1:W-:Y:S01]  /*0a00*/  STG.E.64 desc[UR6][R4.64], R10 ;  /* 0x0000000a04007986 */ /* 0x0003e2000c101b06 */
[----:B------:R-:W-:Y:S05]  /*0a10*/  @!P1 BRA `(.L_x_842) ;  /* 0xfffffff400b09947 */ /* 0x000fea000383ffff */
[----:B------:R-:W-:Y:S05]  /*0a20*/  EXIT ;  /* 0x000000000000794d */ /* 0x000fea0003800000 */
        .weak           $__internal_7_$__cuda_sm20_div_rn_f64_full
        .type           $__internal_7_$__cuda_sm20_div_rn_f64_full,@function
        .size           $__internal_7_$__cuda_sm20_div_rn_f64_full,(.L_x_1034 - $__internal_7_$__cuda_sm20_div_rn_f64_full)
$__internal_7_$__cuda_sm20_div_rn_f64_full:
        /* <DEDUP_REMOVED lines=13> */
[----:B------:R-:W-:-:S03]  /*0b00*/  ISETP.GE.U32.AND P2, PT, R5, R26, PT ;  /* 0x0000001a0500720c */ /* 0x000fc60003f46070 */
[----:B------:R-:W-:Y:S02]  /*0b10*/  @!P3 LOP3.LUT R16, R13, 0x7ff00000, RZ, 0xc0, !PT ;  /* 0x7ff000000d10b812 */ /* 0x000fe400078ec0ff */
[----:B------:R-:W0:Y:S02]  /*0b20*/  MUFU.RCP64H R15, R11 ;  /* 0x0000000b000f7308 */ /* 0x000e240000001800 */
[----:B------:R-:W-:Y:S02]  /*0b30*/  @!P3 ISETP.GE.U32.AND P4, PT, R5, R16, PT ;  /* 0x000000100500b20c */ /* 0x000fe40003f86070 */
[----:B------:R-:W-:Y:S02]  /*0b40*/  @!P0 LOP3.LUT R26, R11, 0x7ff00000, RZ, 0xc0, !PT ;  /* 0x7ff000000b1a8812 */ /* 0x000fe400078ec0ff */
[----:B------:R-:W-:-:S04]  /*0b50*/  @!P3 SEL R17, R24, 0x63400000, !P4 ;  /* 0x634000001811b807 */ /* 0x000fc80006000000 */
[----:B------:R-:W-:-:S04]  /*0b60*/  @!P3 LOP3.LUT R20, R17, 0x80000000, R23, 0xf8, !PT ;  /* 0x800000001114b812 */ /* 0x000fc800078ef817 */
[----:B------:R-:W-:Y:S01]  /*0b70*/  @!P3 LOP3.LUT R21, R20, 0x100000, RZ, 0xfc, !PT ;  /* 0x001000001415b812 */ /* 0x000fe200078efcff */
[----:B------:R-:W-:Y:S01]  /*0b80*/  @!P3 IMAD.MOV.U32 R20, RZ, RZ, RZ ;  /* 0x000000ffff14b224 */ /* 0x000fe200078e00ff */
        /* <DEDUP_REMOVED lines=8> */
[----:B------:R-:W-:-:S08]  /*0c10*/  DFMA R16, R18, R16, R18 ;  /* 0x000000101210722b */ /* 0x000fd00000000012 */
[----:B------:R-:W-:-:S08]  /*0c20*/  DMUL R18, R16, R14 ;  /* 0x0000000e10127228 */ /* 0x000fd00000000000 */
[----:B------:R-:W-:-:S08]  /*0c30*/  DFMA R20, R18, -R10, R14 ;  /* 0x8000000a1214722b */ /* 0x000fd0000000000e */
[----:B------:R-:W-:Y:S01]  /*0c40*/  DFMA R20, R16, R20, R18 ;  /* 0x000000141014722b */ /* 0x000fe20000000012 */
[----:B------:R-:W-:Y:S01]  /*0c50*/  IMAD.MOV.U32 R19, RZ, RZ, R5 ;  /* 0x000000ffff137224 */ /* 0x000fe200078e0005 */
[----:B------:R-:W-:-:S05]  /*0c60*/  @!P3 LOP3.LUT R19, R15, 0x7ff00000, RZ, 0xc0, !PT ;  /* 0x7ff000000f13b812 */ /* 0x000fca00078ec0ff */
[----:B------:R-:W-:-:S05]  /*0c70*/  VIADD R16, R19, 0xffffffff ;  /* 0xffffffff13107836 */ /* 0x000fca0000000000 */
[----:B------:R-:W-:Y:S01]  /*0c80*/  ISETP.GT.U32.AND P0, PT, R16, 0x7feffffe, PT ;  /* 0x7feffffe1000780c */ /* 0x000fe20003f04070 */
[----:B------:R-:W-:-:S05]  /*0c90*/  VIADD R16, R26, 0xffffffff ;  /* 0xffffffff1a107836 */ /* 0x000fca0000000000 */
[----:B------:R-:W-:-:S13]  /*0ca0*/  ISETP.GT.U32.OR P0, PT, R16, 0x7feffffe, P0 ;  /* 0x7feffffe1000780c */ /* 0x000fda0000704470 */
[----:B------:R-:W-:Y:S05]  /*0cb0*/  @P0 BRA `(.L_x_844) ;  /* 0x00000000006c0947 */ /* 0x000fea0003800000 */
[----:B------:R-:W-:-:S04]  /*0cc0*/  LOP3.LUT R18, R13, 0x7ff00000, RZ, 0xc0, !PT ;  /* 0x7ff000000d127812 */ /* 0x000fc800078ec0ff */
[CC--:B------:R-:W-:Y:S02]  /*0cd0*/  VIADDMNMX R16, R5.reuse, -R18.reuse, 0xb9600000, !PT ;  /* 0xb960000005107446 */ /* 0x0c0fe40007800912 */
[----:B------:R-:W-:Y:S01]  /*0ce0*/  ISETP.GE.U32.AND P0, PT, R5, R18, PT ;  /* 0x000000120500720c */ /* 0x000fe20003f06070 */
[----:B------:R-:W-:Y:S01]  /*0cf0*/  IMAD.MOV.U32 R18, RZ, RZ, RZ ;  /* 0x000000ffff127224 */ /* 0x000fe200078e00ff */
[----:B------:R-:W-:Y:S02]  /*0d00*/  VIMNMX R5, PT, PT, R16, 0x46a00000, PT ;  /* 0x46a0000010057848 */ /* 0x000fe40003fe0100 */
[----:B------:R-:W-:-:S05]  /*0d10*/  SEL R24, R24, 0x63400000, !P0 ;  /* 0x6340000018187807 */ /* 0x000fca0004000000 */
[----:B------:R-:W-:-:S04]  /*0d20*/  IMAD.IADD R5, R5, 0x1, -R24 ;  /* 0x0000000105057824 */ /* 0x000fc800078e0a18 */
        /* <DEDUP_REMOVED lines=20> */
.L_x_844:
        /* <DEDUP_REMOVED lines=16> */
.L_x_847:
[----:B------:R-:W-:Y:S01]  /*0f70*/  LOP3.LUT R17, R13, 0x80000, RZ, 0xfc, !PT ;  /* 0x000800000d117812 */ /* 0x000fe200078efcff */
[----:B------:R-:W-:Y:S01]  /*0f80*/  IMAD.MOV.U32 R16, RZ, RZ, R12 ;  /* 0x000000ffff107224 */ /* 0x000fe200078e000c */
[----:B------:R-:W-:Y:S06]  /*0f90*/  BRA `(.L_x_845) ;  /* 0x0000000000087947 */ /* 0x000fec0003800000 */
.L_x_846:
[----:B------:R-:W-:Y:S01]  /*0fa0*/  LOP3.LUT R17, R23, 0x80000, RZ, 0xfc, !PT ;  /* 0x0008000017117812 */ /* 0x000fe200078efcff */
[----:B------:R-:W-:-:S07]  /*0fb0*/  IMAD.MOV.U32 R16, RZ, RZ, R22 ;  /* 0x000000ffff107224 */ /* 0x000fce00078e0016 */
.L_x_845:
[----:B------:R-:W-:Y:S05]  /*0fc0*/  BSYNC.RECONVERGENT B2 ;  /* 0x0000000000027941 */ /* 0x000fea0003800200 */
.L_x_843:
[----:B------:R-:W-:Y:S02]  /*0fd0*/  IMAD.MOV.U32 R10, RZ, RZ, R0 ;  /* 0x000000ffff0a7224 */ /* 0x000fe400078e0000 */
[----:B------:R-:W-:-:S04]  /*0fe0*/  IMAD.MOV.U32 R11, RZ, RZ, 0x0 ;  /* 0x00000000ff0b7424 */ /* 0x000fc800078e00ff */
[----:B------:R-:W-:Y:S05]  /*0ff0*/  RET.REL.NODEC R10 `(_Z9_log1p_64iPdS_) ;  /* 0xfffffff00a007950 */ /* 0x000fea0003c3ffff */
.L_x_848:
        /* <DEDUP_REMOVED lines=16> */
.L_x_1034:


//--------------------- .text._Z9_log1p_32iPfS_   --------------------------
	.section	.text._Z9_log1p_32iPfS_,"ax",@progbits
	.align	128
        .global         _Z9_log1p_32iPfS_
        .type           _Z9_log1p_32iPfS_,@function
        .size           _Z9_log1p_32iPfS_,(.L_x_1409 - _Z9_log1p_32iPfS_)
        .other          _Z9_log1p_32iPfS_,@"STO_CUDA_ENTRY STV_DEFAULT"
_Z9_log1p_32iPfS_:
.text._Z9_log1p_32iPfS_:
        /* <DEDUP_REMOVED lines=14> */
.L_x_849:
[----:B01----:R-:W-:-:S05]  /*00e0*/  IMAD.WIDE R8, R7, 0x4, R2 ;  /* 0x0000000407087825 */ /* 0x003fca00078e0202 */
[----:B--2---:R-:W2:Y:S01]  /*00f0*/  LDG.E R6, desc[UR6][R8.64] ;  /* 0x0000000608067981 */ /* 0x004ea2000c1e1900 */
[----:B------:R-:W-:Y:S01]  /*0100*/  HFMA2 R13, -RZ, RZ, 1.625, 0 ;  /* 0x3e800000ff0d7431 */ /* 0x000fe200000001ff */
[----:B------:R-:W-:Y:S01]  /*0110*/  MOV R15, 0x3d39bf78 ;  /* 0x3d39bf78000f7802 */ /* 0x000fe20000000f00 */
[C---:B--2---:R-:W-:Y:S01]  /*0120*/  FADD.RZ R10, R6.reuse, 1 ;  /* 0x3f800000060a7421 */ /* 0x044fe2000000c000 */
[----:B------:R-:W-:-:S04]  /*0130*/  ISETP.GE.U32.AND P0, PT, R6, 0x7f800000, PT ;  /* 0x7f8000000600780c */ /* 0x000fc80003f06070 */
[----:B------:R-:W-:Y:S02]  /*0140*/  IADD3 R10, PT, PT, R10, -0x3f400000, RZ ;  /* 0xc0c000000a0a7810 */ /* 0x000fe40007ffe0ff */
[----:B------:R-:W-:Y:S02]  /*0150*/  ISETP.GT.AND P1, PT, R6, -0x40800000, P0 ;  /* 0xbf8000000600780c */ /* 0x000fe40000724270 */
[----:B------:R-:W-:-:S04]  /*0160*/  LOP3.LUT R11, R10, 0xff800000, RZ, 0xc0, !PT ;  /* 0xff8000000a0b7812 */ /* 0x000fc800078ec0ff */
[----:B------:R-:W-:Y:S02]  /*0170*/  IADD3 R12, PT, PT, -R11, 0x40800000, RZ ;  /* 0x408000000b0c7810 */ /* 0x000fe40007ffe1ff */
[-C--:B------:R-:W-:Y:S02]  /*0180*/  IADD3 R10, PT, PT, R6, -R11.reuse, RZ ;  /* 0x8000000b060a7210 */ /* 0x080fe40007ffe0ff */
[----:B------:R-:W-:Y:S01]  /*0190*/  I2FP.F32.S32 R11, R11 ;  /* 0x0000000b000b7245 */ /* 0x000fe20000201400 */
[----:B------:R-:W-:Y:S01]  /*01a0*/  FFMA R13, R12, R13, -1 ;  /* 0xbf8000000c0d7423 */ /* 0x000fe2000000000d */
[----:B------:R-:W-:-:S03]  /*01b0*/  @P0 MOV R9, 0x7f800000 ;  /* 0x7f80000000090802 */ /* 0x000fc60000000f00 */
[----:B------:R-:W-:Y:S01]  /*01c0*/  FADD R10, R10, R13 ;  /* 0x0000000d0a0a7221 */ /* 0x000fe20000000000 */
[----:B------:R-:W-:-:S03]  /*01d0*/  FMUL R11, R11, 1.1920928955078125e-07 ;  /* 0x340000000b0b7820 */ /* 0x000fc60000400000 */
[----:B------:R-:W-:-:S04]  /*01e0*/  FFMA R13, R10, -R15, 0.10546888411045074463 ;  /* 0x3dd800120a0d7423 */ /* 0x000fc8000000080f */
[----:B------:R-:W-:-:S04]  /*01f0*/  FFMA R13, R10, R13, -0.13229703903198242188 ;  /* 0xbe0778e00a0d7423 */ /* 0x000fc8000000000d */
[----:B------:R-:W-:-:S04]  /*0200*/  FFMA R13, R10, R13, 0.14491446316242218018 ;  /* 0x3e1464750a0d7423 */ /* 0x000fc8000000000d */
[----:B------:R-:W-:-:S04]  /*0210*/  FFMA R13, R10, R13, -0.16641564667224884033 ;  /* 0xbe2a68dd0a0d7423 */ /* 0x000fc8000000000d */
[----:B------:R-:W-:-:S04]  /*0220*/  FFMA R13, R10, R13, 0.19988867640495300293 ;  /* 0x3e4caf9e0a0d7423 */ /* 0x000fc8000000000d */
[----:B------:R-:W-:-:S04]  /*0230*/  FFMA R13, R10, R13, -0.25000196695327758789 ;  /* 0xbe8000420a0d7423 */ /* 0x000fc8000000000d */
[----:B------:R-:W-:-:S04]  /*0240*/  FFMA R13, R10, R13, 0.33333510160446166992 ;  /* 0x3eaaaae60a0d7423 */ /* 0x000fc8000000000d */
[----:B------:R-:W-:-:S04]  /*0250*/  FFMA R13, R10, R13, -0.5 ;  /* 0xbf0000000a0d7423 */ /* 0x000fc8000000000d */
[----:B------:R-:W-:-:S04]  /*0260*/  FMUL R13, R10, R13 ;  /* 0x0000000d0a0d7220 */ /* 0x000fc80000400000 */
[----:B------:R-:W-:-:S04]  /*0270*/  FFMA R10, R10, R13, R10 ;  /* 0x0000000d0a0a7223 */ /* 0x000fc8000000000a */
[----:B------:R-:W-:Y:S01]  /*0280*/  FFMA R11, R11, 0.69314718246459960938, R10 ;  /* 0x3f3172180b0b7823 */ /* 0x000fe2000000000a */
[C---:B------:R-:W-:Y:S01]  /*0290*/  @P1 FFMA R11, R6.reuse, R9, +INF ;  /* 0x7f800000060b1423 */ /* 0x040fe20000000009 */
[----:B------:R-:W-:Y:S01]  /*02a0*/  @P0 FSETP.NEU.AND P1, PT, R6, RZ, PT ;  /* 0x000000ff0600020b */ /* 0x000fe20003f2d000 */
[----:B---3--:R-:W-:Y:S01]  /*02b0*/  IMAD.WIDE R8, R7, 0x4, R4 ;  /* 0x0000000407087825 */ /* 0x008fe200078e0204 */
[----:B------:R-:W-:Y:S02]  /*02c0*/  IADD3 R7, PT, PT, R0, R7, RZ ;  /* 0x0000000700077210 */ /* 0x000fe40007ffe0ff */
[----:B------:R-:W-:Y:S02]  /*02d0*/  @P0 FSEL R11, R11, -RZ, P1 ;  /* 0x800000ff0b0b0208 */ /* 0x000fe40000800000 */
[----:B----4-:R-:W-:-:S03]  /*02e0*/  ISETP.GE.AND P0, PT, R7, UR5, PT ;  /* 0x0000000507007c0c */ /* 0x010fc6000bf06270 */
[----:B------:R1:W-:Y:S10]  /*02f0*/  STG.E desc[UR6][R8.64], R11 ;  /* 0x0000000b08007986 */ /* 0x0003f4000c101906 */
[----:B------:R-:W-:Y:S05]  /*0300*/  @!P0 BRA `(.L_x_849) ;  /* 0xfffffffc00748947 */ /* 0x000fea000383ffff */
[----:B------:R-:W-:Y:S05]  /*0310*/  EXIT ;  /* 0x000000000000794d */ /* 0x000fea0003800000 */
.L_x_850:
        /* <DEDUP_REMOVED lines=14> */
.L_x_1409:


//--------------------- .text._Z9_log10_64iPdS_   --------------------------
	.section	.text._Z9_log10_64iPdS_,"ax",@progbits
	.align	128
        .global         _Z9_log10_64iPdS_
        .type           _Z9_log10_64iPdS_,@function
        .size           _Z9_log10_64iPdS_,(.L_x_1410 - _Z9_log10_64iPdS_)
        .other          _Z9_log10_64iPdS_,@"STO_CUDA_ENTRY STV_DEFAULT"
_Z9_log10_64iPdS_:
.text._Z9_log10_64iPdS_:
        /* <DEDUP_REMOVED lines=14> */
.L_x_854:
        /* <DEDUP_REMOVED lines=82> */
.L_x_852:
[----:B------:R-:W-:Y:S01]  /*0600*/  IMAD.MOV.U32 R10, RZ, RZ, 0x0 ;  /* 0x00000000ff0a7424 */ /* 0x000fe200078e00ff */
[----:B------:R-:W-:Y:S02]  /*0610*/  MOV R11, 0x7ff00000 ;  /* 0x7ff00000000b7802 */ /* 0x000fe40000000f00 */
[----:B------:R-:W-:-:S04]  /*0620*/  LOP3.LUT P1, RZ, R15, 0x7fffffff, RZ, 0xc0, !PT ;  /* 0x7fffffff0fff7812 */ /* 0x000fc8000782c0ff */
[----:B------:R-:W-:-:S10]  /*0630*/  DFMA R10, R14, R10, +INF ;  /* 0x7ff000000e0a742b */ /* 0x000fd4000000000a */
[----:B------:R-:W-:Y:S02]  /*0640*/  FSEL R12, R10, RZ, P1 ;  /* 0x000000ff0a0c7208 */ /* 0x000fe40000800000 */
[----:B------:R-:W-:-:S07]  /*0650*/  FSEL R13, R11, -QNAN , P1 ;  /* 0xfff000000b0d7808 */ /* 0x000fce0000800000 */
.L_x_853:
[----:B------:R-:W-:Y:S05]  /*0660*/  BSYNC.RECONVERGENT B0 ;  /* 0x0000000000007941 */ /* 0x000fea0003800200 */
.L_x_851:
        /* <DEDUP_REMOVED lines=10> */
.L_x_855:
        /* <DEDUP_REMOVED lines=15> */
.L_x_1410:


//--------------------- .text._Z9_log10_32iPfS_   --------------------------
	.section	.text._Z9_log10_32iPfS_,"ax",@progbits
	.align	128
        .global         _Z9_log10_32iPfS_
        .type           _Z9_log10_32iPfS_,@function
        .size           _Z9_log10_32iPfS_,(.L_x_1411 - _Z9_log10_32iPfS_)
        .other          _Z9_log10_32iPfS_,@"STO_CUDA_ENTRY STV_DEFAULT"
_Z9_log10_32iPfS_:
.text._Z9_log10_32iPfS_:
        /* <DEDUP_REMOVED lines=13> */
.L_x_856:
[----:B01----:R-:W-:-:S05]  /*00d0*/  IMAD.WIDE R8, R7, 0x4, R2 ;  /* 0x0000000407087825 */ /* 0x003fca00078e0202 */
[----:B--2---:R0:W2:Y:S01]  /*00e0*/  LDG.E R6, desc[UR6][R8.64] ;  /* 0x0000000608067981 */ /* 0x0040a2000c1e1900 */
[----:B------:R-:W-:Y:S01]  /*00f0*/  HFMA2 R13, -RZ, RZ, 1.5048828125, 33.21875 ;  /* 0x3e055027ff0d7431 */ /* 0x000fe200000001ff */
        /* <DEDUP_REMOVED lines=11> */
[----:B------:R-:W-:-:S04]  /*01b0*/  FFMA R13, R10, -R13, 0.14084610342979431152 ;  /* 0x3e1039f60a0d7423 */ /* 0x000fc8000000080d */
[----:B------:R-:W-:-:S04]  /*01c0*/  FFMA R13, R10, R13, -0.12148627638816833496 ;  /* 0xbdf8cdcc0a0d7423 */ /* 0x000fc8000000000d */
[----:B------:R-:W-:-:S04]  /*01d0*/  FFMA R13, R10, R13, 0.13980610668659210205 ;  /* 0x3e0f29550a0d7423 */ /* 0x000fc8000000000d */
[----:B------:R-:W-:-:S04]  /*01e0*/  FFMA R13, R10, R13, -0.16684235632419586182 ;  /* 0xbe2ad8b90a0d7423 */ /* 0x000fc8000000000d */
[----:B------:R-:W-:-:S04]  /*01f0*/  FFMA R13, R10, R13, 0.20012299716472625732 ;  /* 0x3e4ced0b0a0d7423 */ /* 0x000fc8000000000d */
[----:B------:R-:W-:-:S04]  /*0200*/  FFMA R13, R10, R13, -0.24999669194221496582 ;  /* 0xbe7fff220a0d7423 */ /* 0x000fc8000000000d */
[----:B------:R-:W-:-:S04]  /*0210*/  FFMA R13, R10, R13, 0.33333182334899902344 ;  /* 0x3eaaaa780a0d7423 */ /* 0x000fc8000000000d */
[----:B------:R-:W-:-:S04]  /*0220*/  FFMA R13, R10, R13, -0.5 ;  /* 0xbf0000000a0d7423 */ /* 0x000fc8000000000d */
[----:B------:R-:W-:-:S04]  /*0230*/  FMUL R13, R10, R13 ;  /* 0x0000000d0a0d7220 */ /* 0x000fc80000400000 */
[----:B------:R-:W-:-:S04]  /*0240*/  FFMA R13, R10, R13, R10 ;  /* 0x0000000d0a0d7223 */ /* 0x000fc8000000000a */
[----:B------:R-:W-:Y:S01]  /*0250*/  FFMA R8, R8, 0.69314718246459960938, R13 ;  /* 0x3f31721808087823 */ /* 0x000fe2000000000d */
[C---:B------:R-:W-:Y:S01]  /*0260*/  @P0 FFMA R8, R6.reuse, R9, +INF ;  /* 0x7f80000006080423 */ /* 0x040fe20000000009 */
[----:B------:R-:W-:-:S03]  /*0270*/  FSETP.NEU.AND P0, PT, R6, RZ, PT ;  /* 0x000000ff0600720b */ /* 0x000fc60003f0d000 */
[----:B------:R-:W-:Y:S01]  /*0280*/  FMUL R10, R8, 0.43429449200630187988 ;  /* 0x3ede5bd9080a7820 */ /* 0x000fe20000400000 */
[----:B---3--:R-:W-:Y:S01]  /*0290*/  IMAD.WIDE R8, R7, 0x4, R4 ;  /* 0x0000000407087825 */ /* 0x008fe200078e0204 */
[----:B------:R-:W-:-:S03]  /*02a0*/  IADD3 R7, PT, PT, R0, R7, RZ ;  /* 0x0000000700077210 */ /* 0x000fc60007ffe0ff */
[----:B------:R-:W-:Y:S02]  /*02b0*/  FSEL R11, R10, -INF , P0 ;  /* 0xff8000000a0b7808 */ /* 0x000fe40000000000 */
[----:B------:R-:W-:-:S03]  /*02c0*/  ISETP.GE.AND P0, PT, R7, UR5, PT ;  /* 0x0000000507007c0c */ /* 0x000fc6000bf06270 */
[----:B------:R1:W-:Y:S10]  /*02d0*/  STG.E desc[UR6][R8.64], R11 ;  /* 0x0000000b08007986 */ /* 0x0003f4000c101906 */
[----:B------:R-:W-:Y:S05]  /*02e0*/  @!P0 BRA `(.L_x_856) ;  /* 0xfffffffc00788947 */ /* 0x000fea000383ffff */
[----:B------:R-:W-:Y:S05]  /*02f0*/  EXIT ;  /* 0x000000000000794d */ /* 0x000fea0003800000 */
.L_x_857:
        /* <DEDUP_REMOVED lines=16> */
.L_x_1411:


//--------------------- .text._Z7_log_64iPdS_     --------------------------
	.section	.text._Z7_log_64iPdS_,"ax",@progbits
	.align	128
        .global         _Z7_log_64iPdS_
        .type           _Z7_log_64iPdS_,@function
        .size           _Z7_log_64iPdS_,(.L_x_1412 - _Z7_log_64iPdS_)
        .other          _Z7_log_64iPdS_,@"STO_CUDA_ENTRY STV_DEFAULT"
_Z7_log_64iPdS_:
.text._Z7_log_64iPdS_:
        /* <DEDUP_REMOVED lines=14> */
.L_x_861:
[----:B01----:R-:W-:-:S05]  /*00e0*/  IMAD.WIDE R12, R7, 0x8, R2 ;  /* 0x00000008070c7825 */ /* 0x003fca00078e0202 */
[----:B--2---:R-:W2:Y:S01]  /*00f0*/  LDG.E.64 R10, desc[UR6][R12.64] ;  /* 0x000000060c0a7981 */ /* 0x004ea2000c1e1b00 */
        /* <DEDUP_REMOVED lines=80> */
.L_x_859:
[----:B------:R-:W-:Y:S01]  /*0600*/  IMAD.MOV.U32 R10, RZ, RZ, 0x0 ;  /* 0x00000000ff0a7424 */ /* 0x000fe200078e00ff */
[----:B------:R-:W-:Y:S02]  /*0610*/  MOV R11, 0x7ff00000 ;  /* 0x7ff00000000b7802 */ /* 0x000fe40000000f00 */
[----:B------:R-:W-:-:S04]  /*0620*/  LOP3.LUT P1, RZ, R15, 0x7fffffff, RZ, 0xc0, !PT ;  /* 0x7fffffff0fff7812 */ /* 0x000fc8000782c0ff */
[----:B------:R-:W-:-:S10]  /*0630*/  DFMA R10, R14, R10, +INF ;  /* 0x7ff000000e0a742b */ /* 0x000fd4000000000a */
[----:B------:R-:W-:Y:S02]  /*0640*/  FSEL R12, R10, RZ, P1 ;  /* 0x000000ff0a0c7208 */ /* 0x000fe40000800000 */
[----:B------:R-:W-:-:S07]  /*0650*/  FSEL R13, R11, -QNAN , P1 ;  /* 0xfff000000b0d7808 */ /* 0x000fce0000800000 */
.L_x_860:
[----:B------:R-:W-:Y:S05]  /*0660*/  BSYNC.RECONVERGENT B0 ;  /* 0x0000000000007941 */ /* 0x000fea0003800200 */
.L_x_858:
[----:B---3--:R-:W-:-:S05]  /*0670*/  IMAD.WIDE R8, R9, 0x8, R4 ;  /* 0x0000000809087825 */ /* 0x008fca00078e0204 */
[----:B------:R1:W-:Y:S01]  /*0680*/  STG.E.64 desc[UR6][R8.64], R12 ;  /* 0x0000000c08007986 */ /* 0x0003e2000c101b06 */
[----:B------:R-:W-:Y:S05]  /*0690*/  @!P0 BRA `(.L_x_861) ;  /* 0xfffffff800908947 */ /* 0x000fea000383ffff */
[----:B------:R-:W-:Y:S05]  /*06a0*/  EXIT ;  /* 0x000000000000794d */ /* 0x000fea0003800000 */
.L_x_862:
        /* <DEDUP_REMOVED lines=13> */
.L_x_1412:


//--------------------- .text._Z7_log_32iPfS_     --------------------------
	.section	.text._Z7_log_32iPfS_,"ax",@progbits
	.align	128
        .global         _Z7_log_32iPfS_
        .type           _Z7_log_32iPfS_,@function
        .size           _Z7_log_32iPfS_,(.L_x_1413 - _Z7_log_32iPfS_)
        .other          _Z7_log_32iPfS_,@"STO_CUDA_ENTRY STV_DEFAULT"
_Z7_log_32iPfS_:
.text._Z7_log_32iPfS_:
        /* <DEDUP_REMOVED lines=13> */
.L_x_863:
        /* <DEDUP_REMOVED lines=34> */
.L_x_864:
        /* <DEDUP_REMOVED lines=9> */
.L_x_1413:


//--------------------- .text._Z8_invx_64iPdS_    --------------------------
	.section	.text._Z8_invx_64iPdS_,"ax",@progbits
	.align	128
        .global         _Z8_invx_64iPdS_
        .type           _Z8_invx_64iPdS_,@function
        .size           _Z8_invx_64iPdS_,(.L_x_1035 - _Z8_invx_64iPdS_)
        .other          _Z8_invx_64iPdS_,@"STO_CUDA_ENTRY STV_DEFAULT"
_Z8_invx_64iPdS_:
.text._Z8_invx_64iPdS_:
        /* <DEDUP_REMOVED lines=14> */
.L_x_867:
[----:B0-----:R-:W-:-:S06]  /*00e0*/  IMAD.WIDE R10, R7, 0x8, R4 ;  /* 0x00000008070a7825 */ /* 0x001fcc00078e0204 */
[----:B--2---:R-:W2:Y:S01]  /*00f0*/  LDG.E.64 R10, desc[UR6][R10.64] ;  /* 0x000000060a0a7981 */ /* 0x004ea2000c1e1b00 */
[----:B------:R-:W-:Y:S01]  /*0100*/  BSSY.RECONVERGENT B0, `(.L_x_865) ;  /* 0x0000011000007945 */ /* 0x000fe20003800200 */
[----:B-12---:R-:W0:Y:S01]  /*0110*/  MUFU.RCP64H R9, R11 ;  /* 0x0000000b00097308 */ /* 0x006e220000001800 */
[----:B------:R-:W-:-:S05]  /*0120*/  VIADD R8, R11, 0x300402 ;  /* 0x003004020b087836 */ /* 0x000fca0000000000 */
[----:B------:R-:W-:Y:S01]  /*0130*/  FSETP.GEU.AND P1, PT, |R8|, 5.8789094863358348022e-39, PT ;  /* 0x004004020800780b */ /* 0x000fe20003f2e200 */
[----:B0-----:R-:W-:-:S08]  /*0140*/  DFMA R12, -R10, R8, 1 ;  /* 0x3ff000000a0c742b */ /* 0x001fd00000000108 */
[----:B------:R-:W-:-:S08]  /*0150*/  DFMA R12, R12, R12, R12 ;  /* 0x0000000c0c0c722b */ /* 0x000fd0000000000c */
[----:B------:R-:W-:Y:S01]  /*0160*/  DFMA R12, R8, R12, R8 ;  /* 0x0000000c080c722b */ /* 0x000fe20000000008 */
[--C-:B------:R-:W-:Y:S02]  /*0170*/  IMAD.MOV.U32 R9, RZ, RZ, R7.reuse ;  /* 0x000000ffff097224 */ /* 0x100fe400078e0007 */
[----:B------:R-:W-:-:S05]  /*0180*/  IMAD.IADD R7, R0, 0x1, R7 ;  /* 0x0000000100077824 */ /* 0x000fca00078e0207 */
[----:B------:R-:W-:Y:S01]  /*0190*/  DFMA R14, -R10, R12, 1 ;  /* 0x3ff000000a0e742b */ /* 0x000fe2000000010c */
[----:B----4-:R-:W-:-:S07]  /*01a0*/  ISETP.GE.AND P0, PT, R7, UR5, PT ;  /* 0x0000000507007c0c */ /* 0x010fce000bf06270 */
[----:B------:R-:W-:Y:S01]  /*01b0*/  DFMA R12, R12, R14, R12 ;  /* 0x0000000e0c0c722b */ /* 0x000fe2000000000c */
[----:B------:R-:W-:Y:S10]  /*01c0*/  @P1 BRA `(.L_x_866) ;  /* 0x0000000000101947 */ /* 0x000ff40003800000 */
[----:B------:R-:W-:-:S04]  /*01d0*/  LOP3.LUT R6, R11, 0x7fffffff, RZ, 0xc0, !PT ;  /* 0x7fffffff0b067812 */ /* 0x000fc800078ec0ff */
[----:B------:R-:W-:Y:S02]  /*01e0*/  IADD3 R14, PT, PT, R6, -0x100000, RZ ;  /* 0xfff00000060e7810 */ /* 0x000fe40007ffe0ff */
[----:B------:R-:W-:-:S07]  /*01f0*/  MOV R6, 0x210 ;  /* 0x0000021000067802 */ /* 0x000fce0000000f00 */
[----:B---3--:R-:W-:Y:S05]  /*0200*/  CALL.REL.NOINC `($__internal_8_$__cuda_sm20_dblrcp_rn_slowpath_v3) ;  /* 0x0000000000147944 */ /* 0x008fea0003c00000 */
.L_x_866:
[----:B------:R-:W-:Y:S05]  /*0210*/  BSYNC.RECONVERGENT B0 ;  /* 0x0000000000007941 */ /* 0x000fea0003800200 */
.L_x_865:
[----:B---3--:R-:W-:-:S05]  /*0220*/  IMAD.WIDE R8, R9, 0x8, R2 ;  /* 0x0000000809087825 */ /* 0x008fca00078e0202 */
[----:B------:R1:W-:Y:S01]  /*0230*/  STG.E.64 desc[UR6][R8.64], R12 ;  /* 0x0000000c08007986 */ /* 0x0003e2000c101b06 */
[----:B------:R-:W-:Y:S05]  /*0240*/  @!P0 BRA `(.L_x_867) ;  /* 0xfffffffc00a48947 */ /* 0x000fea000383ffff */
[----:B------:R-:W-:Y:S05]  /*0250*/  EXIT ;  /* 0x000000000000794d */ /* 0x000fea0003800000 */
        .weak           $__internal_8_$__cuda_sm20_dblrcp_rn_slowpath_v3
        .type           $__internal_8_$__cuda_sm20_dblrcp_rn_slowpath_v3,@function
        .size           $__internal_8_$__cuda_sm20_dblrcp_rn_slowpath_v3,(.L_x_1035 - $__internal_8_$__cuda_sm20_dblrcp_rn_slowpath_v3)
$__internal_8_$__cuda_sm20_dblrcp_rn_slowpath_v3:
        /* <DEDUP_REMOVED lines=11> */
[----:B------:R-:W-:Y:S01]  /*0310*/  IADD3 R13, PT, PT, R11, -0x3fe00000, RZ ;  /* 0xc02000000b0d7810 */ /* 0x000fe20007ffe0ff */
[----:B------:R-:W-:-:S03]  /*0320*/  IMAD.MOV.U32 R12, RZ, RZ, R10 ;  /* 0x000000ffff0c7224 */ /* 0x000fc600078e000a */
[----:B------:R-:W0:Y:S03]  /*0330*/  MUFU.RCP64H R15, R13 ;  /* 0x0000000d000f7308 */ /* 0x000e260000001800 */
        /* <DEDUP_REMOVED lines=10> */
.L_x_871:
        /* <DEDUP_REMOVED lines=10> */
.L_x_869:
[----:B------:R-:W-:Y:S02]  /*0480*/  LOP3.LUT R13, R11, 0x80000, RZ, 0xfc, !PT ;  /* 0x000800000b0d7812 */ /* 0x000fe400078efcff */
[----:B------:R-:W-:-:S07]  /*0490*/  MOV R12, R10 ;  /* 0x0000000a000c7202 */ /* 0x000fce0000000f00 */
.L_x_870:
[----:B------:R-:W-:Y:S05]  /*04a0*/  BSYNC.RECONVERGENT B1 ;  /* 0x0000000000017941 */ /* 0x000fea0003800200 */
.L_x_868:
[----:B------:R-:W-:Y:S01]  /*04b0*/  IMAD.MOV.U32 R10, RZ, RZ, R6 ;  /* 0x000000ffff0a7224 */ /* 0x000fe200078e0006 */
[----:B------:R-:W-:-:S04]  /*04c0*/  MOV R11, 0x0 ;  /* 0x00000000000b7802 */ /* 0x000fc80000000f00 */
[----:B------:R-:W-:Y:S05]  /*04d0*/  RET.REL.NODEC R10 `(_Z8_invx_64iPdS_) ;  /* 0xfffffff80ac87950 */ /* 0x000fea0003c3ffff */
.L_x_872:
        /* <DEDUP_REMOVED lines=10> */
.L_x_1035:


//--------------------- .text._Z8_invx_32iPfS_    --------------------------
	.section	.text._Z8_invx_32iPfS_,"ax",@progbits
	.align	128
        .global         _Z8_invx_32iPfS_
        .type           _Z8_invx_32iPfS_,@function
        .size           _Z8_invx_32iPfS_,(.L_x_1036 - _Z8_invx_32iPfS_)
        .other          _Z8_invx_32iPfS_,@"STO_CUDA_ENTRY STV_DEFAULT"
_Z8_invx_32iPfS_:
.text._Z8_invx_32iPfS_:
        /* <DEDUP_REMOVED lines=14> */
.L_x_876:
[----:B01----:R-:W-:-:S05]  /*00e0*/  IMAD.WIDE R10, R3, 0x4, R6 ;  /* 0x00000004030a7825 */ /* 0x003fca00078e0206 */
[----:B--2---:R-:W2:Y:S01]  /*00f0*/  LDG.E R2, desc[UR6][R10.64] ;  /* 0x000000060a027981 */ /* 0x004ea2000c1e1900 */
[--C-:B------:R-:W-:Y:S01]  /*0100*/  IMAD.MOV.U32 R9, RZ, RZ, R3.reuse ;  /* 0x000000ffff097224 */ /* 0x100fe200078e0003 */
[----:B------:R-:W-:Y:S01]  /*0110*/  BSSY.RECONVERGENT B0, `(.L_x_873) ;  /* 0x000000e000007945 */ /* 0x000fe20003800200 */
[----:B------:R-:W-:-:S05]  /*0120*/  IMAD.IADD R3, R8, 0x1, R3 ;  /* 0x0000000108037824 */ /* 0x000fca00078e0203 */
[----:B----4-:R-:W-:Y:S01]  /*0130*/  ISETP.GE.AND P3, PT, R3, UR5, PT ;  /* 0x0000000503007c0c */ /* 0x010fe2000bf66270 */
[----:B--2---:R-:W-:-:S05]  /*0140*/  VIADD R0, R2, 0x1800000 ;  /* 0x0180000002007836 */ /* 0x004fca0000000000 */
[----:B------:R-:W-:-:S04]  /*0150*/  LOP3.LUT R0, R0, 0x7f800000, RZ, 0xc0, !PT ;  /* 0x7f80000000007812 */ /* 0x000fc800078ec0ff */
[----:B------:R-:W-:-:S13]  /*0160*/  ISETP.GT.U32.AND P0, PT, R0, 0x1ffffff, PT ;  /* 0x01ffffff0000780c */ /* 0x000fda0003f04070 */
[----:B------:R-:W-:Y:S05]  /*0170*/  @P0 BRA `(.L_x_874) ;  /* 0x00000000000c0947 */ /* 0x000fea0003800000 */
[----:B------:R-:W-:-:S07]  /*0180*/  MOV R10, 0x1a0 ;  /* 0x000001a0000a7802 */ /* 0x000fce0000000f00 */
[----:B---3--:R-:W-:Y:S05]  /*0190*/  CALL.REL.NOINC `($__internal_9_$__cuda_sm20_rcp_rn_f32_slowpath) ;  /* 0x0000000000287944 */ /* 0x008fea0003c00000 */
[----:B------:R-:W-:Y:S05]  /*01a0*/  BRA `(.L_x_875) ;  /* 0x0000000000107947 */ /* 0x000fea0003800000 */
.L_x_874:
[----:B------:R-:W0:Y:S02]  /*01b0*/  MUFU.RCP R13, R2 ;  /* 0x00000002000d7308 */ /* 0x000e240000001000 */
[----:B0-----:R-:W-:-:S04]  /*01c0*/  FFMA R0, R2, R13, -1 ;  /* 0xbf80000002007423 */ /* 0x001fc8000000000d */
[----:B------:R-:W-:-:S04]  /*01d0*/  FADD.FTZ R0, -R0, -RZ ;  /* 0x800000ff00007221 */ /* 0x000fc80000010100 */
[----:B------:R-:W-:-:S07]  /*01e0*/  FFMA R13, R13, R0, R13 ;  /* 0x000000000d0d7223 */ /* 0x000fce000000000d */
.L_x_875:
[----:B------:R-:W-:Y:S05]  /*01f0*/  BSYNC.RECONVERGENT B0 ;  /* 0x0000000000007941 */ /* 0x000fea0003800200 */
.L_x_873:
[----:B---3--:R-:W-:-:S05]  /*0200*/  IMAD.WIDE R10, R9, 0x4, R4 ;  /* 0x00000004090a7825 */ /* 0x008fca00078e0204 */
[----:B------:R1:W-:Y:S01]  /*0210*/  STG.E desc[UR6][R10.64], R13 ;  /* 0x0000000d0a007986 */ /* 0x0003e2000c101906 */
[----:B------:R-:W-:Y:S05]  /*0220*/  @!P3 BRA `(.L_x_876) ;  /* 0xfffffffc00acb947 */ /* 0x000fea000383ffff */
[----:B------:R-:W-:Y:S05]  /*0230*/  EXIT ;  /* 0x000000000000794d */ /* 0x000fea0003800000 */
        .weak           $__internal_9_$__cuda_sm20_rcp_rn_f32_slowpath
        .type           $__internal_9_$__cuda_sm20_rcp_rn_f32_slowpath,@function
        .size           $__internal_9_$__cuda_sm20_rcp_rn_f32_slowpath,(.L_x_1036 - $__internal_9_$__cuda_sm20_rcp_rn_f32_slowpath)
$__internal_9_$__cuda_sm20_rcp_rn_f32_slowpath:
[----:B------:R-:W-:Y:S01]  /*0240*/  IMAD.SHL.U32 R0, R2, 0x2, RZ ;  /* 0x0000000202007824 */ /* 0x000fe200078e00ff */
[----:B------:R-:W-:Y:S04]  /*0250*/  BSSY.RECONVERGENT B1, `(.L_x_877) ;  /* 0x0000031000017945 */ /* 0x000fe80003800200 */
[----:B------:R-:W-:Y:S01]  /*0260*/  SHF.R.U32.HI R15, RZ, 0x18, R0 ;  /* 0x00000018ff0f7819 */ /* 0x000fe20000011600 */
[----:B------:R-:W-:-:S03]  /*0270*/  IMAD.MOV.U32 R0, RZ, RZ, R2 ;  /* 0x000000ffff007224 */ /* 0x000fc600078e0002 */
[----:B------:R-:W-:-:S13]  /*0280*/  ISETP.NE.U32.AND P0, PT, R15, RZ, PT ;  /* 0x000000ff0f00720c */ /* 0x000fda0003f05070 */
[----:B------:R-:W-:Y:S05]  /*0290*/  @P0 BRA `(.L_x_878) ;  /* 0x0000000000280947 */ /* 0x000fea0003800000 */
[----:B------:R-:W-:-:S04]  /*02a0*/  SHF.L.U32 R2, R0, 0x1, RZ ;  /* 0x0000000100027819 */ /* 0x000fc800000006ff */
        /* <DEDUP_REMOVED lines=9> */
.L_x_878:
[----:B------:R-:W-:-:S05]  /*0340*/  VIADD R17, R15, 0xffffff03 ;  /* 0xffffff030f117836 */ /* 0x000fca0000000000 */
[----:B------:R-:W-:-:S13]  /*0350*/  ISETP.GT.U32.AND P0, PT, R17, 0x1, PT ;  /* 0x000000011100780c */ /* 0x000fda0003f04070 */
[----:B------:R-:W-:Y:S05]  /*0360*/  @P0 BRA `(.L_x_880) ;  /* 0x0000000000780947 */ /* 0x000fea0003800000 */
[----:B------:R-:W-:Y:S01]  /*0370*/  LOP3.LUT R2, R0, 0x7fffff, RZ, 0xc0, !PT ;  /* 0x007fffff00027812 */ /* 0x000fe200078ec0ff */
[----:B------:R-:W-:-:S03]  /*0380*/  IMAD.MOV.U32 R14, RZ, RZ, 0x3 ;  /* 0x00000003ff0e7424 */ /* 0x000fc600078e00ff */
[----:B------:R-:W-:Y:S02]  /*0390*/  LOP3.LUT R2, R2, 0x3f800000, RZ, 0xfc, !PT ;  /* 0x3f80000002027812 */ /* 0x000fe400078efcff */
[----:B------:R-:W-:Y:S02]  /*03a0*/  SHF.L.U32 R14, R14, R17, RZ ;  /* 0x000000110e0e7219 */ /* 0x000fe400000006ff */
[----:B------:R-:W0:Y:S02]  /*03b0*/  MUFU.RCP R11, R2 ;  /* 0x00000002000b7308 */ /* 0x000e240000001000 */
        /* <DEDUP_REMOVED lines=16> */
[----:B------:R-:W-:-:S04]  /*04c0*/  SEL R2, RZ, 0x1, !P0 ;  /* 0x00000001ff027807 */ /* 0x000fc80004000000 */
[----:B------:R-:W-:-:S04]  /*04d0*/  IADD3 R2, PT, PT, -R2, RZ, RZ ;  /* 0x000000ff02027210 */ /* 0x000fc80007ffe1ff */
[----:B------:R-:W-:Y:S01]  /*04e0*/  ISETP.GE.AND P0, PT, R2, RZ, PT ;  /* 0x000000ff0200720c */ /* 0x000fe20003f06270 */
[----:B------:R-:W-:-:S05]  /*04f0*/  VIADD R2, R15, 0xffffff04 ;  /* 0xffffff040f027836 */ /* 0x000fca0000000000 */
[----:B------:R-:W-:-:S07]  /*0500*/  SHF.R.U32.HI R11, RZ, R2, R11 ;  /* 0x00000002ff0b7219 */ /* 0x000fce000001160b */
[----:B------:R-:W-:-:S04]  /*0510*/  @!P0 VIADD R11, R11, 0x1 ;  /* 0x000000010b0b8836 */ /* 0x000fc80000000000 */
[----:B------:R-:W-:-:S05]  /*0520*/  @!P1 IMAD.SHL.U32 R11, R11, 0x2, RZ ;  /* 0x000000020b0b9824 */ /* 0x000fca00078e00ff */
[----:B------:R-:W-:Y:S01]  /*0530*/  LOP3.LUT R11, R11, 0x80000000, R0, 0xf8, !PT ;  /* 0x800000000b0b7812 */ /* 0x000fe200078ef800 */
[----:B------:R-:W-:Y:S06]  /*0540*/  BRA `(.L_x_879) ;  /* 0x0000000000047947 */ /* 0x000fec0003800000 */
.L_x_880:
[----:B------:R0:W1:Y:S02]  /*0550*/  MUFU.RCP R11, R0 ;  /* 0x00000000000b7308 */ /* 0x0000640000001000 */
.L_x_879:
[----:B------:R-:W-:Y:S05]  /*0560*/  BSYNC.RECONVERGENT B1 ;  /* 0x0000000000017941 */ /* 0x000fea0003800200 */
.L_x_877:
[----:B-1----:R-:W-:Y:S01]  /*0570*/  MOV R13, R11 ;  /* 0x0000000b000d7202 */ /* 0x002fe20000000f00 */
[----:B------:R-:W-:-:S04]  /*0580*/  IMAD.MOV.U32 R11, RZ, RZ, 0x0 ;  /* 0x00000000ff0b7424 */ /* 0x000fc800078e00ff */
[----:B0-----:R-:W-:Y:S05]  /*0590*/  RET.REL.NODEC R10 `(_Z8_invx_32iPfS_) ;  /* 0xfffffff80a987950 */ /* 0x001fea0003c3ffff */
.L_x_881:
        /* <DEDUP_REMOVED lines=14> */
.L_x_1036:


//--------------------- .text._Z9_floor_64iPdS_   --------------------------
	.section	.text._Z9_floor_64iPdS_,"ax",@progbits
	.align	128
        .global         _Z9_floor_64iPdS_
        .type           _Z9_floor_64iPdS_,@function
        .size           _Z9_floor_64iPdS_,(.L_x_1416 - _Z9_floor_64iPdS_)
        .other          _Z9_floor_64iPdS_,@"STO_CUDA_ENTRY STV_DEFAULT"
_Z9_floor_64iPdS_:
.text._Z9_floor_64iPdS_:
        /* <DEDUP_REMOVED lines=13> */
.L_x_882:
[----:B0-----:R-:W-:-:S06]  /*00d0*/  IMAD.WIDE R2, R0, 0x8, R8 ;  /* 0x0000000800027825 */ /* 0x001fcc00078e0208 */
[----:B--2---:R-:W2:Y:S01]  /*00e0*/  LDG.E.64 R2, desc[UR6][R2.64] ;  /* 0x0000000602027981 */ /* 0x004ea2000c1e1b00 */
[----:B-1-3--:R-:W-:Y:S01]  /*00f0*/  IMAD.WIDE R6, R0, 0x8, R10 ;  /* 0x0000000800067825 */ /* 0x00afe200078e020a */
[----:B------:R-:W-:-:S04]  /*0100*/  IADD3 R0, PT, PT, R13, R0, RZ ;  /* 0x000000000d007210 */ /* 0x000fc80007ffe0ff */
[----:B------:R-:W-:Y:S01]  /*0110*/  ISETP.GE.AND P0, PT, R0, UR5, PT ;  /* 0x0000000500007c0c */ /* 0x000fe2000bf06270 */
[----:B--2---:R-:W0:Y:S02]  /*0120*/  FRND.F64.FLOOR R4, R2 ;  /* 0x0000000200047313 */ /* 0x004e240000305800 */
[----:B0-----:R1:W-:Y:S10]  /*0130*/  STG.E.64 desc[UR6][R6.64], R4 ;  /* 0x0000000406007986 */ /* 0x0013f4000c101b06 */
[----:B------:R-:W-:Y:S05]  /*0140*/  @!P0 BRA `(.L_x_882) ;  /* 0xfffffffc00e08947 */ /* 0x000fea000383ffff */
[----:B------:R-:W-:Y:S05]  /*0150*/  EXIT ;  /* 0x000000000000794d */ /* 0x000fea0003800000 */
.L_x_883:
        /* <DEDUP_REMOVED lines=10> */
.L_x_1416:


//--------------------- .text._Z9_floor_32iPfS_   --------------------------
	.section	.text._Z9_floor_32iPfS_,"ax",@progbits
	.align	128
        .global         _Z9_floor_32iPfS_
        .type           _Z9_floor_32iPfS_,@function
        .size           _Z9_floor_32iPfS_,(.L_x_1417 - _Z9_floor_32iPfS_)
        .other          _Z9_floor_32iPfS_,@"STO_CUDA_ENTRY STV_DEFAULT"
_Z9_floor_32iPfS_:
.text._Z9_floor_32iPfS_:
        /* <DEDUP_REMOVED lines=13> */
.L_x_884:
[----:B0-----:R-:W-:-:S06]  /*00d0*/  IMAD.WIDE R2, R0, 0x4, R6 ;  /* 0x0000000400027825 */ /* 0x001fcc00078e0206 */
[----:B--2---:R-:W2:Y:S01]  /*00e0*/  LDG.E R2, desc[UR6][R2.64] ;  /* 0x0000000602027981 */ /* 0x004ea2000c1e1900 */
[----:B-1-3--:R-:W-:Y:S01]  /*00f0*/  IMAD.WIDE R4, R0, 0x4, R8 ;  /* 0x0000000400047825 */ /* 0x00afe200078e0208 */
[----:B------:R-:W-:-:S04]  /*0100*/  IADD3 R0, PT, PT, R11, R0, RZ ;  /* 0x000000000b007210 */ /* 0x000fc80007ffe0ff */
[----:B------:R-:W-:Y:S01]  /*0110*/  ISETP.GE.AND P0, PT, R0, UR5, PT ;  /* 0x0000000500007c0c */ /* 0x000fe2000bf06270 */
[----:B--2---:R-:W0:Y:S02]  /*0120*/  FRND.FLOOR R13, R2 ;  /* 0x00000002000d7307 */ /* 0x004e240000205000 */
[----:B0-----:R1:W-:Y:S10]  /*0130*/  STG.E desc[UR6][R4.64], R13 ;  /* 0x0000000d04007986 */ /* 0x0013f4000c101906 */
[----:B------:R-:W-:Y:S05]  /*0140*/  @!P0 BRA `(.L_x_884) ;  /* 0xfffffffc00e08947 */ /* 0x000fea000383ffff */
[----:B------:R-:W-:Y:S05]  /*0150*/  EXIT ;  /* 0x000000000000794d */ /* 0x000fea0003800000 */
.L_x_885:
        /* <DEDUP_REMOVED lines=10> */
.L_x_1417:


//--------------------- .text._Z9_expm1_64iPdS_   --------------------------
	.section	.text._Z9_expm1_64iPdS_,"ax",@progbits
	.align	128
        .global         _Z9_expm1_64iPdS_
        .type           _Z9_expm1_64iPdS_,@function
        .size           _Z9_expm1_64iPdS_,(.L_x_1418 - _Z9_expm1_64iPdS_)
        .other          _Z9_expm1_64iPdS_,@"STO_CUDA_ENTRY STV_DEFAULT"
_Z9_expm1_64iPdS_:
.text._Z9_expm1_64iPdS_:
        /* <DEDUP_REMOVED lines=14> */
.L_x_889:
[----:B01----:R-:W-:-:S06]  /*00e0*/  IMAD.WIDE R6, R11, 0x8, R2 ;  /* 0x000000080b067825 */ /* 0x003fcc00078e0202 */
[----:B--2---:R-:W2:Y:S01]  /*00f0*/  LDG.E.64 R6, desc[UR6][R6.64] ;  /* 0x0000000606067981 */ /* 0x004ea2000c1e1b00 */
[--C-:B------:R-:W-:Y:S01]  /*0100*/  IMAD.MOV.U32 R13, RZ, RZ, R11.reuse ;  /* 0x000000ffff0d7224 */ /* 0x100fe200078e000b */
[----:B------:R-:W-:Y:S01]  /*0110*/  BSSY.RECONVERGENT B0, `(.L_x_886) ;  /* 0x0000049000007945 */ /* 0x000fe20003800200 */
[----:B------:R-:W-:-:S05]  /*0120*/  IMAD.IADD R11, R0, 0x1, R11 ;  /* 0x00000001000b7824 */ /* 0x000fca00078e020b */
[----:B----4-:R-:W-:Y:S02]  /*0130*/  ISETP.GE.AND P1, PT, R11, UR8, PT ;  /* 0x000000080b007c0c */ /* 0x010fe4000bf26270 */
[----:B--2---:R-:W-:-:S04]  /*0140*/  FSETP.GT.AND P0, PT, R7, -3.1640625, PT ;  /* 0xc04a80000700780b */ /* 0x004fc80003f04000 */
[----:B------:R-:W-:-:S13]  /*0150*/  FSETP.GEU.OR P0, PT, R7, 4.1931471824645996094, !P0 ;  /* 0x40862e430700780b */ /* 0x000fda000470e400 */
[----:B------:R-:W-:Y:S05]  /*0160*/  @P0 BRA `(.L_x_887) ;  /* 0x0000000000f00947 */ /* 0x000fea0003800000 */
[----:B------:R-:W-:Y:S01]  /*0170*/  IMAD.MOV.U32 R8, RZ, RZ, 0x652b82fe ;  /* 0x652b82feff087424 */ /* 0x000fe200078e00ff */
[----:B------:R-:W-:Y:S01]  /*0180*/  UMOV UR4, 0xfefa39ef ;  /* 0xfefa39ef00047882 */ /* 0x000fe20000000000 */
[----:B------:R-:W-:Y:S01]  /*0190*/  IMAD.MOV.U32 R9, RZ, RZ, 0x3ff71547 ;  /* 0x3ff71547ff097424 */ /* 0x000fe200078e00ff */
[----:B------:R-:W-:Y:S01]  /*01a0*/  UMOV UR5, 0x3fe62e42 ;  /* 0x3fe62e4200057882 */ /* 0x000fe20000000000 */
[----:B------:R-:W-:Y:S02]  /*01b0*/  IMAD.MOV.U32 R18, RZ, RZ, -0x7142ec33 ;  /* 0x8ebd13cdff127424 */ /* 0x000fe400078e00ff */
[----:B------:R-:W-:Y:S02]  /*01c0*/  IMAD.MOV.U32 R19, RZ, RZ, 0x3e5af86d ;  /* 0x3e5af86dff137424 */ /* 0x000fe400078e00ff */
[----:B------:R-:W-:-:S08]  /*01d0*/  DFMA R8, R6, R8, 6.75539944105574400000e+15 ;  /* 0x433800000608742b */ /* 0x000fd00000000008 */
[----:B------:R-:W-:Y:S01]  /*01e0*/  DADD R14, R8, -6.75539944105574400000e+15 ;  /* 0xc3380000080e7429 */ /* 0x000fe20000000000 */
[----:B------:R-:W-:-:S05]  /*01f0*/  IMAD.SHL.U32 R9, R7, 0x2, RZ ;  /* 0x0000000207097824 */ /* 0x000fca00078e00ff */
        /* <DEDUP_REMOVED lines=21> */
[----:B------:R-:W-:-:S05]  /*0350*/  DADD R20, R18, -1 ;  /* 0xbff0000012147429 */ /* 0x000fca0000000000 */
        /* <DEDUP_REMOVED lines=21> */
[----:B------:R-:W-:-:S08]  /*04b0*/  DFMA R16, R14, R16, R14 ;  /* 0x000000100e10722b */ /* 0x000fd0000000000e */
[----:B------:R-:W-:-:S08]  /*04c0*/  DFMA R16, R16, R18, R20 ;  /* 0x000000121010722b */ /* 0x000fd00000000014 */
[----:B------:R-:W-:-:S10]  /*04d0*/  DADD R14, R16, R16 ;  /* 0x00000000100e7229 */ /* 0x000fd40000000010 */
[----:B------:R-:W-:Y:S02]  /*04e0*/  FSEL R9, R14, R16, !P0 ;  /* 0x000000100e097208 */ /* 0x000fe40004000000 */
[----:B------:R-:W-:Y:S02]  /*04f0*/  FSEL R15, R15, R17, !P0 ;  /* 0x000000110f0f7208 */ /* 0x000fe40004000000 */
[----:B------:R-:W-:Y:S02]  /*0500*/  FSEL R6, R6, R9, !P2 ;  /* 0x0000000906067208 */ /* 0x000fe40005000000 */
[----:B------:R-:W-:Y:S01]  /*0510*/  FSEL R7, R7, R15, !P2 ;  /* 0x0000000f07077208 */ /* 0x000fe20005000000 */
[----:B------:R-:W-:Y:S06]  /*0520*/  BRA `(.L_x_888) ;  /* 0x00000000001c7947 */ /* 0x000fec0003800000 */
.L_x_887:
[C-C-:B------:R-:W-:Y:S01]  /*0530*/  DADD R8, R6.reuse, R6.reuse ;  /* 0x0000000006087229 */ /* 0x140fe20000000006 */
[----:B------:R-:W-:Y:S01]  /*0540*/  IMAD.MOV.U32 R10, RZ, RZ, 0x3ff00000 ;  /* 0x3ff00000ff0a7424 */ /* 0x000fe200078e00ff */
[----:B------:R-:W-:Y:S01]  /*0550*/  ISETP.GE.AND P2, PT, R7, RZ, PT ;  /* 0x000000ff0700720c */ /* 0x000fe20003f46270 */
[----:B------:R-:W-:-:S03]  /*0560*/  DSETP.NAN.AND P0, PT, R6, R6, PT ;  /* 0x000000060600722a */ /* 0x000fc60003f08000 */
[----:B------:R-:W-:-:S04]  /*0570*/  FSEL R7, -R10, +QNAN , !P2 ;  /* 0x7ff000000a077808 */ /* 0x000fc80005000100 */
[----:B------:R-:W-:Y:S02]  /*0580*/  FSEL R6, R8, RZ, P0 ;  /* 0x000000ff08067208 */ /* 0x000fe40000000000 */
[----:B------:R-:W-:-:S07]  /*0590*/  FSEL R7, R9, R7, P0 ;  /* 0x0000000709077208 */ /* 0x000fce0000000000 */
.L_x_888:
[----:B------:R-:W-:Y:S05]  /*05a0*/  BSYNC.RECONVERGENT B0 ;  /* 0x0000000000007941 */ /* 0x000fea0003800200 */
.L_x_886:
[----:B---3--:R-:W-:-:S05]  /*05b0*/  IMAD.WIDE R8, R13, 0x8, R4 ;  /* 0x000000080d087825 */ /* 0x008fca00078e0204 */
[----:B------:R1:W-:Y:S01]  /*05c0*/  STG.E.64 desc[UR6][R8.64], R6 ;  /* 0x0000000608007986 */ /* 0x0003e2000c101b06 */
[----:B------:R-:W-:Y:S05]  /*05d0*/  @!P1 BRA `(.L_x_889) ;  /* 0xfffffff800c09947 */ /* 0x000fea000383ffff */
[----:B------:R-:W-:Y:S05]  /*05e0*/  EXIT ;  /* 0x000000000000794d */ /* 0x000fea0003800000 */
.L_x_890:
        /* <DEDUP_REMOVED lines=9> */
.L_x_1418:


//--------------------- .text._Z9_expm1_32iPfS_   --------------------------
	.section	.text._Z9_expm1_32iPfS_,"ax",@progbits
	.align	128
        .global         _Z9_expm1_32iPfS_
        .type           _Z9_expm1_32iPfS_,@function
        .size           _Z9_expm1_32iPfS_,(.L_x_1419 - _Z9_expm1_32iPfS_)
        .other          _Z9_expm1_32iPfS_,@"STO_CUDA_ENTRY STV_DEFAULT"
_Z9_expm1_32iPfS_:
.text._Z9_expm1_32iPfS_:
        /* <DEDUP_REMOVED lines=13> */
.L_x_891:
[----:B0-----:R-:W-:-:S05]  /*00d0*/  IMAD.WIDE R8, R7, 0x4, R2 ;  /* 0x0000000407087825 */ /* 0x001fca00078e0202 */
[----:B--2---:R0:W2:Y:S02]  /*00e0*/  LDG.E R6, desc[UR6][R8.64] ;  /* 0x0000000608067981 */ /* 0x0040a4000c1e1900 */
[----:B0-----:R-:W-:Y:S02]  /*00f0*/  HFMA2 R9, -RZ, RZ, 0.83837890625, -4044 ;  /* 0x3ab5ebe6ff097431 */ /* 0x001fe400000001ff */
[C---:B--2---:R-:W-:Y:S01]  /*0100*/  FMUL R10, R6.reuse, 1.4426950216293334961 ;  /* 0x3fb8aa3b060a7820 */ /* 0x044fe20000400000 */
[----:B------:R-:W-:-:S05]  /*0110*/  FSETP.GEU.AND P0, PT, |R6|, 0.40999999642372131348, PT ;  /* 0x3ed1eb850600780b */ /* 0x000fca0003f0e200 */
[----:B------:R-:W0:Y:S02]  /*0120*/  FRND R10, R10 ;  /* 0x0000000a000a7307 */ /* 0x000e240000201000 */
[----:B0-----:R-:W-:-:S04]  /*0130*/  FSEL R11, R10, RZ, P0 ;  /* 0x000000ff0a0b7208 */ /* 0x001fc80000000000 */
[C---:B------:R-:W-:Y:S01]  /*0140*/  FSETP.NEU.AND P1, PT, R11.reuse, 128, PT ;  /* 0x430000000b00780b */ /* 0x040fe20003f2d000 */
[----:B------:R-:W-:-:S03]  /*0150*/  FFMA R12, R11, -0.693145751953125, R6 ;  /* 0xbf3172000b0c7823 */ /* 0x000fc60000000006 */
[C---:B------:R-:W-:Y:S01]  /*0160*/  FSEL R13, R11.reuse, 127, P1 ;  /* 0x42fe00000b0d7808 */ /* 0x040fe20000800000 */
[----:B------:R-:W-:-:S03]  /*0170*/  FFMA R12, R11, -1.428606765330187045e-06, R12 ;  /* 0xb5bfbe8e0b0c7823 */ /* 0x000fc6000000000c */
[C---:B------:R-:W-:Y:S01]  /*0180*/  FSETP.GEU.AND P0, PT, R13.reuse, -126, PT ;  /* 0xc2fc00000d00780b */ /* 0x040fe20003f0e000 */
[C---:B------:R-:W-:Y:S01]  /*0190*/  FMUL R14, R13.reuse, 0.5 ;  /* 0x3f0000000d0e7820 */ /* 0x040fe20000400000 */
[----:B------:R-:W-:Y:S01]  /*01a0*/  FFMA R9, R12, R9, 0.0083824126049876213074 ;  /* 0x3c0956630c097423 */ /* 0x000fe20000000009 */
[----:B------:R-:W-:-:S03]  /*01b0*/  FSETP.GEU.AND P2, PT, R13, -25, PT ;  /* 0xc1c800000d00780b */ /* 0x000fc60003f4e000 */
[----:B------:R-:W-:Y:S01]  /*01c0*/  FSEL R14, R14, R13, !P0 ;  /* 0x0000000d0e0e7208 */ /* 0x000fe20004000000 */
[----:B------:R-:W-:-:S03]  /*01d0*/  FFMA R9, R12, R9, 0.041667830199003219604 ;  /* 0x3d2aabe30c097423 */ /* 0x000fc60000000009 */
[----:B------:R-:W0:Y:S01]  /*01e0*/  MUFU.EX2 R8, R14 ;  /* 0x0000000e00087308 */ /* 0x000e220000000800 */
[----:B------:R-:W-:-:S04]  /*01f0*/  FFMA R9, R12, R9, 0.16666397452354431152 ;  /* 0x3e2aa9f60c097423 */ /* 0x000fc80000000009 */
[----:B------:R-:W-:-:S04]  /*0200*/  FFMA R9, R12, R9, 0.49999994039535522461 ;  /* 0x3efffffe0c097423 */ /* 0x000fc80000000009 */
[----:B------:R-:W-:-:S04]  /*0210*/  FMUL R9, R12, R9 ;  /* 0x000000090c097220 */ /* 0x000fc80000400000 */
[----:B------:R-:W-:Y:S01]  /*0220*/  FFMA R9, R12, R9, R12 ;  /* 0x000000090c097223 */ /* 0x000fe2000000000c */
[----:B0-----:R-:W-:Y:S01]  /*0230*/  @!P0 FMUL R8, R8, R8 ;  /* 0x0000000808088220 */ /* 0x001fe20000400000 */
[----:B------:R-:W-:-:S03]  /*0240*/  FSETP.NEU.AND P0, PT, R6, RZ, PT ;  /* 0x000000ff0600720b */ /* 0x000fc60003f0d000 */
[----:B------:R-:W-:-:S04]  /*0250*/  FADD R10, R8, -1 ;  /* 0xbf800000080a7421 */ /* 0x000fc80000000000 */
[----:B------:R-:W-:-:S04]  /*0260*/  FFMA R8, R9, R8, R10 ;  /* 0x0000000809087223 */ /* 0x000fc8000000000a */
[----:B------:R-:W-:Y:S01]  /*0270*/  @!P1 FADD R8, R8, R8 ;  /* 0x0000000808089221 */ /* 0x000fe20000000000 */
[----:B------:R-:W-:-:S04]  /*0280*/  FSETP.GT.AND P1, PT, R13, 128, PT ;  /* 0x430000000d00780b */ /* 0x000fc80003f24000 */
[----:B------:R-:W-:-:S04]  /*0290*/  FSEL R8, R8, +INF , !P1 ;  /* 0x7f80000008087808 */ /* 0x000fc80004800000 */
[----:B------:R-:W-:Y:S01]  /*02a0*/  FSEL R11, R8, -1, P2 ;  /* 0xbf800000080b7808 */ /* 0x000fe20001000000 */
[----:B---3--:R-:W-:-:S04]  /*02b0*/  IMAD.WIDE R8, R7, 0x4, R4 ;  /* 0x0000000407087825 */ /* 0x008fc800078e0204 */
[----:B------:R-:W-:Y:S01]  /*02c0*/  @!P0 FADD R11, R6, R6 ;  /* 0x00000006060b8221 */ /* 0x000fe20000000000 */
[----:B------:R-:W-:-:S04]  /*02d0*/  IADD3 R7, PT, PT, R0, R7, RZ ;  /* 0x0000000700077210 */ /* 0x000fc80007ffe0ff */
[----:B------:R1:W-:Y:S01]  /*02e0*/  STG.E desc[UR6][R8.64], R11 ;  /* 0x0000000b08007986 */ /* 0x0003e2000c101906 */
[----:B------:R-:W-:-:S13]  /*02f0*/  ISETP.GE.AND P0, PT, R7, UR5, PT ;  /* 0x0000000507007c0c */ /* 0x000fda000bf06270 */
[----:B-1----:R-:W-:Y:S05]  /*0300*/  @!P0 BRA `(.L_x_891) ;  /* 0xfffffffc00708947 */ /* 0x002fea000383ffff */
[----:B------:R-:W-:Y:S05]  /*0310*/  EXIT ;  /* 0x000000000000794d */ /* 0x000fea0003800000 */
.L_x_892:
        /* <DEDUP_REMOVED lines=14> */
.L_x_1419:


//--------------------- .text._Z8_exp2_64iPdS_    --------------------------
	.section	.text._Z8_exp2_64iPdS_,"ax",@progbits
	.align	128
        .global         _Z8_exp2_64iPdS_
        .type           _Z8_exp2_64iPdS_,@function
        .size           _Z8_exp2_64iPdS_,(.L_x_1420 - _Z8_exp2_64iPdS_)
        .other          _Z8_exp2_64iPdS_,@"STO_CUDA_ENTRY STV_DEFAULT"
_Z8_exp2_64iPdS_:
.text._Z8_exp2_64iPdS_:
        /* <DEDUP_REMOVED lines=14> */
.L_x_895:
[----:B0-----:R-:W-:-:S06]  /*00e0*/  IMAD.WIDE R8, R7, 0x8, R2 ;  /* 0x0000000807087825 */ /* 0x001fcc00078e0202 */
[----:B--2---:R-:W2:Y:S01]  /*00f0*/  LDG.E.64 R8, desc[UR6][R8.64] ;  /* 0x0000000608087981 */ /* 0x004ea2000c1e1b00 */
[----:B------:R-:W-:Y:S01]  /*0100*/  UMOV UR4, 0x3b39803f ;  /* 0x3b39803f00047882 */ /* 0x000fe20000000000 */
[----:B------:R-:W-:Y:S01]  /*0110*/  UMOV UR5, 0x3c7abc9e ;  /* 0x3c7abc9e00057882 */ /* 0x000fe20000000000 */
[----:B------:R-:W-:Y:S01]  /*0120*/  BSSY.RECONVERGENT B0, `(.L_x_893) ;  /* 0x000003a000007945 */ /* 0x000fe20003800200 */
[----:B--2---:R-:W-:Y:S01]  /*0130*/  DADD R10, R8, 6.75539944105574400000e+15 ;  /* 0x43380000080a7429 */ /* 0x004fe20000000000 */
[----:B------:R-:W-:-:S07]  /*0140*/  FSETP.GEU.AND P0, PT, |R9|, 4.498046875, PT ;  /* 0x408ff0000900780b */ /* 0x000fce0003f0e200 */
[----:B------:R-:W-:-:S08]  /*0150*/  DADD R12, R10, -6.75539944105574400000e+15 ;  /* 0xc33800000a0c7429 */ /* 0x000fd00000000000 */
[----:B------:R-:W-:-:S08]  /*0160*/  DADD R12, R8, -R12 ;  /* 0x00000000080c7229 */ /* 0x000fd0000000080c */
[----:B------:R-:W-:Y:S01]  /*0170*/  DMUL R14, R12, UR4 ;  /* 0x000000040c0e7c28 */ /* 0x000fe20008000000 */
[----:B------:R-:W-:Y:S01]  /*0180*/  UMOV UR4, 0xfefa39ef ;  /* 0xfefa39ef00047882 */ /* 0x000fe20000000000 */
[----:B------:R-:W-:-:S06]  /*0190*/  UMOV UR5, 0x3fe62e42 ;  /* 0x3fe62e4200057882 */ /* 0x000fcc0000000000 */
[----:B------:R-:W-:Y:S01]  /*01a0*/  DFMA R12, R12, UR4, R14 ;  /* 0x000000040c0c7c2b */ /* 0x000fe2000800000e */
        /* <DEDUP_REMOVED lines=30> */
[----:B------:R-:W-:Y:S01]  /*0390*/  DFMA R16, R12, R14, 1 ;  /* 0x3ff000000c10742b */ /* 0x000fe2000000000e */
[----:B---3--:R-:W-:-:S09]  /*03a0*/  IMAD.WIDE R12, R7, 0x8, R4 ;  /* 0x00000008070c7825 */ /* 0x008fd200078e0204 */
[----:B------:R-:W-:Y:S02]  /*03b0*/  IMAD R15, R10, 0x100000, R17 ;  /* 0x001000000a0f7824 */ /* 0x000fe400078e0211 */
[----:B------:R-:W-:Y:S01]  /*03c0*/  IMAD.MOV.U32 R14, RZ, RZ, R16 ;  /* 0x000000ffff0e7224 */ /* 0x000fe200078e0010 */
[----:B------:R-:W-:Y:S06]  /*03d0*/  @!P0 BRA `(.L_x_894) ;  /* 0x0000000000388947 */ /* 0x000fec0003800000 */
[C---:B------:R-:W-:Y:S01]  /*03e0*/  FSETP.GEU.AND P2, PT, |R9|.reuse, 4.52490234375, PT ;  /* 0x4090cc000900780b */ /* 0x040fe20003f4e200 */
[C-C-:B------:R-:W-:Y:S01]  /*03f0*/  DADD R14, R8.reuse, R8.reuse ;  /* 0x00000000080e7229 */ /* 0x140fe20000000008 */
[----:B------:R-:W-:Y:S01]  /*0400*/  ISETP.GE.AND P1, PT, R9, RZ, PT ;  /* 0x000000ff0900720c */ /* 0x000fe20003f26270 */
[----:B------:R-:W-:-:S03]  /*0410*/  DSETP.NAN.AND P0, PT, R8, R8, PT ;  /* 0x000000080800722a */ /* 0x000fc60003f08000 */
[----:B------:R-:W-:-:S05]  /*0420*/  FSEL R11, RZ, +QNAN , !P1 ;  /* 0x7ff00000ff0b7808 */ /* 0x000fca0004800000 */
[----:B------:R-:W-:Y:S02]  /*0430*/  FSEL R14, R14, RZ, P0 ;  /* 0x000000ff0e0e7208 */ /* 0x000fe40000000000 */
[----:B------:R-:W-:Y:S02]  /*0440*/  @!P2 LEA.HI R6, R10, R10, RZ, 0x1 ;  /* 0x0000000a0a06a211 */ /* 0x000fe400078f08ff */
[----:B------:R-:W-:Y:S02]  /*0450*/  FSEL R15, R15, R11, P0 ;  /* 0x0000000b0f0f7208 */ /* 0x000fe40000000000 */
[----:B------:R-:W-:-:S04]  /*0460*/  @!P2 SHF.R.S32.HI R9, RZ, 0x1, R6 ;  /* 0x00000001ff09a819 */ /* 0x000fc80000011406 */
[----:B------:R-:W-:Y:S01]  /*0470*/  @!P2 IADD3 R8, PT, PT, R10, -R9, RZ ;  /* 0x800000090a08a210 */ /* 0x000fe20007ffe0ff */
[----:B------:R-:W-:-:S03]  /*0480*/  @!P2 IMAD R17, R9, 0x100000, R17 ;  /* 0x001000000911a824 */ /* 0x000fc600078e0211 */
[----:B------:R-:W-:Y:S01]  /*0490*/  @!P2 LEA R9, R8, 0x3ff00000, 0x14 ;  /* 0x3ff000000809a811 */ /* 0x000fe200078ea0ff */
[----:B------:R-:W-:-:S06]  /*04a0*/  @!P2 IMAD.MOV.U32 R8, RZ, RZ, RZ ;  /* 0x000000ffff08a224 */ /* 0x000fcc00078e00ff */
[----:B------:R-:W-:-:S11]  /*04b0*/  @!P2 DMUL R14, R16, R8 ;  /* 0x00000008100ea228 */ /* 0x000fd60000000000 */
.L_x_894:
[----:B----4-:R-:W-:Y:S05]  /*04c0*/  BSYNC.RECONVERGENT B0 ;  /* 0x0000000000007941 */ /* 0x010fea0003800200 */
.L_x_893:
[----:B------:R1:W-:Y:S01]  /*04d0*/  STG.E.64 desc[UR6][R12.64], R14 ;  /* 0x0000000e0c007986 */ /* 0x0003e2000c101b06 */
[----:B------:R-:W-:-:S04]  /*04e0*/  IADD3 R7, PT, PT, R0, R7, RZ ;  /* 0x0000000700077210 */ /* 0x000fc80007ffe0ff */
[----:B------:R-:W-:-:S13]  /*04f0*/  ISETP.GE.AND P0, PT, R7, UR8, PT ;  /* 0x0000000807007c0c */ /* 0x000fda000bf06270 */
[----:B-1----:R-:W-:Y:S05]  /*0500*/  @!P0 BRA `(.L_x_895) ;  /* 0xfffffff800f48947 */ /* 0x002fea000383ffff */
[----:B------:R-:W-:Y:S05]  /*0510*/  EXIT ;  /* 0x000000000000794d */ /* 0x000fea0003800000 */
.L_x_896:
        /* <DEDUP_REMOVED lines=14> */
.L_x_1420:


//--------------------- .text._Z8_exp2_32iPfS_    --------------------------
	.section	.text._Z8_exp2_32iPfS_,"ax",@progbits
	.align	128
        .global         _Z8_exp2_32iPfS_
        .type           _Z8_exp2_32iPfS_,@function
        .size           _Z8_exp2_32iPfS_,(.L_x_1421 - _Z8_exp2_32iPfS_)
        .other          _Z8_exp2_32iPfS_,@"STO_CUDA_ENTRY STV_DEFAULT"
_Z8_exp2_32iPfS_:
.text._Z8_exp2_32iPfS_:
        /* <DEDUP_REMOVED lines=13> */
.L_x_897:
[----:B0-----:R-:W-:-:S05]  /*00d0*/  IMAD.WIDE R2, R0, 0x4, R6 ;  /* 0x0000000400027825 */ /* 0x001fca00078e0206 */
[----:B--2---:R-:W2:Y:S01]  /*00e0*/  LDG.E R10, desc[UR6][R2.64] ;  /* 0x00000006020a7981 */ /* 0x004ea2000c1e1900 */
[----:B-1-3--:R-:W-:Y:S01]  /*00f0*/  IMAD.WIDE R4, R0, 0x4, R8 ;  /* 0x0000000400047825 */ /* 0x00afe200078e0208 */
[----:B------:R-:W-:Y:S02]  /*0100*/  IADD3 R0, PT, PT, R11, R0, RZ ;  /* 0x000000000b007210 */ /* 0x000fe40007ffe0ff */
[----:B--2---:R-:W-:-:S13]  /*0110*/  FSETP.GEU.AND P0, PT, R10, -126, PT ;  /* 0xc2fc00000a00780b */ /* 0x004fda0003f0e000 */
[----:B------:R-:W-:-:S04]  /*0120*/  @!P0 FMUL R10, R10, 0.5 ;  /* 0x3f0000000a0a8820 */ /* 0x000fc80000400000 */
[----:B------:R-:W0:Y:S02]  /*0130*/  MUFU.EX2 R13, R10 ;  /* 0x0000000a000d7308 */ /* 0x000e240000000800 */
[----:B0-----:R-:W-:Y:S01]  /*0140*/  @!P0 FMUL R13, R13, R13 ;  /* 0x0000000d0d0d8220 */ /* 0x001fe20000400000 */
[----:B------:R-:W-:-:S04]  /*0150*/  ISETP.GE.AND P0, PT, R0, UR5, PT ;  /* 0x0000000500007c0c */ /* 0x000fc8000bf06270 */
[----:B------:R1:W-:Y:S09]  /*0160*/  STG.E desc[UR6][R4.64], R13 ;  /* 0x0000000d04007986 */ /* 0x0003f2000c101906 */
[----:B------:R-:W-:Y:S05]  /*0170*/  @!P0 BRA `(.L_x_897) ;  /* 0xfffffffc00d48947 */ /* 0x000fea000383ffff */
[----:B------:R-:W-:Y:S05]  /*0180*/  EXIT ;  /* 0x000000000000794d */ /* 0x000fea0003800000 */
.L_x_898:
        /* <DEDUP_REMOVED lines=15> */
.L_x_1421:


//--------------------- .text._Z9_exp10_64iPdS_   --------------------------
	.section	.text._Z9_exp10_64iPdS_,"ax",@progbits
	.align	128
        .global         _Z9_exp10_64iPdS_
        .type           _Z9_exp10_64iPdS_,@function
        .size           _Z9_exp10_64iPdS_,(.L_x_1422 - _Z9_exp10_64iPdS_)
        .other          _Z9_exp10_64iPdS_,@"STO_CUDA_ENTRY STV_DEFAULT"
_Z9_exp10_64iPdS_:
.text._Z9_exp10_64iPdS_:
        /* <DEDUP_REMOVED lines=14> */
.L_x_901:
[----:B0-----:R-:W-:-:S06]  /*00e0*/  IMAD.WIDE R8, R7, 0x8, R2 ;  /* 0x0000000807087825 */ /* 0x001fcc00078e0202 */
[----:B--2---:R-:W2:Y:S01]  /*00f0*/  LDG.E.64 R8, desc[UR6][R8.64] ;  /* 0x0000000608087981 */ /* 0x004ea2000c1e1b00 */
[----:B------:R-:W-:Y:S01]  /*0100*/  IMAD.MOV.U32 R10, RZ, RZ, 0x979a371 ;  /* 0x0979a371ff0a7424 */ /* 0x000fe200078e00ff */
[----:B------:R-:W-:Y:S01]  /*0110*/  UMOV UR4, 0x509f79ff ;  /* 0x509f79ff00047882 */ /* 0x000fe20000000000 */
[----:B------:R-:W-:Y:S01]  /*0120*/  IMAD.MOV.U32 R11, RZ, RZ, 0x400a934f ;  /* 0x400a934fff0b7424 */ /* 0x000fe200078e00ff */
[----:B------:R-:W-:Y:S01]  /*0130*/  UMOV UR5, 0x3fd34413 ;  /* 0x3fd3441300057882 */ /* 0x000fe20000000000 */
[----:B------:R-:W-:Y:S04]  /*0140*/  BSSY.RECONVERGENT B0, `(.L_x_899) ;  /* 0x000003f000007945 */ /* 0x000fe80003800200 */
[----:B--2---:R-:W-:Y:S01]  /*0150*/  DFMA R10, R8, R10, 6.75539944105574400000e+15 ;  /* 0x43380000080a742b */ /* 0x004fe2000000000a */
[----:B------:R-:W-:-:S07]  /*0160*/  FSETP.GEU.AND P0, PT, |R9|, 3.8004419803619384766, PT ;  /* 0x40733a710900780b */ /* 0x000fce0003f0e200 */
[----:B------:R-:W-:-:S08]  /*0170*/  DADD R12, R10, -6.75539944105574400000e+15 ;  /* 0xc33800000a0c7429 */ /* 0x000fd00000000000 */
[----:B------:R-:W-:Y:S01]  /*0180*/  DFMA R14, R12, -UR4, R8 ;  /* 0x800000040c0e7c2b */ /* 0x000fe20008000008 */
[----:B------:R-:W-:Y:S01]  /*0190*/  UMOV UR4, 0xa994fd21 ;  /* 0xa994fd2100047882 */ /* 0x000fe20000000000 */
[----:B------:R-:W-:-:S06]  /*01a0*/  UMOV UR5, 0x3c49dc1d ;  /* 0x3c49dc1d00057882 */ /* 0x000fcc0000000000 */
[----:B------:R-:W-:Y:S01]  /*01b0*/  DFMA R12, R12, UR4, R14 ;  /* 0x000000040c0c7c2b */ /* 0x000fe2000800000e */
[----:B------:R-:W-:Y:S01]  /*01c0*/  UMOV UR4, 0x494ea3e9 ;  /* 0x494ea3e900047882 */ /* 0x000fe20000000000 */
[----:B------:R-:W-:-:S06]  /*01d0*/  UMOV UR5, 0x3caf48ad ;  /* 0x3caf48ad00057882 */ /* 0x000fcc0000000000 */
[----:B------:R-:W-:Y:S01]  /*01e0*/  DMUL R14, R12, -UR4 ;  /* 0x800000040c0e7c28 */ /* 0x000fe20008000000 */
[----:B------:R-:W-:Y:S01]  /*01f0*/  UMOV UR4, 0xbbb55516 ;  /* 0xbbb5551600047882 */ /* 0x000fe20000000000 */
[----:B------:R-:W-:-:S06]  /*0200*/  UMOV UR5, 0x40026bb1 ;  /* 0x40026bb100057882 */ /* 0x000fcc0000000000 */
[----:B------:R-:W-:Y:S01]  /*0210*/  DFMA R12, R12, UR4, R14 ;  /* 0x000000040c0c7c2b */ /* 0x000fe2000800000e */
[----:B------:R-:W-:Y:S01]  /*0220*/  UMOV UR4, 0x69ce2bdf ;  /* 0x69ce2bdf00047882 */ /* 0x000fe20000000000 */
[----:B------:R-:W-:Y:S01]  /*0230*/  IMAD.MOV.U32 R14, RZ, RZ, -0x35dec16 ;  /* 0xfca213eaff0e7424 */ /* 0x000fe200078e00ff */
[----:B------:R-:W-:Y:S01]  /*0240*/  MOV R15, 0x3e928af3 ;  /* 0x3e928af3000f7802 */ /* 0x000fe20000000f00 */
        /* <DEDUP_REMOVED lines=32> */
[C---:B------:R-:W-:Y:S01]  /*0450*/  FSETP.GEU.AND P2, PT, |R9|.reuse, 3.8160228729248046875, PT ;  /* 0x407439b80900780b */ /* 0x040fe20003f4e200 */
        /* <DEDUP_REMOVED lines=13> */
.L_x_900:
[----:B----4-:R-:W-:Y:S05]  /*0530*/  BSYNC.RECONVERGENT B0 ;  /* 0x0000000000007941 */ /* 0x010fea0003800200 */
.L_x_899:
[----:B------:R1:W-:Y:S01]  /*0540*/  STG.E.64 desc[UR6][R12.64], R14 ;  /* 0x0000000e0c007986 */ /* 0x0003e2000c101b06 */
[----:B------:R-:W-:-:S04]  /*0550*/  IADD3 R7, PT, PT, R0, R7, RZ ;  /* 0x0000000700077210 */ /* 0x000fc80007ffe0ff */
[----:B------:R-:W-:-:S13]  /*0560*/  ISETP.GE.AND P0, PT, R7, UR8, PT ;  /* 0x0000000807007c0c */ /* 0x000fda000bf06270 */
[----:B-1----:R-:W-:Y:S05]  /*0570*/  @!P0 BRA `(.L_x_901) ;  /* 0xfffffff800d88947 */ /* 0x002fea000383ffff */
[----:B------:R-:W-:Y:S05]  /*0580*/  EXIT ;  /* 0x000000000000794d */ /* 0x000fea0003800000 */
.L_x_902:
        /* <DEDUP_REMOVED lines=15> */
.L_x_1422:


//--------------------- .text._Z9_exp10_32iPfS_   --------------------------
	.section	.text._Z9_exp10_32iPfS_,"ax",@progbits
	.align	128
        .global         _Z9_exp10_32iPfS_
        .type           _Z9_exp10_32iPfS_,@function
        .size           _Z9_exp10_32iPfS_,(.L_x_1423 - _Z9_exp10_32iPfS_)
        .other          _Z9_exp10_32iPfS_,@"STO_CUDA_ENTRY STV_DEFAULT"
_Z9_exp10_32iPfS_:
.text._Z9_exp10_32iPfS_:
        /* <DEDUP_REMOVED lines=13> */
.L_x_903:
[----:B0-----:R-:W-:-:S06]  /*00d0*/  IMAD.WIDE R6, R0, 0x4, R2 ;  /* 0x0000000400067825 */ /* 0x001fcc00078e0202 */
[----:B--2---:R-:W2:Y:S01]  /*00e0*/  LDG.E R6, desc[UR6][R6.64] ;  /* 0x0000000606067981 */ /* 0x004ea2000c1e1900 */
[----:B-1----:R-:W-:Y:S01]  /*00f0*/  HFMA2 R9, -RZ, RZ, 1.0849609375, -52288 ;  /* 0x3c57fa62ff097431 */ /* 0x002fe200000001ff */
[----:B------:R-:W-:-:S04]  /*0100*/  MOV R13, 0x437c0000 ;  /* 0x437c0000000d7802 */ /* 0x000fc80000000f00 */
[----:B--2---:R-:W-:-:S04]  /*0110*/  FFMA.SAT R8, R6, R9, 0.5 ;  /* 0x3f00000006087423 */ /* 0x004fc80000002009 */
[----:B------:R-:W-:-:S04]  /*0120*/  FFMA.RM R8, R8, R13, 12582913 ;  /* 0x4b40000108087423 */ /* 0x000fc8000000400d */
[C---:B------:R-:W-:Y:S01]  /*0130*/  FADD R9, R8.reuse, -12583039 ;  /* 0xcb40007f08097421 */ /* 0x040fe20000000000 */
[----:B------:R-:W-:-:S03]  /*0140*/  SHF.L.U32 R12, R8, 0x17, RZ ;  /* 0x00000017080c7819 */ /* 0x000fc600000006ff */
[----:B------:R-:W-:-:S04]  /*0150*/  FFMA R9, R6, 3.3219280242919921875, -R9 ;  /* 0x40549a7806097823 */ /* 0x000fc80000000809 */
[----:B------:R-:W-:Y:S01]  /*0160*/  FFMA R10, R6, 7.0595369550119357882e-08, R9 ;  /* 0x33979a37060a7823 */ /* 0x000fe20000000009 */
[----:B---3--:R-:W-:Y:S01]  /*0170*/  IMAD.WIDE R8, R0, 0x4, R4 ;  /* 0x0000000400087825 */ /* 0x008fe200078e0204 */
[----:B------:R-:W-:Y:S02]  /*0180*/  IADD3 R0, PT, PT, R11, R0, RZ ;  /* 0x000000000b007210 */ /* 0x000fe40007ffe0ff */
[----:B------:R-:W0:Y:S02]  /*0190*/  MUFU.EX2 R13, R10 ;  /* 0x0000000a000d7308 */ /* 0x000e240000000800 */
[----:B------:R-:W-:Y:S01]  /*01a0*/  ISETP.GE.AND P0, PT, R0, UR5, PT ;  /* 0x0000000500007c0c */ /* 0x000fe2000bf06270 */
[----:B0-----:R-:W-:-:S05]  /*01b0*/  FMUL R13, R12, R13 ;  /* 0x0000000d0c0d7220 */ /* 0x001fca0000400000 */
[----:B------:R1:W-:Y:S07]  /*01c0*/  STG.E desc[UR6][R8.64], R13 ;  /* 0x0000000d08007986 */ /* 0x0003ee000c101906 */
[----:B------:R-:W-:Y:S05]  /*01d0*/  @!P0 BRA `(.L_x_903) ;  /* 0xfffffffc00bc8947 */ /* 0x000fea000383ffff */
[----:B------:R-:W-:Y:S05]  /*01e0*/  EXIT ;  /* 0x000000000000794d */ /* 0x000fea0003800000 */
.L_x_904:
        /* <DEDUP_REMOVED lines=9> */
.L_x_1423:


//--------------------- .text._Z7_exp_64iPdS_     --------------------------
	.section	.text._Z7_exp_64iPdS_,"ax",@progbits
	.align	128
        .global         _Z7_exp_64iPdS_
        .type           _Z7_exp_64iPdS_,@function
        .size           _Z7_exp_64iPdS_,(.L_x_1424 - _Z7_exp_64iPdS_)
        .other          _Z7_exp_64iPdS_,@"STO_CUDA_ENTRY STV_DEFAULT"
_Z7_exp_64iPdS_:
.text._Z7_exp_64iPdS_:
        /* <DEDUP_REMOVED lines=14> */
.L_x_907:
        /* <DEDUP_REMOVED lines=8> */
[----:B------:R-:W-:-:S07]  /*0160*/  FSETP.GEU.AND P0, PT, |R9|, 4.1917929649353027344, PT ;  /* 0x4086232b0900780b */ /* 0x000fce0003f0e200 */
[----:B------:R-:W-:-:S08]  /*0170*/  DADD R12, R10, -6.75539944105574400000e+15 ;  /* 0xc33800000a0c7429 */ /* 0x000fd00000000000 */
[----:B------:R-:W-:Y:S01]  /*0180*/  DFMA R14, R12, -UR4, R8 ;  /* 0x800000040c0e7c2b */ /* 0x000fe20008000008 */
[----:B------:R-:W-:Y:S01]  /*0190*/  UMOV UR4, 0x3b39803f ;  /* 0x3b39803f00047882 */ /* 0x000fe20000000000 */
[----:B------:R-:W-:-:S06]  /*01a0*/  UMOV UR5, 0x3c7abc9e ;  /* 0x3c7abc9e00057882 */ /* 0x000fcc0000000000 */
[----:B------:R-:W-:Y:S01]  /*01b0*/  DFMA R12, R12, -UR4, R14 ;  /* 0x800000040c0c7c2b */ /* 0x000fe2000800000e */
[----:B------:R-:W-:Y:S01]  /*01c0*/  UMOV UR4, 0x69ce2bdf ;  /* 0x69ce2bdf00047882 */ /* 0x000fe20000000000 */
[----:B------:R-:W-:Y:S01]  /*01d0*/  MOV R14, 0xfca213ea ;  /* 0xfca213ea000e7802 */ /* 0x000fe20000000f00 */
        /* <DEDUP_REMOVED lines=30> */
[----:B------:R-:W-:Y:S01]  /*03c0*/  IMAD R15, R10, 0x100000, R17 ;  /* 0x001000000a0f7824 */ /* 0x000fe200078e0211 */
[----:B------:R-:W-:Y:S01]  /*03d0*/  MOV R14, R16 ;  /* 0x00000010000e7202 */ /* 0x000fe20000000f00 */
[----:B------:R-:W-:Y:S06]  /*03e0*/  @!P0 BRA `(.L_x_906) ;  /* 0x0000000000348947 */ /* 0x000fec0003800000 */
[----:B------:R-:W-:Y:S01]  /*03f0*/  FSETP.GEU.AND P1, PT, |R9|, 4.2275390625, PT ;  /* 0x408748000900780b */ /* 0x000fe20003f2e200 */
[C---:B------:R-:W-:Y:S02]  /*0400*/  DADD R14, R8.reuse, +INF ;  /* 0x7ff00000080e7429 */ /* 0x040fe40000000000 */
[----:B------:R-:W-:-:S08]  /*0410*/  DSETP.GEU.AND P0, PT, R8, RZ, PT ;  /* 0x000000ff0800722a */ /* 0x000fd00003f0e000 */
[----:B------:R-:W-:Y:S02]  /*0420*/  FSEL R14, R14, RZ, P0 ;  /* 0x000000ff0e0e7208 */ /* 0x000fe40000000000 */
[----:B------:R-:W-:Y:S02]  /*0430*/  @!P1 LEA.HI R6, R10, R10, RZ, 0x1 ;  /* 0x0000000a0a069211 */ /* 0x000fe400078f08ff */
[----:B------:R-:W-:Y:S02]  /*0440*/  @!P1 MOV R8, R16 ;  /* 0x0000001000089202 */ /* 0x000fe40000000f00 */
[----:B------:R-:W-:Y:S02]  /*0450*/  @!P1 SHF.R.S32.HI R9, RZ, 0x1, R6 ;  /* 0x00000001ff099819 */ /* 0x000fe40000011406 */
[----:B------:R-:W-:-:S03]  /*0460*/  FSEL R15, R15, RZ, P0 ;  /* 0x000000ff0f0f7208 */ /* 0x000fc60000000000 */
[----:B------:R-:W-:Y:S02]  /*0470*/  @!P1 IMAD.IADD R10, R10, 0x1, -R9 ;  /* 0x000000010a0a9824 */ /* 0x000fe400078e0a09 */
[----:B------:R-:W-:-:S03]  /*0480*/  @!P1 IMAD R9, R9, 0x100000, R17 ;  /* 0x0010000009099824 */ /* 0x000fc600078e0211 */
[----:B------:R-:W-:Y:S01]  /*0490*/  @!P1 LEA R11, R10, 0x3ff00000, 0x14 ;  /* 0x3ff000000a0b9811 */ /* 0x000fe200078ea0ff */
[----:B------:R-:W-:-:S06]  /*04a0*/  @!P1 IMAD.MOV.U32 R10, RZ, RZ, RZ ;  /* 0x000000ffff0a9224 */ /* 0x000fcc00078e00ff */
[----:B------:R-:W-:-:S11]  /*04b0*/  @!P1 DMUL R14, R8, R10 ;  /* 0x0000000a080e9228 */ /* 0x000fd60000000000 */
.L_x_906:
[----:B----4-:R-:W-:Y:S05]  /*04c0*/  BSYNC.RECONVERGENT B0 ;  /* 0x0000000000007941 */ /* 0x010fea0003800200 */
.L_x_905:
[----:B------:R1:W-:Y:S01]  /*04d0*/  STG.E.64 desc[UR6][R12.64], R14 ;  /* 0x0000000e0c007986 */ /* 0x0003e2000c101b06 */
[----:B------:R-:W-:-:S04]  /*04e0*/  IADD3 R7, PT, PT, R0, R7, RZ ;  /* 0x0000000700077210 */ /* 0x000fc80007ffe0ff */
[----:B------:R-:W-:-:S13]  /*04f0*/  ISETP.GE.AND P0, PT, R7, UR8, PT ;  /* 0x0000000807007c0c */ /* 0x000fda000bf06270 */
[----:B-1----:R-:W-:Y:S05]  /*0500*/  @!P0 BRA `(.L_x_907) ;  /* 0xfffffff800f48947 */ /* 0x002fea000383ffff */
[----:B------:R-:W-:Y:S05]  /*0510*/  EXIT ;  /* 0x000000000000794d */ /* 0x000fea0003800000 */
.L_x_908:
        /* <DEDUP_REMOVED lines=14> */
.L_x_1424:


//--------------------- .text._Z7_exp_32iPfS_     --------------------------
	.section	.text._Z7_exp_32iPfS_,"ax",@progbits
	.align	128
        .global         _Z7_exp_32iPfS_
        .type           _Z7_exp_32iPfS_,@function
        .size           _Z7_exp_32iPfS_,(.L_x_1425 - _Z7_exp_32iPfS_)
        .other          _Z7_exp_32iPfS_,@"STO_CUDA_ENTRY STV_DEFAULT"
_Z7_exp_32iPfS_:
.text._Z7_exp_32iPfS_:
        /* <DEDUP_REMOVED lines=13> */
.L_x_909:
[----:B0-----:R-:W-:-:S06]  /*00d0*/  IMAD.WIDE R6, R0, 0x4, R2 ;  /* 0x0000000400067825 */ /* 0x001fcc00078e0202 */
[----:B--2---:R-:W2:Y:S01]  /*00e0*/  LDG.E R6, desc[UR6][R6.64] ;  /* 0x0000000606067981 */ /* 0x004ea2000c1e1900 */
[----:B-1----:R-:W-:Y:S01]  /*00f0*/  HFMA2 R9, -RZ, RZ, 0.96630859375, -0.0022525787353515625 ;  /* 0x3bbb989dff097431 */ /* 0x002fe200000001ff */
[----:B------:R-:W-:-:S04]  /*0100*/  MOV R13, 0x437c0000 ;  /* 0x437c0000000d7802 */ /* 0x000fc80000000f00 */
[----:B--2---:R-:W-:-:S04]  /*0110*/  FFMA.SAT R8, R6, R9, 0.5 ;  /* 0x3f00000006087423 */ /* 0x004fc80000002009 */
[----:B------:R-:W-:-:S04]  /*0120*/  FFMA.RM R8, R8, R13, 12582913 ;  /* 0x4b40000108087423 */ /* 0x000fc8000000400d */
[C---:B------:R-:W-:Y:S01]  /*0130*/  FADD R9, R8.reuse, -12583039 ;  /* 0xcb40007f08097421 */ /* 0x040fe20000000000 */
[----:B------:R-:W-:-:S03]  /*0140*/  SHF.L.U32 R12, R8, 0x17, RZ ;  /* 0x00000017080c7819 */ /* 0x000fc600000006ff */
[----:B------:R-:W-:-:S04]  /*0150*/  FFMA R9, R6, 1.4426950216293334961, -R9 ;  /* 0x3fb8aa3b06097823 */ /* 0x000fc80000000809 */
[----:B------:R-:W-:Y:S01]  /*0160*/  FFMA R10, R6, 1.925963033500011079e-08, R9 ;  /* 0x32a57060060a7823 */ /* 0x000fe20000000009 */
        /* <DEDUP_REMOVED lines=8> */
.L_x_910:
        /* <DEDUP_REMOVED lines=9> */
.L_x_1425:


//--------------------- .text._Z9_cospi_64iPdS_   --------------------------
	.section	.text._Z9_cospi_64iPdS_,"ax",@progbits
	.align	128
        .global         _Z9_cospi_64iPdS_
        .type           _Z9_cospi_64iPdS_,@function
        .size           _Z9_cospi_64iPdS_,(.L_x_1426 - _Z9_cospi_64iPdS_)
        .other          _Z9_cospi_64iPdS_,@"STO_CUDA_ENTRY STV_DEFAULT"
_Z9_cospi_64iPdS_:
.text._Z9_cospi_64iPdS_:
        /* <DEDUP_REMOVED lines=14> */
.L_x_911:
[----:B0-----:R-:W-:-:S06]  /*00e0*/  IMAD.WIDE R4, R27, 0x8, R16 ;  /* 0x000000081b047825 */ /* 0x001fcc00078e0210 */
[----:B--2---:R-:W2:Y:S02]  /*00f0*/  LDG.E.64 R4, desc[UR6][R4.64] ;  /* 0x0000000604047981 */ /* 0x004ea4000c1e1b00 */
[----:B--2---:R-:W-:Y:S01]  /*0100*/  DMUL R22, RZ, R4 ;  /* 0x00000004ff167228 */ /* 0x004fe20000000000 */
[----:B------:R-:W-:-:S05]  /*0110*/  IMAD.SHL.U32 R2, R5, 0x2, RZ ;  /* 0x0000000205027824 */ /* 0x000fca00078e00ff */
[----:B------:R-:W-:-:S04]  /*0120*/  ISETP.GT.U32.AND P0, PT, R2, -0x79800000, PT ;  /* 0x868000000200780c */ /* 0x000fc80003f04070 */
[----:B------:R-:W-:Y:S02]  /*0130*/  FSEL R3, R23, R5, P0 ;  /* 0x0000000517037208 */ /* 0x000fe40000000000 */
[----:B------:R-:W-:-:S03]  /*0140*/  FSEL R22, R22, R4, P0 ;  /* 0x0000000416167208 */ /* 0x000fc60000000000 */
[----:B------:R-:W-:-:S04]  /*0150*/  VIADD R23, R3, 0x100000 ;  /* 0x0010000003177836 */ /* 0x000fc80000000000 */
[----:B------:R-:W0:Y:S02]  /*0160*/  F2I.S64.F64 R20, R22 ;  /* 0x0000001600147311 */ /* 0x000e240000301900 */
[----:B0-----:R-:W-:-:S04]  /*0170*/  VIADD R21, R20, 0x1 ;  /* 0x0000000114157836 */ /* 0x001fc80000000000 */
[----:B------:R-:W-:-:S05]  /*0180*/  IMAD.SHL.U32 R2, R21, 0x40, RZ ;  /* 0x0000004015027824 */ /* 0x000fca00078e00ff */
[----:B------:R-:W-:-:S04]  /*0190*/  LOP3.LUT R2, R2, 0x40, RZ, 0xc0, !PT ;  /* 0x0000004002027812 */ /* 0x000fc800078ec0ff */
[----:B----4-:R-:W-:-:S05]  /*01a0*/  IADD3 R28, P0, PT, R2, UR10, RZ ;  /* 0x0000000a021c7c10 */ /* 0x010fca000ff1e0ff */
[----:B------:R-:W-:-:S05]  /*01b0*/  IMAD.X R29, RZ, RZ, UR11, P0 ;  /* 0x0000000bff1d7e24 */ /* 0x000fca00080e06ff */
[----:B------:R-:W2:Y:S04]  /*01c0*/  LDG.E.128.CONSTANT R4, desc[UR6][R28.64] ;  /* 0x000000061c047981 */ /* 0x000ea8000c1e9d00 */
[----:B------:R-:W4:Y:S04]  /*01d0*/  LDG.E.128.CONSTANT R8, desc[UR6][R28.64+0x10] ;  /* 0x000010061c087981 */ /* 0x000f28000c1e9d00 */
[----:B------:R-:W5:Y:S01]  /*01e0*/  LDG.E.128.CONSTANT R12, desc[UR6][R28.64+0x20] ;  /* 0x000020061c0c7981 */ /* 0x000f62000c1e9d00 */
[----:B------:R-:W0:Y:S01]  /*01f0*/  FRND.F64 R24, R22 ;  /* 0x0000001600187313 */ /* 0x000e220000301800 */
[----:B------:R-:W-:Y:S01]  /*0200*/  IMAD.MOV.U32 R2, RZ, RZ, R22 ;  /* 0x000000ffff027224 */ /* 0x000fe200078e0016 */
[----:B------:R-:W-:Y:S01]  /*0210*/  UMOV UR8, 0x33145c07 ;  /* 0x33145c0700087882 */ /* 0x000fe20000000000 */
[----:B------:R-:W-:Y:S01]  /*0220*/  UMOV UR9, 0x3ca1a626 ;  /* 0x3ca1a62600097882 */ /* 0x000fe20000000000 */
[----:B------:R-:W-:-:S04]  /*0230*/  LOP3.LUT R20, R20, 0x1, RZ, 0xc0, !PT ;  /* 0x0000000114147812 */ /* 0x000fc800078ec0ff */
[----:B------:R-:W-:Y:S01]  /*0240*/  ISETP.NE.U32.AND P0, PT, R20, 0x1, PT ;  /* 0x000000011400780c */ /* 0x000fe20003f05070 */
[----:B------:R-:W-:-:S03]  /*0250*/  IMAD.MOV.U32 R20, RZ, RZ, 0x3de5db65 ;  /* 0x3de5db65ff147424 */ /* 0x000fc600078e00ff */
[----:B------:R-:W-:Y:S01]  /*0260*/  ISETP.NE.U32.AND.EX P0, PT, RZ, RZ, PT, P0 ;  /* 0x000000ffff00720c */ /* 0x000fe20003f05100 */
[----:B0-----:R-:W-:-:S08]  /*0270*/  DFMA R2, R24, -0.5, R2 ;  /* 0xbfe000001802782b */ /* 0x001fd00000000002 */
[----:B------:R-:W-:Y:S01]  /*0280*/  DMUL R24, R2, UR8 ;  /* 0x0000000802187c28 */ /* 0x000fe20008000000 */
[----:B------:R-:W-:Y:S01]  /*0290*/  UMOV UR8, 0x54442d18 ;  /* 0x54442d1800087882 */ /* 0x000fe20000000000 */
[----:B------:R-:W-:-:S06]  /*02a0*/  UMOV UR9, 0x400921fb ;  /* 0x400921fb00097882 */ /* 0x000fcc0000000000 */
[----:B------:R-:W-:Y:S01]  /*02b0*/  DFMA R2, R2, UR8, R24 ;  /* 0x0000000802027c2b */ /* 0x000fe20008000018 */
[----:B------:R-:W-:Y:S01]  /*02c0*/  IMAD.MOV.U32 R24, RZ, RZ, 0x79785eba ;  /* 0x79785ebaff187424 */ /* 0x000fe200078e00ff */
[----:B------:R-:W-:-:S04]  /*02d0*/  FSEL R25, R20, -0.082518599927425384521, !P0 ;  /* 0xbda8ff8314197808 */ /* 0x000fc80004000000 */
[----:B------:R-:W-:Y:S02]  /*02e0*/  FSEL R24, -R24, 4.2945490664224492434e-19, !P0 ;  /* 0x20fd816418187808 */ /* 0x000fe40004000100 */
[----:B------:R-:W-:-:S08]  /*02f0*/  DMUL R22, R2, R2 ;  /* 0x0000000202167228 */ /* 0x000fd00000000000 */
[----:B--2---:R-:W-:-:S08]  /*0300*/  DFMA R4, R22, R24, R4 ;  /* 0x000000181604722b */ /* 0x004fd00000000004 */
[----:B------:R-:W-:-:S08]  /*0310*/  DFMA R4, R22, R4, R6 ;  /* 0x000000041604722b */ /* 0x000fd00000000006 */
[----:B----4-:R-:W-:-:S08]  /*0320*/  DFMA R4, R22, R4, R8 ;  /* 0x000000041604722b */ /* 0x010fd00000000008 */
[----:B------:R-:W-:-:S08]  /*0330*/  DFMA R4, R22, R4, R10 ;  /* 0x000000041604722b */ /* 0x000fd0000000000a */
        /* <DEDUP_REMOVED lines=16> */
.L_x_912:
        /* <DEDUP_REMOVED lines=12> */
.L_x_1426:


//--------------------- .text._Z9_cospi_32iPfS_   --------------------------
	.section	.text._Z9_cospi_32iPfS_,"ax",@progbits
	.align	128
        .global         _Z9_cospi_32iPfS_
        .type           _Z9_cospi_32iPfS_,@function
        .size           _Z9_cospi_32iPfS_,(.L_x_1427 - _Z9_cospi_32iPfS_)
        .other          _Z9_cospi_32iPfS_,@"STO_CUDA_ENTRY STV_DEFAULT"
_Z9_cospi_32iPfS_:
.text._Z9_cospi_32iPfS_:
        /* <DEDUP_REMOVED lines=14> */
.L_x_913:
[----:B01----:R-:W-:-:S05]  /*00e0*/  IMAD.WIDE R2, R9, 0x4, R4 ;  /* 0x0000000409027825 */ /* 0x003fca00078e0204 */
[----:B--2---:R-:W2:Y:S01]  /*00f0*/  LDG.E R0, desc[UR6][R2.64] ;  /* 0x0000000602007981 */ /* 0x004ea2000c1e1900 */
[----:B------:R-:W-:Y:S01]  /*0100*/  HFMA2 R14, -RZ, RZ, 1.6015625, 24.28125 ;  /* 0x3e684e12ff0e7431 */ /* 0x000fe200000001ff */
[----:B------:R-:W-:Y:S02]  /*0110*/  MOV R16, 0x3f17acc9 ;  /* 0x3f17acc900107802 */ /* 0x000fe40000000f00 */
[----:B--2---:R-:W-:-:S13]  /*0120*/  FSETP.GT.AND P0, PT, |R0|, 16777216, PT ;  /* 0x4b8000000000780b */ /* 0x004fda0003f04200 */
[----:B------:R-:W-:-:S04]  /*0130*/  @P0 FMUL R0, RZ, R0 ;  /* 0x00000000ff000220 */ /* 0x000fc80000400000 */
[----:B------:R-:W-:-:S04]  /*0140*/  FADD R10, R0, R0 ;  /* 0x00000000000a7221 */ /* 0x000fc80000000000 */
[----:B------:R-:W0:Y:S08]  /*0150*/  FRND R11, R10 ;  /* 0x0000000a000b7307 */ /* 0x000e300000201000 */
[----:B------:R-:W1:Y:S01]  /*0160*/  F2I.NTZ R12, R10 ;  /* 0x0000000a000c7305 */ /* 0x000e620000203100 */
[----:B0-----:R-:W-:-:S04]  /*0170*/  FFMA R0, R11, -0.5, R0 ;  /* 0xbf0000000b007823 */ /* 0x001fc80000000000 */
[----:B------:R-:W-:Y:S01]  /*0180*/  FMUL R11, R0, R0 ;  /* 0x00000000000b7220 */ /* 0x000fe20000400000 */
[----:B-1----:R-:W-:-:S03]  /*0190*/  LOP3.LUT R13, R12, 0x1, RZ, 0xc0, !PT ;  /* 0x000000010c0d7812 */ /* 0x002fc600078ec0ff */
[C---:B------:R-:W-:Y:S01]  /*01a0*/  FFMA R14, R11.reuse, R14, -1.334560394287109375 ;  /* 0xbfaad2e00b0e7423 */ /* 0x040fe2000000000e */
[----:B------:R-:W-:Y:S01]  /*01b0*/  IADD3 R12, PT, PT, R12, 0x1, RZ ;  /* 0x000000010c0c7810 */ /* 0x000fe20007ffe0ff */
[----:B------:R-:W-:Y:S01]  /*01c0*/  FFMA R2, R11, -R16, 2.550144195556640625 ;  /* 0x402335900b027423 */ /* 0x000fe20000000810 */
[----:B------:R-:W-:Y:S01]  /*01d0*/  ISETP.NE.U32.AND P0, PT, R13, 0x1, PT ;  /* 0x000000010d00780c */ /* 0x000fe20003f05070 */
[C---:B------:R-:W-:Y:S01]  /*01e0*/  FFMA R14, R11.reuse, R14, 4.0586924552917480469 ;  /* 0x4081e0cf0b0e7423 */ /* 0x040fe2000000000e */
[----:B------:R-:W-:Y:S01]  /*01f0*/  LOP3.LUT P1, RZ, R12, 0x2, RZ, 0xc0, !PT ;  /* 0x000000020cff7812 */ /* 0x000fe2000782c0ff */
[----:B------:R-:W-:Y:S01]  /*0200*/  FFMA R3, R0, R11, RZ ;  /* 0x0000000b00037223 */ /* 0x000fe200000000ff */
[C---:B------:R-:W-:Y:S01]  /*0210*/  FFMA R2, R11.reuse, R2, -5.1677198410034179688 ;  /* 0xc0a55df60b027423 */ /* 0x040fe20000000002 */
[----:B------:R-:W-:-:S03]  /*0220*/  FFMA R14, R11, R14, -4.9348020553588867188 ;  /* 0xc09de9e60b0e7423 */ /* 0x000fc6000000000e */
[----:B------:R-:W-:Y:S01]  /*0230*/  FFMA R3, R2, R3, RZ ;  /* 0x0000000302037223 */ /* 0x000fe200000000ff */
[----:B------:R-:W-:-:S04]  /*0240*/  FFMA R11, R11, R14, 1 ;  /* 0x3f8000000b0b7423 */ /* 0x000fc8000000000e */
[----:B------:R-:W-:Y:S01]  /*0250*/  @!P0 FFMA R11, R0, 3.1415927410125732422, R3 ;  /* 0x40490fdb000b8823 */ /* 0x000fe20000000003 */
[----:B---3--:R-:W-:Y:S01]  /*0260*/  IMAD.WIDE R2, R9, 0x4, R6 ;  /* 0x0000000409027825 */ /* 0x008fe200078e0206 */
[----:B------:R-:W-:-:S03]  /*0270*/  IADD3 R9, PT, PT, R8, R9, RZ ;  /* 0x0000000908097210 */ /* 0x000fc60007ffe0ff */
[----:B------:R-:W-:Y:S01]  /*0280*/  @P1 FADD R11, RZ, -R11 ;  /* 0x8000000bff0b1221 */ /* 0x000fe20000000000 */
[----:B------:R-:W-:-:S04]  /*0290*/  ISETP.GE.AND P0, PT, R9, UR5, PT ;  /* 0x0000000509007c0c */ /* 0x000fc8000bf06270 */
[----:B------:R1:W-:Y:S09]  /*02a0*/  STG.E desc[UR6][R2.64], R11 ;  /* 0x0000000b02007986 */ /* 0x0003f2000c101906 */
[----:B------:R-:W-:Y:S05]  /*02b0*/  @!P0 BRA `(.L_x_913) ;  /* 0xfffffffc00888947 */ /* 0x000fea000383ffff */
[----:B------:R-:W-:Y:S05]  /*02c0*/  EXIT ;  /* 0x000000000000794d */ /* 0x000fea0003800000 */
.L_x_914:
        /* <DEDUP_REMOVED lines=11> */
.L_x_1427:


//--------------------- .text._Z8_cosh_64iPdS_    --------------------------
	.section	.text._Z8_cosh_64iPdS_,"ax",@progbits
	.align	128
        .global         _Z8_cosh_64iPdS_
        .type           _Z8_cosh_64iPdS_,@function
        .size           _Z8_cosh_64iPdS_,(.L_x_1428 - _Z8_cosh_64iPdS_)
        .other          _Z8_cosh_64iPdS_,@"STO_CUDA_ENTRY STV_DEFAULT"
_Z8_cosh_64iPdS_:
.text._Z8_cosh_64iPdS_:
        /* <DEDUP_REMOVED lines=14> */
.L_x_918:
[----:B01----:R-:W-:-:S06]  /*00e0*/  IMAD.WIDE R6, R9, 0x8, R2 ;  /* 0x0000000809067825 */ /* 0x003fcc00078e0202 */
[----:B--2---:R-:W2:Y:S01]  /*00f0*/  LDG.E.64 R6, desc[UR6][R6.64] ;  /* 0x0000000606067981 */ /* 0x004ea2000c1e1b00 */
[--C-:B------:R-:W-:Y:S01]  /*0100*/  IMAD.MOV.U32 R11, RZ, RZ, R9.reuse ;  /* 0x000000ffff0b7224 */ /* 0x100fe200078e0009 */
[----:B------:R-:W-:Y:S01]  /*0110*/  BSSY.RECONVERGENT B0, `(.L_x_915) ;  /* 0x000003c000007945 */ /* 0x000fe20003800200 */
[----:B------:R-:W-:-:S05]  /*0120*/  IMAD.IADD R9, R0, 0x1, R9 ;  /* 0x0000000100097824 */ /* 0x000fca00078e0209 */
[----:B----4-:R-:W-:Y:S02]  /*0130*/  ISETP.GE.AND P0, PT, R9, UR8, PT ;  /* 0x0000000809007c0c */ /* 0x010fe4000bf06270 */
[----:B--2---:R-:W-:Y:S02]  /*0140*/  LOP3.LUT R15, R7, 0x7fffffff, RZ, 0xc0, !PT ;  /* 0x7fffffff070f7812 */ /* 0x004fe400078ec0ff */
[----:B------:R-:W-:Y:S02]  /*0150*/  MOV R14, R6 ;  /* 0x00000006000e7202 */ /* 0x000fe40000000f00 */
[----:B------:R-:W-:-:S13]  /*0160*/  ISETP.GT.U32.AND P1, PT, R15, 0x408633ce, PT ;  /* 0x408633ce0f00780c */ /* 0x000fda0003f24070 */
[----:B------:R-:W-:Y:S05]  /*0170*/  @P1 BRA `(.L_x_916) ;  /* 0x0000000000c81947 */ /* 0x000fea0003800000 */
[----:B------:R-:W-:Y:S02]  /*0180*/  HFMA2 R7, -RZ, RZ, 1.9912109375, 0.00128841400146484375 ;  /* 0x3ff71547ff077431 */ /* 0x000fe400000001ff */
[----:B------:R-:W-:Y:S01]  /*0190*/  IMAD.MOV.U32 R6, RZ, RZ, 0x652b82fe ;  /* 0x652b82feff067424 */ /* 0x000fe200078e00ff */
[----:B------:R-:W-:Y:S01]  /*01a0*/  UMOV UR4, 0xfefa39ef ;  /* 0xfefa39ef00047882 */ /* 0x000fe20000000000 */
[----:B------:R-:W-:-:S04]  /*01b0*/  UMOV UR5, 0x3fe62e42 ;  /* 0x3fe62e4200057882 */ /* 0x000fc80000000000 */
        /* <DEDUP_REMOVED lines=37> */
[----:B------:R-:W-:-:S05]  /*0410*/  IMAD R6, R6, 0x100000, R15 ;  /* 0x0010000006067824 */ /* 0x000fca00078e020f */
[----:B------:R-:W-:Y:S01]  /*0420*/  IADD3 R15, PT, PT, R6, -0x200000, RZ ;  /* 0xffe00000060f7810 */ /* 0x000fe20007ffe0ff */
[----:B------:R-:W-:-:S03]  /*0430*/  IMAD.MOV.U32 R6, RZ, RZ, RZ ;  /* 0x000000ffff067224 */ /* 0x000fc600078e00ff */
[----:B------:R-:W0:Y:S03]  /*0440*/  MUFU.RCP64H R7, R15 ;  /* 0x0000000f00077308 */ /* 0x000e260000001800 */
[----:B0-----:R-:W-:-:S08]  /*0450*/  DFMA R12, -R14, R6, 1 ;  /* 0x3ff000000e0c742b */ /* 0x001fd00000000106 */
[----:B------:R-:W-:-:S08]  /*0460*/  DFMA R12, R12, R12, R12 ;  /* 0x0000000c0c0c722b */ /* 0x000fd0000000000c */
[----:B------:R-:W-:-:S08]  /*0470*/  DFMA R12, R6, R12, R6 ;  /* 0x0000000c060c722b */ /* 0x000fd00000000006 */
[----:B------:R-:W-:Y:S01]  /*0480*/  DFMA R12, R12, 0.0625, R14 ;  /* 0x3fb000000c0c782b */ /* 0x000fe2000000000e */
[----:B------:R-:W-:Y:S10]  /*0490*/  BRA `(.L_x_917) ;  /* 0x00000000000c7947 */ /* 0x000ff40003800000 */
.L_x_916:
[----:B------:R-:W-:-:S06]  /*04a0*/  DSETP.GTU.AND P1, PT, R6, +INF , PT ;  /* 0x7ff000000600742a */ /* 0x000fcc0003f2c000 */
[----:B------:R-:W-:Y:S02]  /*04b0*/  FSEL R12, R6, RZ, P1 ;  /* 0x000000ff060c7208 */ /* 0x000fe40000800000 */
[----:B------:R-:W-:-:S07]  /*04c0*/  FSEL R13, R7, +QNAN , P1 ;  /* 0x7ff00000070d7808 */ /* 0x000fce0000800000 */
.L_x_917:
[----:B------:R-:W-:Y:S05]  /*04d0*/  BSYNC.RECONVERGENT B0 ;  /* 0x0000000000007941 */ /* 0x000fea0003800200 */
.L_x_915:
[----:B------:R-:W-:Y:S01]  /*04e0*/  DADD R12, R12, R12 ;  /* 0x000000000c0c7229 */ /* 0x000fe2000000000c */
[----:B---3--:R-:W-:-:S06]  /*04f0*/  IMAD.WIDE R6, R11, 0x8, R4 ;  /* 0x000000080b067825 */ /* 0x008fcc00078e0204 */
[----:B------:R1:W-:Y:S01]  /*0500*/  STG.E.64 desc[UR6][R6.64], R12 ;  /* 0x0000000c06007986 */ /* 0x0003e2000c101b06 */
[----:B------:R-:W-:Y:S05]  /*0510*/  @!P0 BRA `(.L_x_918) ;  /* 0xfffffff800f08947 */ /* 0x000fea000383ffff */
[----:B------:R-:W-:Y:S05]  /*0520*/  EXIT ;  /* 0x000000000000794d */ /* 0x000fea0003800000 */
.L_x_919:
        /* <DEDUP_REMOVED lines=13> */
.L_x_1428:


//--------------------- .text._Z8_cosh_32iPfS_    --------------------------
	.section	.text._Z8_cosh_32iPfS_,"ax",@progbits
	.align	128
        .global         _Z8_cosh_32iPfS_
        .type           _Z8_cosh_32iPfS_,@function
        .size           _Z8_cosh_32iPfS_,(.L_x_1429 - _Z8_cosh_32iPfS_)
        .other          _Z8_cosh_32iPfS_,@"STO_CUDA_ENTRY STV_DEFAULT"
_Z8_cosh_32iPfS_:
.text._Z8_cosh_32iPfS_:
        /* <DEDUP_REMOVED lines=13> */
.L_x_920:
[----:B01----:R-:W-:-:S06]  /*00d0*/  IMAD.WIDE R6, R0, 0x4, R2 ;  /* 0x0000000400067825 */ /* 0x003fcc00078e0202 */
[----:B--2---:R-:W2:Y:S01]  /*00e0*/  LDG.E R6, desc[UR6][R6.64] ;  /* 0x0000000606067981 */ /* 0x004ea2000c1e1900 */
[----:B------:R-:W-:Y:S02]  /*00f0*/  HFMA2 R11, -RZ, RZ, 3.4921875, 0 ;  /* 0x42fc0000ff0b7431 */ /* 0x000fe400000001ff */
[----:B--2---:R-:W-:-:S06]  /*0100*/  FMUL R8, |R6|, 1.4426950216293334961 ;  /* 0x3fb8aa3b06087820 */ /* 0x004fcc0000400200 */
[----:B------:R-:W0:Y:S02]  /*0110*/  FRND.TRUNC R8, R8 ;  /* 0x0000000800087307 */ /* 0x000e24000020d000 */
[----:B0-----:R-:W-:Y:S02]  /*0120*/  FSETP.GT.AND P0, PT, |R8|, 126, PT ;  /* 0x42fc00000800780b */ /* 0x001fe40003f04200 */
[----:B------:R-:W-:-:S04]  /*0130*/  LOP3.LUT R11, R11, 0x80000000, R8, 0xb8, !PT ;  /* 0x800000000b0b7812 */ /* 0x000fc800078eb808 */
[----:B------:R-:W-:-:S05]  /*0140*/  FSEL R11, R11, R8, P0 ;  /* 0x000000080b0b7208 */ /* 0x000fca0000000000 */
[----:B------:R-:W-:Y:S01]  /*0150*/  FFMA R10, R11, -0.69314718246459960938, |R6| ;  /* 0xbf3172180b0a7823 */ /* 0x000fe20000000406 */
[----:B---3--:R-:W-:Y:S01]  /*0160*/  IMAD.WIDE R6, R0, 0x4, R4 ;  /* 0x0000000400067825 */ /* 0x008fe200078e0204 */
[----:B------:R-:W-:-:S03]  /*0170*/  IADD3 R0, PT, PT, R9, R0, RZ ;  /* 0x0000000009007210 */ /* 0x000fc60007ffe0ff */
[C---:B------:R-:W-:Y:S01]  /*0180*/  FFMA R10, R11.reuse, 1.9046542121259335545e-09, R10 ;  /* 0x3102e3080b0a7823 */ /* 0x040fe2000000000a */
[----:B------:R-:W-:Y:S01]  /*0190*/  FADD R11, R11, 12583037 ;  /* 0x4b40007d0b0b7421 */ /* 0x000fe20000000000 */
[----:B------:R-:W-:Y:S02]  /*01a0*/  ISETP.GE.AND P0, PT, R0, UR5, PT ;  /* 0x0000000500007c0c */ /* 0x000fe4000bf06270 */
[----:B------:R-:W-:Y:S02]  /*01b0*/  FMUL R10, R10, 1.4426950216293334961 ;  /* 0x3fb8aa3b0a0a7820 */ /* 0x000fe40000400000 */
[----:B------:R-:W-:-:S04]  /*01c0*/  SHF.L.U32 R11, R11, 0x17, RZ ;  /* 0x000000170b0b7819 */ /* 0x000fc800000006ff */
[----:B------:R-:W0:Y:S02]  /*01d0*/  MUFU.EX2 R10, R10 ;  /* 0x0000000a000a7308 */ /* 0x000e240000000800 */
[----:B0-----:R-:W-:-:S06]  /*01e0*/  FMUL R11, R11, R10 ;  /* 0x0000000a0b0b7220 */ /* 0x001fcc0000400000 */
[----:B------:R-:W0:Y:S02]  /*01f0*/  MUFU.RCP R8, R11 ;  /* 0x0000000b00087308 */ /* 0x000e240000001000 */
[----:B0-----:R-:W-:-:S04]  /*0200*/  FMUL.FTZ R8, R8, 0.125 ;  /* 0x3e00000008087820 */ /* 0x001fc80000410000 */
[----:B------:R-:W-:-:S05]  /*0210*/  FFMA R13, R11, 2, R8 ;  /* 0x400000000b0d7823 */ /* 0x000fca0000000008 */
[----:B------:R1:W-:Y:S01]  /*0220*/  STG.E desc[UR6][R6.64], R13 ;  /* 0x0000000d06007986 */ /* 0x0003e2000c101906 */
[----:B------:R-:W-:Y:S05]  /*0230*/  @!P0 BRA `(.L_x_920) ;  /* 0xfffffffc00a48947 */ /* 0x000fea000383ffff */
[----:B------:R-:W-:Y:S05]  /*0240*/  EXIT ;  /* 0x000000000000794d */ /* 0x000fea0003800000 */
.L_x_921:
        /* <DEDUP_REMOVED lines=11> */
.L_x_1429:


//--------------------- .text._Z7_cos_64iPdS_     --------------------------
	.section	.text._Z7_cos_64iPdS_,"ax",@progbits
	.align	128
        .global         _Z7_cos_64iPdS_
        .type           _Z7_cos_64iPdS_,@function
        .size           _Z7_cos_64iPdS_,(.L_x_1037 - _Z7_cos_64iPdS_)
        .other          _Z7_cos_64iPdS_,@"STO_CUDA_ENTRY STV_DEFAULT"
_Z7_cos_64iPdS_:
.text._Z7_cos_64iPdS_:
        /* <DEDUP_REMOVED lines=16> */
.L_x_926:
[----:B0-----:R-:W-:-:S06]  /*0100*/  IMAD.WIDE R10, R0, 0x8, R6 ;  /* 0x00000008000a7825 */ /* 0x001fcc00078e0206 */
[----:B--2---:R-:W2:Y:S01]  /*0110*/  LDG.E.64 R10, desc[UR6][R10.64] ;  /* 0x000000060a0a7981 */ /* 0x004ea2000c1e1b00 */
[----:B------:R-:W-:Y:S01]  /*0120*/  BSSY.RECONVERGENT B1, `(.L_x_922) ;  /* 0x000001d000017945 */ /* 0x000fe20003800200 */
[----:B--2---:R-:W-:-:S14]  /*0130*/  DSETP.NEU.AND P0, PT, |R10|, +INF , PT ;  /* 0x7ff000000a00742a */ /* 0x004fdc0003f0d200 */
[----:B------:R-:W-:Y:S01]  /*0140*/  @!P0 DMUL R20, RZ, R10 ;  /* 0x0000000aff148228 */ /* 0x000fe20000000000 */
[----:B------:R-:W-:Y:S01]  /*0150*/  @!P0 IMAD.MOV.U32 R2, RZ, RZ, 0x1 ;  /* 0x00000001ff028424 */ /* 0x000fe200078e00ff */
[----:B------:R-:W-:Y:S09]  /*0160*/  @!P0 BRA `(.L_x_923) ;  /* 0x0000000000608947 */ /* 0x000ff20003800000 */
[----:B------:R-:W-:Y:S01]  /*0170*/  UMOV UR4, 0x6dc9c883 ;  /* 0x6dc9c88300047882 */ /* 0x000fe20000000000 */
[----:B------:R-:W-:Y:S01]  /*0180*/  UMOV UR5, 0x3fe45f30 ;  /* 0x3fe45f3000057882 */ /* 0x000fe20000000000 */
[C---:B------:R-:W-:Y:S01]  /*0190*/  DSETP.GE.AND P0, PT, |R10|.reuse, 2.14748364800000000000e+09, PT ;  /* 0x41e000000a00742a */ /* 0x040fe20003f06200 */
[----:B------:R-:W-:Y:S01]  /*01a0*/  BSSY.RECONVERGENT B0, `(.L_x_924) ;  /* 0x0000013000007945 */ /* 0x000fe20003800200 */
        /* <DEDUP_REMOVED lines=14> */
[----:B---34-:R-:W-:Y:S05]  /*0290*/  CALL.REL.NOINC `($_Z7_cos_64iPdS_$__internal_trig_reduction_slowpathd) ;  /* 0x0000000000a07944 */ /* 0x018fea0003c00000 */
[----:B------:R-:W-:Y:S02]  /*02a0*/  IMAD.MOV.U32 R2, RZ, RZ, R10 ;  /* 0x000000ffff027224 */ /* 0x000fe400078e000a */
[----:B------:R-:W-:Y:S02]  /*02b0*/  IMAD.MOV.U32 R20, RZ, RZ, R12 ;  /* 0x000000ffff147224 */ /* 0x000fe400078e000c */
[----:B------:R-:W-:-:S07]  /*02c0*/  IMAD.MOV.U32 R21, RZ, RZ, R13 ;  /* 0x000000ffff157224 */ /* 0x000fce00078e000d */
.L_x_925:
[----:B----4-:R-:W-:Y:S05]  /*02d0*/  BSYNC.RECONVERGENT B0 ;  /* 0x0000000000007941 */ /* 0x010fea0003800200 */
.L_x_924:
[----:B------:R-:W-:-:S07]  /*02e0*/  VIADD R2, R2, 0x1 ;  /* 0x0000000102027836 */ /* 0x000fce0000000000 */
.L_x_923:
[----:B----4-:R-:W-:Y:S05]  /*02f0*/  BSYNC.RECONVERGENT B1 ;  /* 0x0000000000017941 */ /* 0x010fea0003800200 */
.L_x_922:
        /* <DEDUP_REMOVED lines=34> */
        .type           $_Z7_cos_64iPdS_$__internal_trig_reduction_slowpathd,@function
        .size           $_Z7_cos_64iPdS_$__internal_trig_reduction_slowpathd,(.L_x_1037 - $_Z7_cos_64iPdS_$__internal_trig_reduction_slowpathd)
$_Z7_cos_64iPdS_$__internal_trig_reduction_slowpathd:
        /* <DEDUP_REMOVED lines=25> */
.L_x_931:
        /* <DEDUP_REMOVED lines=29> */
.L_x_930:
[----:B------:R-:W-:-:S07]  /*0880*/  IMAD.MOV.U32 R23, RZ, RZ, R10 ;  /* 0x000000ffff177224 */ /* 0x000fce00078e000a */
.L_x_929:
[----:B------:R-:W-:Y:S05]  /*0890*/  BSYNC.RECONVERGENT B2 ;  /* 0x0000000000027941 */ /* 0x000fea0003800200 */
.L_x_928:
        /* <DEDUP_REMOVED lines=60> */
.L_x_933:
[----:B------:R-:W-:Y:S05]  /*0c60*/  BSYNC.RECONVERGENT B2 ;  /* 0x0000000000027941 */ /* 0x000fea0003800200 */
.L_x_932:
        /* <DEDUP_REMOVED lines=36> */
.L_x_927:
[----:B------:R-:W-:Y:S02]  /*0eb0*/  IMAD.MOV.U32 R10, RZ, RZ, R9 ;  /* 0x000000ffff0a7224 */ /* 0x000fe400078e0009 */
[----:B------:R-:W-:Y:S02]  /*0ec0*/  IMAD.MOV.U32 R8, RZ, RZ, R2 ;  /* 0x000000ffff087224 */ /* 0x000fe400078e0002 */
[----:B------:R-:W-:-:S04]  /*0ed0*/  IMAD.MOV.U32 R9, RZ, RZ, 0x0 ;  /* 0x00000000ff097424 */ /* 0x000fc800078e00ff */
[----:B------:R-:W-:Y:S05]  /*0ee0*/  RET.REL.NODEC R8 `(_Z7_cos_64iPdS_) ;  /* 0xfffffff008447950 */ /* 0x000fea0003c3ffff */
.L_x_934:
        /* <DEDUP_REMOVED lines=9> */
.L_x_1037:


//--------------------- .text._Z7_cos_32iPfS_     --------------------------
	.section	.text._Z7_cos_32iPfS_,"ax",@progbits
	.align	128
        .global         _Z7_cos_32iPfS_
        .type           _Z7_cos_32iPfS_,@function
        .size           _Z7_cos_32iPfS_,(.L_x_1431 - _Z7_cos_32iPfS_)
        .other          _Z7_cos_32iPfS_,@"STO_CUDA_ENTRY STV_DEFAULT"
_Z7_cos_32iPfS_:
.text._Z7_cos_32iPfS_:
        /* <DEDUP_REMOVED lines=11> */
.L_x_940:
        /* <DEDUP_REMOVED lines=23> */
.L_x_937:
        /* <DEDUP_REMOVED lines=61> */
[----:B------:R-:W-:Y:S01]  /*05f0*/  @P5 MOV R7, R10 ;  /* 0x0000000a00075202 */ /* 0x000fe20000000f00 */
[----:B------:R-:W-:Y:S01]  /*0600*/  @P4 IMAD.MOV.U32 R7, RZ, RZ, R11 ;  /* 0x000000ffff074224 */ /* 0x000fe200078e000b */
[----:B------:R-:W-:-:S09]  /*0610*/  SHF.L.W.U32.HI R15, R8, R6, R15 ;  /* 0x00000006080f7219 */ /* 0x000fd20000010e0f */
[----:B------:R-:W-:-:S05]  /*0620*/  @P0 IMAD.MOV.U32 R7, RZ, RZ, R5 ;  /* 0x000000ffff070224 */ /* 0x000fca00078e0005 */
[----:B------:R-:W-:-:S07]  /*0630*/  SHF.L.W.U32.HI R8, R7, R6, R8 ;  /* 0x0000000607087219 */ /* 0x000fce0000010e08 */
.L_x_939:
[----:B------:R-:W-:Y:S05]  /*0640*/  BSYNC.RECONVERGENT B1 ;  /* 0x0000000000017941 */ /* 0x000fea0003800200 */
.L_x_938:
        /* <DEDUP_REMOVED lines=12> */
[----:B------:R-:W-:Y:S02]  /*0710*/  ISETP.GE.AND P1, PT, R0, RZ, PT ;  /* 0x000000ff0000720c */ /* 0x000fe40003f26270 */
[----:B------:R-:W-:-:S05]  /*0720*/  IADD3 R0, PT, PT, -R5, RZ, RZ ;  /* 0x000000ff05007210 */ /* 0x000fca0007ffe1ff */
[----:B------:R-:W-:Y:S01]  /*0730*/  @!P0 IMAD.MOV.U32 R5, RZ, RZ, R0 ;  /* 0x000000ffff058224 */ /* 0x000fe200078e0000 */
[----:B0-----:R-:W-:-:S10]  /*0740*/  DMUL R6, R6, UR4 ;  /* 0x0000000406067c28 */ /* 0x001fd40008000000 */
[----:B------:R-:W0:Y:S02]  /*0750*/  F2F.F32.F64 R6, R6 ;  /* 0x0000000600067310 */ /* 0x000e240000301000 */
[----:B0-----:R-:W-:-:S07]  /*0760*/  FSEL R8, -R6, R6, !P1 ;  /* 0x0000000606087208 */ /* 0x001fce0004800100 */
.L_x_936:
[----:B------:R-:W-:Y:S05]  /*0770*/  BSYNC.RECONVERGENT B0 ;  /* 0x0000000000007941 */ /* 0x000fea0003800200 */
.L_x_935:
[----:B------:R-:W-:Y:S02]  /*0780*/  IMAD.MOV.U32 R0, RZ, RZ, 0x37cbac00 ;  /* 0x37cbac00ff007424 */ /* 0x000fe400078e00ff */
[----:B------:R-:W-:Y:S01]  /*0790*/  FMUL R9, R8, R8 ;  /* 0x0000000808097220 */ /* 0x000fe20000400000 */
[----:B------:R-:W-:Y:S01]  /*07a0*/  LOP3.LUT R15, R5, 0x1, RZ, 0xc0, !PT ;  /* 0x00000001050f7812 */ /* 0x000fe200078ec0ff */
[----:B------:R-:W0:Y:S01]  /*07b0*/  LDC.64 R6, c[0x0][0x390] ;  /* 0x0000e400ff067b82 */ /* 0x000e220000000a00 */
[----:B------:R-:W-:Y:S02]  /*07c0*/  IMAD.MOV.U32 R16, RZ, RZ, 0x3c0885e4 ;  /* 0x3c0885e4ff107424 */ /* 0x000fe400078e00ff */
[----:B------:R-:W-:Y:S01]  /*07d0*/  FFMA R0, R9, R0, -0.0013887860113754868507 ;  /* 0xbab607ed09007423 */ /* 0x000fe20000000000 */
[----:B------:R-:W-:Y:S01]  /*07e0*/  ISETP.NE.U32.AND P0, PT, R15, 0x1, PT ;  /* 0x000000010f00780c */ /* 0x000fe20003f05070 */
[----:B------:R-:W-:Y:S01]  /*07f0*/  IMAD.MOV.U32 R15, RZ, RZ, 0x3e2aaaa8 ;  /* 0x3e2aaaa8ff0f7424 */ /* 0x000fe200078e00ff */
[----:B------:R-:W-:Y:S01]  /*0800*/  IADD3 R5, PT, PT, R5, 0x1, RZ ;  /* 0x0000000105057810 */ /* 0x000fe20007ffe0ff */
[----:B------:R-:W1:Y:S01]  /*0810*/  LDCU UR4, c[0x0][0x380] ;  /* 0x00007000ff0477ac */ /* 0x000e620008000800 */
[----:B------:R-:W-:-:S02]  /*0820*/  FSEL R0, R0, -0.00019574658654164522886, P0 ;  /* 0xb94d415300007808 */ /* 0x000fc40000000000 */
[----:B------:R-:W-:Y:S02]  /*0830*/  FSEL R16, R16, 0.041666727513074874878, !P0 ;  /* 0x3d2aaabb10107808 */ /* 0x000fe40004000000 */
[----:B------:R-:W-:Y:S02]  /*0840*/  LOP3.LUT P1, RZ, R5, 0x2, RZ, 0xc0, !PT ;  /* 0x0000000205ff7812 */ /* 0x000fe4000782c0ff */
[----:B------:R-:W-:Y:S01]  /*0850*/  FSEL R5, -R15, -0.4999999701976776123, !P0 ;  /* 0xbeffffff0f057808 */ /* 0x000fe20004000100 */
[----:B------:R-:W-:Y:S01]  /*0860*/  FFMA R16, R9, R0, R16 ;  /* 0x0000000009107223 */ /* 0x000fe20000000010 */
[----:B------:R-:W-:-:S03]  /*0870*/  FSEL R0, R8, 1, !P0 ;  /* 0x3f80000008007808 */ /* 0x000fc60004000000 */
        /* <DEDUP_REMOVED lines=10> */
.L_x_941:
        /* <DEDUP_REMOVED lines=14> */
.L_x_1431:


//--------------------- .text._Z8_ceil_64iPdS_    --------------------------
	.section	.text._Z8_ceil_64iPdS_,"ax",@progbits
	.align	128
        .global         _Z8_ceil_64iPdS_
        .type           _Z8_ceil_64iPdS_,@function
        .size           _Z8_ceil_64iPdS_,(.L_x_1432 - _Z8_ceil_64iPdS_)
        .other          _Z8_ceil_64iPdS_,@"STO_CUDA_ENTRY STV_DEFAULT"
_Z8_ceil_64iPdS_:
.text._Z8_ceil_64iPdS_:
        /* <DEDUP_REMOVED lines=13> */
.L_x_942:
[----:B0-----:R-:W-:-:S06]  /*00d0*/  IMAD.WIDE R2, R0, 0x8, R8 ;  /* 0x0000000800027825 */ /* 0x001fcc00078e0208 */
[----:B--2---:R-:W2:Y:S01]  /*00e0*/  LDG.E.64 R2, desc[UR6][R2.64] ;  /* 0x0000000602027981 */ /* 0x004ea2000c1e1b00 */
[----:B-1-3--:R-:W-:Y:S01]  /*00f0*/  IMAD.WIDE R6, R0, 0x8, R10 ;  /* 0x0000000800067825 */ /* 0x00afe200078e020a */
[----:B------:R-:W-:-:S04]  /*0100*/  IADD3 R0, PT, PT, R13, R0, RZ ;  /* 0x000000000d007210 */ /* 0x000fc80007ffe0ff */
[----:B------:R-:W-:Y:S01]  /*0110*/  ISETP.GE.AND P0, PT, R0, UR5, PT ;  /* 0x0000000500007c0c */ /* 0x000fe2000bf06270 */
[----:B--2---:R-:W0:Y:S02]  /*0120*/  FRND.F64.CEIL R4, R2 ;  /* 0x0000000200047313 */ /* 0x004e240000309800 */
[----:B0-----:R1:W-:Y:S10]  /*0130*/  STG.E.64 desc[UR6][R6.64], R4 ;  /* 0x0000000406007986 */ /* 0x0013f4000c101b06 */
[----:B------:R-:W-:Y:S05]  /*0140*/  @!P0 BRA `(.L_x_942) ;  /* 0xfffffffc00e08947 */ /* 0x000fea000383ffff */
[----:B------:R-:W-:Y:S05]  /*0150*/  EXIT ;  /* 0x000000000000794d */ /* 0x000fea0003800000 */
.L_x_943:
        /* <DEDUP_REMOVED lines=10> */
.L_x_1432:


//--------------------- .text._Z8_ceil_32iPfS_    --------------------------
	.section	.text._Z8_ceil_32iPfS_,"ax",@progbits
	.align	128
        .global         _Z8_ceil_32iPfS_
        .type           _Z8_ceil_32iPfS_,@function
        .size           _Z8_ceil_32iPfS_,(.L_x_1433 - _Z8_ceil_32iPfS_)
        .other          _Z8_ceil_32iPfS_,@"STO_CUDA_ENTRY STV_DEFAULT"
_Z8_ceil_32iPfS_:
.text._Z8_ceil_32iPfS_:
        /* <DEDUP_REMOVED lines=13> */
.L_x_944:
[----:B0-----:R-:W-:-:S06]  /*00d0*/  IMAD.WIDE R2, R0, 0x4, R6 ;  /* 0x0000000400027825 */ /* 0x001fcc00078e0206 */
[----:B--2---:R-:W2:Y:S01]  /*00e0*/  LDG.E R2, desc[UR6][R2.64] ;  /* 0x0000000602027981 */ /* 0x004ea2000c1e1900 */
[----:B-1-3--:R-:W-:Y:S01]  /*00f0*/  IMAD.WIDE R4, R0, 0x4, R8 ;  /* 0x0000000400047825 */ /* 0x00afe200078e0208 */
[----:B------:R-:W-:-:S04]  /*0100*/  IADD3 R0, PT, PT, R11, R0, RZ ;  /* 0x000000000b007210 */ /* 0x000fc80007ffe0ff */
[----:B------:R-:W-:Y:S01]  /*0110*/  ISETP.GE.AND P0, PT, R0, UR5, PT ;  /* 0x0000000500007c0c */ /* 0x000fe2000bf06270 */
[----:B--2---:R-:W0:Y:S02]  /*0120*/  FRND.CEIL R13, R2 ;  /* 0x00000002000d7307 */ /* 0x004e240000209000 */
[----:B0-----:R1:W-:Y:S10]  /*0130*/  STG.E desc[UR6][R4.64], R13 ;  /* 0x0000000d04007986 */ /* 0x0013f4000c101906 */
[----:B------:R-:W-:Y:S05]  /*0140*/  @!P0 BRA `(.L_x_944) ;  /* 0xfffffffc00e08947 */ /* 0x000fea000383ffff */
[----:B------:R-:W-:Y:S05]  /*0150*/  EXIT ;  /* 0x000000000000794d */ /* 0x000fea0003800000 */
.L_x_945:
        /* <DEDUP_REMOVED lines=10> */
.L_x_1433:


//--------------------- .text._Z8_cbrt_64iPdS_    --------------------------
	.section	.text._Z8_cbrt_64iPdS_,"ax",@progbits
	.align	128
        .global         _Z8_cbrt_64iPdS_
        .type           _Z8_cbrt_64iPdS_,@function
        .size           _Z8_cbrt_64iPdS_,(.L_x_1434 - _Z8_cbrt_64iPdS_)
        .other          _Z8_cbrt_64iPdS_,@"STO_CUDA_ENTRY STV_DEFAULT"
_Z8_cbrt_64iPdS_:
.text._Z8_cbrt_64iPdS_:
        /* <DEDUP_REMOVED lines=13> */
.L_x_946:
[----:B0-----:R-:W-:-:S06]  /*00d0*/  IMAD.WIDE R6, R9, 0x8, R2 ;  /* 0x0000000809067825 */ /* 0x001fcc00078e0202 */
[----:B--2---:R-:W2:Y:S01]  /*00e0*/  LDG.E.64 R6, desc[UR6][R6.64] ;  /* 0x0000000606067981 */ /* 0x004ea2000c1e1b00 */
[----:B------:R-:W-:Y:S01]  /*00f0*/  IMAD.MOV.U32 R18, RZ, RZ, RZ ;  /* 0x000000ffff127224 */ /* 0x000fe200078e00ff */
[----:B--2---:R-:W-:Y:S01]  /*0100*/  LOP3.LUT R11, R7, 0x7fffffff, RZ, 0xc0, !PT ;  /* 0x7fffffff070b7812 */ /* 0x004fe200078ec0ff */
[----:B------:R-:W-:-:S03]  /*0110*/  IMAD.MOV.U32 R10, RZ, RZ, R6 ;  /* 0x000000ffff0a7224 */ /* 0x000fc600078e0006 */
[----:B------:R-:W-:-:S03]  /*0120*/  ISETP.GE.U32.AND P0, PT, R11, 0x100000, PT ;  /* 0x001000000b00780c */ /* 0x000fc60003f06070 */
[----:B------:R-:W-:-:S10]  /*0130*/  DMUL R12, R10, 1.80143985094819840000e+16 ;  /* 0x435000000a0c7828 */ /* 0x000fd40000000000 */
[----:B------:R-:W-:Y:S02]  /*0140*/  SEL R11, R13, R11, !P0 ;  /* 0x0000000b0d0b7207 */ /* 0x000fe40004000000 */
[----:B------:R-:W-:Y:S02]  /*0150*/  SEL R12, R12, R6, !P0 ;  /* 0x000000060c0c7207 */ /* 0x000fe40004000000 */
[----:B------:R-:W-:-:S04]  /*0160*/  LEA.HI R8, R11, 0xfffffc02, RZ, 0xc ;  /* 0xfffffc020b087811 */ /* 0x000fc800078f60ff */
[----:B------:R-:W-:-:S05]  /*0170*/  I2FP.F32.S32 R8, R8 ;  /* 0x0000000800087245 */ /* 0x000fca0000201400 */
[----:B------:R-:W-:-:S06]  /*0180*/  FMUL R8, R8, 0.3333333432674407959 ;  /* 0x3eaaaaab08087820 */ /* 0x000fcc0000400000 */
[----:B------:R-:W0:Y:S02]  /*0190*/  F2I.NTZ R8, R8 ;  /* 0x0000000800087305 */ /* 0x000e240000203100 */
[----:B0-----:R-:W-:-:S06]  /*01a0*/  IMAD R13, R8, -0x300000, R11 ;  /* 0xffd00000080d7824 */ /* 0x001fcc00078e020b */
[----:B------:R-:W0:Y:S08]  /*01b0*/  F2F.F32.F64 R22, R12 ;  /* 0x0000000c00167310 */ /* 0x000e300000301000 */
[----:B0-----:R-:W0:Y:S02]  /*01c0*/  MUFU.LG2 R22, R22 ;  /* 0x0000001600167308 */ /* 0x001e240000000c00 */
[----:B0-----:R-:W-:-:S06]  /*01d0*/  FMUL R23, R22, 0.3333333432674407959 ;  /* 0x3eaaaaab16177820 */ /* 0x001fcc0000400000 */
[----:B------:R-:W0:Y:S08]  /*01e0*/  MUFU.EX2 R10, R23 ;  /* 0x00000017000a7308 */ /* 0x000e300000000800 */
[----:B0-----:R-:W0:Y:S02]  /*01f0*/  F2F.F64.F32 R10, R10 ;  /* 0x0000000a000a7310 */ /* 0x001e240000201800 */
[----:B0-----:R-:W-:-:S10]  /*0200*/  DMUL R14, R10, R10 ;  /* 0x0000000a0a0e7228 */ /* 0x001fd40000000000 */
[----:B------:R-:W-:Y:S01]  /*0210*/  VIADD R17, R15, 0x100000 ;  /* 0x001000000f117836 */ /* 0x000fe20000000000 */
[----:B------:R-:W-:-:S06]  /*0220*/  MOV R16, R14 ;  /* 0x0000000e00107202 */ /* 0x000fcc0000000f00 */
[C-C-:B------:R-:W-:Y:S02]  /*0230*/  DFMA R16, R10.reuse, R16, R12.reuse ;  /* 0x000000100a10722b */ /* 0x140fe4000000000c */
[----:B------:R-:W-:Y:S01]  /*0240*/  DFMA R12, -R10, R14, R12 ;  /* 0x0000000e0a0c722b */ /* 0x000fe2000000010c */
[C---:B------:R-:W-:Y:S01]  /*0250*/  VIADD R15, R8.reuse, 0xfee ;  /* 0x00000fee080f7836 */ /* 0x040fe20000000000 */
[----:B------:R-:W-:Y:S02]  /*0260*/  @P0 IADD3 R15, PT, PT, R8, 0x100000, RZ ;  /* 0x00100000080f0810 */ /* 0x000fe40007ffe0ff */
[----:B------:R-:W0:Y:S02]  /*0270*/  MUFU.RCP64H R19, R17 ;  /* 0x0000001100137308 */ /* 0x000e240000001800 */
[----:B0-----:R-:W-:-:S08]  /*0280*/  DFMA R20, -R16, R18, 1 ;  /* 0x3ff000001014742b */ /* 0x001fd00000000112 */
[----:B------:R-:W-:-:S08]  /*0290*/  DFMA R20, R20, R20, R20 ;  /* 0x000000141414722b */ /* 0x000fd00000000014 */
[----:B------:R-:W-:-:S08]  /*02a0*/  DFMA R20, R18, R20, R18 ;  /* 0x000000141214722b */ /* 0x000fd00000000012 */
[----:B------:R-:W-:-:S08]  /*02b0*/  DMUL R12, R20, R12 ;  /* 0x0000000c140c7228 */ /* 0x000fd00000000000 */
[----:B------:R-:W-:Y:S02]  /*02c0*/  DFMA R12, R10, R12, R10 ;  /* 0x0000000c0a0c722b */ /* 0x000fe4000000000a */
[----:B------:R-:W-:-:S08]  /*02d0*/  DADD R10, R6, R6 ;  /* 0x00000000060a7229 */ /* 0x000fd00000000006 */
[----:B------:R-:W-:Y:S01]  /*02e0*/  IMAD R15, R15, 0x100000, R13 ;  /* 0x001000000f0f7824 */ /* 0x000fe200078e020d */
[----:B------:R-:W-:-:S04]  /*02f0*/  DSETP.NE.AND P0, PT, R10, R6, PT ;  /* 0x000000060a00722a */ /* 0x000fc80003f05000 */
[----:B------:R-:W-:Y:S01]  /*0300*/  LOP3.LUT R15, R15, 0x80000000, R7, 0xb8, !PT ;  /* 0x800000000f0f7812 */ /* 0x000fe200078eb807 */
[----:B---3--:R-:W-:Y:S01]  /*0310*/  IMAD.WIDE R6, R9, 0x8, R4 ;  /* 0x0000000809067825 */ /* 0x008fe200078e0204 */
[----:B------:R-:W-:Y:S02]  /*0320*/  FSEL R12, R10, R12, !P0 ;  /* 0x0000000c0a0c7208 */ /* 0x000fe40004000000 */
[----:B------:R-:W-:Y:S02]  /*0330*/  FSEL R13, R11, R15, !P0 ;  /* 0x0000000f0b0d7208 */ /* 0x000fe40004000000 */
[----:B------:R-:W-:-:S03]  /*0340*/  IADD3 R9, PT, PT, R0, R9, RZ ;  /* 0x0000000900097210 */ /* 0x000fc60007ffe0ff */
[----:B------:R1:W-:Y:S01]  /*0350*/  STG.E.64 desc[UR6][R6.64], R12 ;  /* 0x0000000c06007986 */ /* 0x0003e2000c101b06 */
[----:B------:R-:W-:-:S13]  /*0360*/  ISETP.GE.AND P0, PT, R9, UR5, PT ;  /* 0x0000000509007c0c */ /* 0x000fda000bf06270 */
[----:B-1----:R-:W-:Y:S05]  /*0370*/  @!P0 BRA `(.L_x_946) ;  /* 0xfffffffc00548947 */ /* 0x002fea000383ffff */
[----:B------:R-:W-:Y:S05]  /*0380*/  EXIT ;  /* 0x000000000000794d */ /* 0x000fea0003800000 */
.L_x_947:
        /* <DEDUP_REMOVED lines=15> */
.L_x_1434:


//--------------------- .text._Z8_cbrt_32iPfS_    --------------------------
	.section	.text._Z8_cbrt_32iPfS_,"ax",@progbits
	.align	128
        .global         _Z8_cbrt_32iPfS_
        .type           _Z8_cbrt_32iPfS_,@function
        .size           _Z8_cbrt_32iPfS_,(.L_x_1435 - _Z8_cbrt_32iPfS_)
        .other          _Z8_cbrt_32iPfS_,@"STO_CUDA_ENTRY STV_DEFAULT"
_Z8_cbrt_32iPfS_:
.text._Z8_cbrt_32iPfS_:
        /* <DEDUP_REMOVED lines=13> */
.L_x_948:
[----:B01----:R-:W-:-:S06]  /*00d0*/  IMAD.WIDE R6, R0, 0x4, R2 ;  /* 0x0000000400067825 */ /* 0x003fcc00078e0202 */
[----:B--2---:R-:W2:Y:S02]  /*00e0*/  LDG.E R6, desc[UR6][R6.64] ;  /* 0x0000000606067981 */ /* 0x004ea4000c1e1900 */
[C---:B--2---:R-:W-:Y:S01]  /*00f0*/  FMUL R11, |R6|.reuse, 16777216 ;  /* 0x4b800000060b7820 */ /* 0x044fe20000400200 */
[C---:B------:R-:W-:Y:S01]  /*0100*/  FSETP.GEU.AND P0, PT, |R6|.reuse, 1.175494350822287508e-38, PT ;  /* 0x008000000600780b */ /* 0x040fe20003f0e200 */
[----:B------:R-:W-:-:S03]  /*0110*/  FADD R15, R6, R6 ;  /* 0x00000006060f7221 */ /* 0x000fc60000000000 */
[-C--:B------:R-:W-:Y:S02]  /*0120*/  FSEL R11, R11, |R6|.reuse, !P0 ;  /* 0x400000060b0b7208 */ /* 0x080fe40004000000 */
[----:B------:R-:W-:Y:S02]  /*0130*/  FSETP.NEU.AND P1, PT, R15, R6, PT ;  /* 0x000000060f00720b */ /* 0x000fe40003f2d000 */
[----:B------:R-:W0:Y:S05]  /*0140*/  MUFU.LG2 R8, R11 ;  /* 0x0000000b00087308 */ /* 0x000e2a0000000c00 */
[----:B0-----:R-:W-:Y:S01]  /*0150*/  @!P0 FADD R8, R8, -24 ;  /* 0xc1c0000008088421 */ /* 0x001fe20000000000 */
[----:B------:R-:W-:-:S03]  /*0160*/  FSETP.GEU.AND P0, PT, R6, RZ, PT ;  /* 0x000000ff0600720b */ /* 0x000fc60003f0e000 */
[----:B------:R-:W-:-:S04]  /*0170*/  FMUL R8, R8, -0.6666666865348815918 ;  /* 0xbf2aaaab08087820 */ /* 0x000fc80000400000 */
[----:B------:R-:W0:Y:S02]  /*0180*/  MUFU.EX2 R13, R8 ;  /* 0x00000008000d7308 */ /* 0x000e240000000800 */
[----:B0-----:R-:W-:Y:S01]  /*0190*/  FMUL R10, |R6|, R13 ;  /* 0x0000000d060a7220 */ /* 0x001fe20000400200 */
[----:B---3--:R-:W-:Y:S01]  /*01a0*/  IMAD.WIDE R6, R0, 0x4, R4 ;  /* 0x0000000400067825 */ /* 0x008fe200078e0204 */
[----:B------:R-:W-:-:S03]  /*01b0*/  IADD3 R0, PT, PT, R9, R0, RZ ;  /* 0x0000000009007210 */ /* 0x000fc60007ffe0ff */
[----:B------:R-:W-:-:S04]  /*01c0*/  FMUL R13, R13, -R10 ;  /* 0x8000000a0d0d7220 */ /* 0x000fc80000400000 */
[----:B------:R-:W-:-:S04]  /*01d0*/  FFMA R13, R10, R13, 1 ;  /* 0x3f8000000a0d7423 */ /* 0x000fc8000000000d */
[----:B------:R-:W-:-:S04]  /*01e0*/  FMUL R13, R13, 0.3333333432674407959 ;  /* 0x3eaaaaab0d0d7820 */ /* 0x000fc80000400000 */
[----:B------:R-:W-:-:S05]  /*01f0*/  FFMA R13, R10, R13, R10 ;  /* 0x0000000d0a0d7223 */ /* 0x000fca000000000a */
[----:B------:R-:W-:Y:S02]  /*0200*/  @P1 FSEL R15, -R13, R13, !P0 ;  /* 0x0000000d0d0f1208 */ /* 0x000fe40004000100 */
[----:B------:R-:W-:-:S03]  /*0210*/  ISETP.GE.AND P0, PT, R0, UR5, PT ;  /* 0x0000000500007c0c */ /* 0x000fc6000bf06270 */
[----:B------:R1:W-:Y:S10]  /*0220*/  STG.E desc[UR6][R6.64], R15 ;  /* 0x0000000f06007986 */ /* 0x0003f4000c101906 */
[----:B------:R-:W-:Y:S05]  /*0230*/  @!P0 BRA `(.L_x_948) ;  /* 0xfffffffc00a48947 */ /* 0x000fea000383ffff */
[----:B------:R-:W-:Y:S05]  /*0240*/  EXIT ;  /* 0x000000000000794d */ /* 0x000fea0003800000 */
.L_x_949:
        /* <DEDUP_REMOVED lines=11> */
.L_x_1435:


//--------------------- .text._Z9_atanh_64iPdS_   --------------------------
	.section	.text._Z9_atanh_64iPdS_,"ax",@progbits
	.align	128
        .global         _Z9_atanh_64iPdS_
        .type           _Z9_atanh_64iPdS_,@function
        .size           _Z9_atanh_64iPdS_,(.L_x_1038 - _Z9_atanh_64iPdS_)
        .other          _Z9_atanh_64iPdS_,@"STO_CUDA_ENTRY STV_DEFAULT"
_Z9_atanh_64iPdS_:
.text._Z9_atanh_64iPdS_:
        /* <DEDUP_REMOVED lines=14> */
.L_x_958:
[----:B0-----:R-:W-:-:S06]  /*00e0*/  IMAD.WIDE R12, R4, 0x8, R16 ;  /* 0x00000008040c7825 */ /* 0x001fcc00078e0210 */
[----:B--2---:R-:W2:Y:S01]  /*00f0*/  LDG.E.64 R12, desc[UR6][R12.64] ;  /* 0x000000060c0c7981 */ /* 0x004ea2000c1e1b00 */
[----:B-1----:R-:W-:Y:S01]  /*0100*/  IMAD.MOV.U32 R2, RZ, RZ, 0x1 ;  /* 0x00000001ff027424 */ /* 0x002fe200078e00ff */
[----:B------:R-:W-:Y:S01]  /*0110*/  BSSY.RECONVERGENT B0, `(.L_x_950) ;  /* 0x0000014000007945 */ /* 0x000fe20003800200 */
[----:B--2---:R-:W-:-:S06]  /*0120*/  DADD R6, -|R12|, 1 ;  /* 0x3ff000000c067429 */ /* 0x004fcc0000000300 */
[----:B------:R-:W0:Y:S02]  /*0130*/  MUFU.RCP64H R3, R7 ;  /* 0x0000000700037308 */ /* 0x000e240000001800 */
[----:B0-----:R-:W-:-:S08]  /*0140*/  DFMA R8, -R6, R2, 1 ;  /* 0x3ff000000608742b */ /* 0x001fd00000000102 */
[----:B------:R-:W-:-:S08]  /*0150*/  DFMA R8, R8, R8, R8 ;  /* 0x000000080808722b */ /* 0x000fd00000000008 */
[----:B------:R-:W-:Y:S02]  /*0160*/  DFMA R2, R2, R8, R2 ;  /* 0x000000080202722b */ /* 0x000fe40000000002 */
[----:B------:R-:W-:-:S06]  /*0170*/  DADD R8, |R12|, |R12| ;  /* 0x000000000c087229 */ /* 0x000fcc000000060c */
[----:B------:R-:W-:-:S04]  /*0180*/  DFMA R10, -R6, R2, 1 ;  /* 0x3ff00000060a742b */ /* 0x000fc80000000102 */
[----:B------:R-:W-:-:S04]  /*0190*/  FSETP.GEU.AND P1, PT, |R9|, 6.5827683646048100446e-37, PT ;  /* 0x036000000900780b */ /* 0x000fc80003f2e200 */
        /* <DEDUP_REMOVED lines=8> */
[----:B---34-:R-:W-:Y:S05]  /*0220*/  CALL.REL.NOINC `($__internal_10_$__cuda_sm20_div_rn_f64_full) ;  /* 0x0000000800687944 */ /* 0x018fea0003c00000 */
[----:B------:R-:W-:Y:S02]  /*0230*/  IMAD.MOV.U32 R2, RZ, RZ, R20 ;  /* 0x000000ffff027224 */ /* 0x000fe400078e0014 */
[----:B------:R-:W-:-:S07]  /*0240*/  IMAD.MOV.U32 R3, RZ, RZ, R21 ;  /* 0x000000ffff037224 */ /* 0x000fce00078e0015 */
.L_x_951:
[----:B----4-:R-:W-:Y:S05]  /*0250*/  BSYNC.RECONVERGENT B0 ;  /* 0x0000000000007941 */ /* 0x010fea0003800200 */
.L_x_950:
[C---:B------:R-:W-:Y:S01]  /*0260*/  FSETP.GT.AND P0, PT, R3.reuse, -1.6999999284744262695, PT ;  /* 0xbfd999990300780b */ /* 0x040fe20003f04000 */
[----:B------:R-:W-:Y:S03]  /*0270*/  BSSY.RECONVERGENT B0, `(.L_x_952) ;  /* 0x000008d000007945 */ /* 0x000fe60003800200 */
        /* <DEDUP_REMOVED lines=20> */
[----:B------:R-:W-:Y:S02]  /*03c0*/  IMAD.MOV.U32 R7, RZ, RZ, R9 ;  /* 0x000000ffff077224 */ /* 0x000fe400078e0009 */
[----:B------:R-:W-:Y:S02]  /*03d0*/  IMAD.MOV.U32 R8, RZ, RZ, R2 ;  /* 0x000000ffff087224 */ /* 0x000fe400078e0002 */
[----:B------:R-:W-:-:S07]  /*03e0*/  IMAD.MOV.U32 R9, RZ, RZ, R3 ;  /* 0x000000ffff097224 */ /* 0x000fce00078e0003 */
[----:B---3--:R-:W-:Y:S05]  /*03f0*/  CALL.REL.NOINC `($__internal_10_$__cuda_sm20_div_rn_f64_full) ;  /* 0x0000000400f47944 */ /* 0x008fea0003c00000 */
[----:B------:R-:W-:Y:S02]  /*0400*/  IMAD.MOV.U32 R6, RZ, RZ, R20 ;  /* 0x000000ffff067224 */ /* 0x000fe400078e0014 */
[----:B------:R-:W-:-:S07]  /*0410*/  IMAD.MOV.U32 R7, RZ, RZ, R21 ;  /* 0x000000ffff077224 */ /* 0x000fce00078e0015 */
.L_x_955:
[----:B------:R-:W-:Y:S05]  /*0420*/  BSYNC.RECONVERGENT B1 ;  /* 0x0000000000017941 */ /* 0x000fea0003800200 */
.L_x_954:
        /* <DEDUP_REMOVED lines=30> */
.L_x_953:
[----:B------:R-:W-:-:S10]  /*0610*/  DADD R2, R2, 1 ;  /* 0x3ff0000002027429 */ /* 0x000fd40000000000 */
[----:B------:R-:W-:Y:S01]  /*0620*/  ISETP.GT.AND P0, PT, R3, 0xfffff, PT ;  /* 0x000fffff0300780c */ /* 0x000fe20003f04270 */
[----:B------:R-:W-:Y:S02]  /*0630*/  IMAD.MOV.U32 R6, RZ, RZ, R2 ;  /* 0x000000ffff067224 */ /* 0x000fe400078e0002 */
[----:B------:R-:W-:-:S10]  /*0640*/  IMAD.MOV.U32 R7, RZ, RZ, R3 ;  /* 0x000000ffff077224 */ /* 0x000fd400078e0003 */
        /* <DEDUP_REMOVED lines=73> */
.L_x_957:
[----:B------:R-:W-:Y:S01]  /*0ae0*/  MOV R2, 0x0 ;  /* 0x0000000000027802 */ /* 0x000fe20000000f00 */
[----:B------:R-:W-:Y:S01]  /*0af0*/  IMAD.MOV.U32 R3, RZ, RZ, 0x7ff00000 ;  /* 0x7ff00000ff037424 */ /* 0x000fe200078e00ff */
[----:B------:R-:W-:-:S05]  /*0b00*/  LOP3.LUT P0, RZ, R7, 0x7fffffff, RZ, 0xc0, !PT ;  /* 0x7fffffff07ff7812 */ /* 0x000fca000780c0ff */
[----:B------:R-:W-:-:S10]  /*0b10*/  DFMA R2, R6, R2, +INF ;  /* 0x7ff000000602742b */ /* 0x000fd40000000002 */
[----:B------:R-:W-:Y:S02]  /*0b20*/  FSEL R2, R2, RZ, P0 ;  /* 0x000000ff02027208 */ /* 0x000fe40000000000 */
[----:B------:R-:W-:-:S07]  /*0b30*/  FSEL R3, R3, -QNAN , P0 ;  /* 0xfff0000003037808 */ /* 0x000fce0000000000 */
.L_x_956:
[----:B------:R-:W-:Y:S05]  /*0b40*/  BSYNC.RECONVERGENT B0 ;  /* 0x0000000000007941 */ /* 0x000fea0003800200 */
.L_x_952:
[----:B------:R-:W-:Y:S01]  /*0b50*/  DMUL R2, R2, 0.5 ;  /* 0x3fe0000002027828 */ /* 0x000fe20000000000 */
[----:B---3--:R-:W-:-:S04]  /*0b60*/  IMAD.WIDE R6, R4, 0x8, R14 ;  /* 0x0000000804067825 */ /* 0x008fc800078e020e */
[----:B------:R-:W-:-:S05]  /*0b70*/  IMAD.IADD R4, R5, 0x1, R4 ;  /* 0x0000000105047824 */ /* 0x000fca00078e0204 */
[----:B------:R-:W-:Y:S02]  /*0b80*/  LOP3.LUT R3, R3, 0x80000000, R13, 0xb8, !PT ;  /* 0x8000000003037812 */ /* 0x000fe400078eb80d */
[----:B------:R-:W-:-:S03]  /*0b90*/  ISETP.GE.AND P0, PT, R4, UR10, PT ;  /* 0x0000000a04007c0c */ /* 0x000fc6000bf06270 */
[----:B------:R1:W-:Y:S10]  /*0ba0*/  STG.E.64 desc[UR6][R6.64], R2 ;  /* 0x0000000206007986 */ /* 0x0003f4000c101b06 */
[----:B------:R-:W-:Y:S05]  /*0bb0*/  @!P0 BRA `(.L_x_958) ;  /* 0xfffffff400488947 */ /* 0x000fea000383ffff */
[----:B------:R-:W-:Y:S05]  /*0bc0*/  EXIT ;  /* 0x000000000000794d */ /* 0x000fea0003800000 */
        .weak           $__internal_10_$__cuda_sm20_div_rn_f64_full
        .type           $__internal_10_$__cuda_sm20_div_rn_f64_full,@function
        .size           $__internal_10_$__cuda_sm20_div_rn_f64_full,(.L_x_1038 - $__internal_10_$__cuda_sm20_div_rn_f64_full)
$__internal_10_$__cuda_sm20_div_rn_f64_full:
[----:B------:R-:W-:Y:S01]  /*0bd0*/  IMAD.MOV.U32 R11, RZ, RZ, R9 ;  /* 0x000000ffff0b7224 */ /* 0x000fe200078e0009 */
[C---:B------:R-:W-:Y:S01]  /*0be0*/  FSETP.GEU.AND P0, PT, |R7|.reuse, 1.469367938527859385e-39, PT ;  /* 0x001000000700780b */ /* 0x040fe20003f0e200 */
[----:B------:R-:W-:Y:S01]  /*0bf0*/  IMAD.MOV.U32 R10, RZ, RZ, R8 ;  /* 0x000000ffff0a7224 */ /* 0x000fe200078e0008 */
[----:B------:R-:W-:Y:S01]  /*0c00*/  LOP3.LUT R8, R7, 0x800fffff, RZ, 0xc0, !PT ;  /* 0x800fffff07087812 */ /* 0x000fe200078ec0ff */
[----:B------:R-:W-:Y:S01]  /*0c10*/  IMAD.MOV.U32 R27, RZ, RZ, 0x1ca00000 ;  /* 0x1ca00000ff1b7424 */ /* 0x000fe200078e00ff */
[C---:B------:R-:W-:Y:S01]  /*0c20*/  FSETP.GEU.AND P2, PT, |R11|.reuse, 1.469367938527859385e-39, PT ;  /* 0x001000000b00780b */ /* 0x040fe20003f4e200 */
[----:B------:R-:W-:Y:S01]  /*0c30*/  IMAD.MOV.U32 R18, RZ, RZ, R10 ;  /* 0x000000ffff127224 */ /* 0x000fe200078e000a */
        /* <DEDUP_REMOVED lines=8> */
[----:B------:R-:W-:Y:S01]  /*0cc0*/  @!P2 LOP3.LUT R19, R7, 0x7ff00000, RZ, 0xc0, !PT ;  /* 0x7ff000000713a812 */ /* 0x000fe200078ec0ff */
[----:B------:R-:W-:Y:S01]  /*0cd0*/  @!P2 IMAD.MOV.U32 R22, RZ, RZ, RZ ;  /* 0x000000ffff16a224 */ /* 0x000fe200078e00ff */
[----:B------:R-:W0:Y:S02]  /*0ce0*/  MUFU.RCP64H R21, R9 ;  /* 0x0000000900157308 */ /* 0x000e240000001800 */
[----:B------:R-:W-:Y:S02]  /*0cf0*/  @!P2 ISETP.GE.U32.AND P3, PT, R26, R19, PT ;  /* 0x000000131a00a20c */ /* 0x000fe40003f66070 */
[C---:B------:R-:W-:Y:S02]  /*0d00*/  SEL R19, R27.reuse, 0x63400000, !P1 ;  /* 0x634000001b137807 */ /* 0x040fe40004800000 */
[----:B------:R-:W-:Y:S02]  /*0d10*/  @!P2 SEL R23, R27, 0x63400000, !P3 ;  /* 0x634000001b17a807 */ /* 0x000fe40005800000 */
[----:B------:R-:W-:-:S02]  /*0d20*/  LOP3.LUT R19, R19, 0x800fffff, R11, 0xf8, !PT ;  /* 0x800fffff13137812 */ /* 0x000fc400078ef80b */
[----:B------:R-:W-:Y:S02]  /*0d30*/  @!P2 LOP3.LUT R23, R23, 0x80000000, R11, 0xf8, !PT ;  /* 0x800000001717a812 */ /* 0x000fe400078ef80b */
[----:B------:R-:W-:Y:S02]  /*0d40*/  @!P0 LOP3.LUT R29, R9, 0x7ff00000, RZ, 0xc0, !PT ;  /* 0x7ff00000091d8812 */ /* 0x000fe400078ec0ff */
[----:B------:R-:W-:-:S06]  /*0d50*/  @!P2 LOP3.LUT R23, R23, 0x100000, RZ, 0xfc, !PT ;  /* 0x001000001717a812 */ /* 0x000fcc00078efcff */
[----:B------:R-:W-:Y:S02]  /*0d60*/  @!P2 DFMA R18, R18, 2, -R22 ;  /* 0x400000001212a82b */ /* 0x000fe40000000816 */
[----:B0-----:R-:W-:-:S08]  /*0d70*/  DFMA R22, R20, -R8, 1 ;  /* 0x3ff000001416742b */ /* 0x001fd00000000808 */
[----:B------:R-:W-:-:S08]  /*0d80*/  DFMA R22, R22, R22, R22 ;  /* 0x000000161616722b */ /* 0x000fd00000000016 */
[----:B------:R-:W-:-:S08]  /*0d90*/  DFMA R22, R20, R22, R20 ;  /* 0x000000161416722b */ /* 0x000fd00000000014 */
[----:B------:R-:W-:-:S08]  /*0da0*/  DFMA R20, R22, -R8, 1 ;  /* 0x3ff000001614742b */ /* 0x000fd00000000808 */
        /* <DEDUP_REMOVED lines=16> */
[----:B------:R-:W-:Y:S01]  /*0eb0*/  IMAD.IADD R22, R10, 0x1, -R27 ;  /* 0x000000010a167824 */ /* 0x000fe200078e0a1b */
[----:B------:R-:W-:-:S03]  /*0ec0*/  MOV R10, RZ ;  /* 0x000000ff000a7202 */ /* 0x000fc60000000f00 */
        /* <DEDUP_REMOVED lines=20> */
.L_x_960:
        /* <DEDUP_REMOVED lines=16> */
.L_x_963:
[----:B------:R-:W-:Y:S01]  /*1110*/  LOP3.LUT R21, R7, 0x80000, RZ, 0xfc, !PT ;  /* 0x0008000007157812 */ /* 0x000fe200078efcff */
[----:B------:R-:W-:Y:S01]  /*1120*/  IMAD.MOV.U32 R20, RZ, RZ, R6 ;  /* 0x000000ffff147224 */ /* 0x000fe200078e0006 */
[----:B------:R-:W-:Y:S06]  /*1130*/  BRA `(.L_x_961) ;  /* 0x0000000000087947 */ /* 0x000fec0003800000 */
.L_x_962:
[----:B------:R-:W-:Y:S01]  /*1140*/  LOP3.LUT R21, R11, 0x80000, RZ, 0xfc, !PT ;  /* 0x000800000b157812 */ /* 0x000fe200078efcff */
[----:B------:R-:W-:-:S07]  /*1150*/  IMAD.MOV.U32 R20, RZ, RZ, R10 ;  /* 0x000000ffff147224 */ /* 0x000fce00078e000a */
.L_x_961:
[----:B------:R-:W-:Y:S05]  /*1160*/  BSYNC.RECONVERGENT B2 ;  /* 0x0000000000027941 */ /* 0x000fea0003800200 */
.L_x_959:
[----:B------:R-:W-:Y:S02]  /*1170*/  IMAD.MOV.U32 R6, RZ, RZ, R0 ;  /* 0x000000ffff067224 */ /* 0x000fe400078e0000 */
[----:B------:R-:W-:-:S04]  /*1180*/  IMAD.MOV.U32 R7, RZ, RZ, 0x0 ;  /* 0x00000000ff077424 */ /* 0x000fc800078e00ff */
[----:B------:R-:W-:Y:S05]  /*1190*/  RET.REL.NODEC R6 `(_Z9_atanh_64iPdS_) ;  /* 0xffffffec06987950 */ /* 0x000fea0003c3ffff */
.L_x_964:
        /* <DEDUP_REMOVED lines=14> */
.L_x_1038:


//--------------------- .text._Z9_atanh_32iPfS_   --------------------------
	.section	.text._Z9_atanh_32iPfS_,"ax",@progbits
	.align	128
        .global         _Z9_atanh_32iPfS_
        .type           _Z9_atanh_32iPfS_,@function
        .size           _Z9_atanh_32iPfS_,(.L_x_1437 - _Z9_atanh_32iPfS_)
        .other          _Z9_atanh_32iPfS_,@"STO_CUDA_ENTRY STV_DEFAULT"
_Z9_atanh_32iPfS_:
.text._Z9_atanh_32iPfS_:
        /* <DEDUP_REMOVED lines=14> */
.L_x_965:
[----:B01----:R-:W-:-:S05]  /*00e0*/  IMAD.WIDE R10, R7, 0x4, R2 ;  /* 0x00000004070a7825 */ /* 0x003fca00078e0202 */
[----:B--2---:R-:W2:Y:S02]  /*00f0*/  LDG.E R6, desc[UR6][R10.64] ;  /* 0x000000060a067981 */ /* 0x004ea4000c1e1900 */
[C---:B--2---:R-:W-:Y:S01]  /*0100*/  FADD R9, -|R6|.reuse, 1 ;  /* 0x3f80000006097421 */ /* 0x044fe20000000300 */
[----:B------:R-:W-:-:S05]  /*0110*/  FSETP.GT.AND P0, PT, |R6|, 8.50705917302346158658e+37, PT ;  /* 0x7e8000000600780b */ /* 0x000fca0003f04200 */
[----:B------:R-:W0:Y:S02]  /*0120*/  MUFU.RCP R9, R9 ;  /* 0x0000000900097308 */ /* 0x000e240000001000 */
[----:B0-----:R-:W-:Y:S01]  /*0130*/  FADD R13, R9, R9 ;  /* 0x00000009090d7221 */ /* 0x001fe20000000000 */
[----:B------:R-:W-:-:S03]  /*0140*/  MOV R9, 0x3d39bf78 ;  /* 0x3d39bf7800097802 */ /* 0x000fc60000000f00 */
[----:B------:R-:W-:-:S05]  /*0150*/  FMUL R8, |R6|, R13 ;  /* 0x0000000d06087220 */ /* 0x000fca0000400200 */
[----:B------:R-:W-:-:S04]  /*0160*/  FSEL R8, R8, -2, !P0 ;  /* 0xc000000008087808 */ /* 0x000fc80004000000 */
[C---:B------:R-:W-:Y:S01]  /*0170*/  ISETP.GE.U32.AND P0, PT, R8.reuse, 0x7f800000, PT ;  /* 0x7f8000000800780c */ /* 0x040fe20003f06070 */
[----:B------:R-:W-:-:S03]  /*0180*/  FADD.RZ R12, R8, 1 ;  /* 0x3f800000080c7421 */ /* 0x000fc6000000c000 */
[----:B------:R-:W-:Y:S02]  /*0190*/  ISETP.GT.AND P1, PT, R8, -0x40800000, P0 ;  /* 0xbf8000000800780c */ /* 0x000fe40000724270 */
[----:B------:R-:W-:-:S04]  /*01a0*/  IADD3 R12, PT, PT, R12, -0x3f400000, RZ ;  /* 0xc0c000000c0c7810 */ /* 0x000fc80007ffe0ff */
[----:B------:R-:W-:Y:S01]  /*01b0*/  LOP3.LUT R13, R12, 0xff800000, RZ, 0xc0, !PT ;  /* 0xff8000000c0d7812 */ /* 0x000fe200078ec0ff */
[----:B------:R-:W-:-:S03]  /*01c0*/  HFMA2 R12, -RZ, RZ, 1.625, 0 ;  /* 0x3e800000ff0c7431 */ /* 0x000fc600000001ff */
[----:B------:R-:W-:Y:S02]  /*01d0*/  IADD3 R11, PT, PT, -R13, 0x40800000, RZ ;  /* 0x408000000d0b7810 */ /* 0x000fe40007ffe1ff */
[-C--:B------:R-:W-:Y:S02]  /*01e0*/  IADD3 R10, PT, PT, R8, -R13.reuse, RZ ;  /* 0x8000000d080a7210 */ /* 0x080fe40007ffe0ff */
[----:B------:R-:W-:Y:S01]  /*01f0*/  I2FP.F32.S32 R13, R13 ;  /* 0x0000000d000d7245 */ /* 0x000fe20000201400 */
[----:B------:R-:W-:-:S04]  /*0200*/  FFMA R11, R11, R12, -1 ;  /* 0xbf8000000b0b7423 */ /* 0x000fc8000000000c */
[----:B------:R-:W-:Y:S01]  /*0210*/  FMUL R13, R13, 1.1920928955078125e-07 ;  /* 0x340000000d0d7820 */ /* 0x000fe20000400000 */
[----:B------:R-:W-:Y:S01]  /*0220*/  FADD R10, R10, R11 ;  /* 0x0000000b0a0a7221 */ /* 0x000fe20000000000 */
[----:B------:R-:W-:-:S03]  /*0230*/  HFMA2 R11, -RZ, RZ, 1.75, 0 ;  /* 0x3f000000ff0b7431 */ /* 0x000fc600000001ff */
[----:B------:R-:W-:-:S04]  /*0240*/  FFMA R9, R10, -R9, 0.10546888411045074463 ;  /* 0x3dd800120a097423 */ /* 0x000fc80000000809 */
[----:B------:R-:W-:Y:S01]  /*0250*/  FFMA R9, R10, R9, -0.13229703903198242188 ;  /* 0xbe0778e00a097423 */ /* 0x000fe20000000009 */
[----:B------:R-:W-:-:S03]  /*0260*/  LOP3.LUT R11, R11, 0x80000000, R6, 0xb8, !PT ;  /* 0x800000000b0b7812 */ /* 0x000fc600078eb806 */
[----:B------:R-:W-:-:S04]  /*0270*/  FFMA R9, R10, R9, 0.14491446316242218018 ;  /* 0x3e1464750a097423 */ /* 0x000fc80000000009 */
[----:B------:R-:W-:-:S04]  /*0280*/  FFMA R9, R10, R9, -0.16641564667224884033 ;  /* 0xbe2a68dd0a097423 */ /* 0x000fc80000000009 */
[----:B------:R-:W-:-:S04]  /*0290*/  FFMA R9, R10, R9, 0.19988867640495300293 ;  /* 0x3e4caf9e0a097423 */ /* 0x000fc80000000009 */
[----:B------:R-:W-:-:S04]  /*02a0*/  FFMA R9, R10, R9, -0.25000196695327758789 ;  /* 0xbe8000420a097423 */ /* 0x000fc80000000009 */
[----:B------:R-:W-:-:S04]  /*02b0*/  FFMA R9, R10, R9, 0.33333510160446166992 ;  /* 0x3eaaaae60a097423 */ /* 0x000fc80000000009 */
[----:B------:R-:W-:-:S04]  /*02c0*/  FFMA R9, R10, R9, -0.5 ;  /* 0xbf0000000a097423 */ /* 0x000fc80000000009 */
[----:B------:R-:W-:-:S04]  /*02d0*/  FMUL R9, R10, R9 ;  /* 0x000000090a097220 */ /* 0x000fc80000400000 */
[----:B------:R-:W-:Y:S01]  /*02e0*/  FFMA R10, R10, R9, R10 ;  /* 0x000000090a0a7223 */ /* 0x000fe2000000000a */
[----:B------:R-:W-:-:S03]  /*02f0*/  @P0 MOV R9, 0x7f800000 ;  /* 0x7f80000000090802 */ /* 0x000fc60000000f00 */
[----:B------:R-:W-:Y:S02]  /*0300*/  FFMA R10, R13, 0.69314718246459960938, R10 ;  /* 0x3f3172180d0a7823 */ /* 0x000fe4000000000a */
[C---:B------:R-:W-:Y:S01]  /*0310*/  @P1 FFMA R10, R8.reuse, R9, +INF ;  /* 0x7f800000080a1423 */ /* 0x040fe20000000009 */
[----:B------:R-:W-:Y:S01]  /*0320*/  @P0 FSETP.NEU.AND P1, PT, R8, RZ, PT ;  /* 0x000000ff0800020b */ /* 0x000fe20003f2d000 */
[----:B---3--:R-:W-:Y:S01]  /*0330*/  IMAD.WIDE R8, R7, 0x4, R4 ;  /* 0x0000000407087825 */ /* 0x008fe200078e0204 */
[----:B------:R-:W-:Y:S02]  /*0340*/  IADD3 R7, PT, PT, R0, R7, RZ ;  /* 0x0000000700077210 */ /* 0x000fe40007ffe0ff */
[----:B------:R-:W-:Y:S02]  /*0350*/  @P0 FSEL R10, R10, -RZ, P1 ;  /* 0x800000ff0a0a0208 */ /* 0x000fe40000800000 */
[----:B----4-:R-:W-:-:S03]  /*0360*/  ISETP.GE.AND P0, PT, R7, UR5, PT ;  /* 0x0000000507007c0c */ /* 0x010fc6000bf06270 */
[----:B------:R-:W-:-:S05]  /*0370*/  FMUL R11, R11, R10 ;  /* 0x0000000a0b0b7220 */ /* 0x000fca0000400000 */
[----:B------:R1:W-:Y:S05]  /*0380*/  STG.E desc[UR6][R8.64], R11 ;  /* 0x0000000b08007986 */ /* 0x0003ea000c101906 */
[----:B------:R-:W-:Y:S05]  /*0390*/  @!P0 BRA `(.L_x_965) ;  /* 0xfffffffc00508947 */ /* 0x000fea000383ffff */
[----:B------:R-:W-:Y:S05]  /*03a0*/  EXIT ;  /* 0x000000000000794d */ /* 0x000fea0003800000 */
.L_x_966:
        /* <DEDUP_REMOVED lines=13> */
.L_x_1437:


//--------------------- .text._Z8_atan_64iPdS_    --------------------------
	.section	.text._Z8_atan_64iPdS_,"ax",@progbits
	.align	128
        .global         _Z8_atan_64iPdS_
        .type           _Z8_atan_64iPdS_,@function
        .size           _Z8_atan_64iPdS_,(.L_x_1438 - _Z8_atan_64iPdS_)
        .other          _Z8_atan_64iPdS_,@"STO_CUDA_ENTRY STV_DEFAULT"
_Z8_atan_64iPdS_:
.text._Z8_atan_64iPdS_:
        /* <DEDUP_REMOVED lines=14> */
.L_x_969:
[----:B0-----:R-:W-:-:S06]  /*00e0*/  IMAD.WIDE R8, R7, 0x8, R2 ;  /* 0x0000000807087825 */ /* 0x001fcc00078e0202 */
[----:B--2---:R-:W2:Y:S01]  /*00f0*/  LDG.E.64 R8, desc[UR6][R8.64] ;  /* 0x0000000608087981 */ /* 0x004ea2000c1e1b00 */
[----:B------:R-:W-:Y:S01]  /*0100*/  BSSY.RECONVERGENT B0, `(.L_x_967) ;  /* 0x000000e000007945 */ /* 0x000fe20003800200 */
[----:B--2---:R-:W-:Y:S02]  /*0110*/  DSETP.GT.AND P0, PT, |R8|, 1, PT ;  /* 0x3ff000000800742a */ /* 0x004fe40003f04200 */
[----:B------:R-:W-:-:S10]  /*0120*/  DADD R14, -RZ, |R8| ;  /* 0x00000000ff0e7229 */ /* 0x000fd40000000508 */
[----:B------:R-:W-:Y:S02]  /*0130*/  IMAD.MOV.U32 R10, RZ, RZ, R14 ;  /* 0x000000ffff0a7224 */ /* 0x000fe400078e000e */
[----:B------:R-:W-:Y:S01]  /*0140*/  IMAD.MOV.U32 R11, RZ, RZ, R15 ;  /* 0x000000ffff0b7224 */ /* 0x000fe200078e000f */
[----:B------:R-:W-:Y:S06]  /*0150*/  @!P0 BRA `(.L_x_968) ;  /* 0x0000000000208947 */ /* 0x000fec0003800000 */
[----:B------:R-:W0:Y:S01]  /*0160*/  MUFU.RCP64H R11, R15 ;  /* 0x0000000f000b7308 */ /* 0x000e220000001800 */
[----:B------:R-:W-:Y:S01]  /*0170*/  MOV R10, RZ ;  /* 0x000000ff000a7202 */ /* 0x000fe20000000f00 */
[----:B------:R-:W-:-:S05]  /*0180*/  DSETP.NEU.AND P1, PT, |R8|, +INF , PT ;  /* 0x7ff000000800742a */ /* 0x000fca0003f2d200 */
[----:B0-----:R-:W-:-:S08]  /*0190*/  DFMA R12, -|R8|, R10, 1 ;  /* 0x3ff00000080c742b */ /* 0x001fd0000000030a */
[----:B------:R-:W-:-:S08]  /*01a0*/  DFMA R12, R12, R12, R12 ;  /* 0x0000000c0c0c722b */ /* 0x000fd0000000000c */
[----:B------:R-:W-:-:S10]  /*01b0*/  DFMA R12, R10, R12, R10 ;  /* 0x0000000c0a0c722b */ /* 0x000fd4000000000a */
[----:B------:R-:W-:Y:S02]  /*01c0*/  FSEL R10, R12, RZ, P1 ;  /* 0x000000ff0c0a7208 */ /* 0x000fe40000800000 */
[----:B------:R-:W-:-:S07]  /*01d0*/  FSEL R11, R13, RZ, P1 ;  /* 0x000000ff0d0b7208 */ /* 0x000fce0000800000 */
.L_x_968:
[----:B----4-:R-:W-:Y:S05]  /*01e0*/  BSYNC.RECONVERGENT B0 ;  /* 0x0000000000007941 */ /* 0x010fea0003800200 */
.L_x_967:
[----:B------:R-:W-:Y:S01]  /*01f0*/  DMUL R12, R10, R10 ;  /* 0x0000000a0a0c7228 */ /* 0x000fe20000000000 */
[----:B------:R-:W-:Y:S01]  /*0200*/  IMAD.MOV.U32 R14, RZ, RZ, -0x2449a4b7 ;  /* 0xdbb65b49ff0e7424 */ /* 0x000fe200078e00ff */
[----:B------:R-:W-:Y:S01]  /*0210*/  MOV R15, 0x3f2d3b63 ;  /* 0x3f2d3b63000f7802 */ /* 0x000fe20000000f00 */
        /* <DEDUP_REMOVED lines=56> */
[----:B------:R-:W-:-:S08]  /*05a0*/  DMUL R14, R12, R14 ;  /* 0x0000000e0c0e7228 */ /* 0x000fd00000000000 */
[----:B------:R-:W-:-:S08]  /*05b0*/  DFMA R14, R14, R10, R10 ;  /* 0x0000000a0e0e722b */ /* 0x000fd0000000000a */
[----:B------:R-:W-:-:S10]  /*05c0*/  DADD R10, -R14, UR4 ;  /* 0x000000040e0a7e29 */ /* 0x000fd40008000100 */
[----:B------:R-:W-:Y:S02]  /*05d0*/  FSEL R8, R11, R15, P0 ;  /* 0x0000000f0b087208 */ /* 0x000fe40000000000 */
[----:B------:R-:W-:Y:S02]  /*05e0*/  FSEL R10, R10, R14, P0 ;  /* 0x0000000e0a0a7208 */ /* 0x000fe40000000000 */
[----:B------:R-:W-:Y:S01]  /*05f0*/  LOP3.LUT R11, R8, 0x80000000, R9, 0xb8, !PT ;  /* 0x80000000080b7812 */ /* 0x000fe200078eb809 */
[----:B---3--:R-:W-:-:S04]  /*0600*/  IMAD.WIDE R8, R7, 0x8, R4 ;  /* 0x0000000807087825 */ /* 0x008fc800078e0204 */
[----:B------:R-:W-:Y:S01]  /*0610*/  IMAD.IADD R7, R0, 0x1, R7 ;  /* 0x0000000100077824 */ /* 0x000fe200078e0207 */
[----:B------:R1:W-:Y:S04]  /*0620*/  STG.E.64 desc[UR6][R8.64], R10 ;  /* 0x0000000a08007986 */ /* 0x0003e8000c101b06 */
[----:B------:R-:W-:-:S13]  /*0630*/  ISETP.GE.AND P0, PT, R7, UR8, PT ;  /* 0x0000000807007c0c */ /* 0x000fda000bf06270 */
[----:B-1----:R-:W-:Y:S05]  /*0640*/  @!P0 BRA `(.L_x_969) ;  /* 0xfffffff800a48947 */ /* 0x002fea000383ffff */
[----:B------:R-:W-:Y:S05]  /*0650*/  EXIT ;  /* 0x000000000000794d */ /* 0x000fea0003800000 */
.L_x_970:
        /* <DEDUP_REMOVED lines=10> */
.L_x_1438:


//--------------------- .text._Z8_atan_32iPfS_    --------------------------
	.section	.text._Z8_atan_32iPfS_,"ax",@progbits
	.align	128
        .global         _Z8_atan_32iPfS_
        .type           _Z8_atan_32iPfS_,@function
        .size           _Z8_atan_32iPfS_,(.L_x_1439 - _Z8_atan_32iPfS_)
        .other          _Z8_atan_32iPfS_,@"STO_CUDA_ENTRY STV_DEFAULT"
_Z8_atan_32iPfS_:
.text._Z8_atan_32iPfS_:
        /* <DEDUP_REMOVED lines=13> */
.L_x_971:
[----:B01----:R-:W-:-:S06]  /*00d0*/  IMAD.WIDE R6, R0, 0x4, R2 ;  /* 0x0000000400067825 */ /* 0x003fcc00078e0202 */
[----:B--2---:R-:W2:Y:S01]  /*00e0*/  LDG.E R6, desc[UR6][R6.64] ;  /* 0x0000000606067981 */ /* 0x004ea2000c1e1900 */
[----:B------:R-:W-:Y:S01]  /*00f0*/  HFMA2 R13, -RZ, RZ, 0.890625, -0.00056934356689453125 ;  /* 0x3b2090aaff0d7431 */ /* 0x000fe200000001ff */
[----:B------:R-:W-:Y:S01]  /*0100*/  MOV R10, 0x3f6ee581 ;  /* 0x3f6ee581000a7802 */ /* 0x000fe20000000f00 */
[----:B--2---:R-:W0:Y:S01]  /*0110*/  MUFU.RCP R11, |R6| ;  /* 0x40000006000b7308 */ /* 0x004e220000001000 */
[----:B------:R-:W-:-:S04]  /*0120*/  FSETP.GT.AND P0, PT, |R6|, 1, PT ;  /* 0x3f8000000600780b */ /* 0x000fc80003f04200 */
[----:B0-----:R-:W-:-:S05]  /*0130*/  FSEL R11, R11, |R6|, P0 ;  /* 0x400000060b0b7208 */ /* 0x001fca0000000000 */
[----:B------:R-:W-:-:S04]  /*0140*/  FMUL R8, R11, R11 ;  /* 0x0000000b0b087220 */ /* 0x000fc80000400000 */
[----:B------:R-:W-:-:S04]  /*0150*/  FFMA R13, R8, R13, -0.014396979473531246185 ;  /* 0xbc6be14f080d7423 */ /* 0x000fc8000000000d */
[----:B------:R-:W-:-:S04]  /*0160*/  FFMA R13, R8, R13, 0.039849750697612762451 ;  /* 0x3d23397e080d7423 */ /* 0x000fc8000000000d */
[----:B------:R-:W-:-:S04]  /*0170*/  FFMA R13, R8, R13, -0.072529748082160949707 ;  /* 0xbd948a7a080d7423 */ /* 0x000fc8000000000d */
[----:B------:R-:W-:-:S04]  /*0180*/  FFMA R13, R8, R13, 0.10518480092287063599 ;  /* 0x3dd76b21080d7423 */ /* 0x000fc8000000000d */
[----:B------:R-:W-:-:S04]  /*0190*/  FFMA R13, R8, R13, -0.14171802997589111328 ;  /* 0xbe111e88080d7423 */ /* 0x000fc8000000000d */
[----:B------:R-:W-:-:S04]  /*01a0*/  FFMA R13, R8, R13, 0.19988775253295898438 ;  /* 0x3e4caf60080d7423 */ /* 0x000fc8000000000d */
[----:B------:R-:W-:-:S04]  /*01b0*/  FFMA R13, R8, R13, -0.33332940936088562012 ;  /* 0xbeaaaa27080d7423 */ /* 0x000fc8000000000d */
[----:B------:R-:W-:-:S04]  /*01c0*/  FMUL R8, R8, R13 ;  /* 0x0000000d08087220 */ /* 0x000fc80000400000 */
[----:B------:R-:W-:-:S04]  /*01d0*/  FFMA R11, R11, R8, R11 ;  /* 0x000000080b0b7223 */ /* 0x000fc8000000000b */
[----:B------:R-:W-:Y:S01]  /*01e0*/  @P0 FFMA R11, R10, 1.6832555532455444336, -R11 ;  /* 0x3fd774eb0a0b0823 */ /* 0x000fe2000000080b */
[----:B------:R-:W-:-:S04]  /*01f0*/  FSETP.NAN.AND P0, PT, |R6|, |R6|, PT ;  /* 0x400000060600720b */ /* 0x000fc80003f08200 */
[----:B------:R-:W-:Y:S01]  /*0200*/  LOP3.LUT R8, R11, 0x80000000, R6, 0xb8, !PT ;  /* 0x800000000b087812 */ /* 0x000fe200078eb806 */
[----:B---3--:R-:W-:Y:S01]  /*0210*/  IMAD.WIDE R6, R0, 0x4, R4 ;  /* 0x0000000400067825 */ /* 0x008fe200078e0204 */
[----:B------:R-:W-:Y:S02]  /*0220*/  IADD3 R0, PT, PT, R9, R0, RZ ;  /* 0x0000000009007210 */ /* 0x000fe40007ffe0ff */
[----:B------:R-:W-:Y:S02]  /*0230*/  FSEL R11, R8, R11, !P0 ;  /* 0x0000000b080b7208 */ /* 0x000fe40004000000 */
[----:B------:R-:W-:-:S03]  /*0240*/  ISETP.GE.AND P0, PT, R0, UR5, PT ;  /* 0x0000000500007c0c */ /* 0x000fc6000bf06270 */
[----:B------:R1:W-:Y:S10]  /*0250*/  STG.E desc[UR6][R6.64], R11 ;  /* 0x0000000b06007986 */ /* 0x0003f4000c101906 */
[----:B------:R-:W-:Y:S05]  /*0260*/  @!P0 BRA `(.L_x_971) ;  /* 0xfffffffc00988947 */ /* 0x000fea000383ffff */
[----:B------:R-:W-:Y:S05]  /*0270*/  EXIT ;  /* 0x000000000000794d */ /* 0x000fea0003800000 */
.L_x_972:
        /* <DEDUP_REMOVED lines=16> */
.L_x_1439:


//--------------------- .text._Z9_asinh_64iPdS_   --------------------------
	.section	.text._Z9_asinh_64iPdS_,"ax",@progbits
	.align	128
        .global         _Z9_asinh_64iPdS_
        .type           _Z9_asinh_64iPdS_,@function
        .size           _Z9_asinh_64iPdS_,(.L_x_1039 - _Z9_asinh_64iPdS_)
        .other          _Z9_asinh_64iPdS_,@"STO_CUDA_ENTRY STV_DEFAULT"
_Z9_asinh_64iPdS_:
.text._Z9_asinh_64iPdS_:
        /* <DEDUP_REMOVED lines=14> */
.L_x_979:
[----:B0-----:R-:W-:-:S06]  /*00e0*/  IMAD.WIDE R6, R13, 0x8, R10 ;  /* 0x000000080d067825 */ /* 0x001fcc00078e020a */
[----:B--2---:R-:W2:Y:S01]  /*00f0*/  LDG.E.64 R6, desc[UR6][R6.64] ;  /* 0x0000000606067981 */ /* 0x004ea2000c1e1b00 */
[----:B-1----:R-:W-:Y:S01]  /*0100*/  IMAD.MOV.U32 R4, RZ, RZ, RZ ;  /* 0x000000ffff047224 */ /* 0x002fe200078e00ff */
[----:B------:R-:W-:Y:S01]  /*0110*/  BSSY.RECONVERGENT B0, `(.L_x_973) ;  /* 0x000009f000007945 */ /* 0x000fe20003800200 */
[----:B------:R-:W-:Y:S02]  /*0120*/  IMAD.MOV.U32 R16, RZ, RZ, 0x0 ;  /* 0x00000000ff107424 */ /* 0x000fe400078e00ff */
[----:B------:R-:W-:Y:S01]  /*0130*/  IMAD.MOV.U32 R17, RZ, RZ, 0x3fd80000 ;  /* 0x3fd80000ff117424 */ /* 0x000fe200078e00ff */
[----:B--2---:R-:W-:-:S06]  /*0140*/  DFMA R2, R6, R6, 1 ;  /* 0x3ff000000602742b */ /* 0x004fcc0000000006 */
[----:B------:R-:W0:Y:S02]  /*0150*/  MUFU.RSQ64H R5, R3 ;  /* 0x0000000300057308 */ /* 0x000e240000001c00 */
[----:B0-----:R-:W-:-:S08]  /*0160*/  DMUL R14, R4, R4 ;  /* 0x00000004040e7228 */ /* 0x001fd00000000000 */
[----:B------:R-:W-:-:S08]  /*0170*/  DFMA R14, R2, -R14, 1 ;  /* 0x3ff00000020e742b */ /* 0x000fd0000000080e */
[----:B------:R-:W-:Y:S02]  /*0180*/  DFMA R16, R14, R16, 0.5 ;  /* 0x3fe000000e10742b */ /* 0x000fe40000000010 */
[----:B------:R-:W-:-:S08]  /*0190*/  DMUL R14, R4, R14 ;  /* 0x0000000e040e7228 */ /* 0x000fd00000000000 */
[----:B------:R-:W-:-:S08]  /*01a0*/  DFMA R14, R16, R14, R4 ;  /* 0x0000000e100e722b */ /* 0x000fd00000000004 */
[----:B------:R-:W-:-:S06]  /*01b0*/  DFMA R16, R2, R14, 1 ;  /* 0x3ff000000210742b */ /* 0x000fcc000000000e */
[----:B------:R-:W0:Y:S02]  /*01c0*/  MUFU.RCP64H R5, R17 ;  /* 0x0000001100057308 */ /* 0x000e240000001800 */
[----:B0-----:R-:W-:-:S08]  /*01d0*/  DFMA R2, -R16, R4, 1 ;  /* 0x3ff000001002742b */ /* 0x001fd00000000104 */
[----:B------:R-:W-:-:S08]  /*01e0*/  DFMA R2, R2, R2, R2 ;  /* 0x000000020202722b */ /* 0x000fd00000000002 */
[----:B------:R-:W-:Y:S01]  /*01f0*/  DFMA R2, R4, R2, R4 ;  /* 0x000000020402722b */ /* 0x000fe20000000004 */
[----:B------:R-:W-:Y:S01]  /*0200*/  LOP3.LUT R5, R7, 0x7fffffff, RZ, 0xc0, !PT ;  /* 0x7fffffff07057812 */ /* 0x000fe200078ec0ff */
[----:B------:R-:W-:-:S03]  /*0210*/  IMAD.MOV.U32 R4, RZ, RZ, R6 ;  /* 0x000000ffff047224 */ /* 0x000fc600078e0006 */
[----:B------:R-:W-:-:S03]  /*0220*/  ISETP.GT.U32.AND P1, PT, R5, 0x43dfffff, PT ;  /* 0x43dfffff0500780c */ /* 0x000fc60003f24070 */
[----:B------:R-:W-:-:S08]  /*0230*/  DMUL R2, R4, R2 ;  /* 0x0000000204027228 */ /* 0x000fd00000000000 */
[----:B------:R-:W-:-:S10]  /*0240*/  DFMA R2, R4, R2, R4 ;  /* 0x000000020402722b */ /* 0x000fd40000000004 */
[----:B------:R-:W-:Y:S02]  /*0250*/  FSEL R15, R5, R3, P1 ;  /* 0x00000003050f7208 */ /* 0x000fe40000800000 */
[----:B------:R-:W-:Y:S02]  /*0260*/  FSEL R14, R6, R2, P1 ;  /* 0x00000002060e7208 */ /* 0x000fe40000800000 */
[----:B------:R-:W-:-:S04]  /*0270*/  FSETP.GT.AND P0, PT, R15, -1.6999999284744262695, PT ;  /* 0xbfd999990f00780b */ /* 0x000fc80003f04000 */
        /* <DEDUP_REMOVED lines=19> */
[----:B---34-:R-:W-:Y:S05]  /*03b0*/  CALL.REL.NOINC `($__internal_11_$__cuda_sm20_div_rn_f64_full) ;  /* 0x0000000800087944 */ /* 0x018fea0003c00000 */
[----:B------:R-:W-:Y:S02]  /*03c0*/  IMAD.MOV.U32 R2, RZ, RZ, R22 ;  /* 0x000000ffff027224 */ /* 0x000fe400078e0016 */
[----:B------:R-:W-:-:S07]  /*03d0*/  IMAD.MOV.U32 R3, RZ, RZ, R23 ;  /* 0x000000ffff037224 */ /* 0x000fce00078e0017 */
.L_x_976:
[----:B----4-:R-:W-:Y:S05]  /*03e0*/  BSYNC.RECONVERGENT B1 ;  /* 0x0000000000017941 */ /* 0x010fea0003800200 */
.L_x_975:
        /* <DEDUP_REMOVED lines=30> */
.L_x_974:
        /* <DEDUP_REMOVED lines=13> */
[C---:B------:R-:W-:Y:S01]  /*06a0*/  LOP3.LUT R12, R3.reuse, 0xfffff, RZ, 0xc0, !PT ;  /* 0x000fffff030c7812 */ /* 0x040fe200078ec0ff */
[----:B------:R-:W-:Y:S01]  /*06b0*/  IMAD.MOV.U32 R16, RZ, RZ, RZ ;  /* 0x000000ffff107224 */ /* 0x000fe200078e00ff */
[----:B------:R-:W-:Y:S01]  /*06c0*/  UMOV UR4, 0x3ae80f1e ;  /* 0x3ae80f1e00047882 */ /* 0x000fe20000000000 */
[----:B------:R-:W-:Y:S01]  /*06d0*/  IMAD.MOV.U32 R24, RZ, RZ, -0x748574fc ;  /* 0x8b7a8b04ff187424 */ /* 0x000fe200078e00ff */
[----:B------:R-:W-:Y:S01]  /*06e0*/  LOP3.LUT R15, R12, 0x3ff00000, RZ, 0xfc, !PT ;  /* 0x3ff000000c0f7812 */ /* 0x000fe200078efcff */
[----:B------:R-:W-:Y:S01]  /*06f0*/  IMAD.MOV.U32 R25, RZ, RZ, 0x3ed0ee25 ;  /* 0x3ed0ee25ff197424 */ /* 0x000fe200078e00ff */
[----:B------:R-:W-:Y:S01]  /*0700*/  UMOV UR5, 0x3eb1380b ;  /* 0x3eb1380b00057882 */ /* 0x000fe20000000000 */
[----:B------:R-:W-:Y:S01]  /*0710*/  LEA.HI R26, R3, R2, RZ, 0xc ;  /* 0x00000002031a7211 */ /* 0x000fe200078f60ff */
[----:B------:R-:W-:Y:S01]  /*0720*/  IMAD.MOV.U32 R27, RZ, RZ, 0x43300000 ;  /* 0x43300000ff1b7424 */ /* 0x000fe200078e00ff */
[----:B------:R-:W-:Y:S01]  /*0730*/  ISETP.GE.U32.AND P0, PT, R15, 0x3ff6a09f, PT ;  /* 0x3ff6a09f0f00780c */ /* 0x000fe20003f06070 */
[----:B------:R-:W-:Y:S01]  /*0740*/  UMOV UR8, 0x80000000 ;  /* 0x8000000000087882 */ /* 0x000fe20000000000 */
[----:B------:R-:W-:-:S11]  /*0750*/  UMOV UR9, 0x43300000 ;  /* 0x4330000000097882 */ /* 0x000fd60000000000 */
        /* <DEDUP_REMOVED lines=52> */
.L_x_978:
[----:B------:R-:W-:Y:S01]  /*0aa0*/  IMAD.MOV.U32 R2, RZ, RZ, 0x0 ;  /* 0x00000000ff027424 */ /* 0x000fe200078e00ff */
[----:B------:R-:W-:Y:S01]  /*0ab0*/  LOP3.LUT P0, RZ, R17, 0x7fffffff, RZ, 0xc0, !PT ;  /* 0x7fffffff11ff7812 */ /* 0x000fe2000780c0ff */
[----:B------:R-:W-:-:S06]  /*0ac0*/  IMAD.MOV.U32 R3, RZ, RZ, 0x7ff00000 ;  /* 0x7ff00000ff037424 */ /* 0x000fcc00078e00ff */
[----:B------:R-:W-:-:S10]  /*0ad0*/  DFMA R2, R16, R2, +INF ;  /* 0x7ff000001002742b */ /* 0x000fd40000000002 */
[----:B------:R-:W-:Y:S02]  /*0ae0*/  FSEL R14, R2, RZ, P0 ;  /* 0x000000ff020e7208 */ /* 0x000fe40000000000 */
[----:B------:R-:W-:-:S07]  /*0af0*/  FSEL R15, R3, -QNAN , P0 ;  /* 0xfff00000030f7808 */ /* 0x000fce0000000000 */
.L_x_977:
[----:B----4-:R-:W-:Y:S05]  /*0b00*/  BSYNC.RECONVERGENT B0 ;  /* 0x0000000000007941 */ /* 0x010fea0003800200 */
.L_x_973:
[----:B------:R-:W-:Y:S01]  /*0b10*/  UMOV UR4, 0xfefa39ef ;  /* 0xfefa39ef00047882 */ /* 0x000fe20000000000 */
[----:B------:R-:W-:Y:S01]  /*0b20*/  UMOV UR5, 0x3fe62e42 ;  /* 0x3fe62e4200057882 */ /* 0x000fe20000000000 */
[----:B------:R-:W-:Y:S01]  /*0b30*/  ISETP.GT.U32.AND P0, PT, R5, 0x43dfffff, PT ;  /* 0x43dfffff0500780c */ /* 0x000fe20003f04070 */
[----:B------:R-:W-:Y:S01]  /*0b40*/  DADD R2, R14, UR4 ;  /* 0x000000040e027e29 */ /* 0x000fe20008000000 */
[----:B---3--:R-:W-:-:S04]  /*0b50*/  IMAD.WIDE R4, R13, 0x8, R8 ;  /* 0x000000080d047825 */ /* 0x008fc800078e0208 */
[----:B------:R-:W-:-:S05]  /*0b60*/  IMAD.IADD R13, R0, 0x1, R13 ;  /* 0x00000001000d7824 */ /* 0x000fca00078e020d */
[----:B------:R-:W-:Y:S02]  /*0b70*/  FSEL R3, R3, R15, P0 ;  /* 0x0000000f03037208 */ /* 0x000fe40000000000 */
[----:B------:R-:W-:Y:S02]  /*0b80*/  FSEL R2, R2, R14, P0 ;  /* 0x0000000e02027208 */ /* 0x000fe40000000000 */
[----:B------:R-:W-:Y:S02]  /*0b90*/  LOP3.LUT R3, R3, 0x80000000, R7, 0xb8, !PT ;  /* 0x8000000003037812 */ /* 0x000fe400078eb807 */
[----:B------:R-:W-:-:S03]  /*0ba0*/  ISETP.GE.AND P0, PT, R13, UR10, PT ;  /* 0x0000000a0d007c0c */ /* 0x000fc6000bf06270 */
[----:B------:R1:W-:Y:S10]  /*0bb0*/  STG.E.64 desc[UR6][R4.64], R2 ;  /* 0x0000000204007986 */ /* 0x0003f4000c101b06 */
[----:B------:R-:W-:Y:S05]  /*0bc0*/  @!P0 BRA `(.L_x_979) ;  /* 0xfffffff400448947 */ /* 0x000fea000383ffff */
[----:B------:R-:W-:Y:S05]  /*0bd0*/  EXIT ;  /* 0x000000000000794d */ /* 0x000fea0003800000 */
        .weak           $__internal_11_$__cuda_sm20_div_rn_f64_full
        .type           $__internal_11_$__cuda_sm20_div_rn_f64_full,@function
        .size           $__internal_11_$__cuda_sm20_div_rn_f64_full,(.L_x_1039 - $__internal_11_$__cuda_sm20_div_rn_f64_full)
$__internal_11_$__cuda_sm20_div_rn_f64_full:
[----:B------:R-:W-:Y:S01]  /*0be0*/  FSETP.GEU.AND P2, PT, |R15|, 1.469367938527859385e-39, PT ;  /* 0x001000000f00780b */ /* 0x000fe20003f4e200 */
[----:B------:R-:W-:Y:S01]  /*0bf0*/  IMAD.MOV.U32 R23, RZ, RZ, 0x1ca00000 ;  /* 0x1ca00000ff177424 */ /* 0x000fe200078e00ff */
[C---:B------:R-:W-:Y:S01]  /*0c00*/  FSETP.GEU.AND P0, PT, |R17|.reuse, 1.469367938527859385e-39, PT ;  /* 0x001000001100780b */ /* 0x040fe20003f0e200 */
[----:B------:R-:W-:Y:S01]  /*0c10*/  IMAD.MOV.U32 R18, RZ, RZ, R14 ;  /* 0x000000ffff127224 */ /* 0x000fe200078e000e */
[----:B------:R-:W-:Y:S01]  /*0c20*/  LOP3.LUT R2, R17, 0x800fffff, RZ, 0xc0, !PT ;  /* 0x800fffff11027812 */ /* 0x000fe200078ec0ff */
[----:B------:R-:W-:Y:S01]  /*0c30*/  IMAD.MOV.U32 R20, RZ, RZ, 0x1 ;  /* 0x00000001ff147424 */ /* 0x000fe200078e00ff */
[----:B------:R-:W-:Y:S01]  /*0c40*/  LOP3.LUT R22, R15, 0x7ff00000, RZ, 0xc0, !PT ;  /* 0x7ff000000f167812 */ /* 0x000fe200078ec0ff */
[----:B------:R-:W-:Y:S01]  /*0c50*/  BSSY.RECONVERGENT B2, `(.L_x_980) ;  /* 0x0000050000027945 */ /* 0x000fe20003800200 */
[----:B------:R-:W-:Y:S01]  /*0c60*/  LOP3.LUT R3, R2, 0x3ff00000, RZ, 0xfc, !PT ;  /* 0x3ff0000002037812 */ /* 0x000fe200078efcff */
[----:B------:R-:W-:Y:S01]  /*0c70*/  IMAD.MOV.U32 R2, RZ, RZ, R16 ;  /* 0x000000ffff027224 */ /* 0x000fe200078e0010 */
[----:B------:R-:W-:Y:S01]  /*0c80*/  LOP3.LUT R25, R17, 0x7ff00000, RZ, 0xc0, !PT ;  /* 0x7ff0000011197812 */ /* 0x000fe200078ec0ff */
[----:B------:R-:W-:-:S02]  /*0c90*/  IMAD.MOV.U32 R24, RZ, RZ, R22 ;  /* 0x000000ffff187224 */ /* 0x000fc400078e0016 */
[----:B------:R-:W-:Y:S01]  /*0ca0*/  @!P2 LOP3.LUT R19, R17, 0x7ff00000, RZ, 0xc0, !PT ;  /* 0x7ff000001113a812 */ /* 0x000fe200078ec0ff */
[----:B------:R-:W-:Y:S01]  /*0cb0*/  @!P2 IMAD.MOV.U32 R26, RZ, RZ, RZ ;  /* 0x000000ffff1aa224 */ /* 0x000fe200078e00ff */
[----:B------:R-:W-:Y:S01]  /*0cc0*/  @!P0 DMUL R2, R16, 8.98846567431157953865e+307 ;  /* 0x7fe0000010028828 */ /* 0x000fe20000000000 */
[C---:B------:R-:W-:Y:S02]  /*0cd0*/  ISETP.GE.U32.AND P1, PT, R22.reuse, R25, PT ;  /* 0x000000191600720c */ /* 0x040fe40003f26070 */
[----:B------:R-:W-:Y:S02]  /*0ce0*/  @!P2 ISETP.GE.U32.AND P3, PT, R22, R19, PT ;  /* 0x000000131600a20c */ /* 0x000fe40003f66070 */
[C---:B------:R-:W-:Y:S01]  /*0cf0*/  SEL R19, R23.reuse, 0x63400000, !P1 ;  /* 0x6340000017137807 */ /* 0x040fe20004800000 */
[----:B------:R-:W0:Y:S01]  /*0d00*/  MUFU.RCP64H R21, R3 ;  /* 0x0000000300157308 */ /* 0x000e220000001800 */
[----:B------:R-:W-:Y:S02]  /*0d10*/  @!P2 SEL R27, R23, 0x63400000, !P3 ;  /* 0x63400000171ba807 */ /* 0x000fe40005800000 */
[----:B------:R-:W-:-:S02]  /*0d20*/  LOP3.LUT R19, R19, 0x800fffff, R15, 0xf8, !PT ;  /* 0x800fffff13137812 */ /* 0x000fc400078ef80f */
[----:B------:R-:W-:Y:S02]  /*0d30*/  @!P2 LOP3.LUT R27, R27, 0x80000000, R15, 0xf8, !PT ;  /* 0x800000001b1ba812 */ /* 0x000fe400078ef80f */
[----:B------:R-:W-:Y:S02]  /*0d40*/  @!P0 LOP3.LUT R25, R3, 0x7ff00000, RZ, 0xc0, !PT ;  /* 0x7ff0000003198812 */ /* 0x000fe400078ec0ff */
        /* <DEDUP_REMOVED lines=33> */
[----:B------:R-:W-:Y:S02]  /*0f60*/  IMAD.MOV R3, RZ, RZ, -R26 ;  /* 0x000000ffff037224 */ /* 0x000fe400078e0a1a */
[----:B------:R-:W-:-:S06]  /*0f70*/  IMAD.MOV.U32 R2, RZ, RZ, RZ ;  /* 0x000000ffff027224 */ /* 0x000fcc00078e00ff */
[----:B------:R-:W-:Y:S02]  /*0f80*/  DFMA R2, R22, -R2, R20 ;  /* 0x800000021602722b */ /* 0x000fe40000000014 */
[----:B------:R-:W-:-:S04]  /*0f90*/  DMUL.RP R20, R20, R24 ;  /* 0x0000001814147228 */ /* 0x000fc80000008000 */
[----:B------:R-:W-:-:S04]  /*0fa0*/  IADD3 R2, PT, PT, -R26, -0x43300000, RZ ;  /* 0xbcd000001a027810 */ /* 0x000fc80007ffe1ff */
[----:B------:R-:W-:Y:S02]  /*0fb0*/  FSETP.NEU.AND P0, PT, |R3|, R2, PT ;  /* 0x000000020300720b */ /* 0x000fe40003f0d200 */
[----:B------:R-:W-:Y:S02]  /*0fc0*/  LOP3.LUT R17, R21, R17, RZ, 0x3c, !PT ;  /* 0x0000001115117212 */ /* 0x000fe400078e3cff */
[----:B------:R-:W-:Y:S02]  /*0fd0*/  FSEL R22, R20, R22, !P0 ;  /* 0x0000001614167208 */ /* 0x000fe40004000000 */
[----:B------:R-:W-:Y:S01]  /*0fe0*/  FSEL R23, R17, R23, !P0 ;  /* 0x0000001711177208 */ /* 0x000fe20004000000 */
[----:B------:R-:W-:Y:S06]  /*0ff0*/  BRA `(.L_x_982) ;  /* 0x0000000000547947 */ /* 0x000fec0003800000 */
.L_x_981:
        /* <DEDUP_REMOVED lines=16> */
.L_x_984:
[----:B------:R-:W-:Y:S01]  /*1100*/  LOP3.LUT R23, R17, 0x80000, RZ, 0xfc, !PT ;  /* 0x0008000011177812 */ /* 0x000fe200078efcff */
[----:B------:R-:W-:Y:S01]  /*1110*/  IMAD.MOV.U32 R22, RZ, RZ, R16 ;  /* 0x000000ffff167224 */ /* 0x000fe200078e0010 */
[----:B------:R-:W-:Y:S06]  /*1120*/  BRA `(.L_x_982) ;  /* 0x0000000000087947 */ /* 0x000fec0003800000 */
.L_x_983:
[----:B------:R-:W-:Y:S01]  /*1130*/  LOP3.LUT R23, R15, 0x80000, RZ, 0xfc, !PT ;  /* 0x000800000f177812 */ /* 0x000fe200078efcff */
[----:B------:R-:W-:-:S07]  /*1140*/  IMAD.MOV.U32 R22, RZ, RZ, R14 ;  /* 0x000000ffff167224 */ /* 0x000fce00078e000e */
.L_x_982:
[----:B------:R-:W-:Y:S05]  /*1150*/  BSYNC.RECONVERGENT B2 ;  /* 0x0000000000027941 */ /* 0x000fea0003800200 */
.L_x_980:
[----:B------:R-:W-:Y:S02]  /*1160*/  IMAD.MOV.U32 R2, RZ, RZ, R12 ;  /* 0x000000ffff027224 */ /* 0x000fe400078e000c */
[----:B------:R-:W-:-:S04]  /*1170*/  IMAD.MOV.U32 R3, RZ, RZ, 0x0 ;  /* 0x00000000ff037424 */ /* 0x000fc800078e00ff */
[----:B------:R-:W-:Y:S05]  /*1180*/  RET.REL.NODEC R2 `(_Z9_asinh_64iPdS_) ;  /* 0xffffffec029c7950 */ /* 0x000fea0003c3ffff */
.L_x_985:
        /* <DEDUP_REMOVED lines=15> */
.L_x_1039:


//--------------------- .text._Z9_asinh_32iPfS_   --------------------------
	.section	.text._Z9_asinh_32iPfS_,"ax",@progbits
	.align	128
        .global         _Z9_asinh_32iPfS_
        .type           _Z9_asinh_32iPfS_,@function
        .size           _Z9_asinh_32iPfS_,(.L_x_1441 - _Z9_asinh_32iPfS_)
        .other          _Z9_asinh_32iPfS_,@"STO_CUDA_ENTRY STV_DEFAULT"
_Z9_asinh_32iPfS_:
.text._Z9_asinh_32iPfS_:
        /* <DEDUP_REMOVED lines=14> */
.L_x_986:
[----:B01----:R-:W-:-:S05]  /*00e0*/  IMAD.WIDE R10, R7, 0x4, R2 ;  /* 0x00000004070a7825 */ /* 0x003fca00078e0202 */
[----:B--2---:R0:W2:Y:S02]  /*00f0*/  LDG.E R6, desc[UR6][R10.64] ;  /* 0x000000060a067981 */ /* 0x0040a4000c1e1900 */
[----:B0-----:R-:W-:Y:S02]  /*0100*/  HFMA2 R11, -RZ, RZ, 1.625, 0 ;  /* 0x3e800000ff0b7431 */ /* 0x001fe400000001ff */
[C---:B--2---:R-:W-:Y:S01]  /*0110*/  FFMA R9, R6.reuse, R6, 1 ;  /* 0x3f80000006097423 */ /* 0x044fe20000000006 */
[----:B------:R-:W-:-:S03]  /*0120*/  FSETP.GT.AND P0, PT, |R6|, 8388608, PT ;  /* 0x4b0000000600780b */ /* 0x000fc60003f04200 */
[----:B------:R-:W0:Y:S02]  /*0130*/  MUFU.RSQ R8, R9 ;  /* 0x0000000900087308 */ /* 0x000e240000001400 */
[----:B0-----:R-:W-:-:S06]  /*0140*/  FFMA R12, R9, R8, 1 ;  /* 0x3f800000090c7423 */ /* 0x001fcc0000000008 */
[----:B------:R0:W1:Y:S02]  /*0150*/  MUFU.RCP R13, R12 ;  /* 0x0000000c000d7308 */ /* 0x0000640000001000 */
[----:B0-----:R-:W-:Y:S01]  /*0160*/  MOV R12, 0x3d39bf78 ;  /* 0x3d39bf78000c7802 */ /* 0x001fe20000000f00 */
[----:B-1----:R-:W-:-:S04]  /*0170*/  FMUL R13, |R6|, R13 ;  /* 0x0000000d060d7220 */ /* 0x002fc80000400200 */
[----:B------:R-:W-:-:S05]  /*0180*/  FFMA R13, |R6|, R13, |R6| ;  /* 0x0000000d060d7223 */ /* 0x000fca0000000606 */
[----:B------:R-:W-:-:S04]  /*0190*/  FSEL R8, |R6|, R13, P0 ;  /* 0x0000000d06087208 */ /* 0x000fc80000000200 */
[C---:B------:R-:W-:Y:S01]  /*01a0*/  ISETP.GE.U32.AND P1, PT, R8.reuse, 0x7f800000, PT ;  /* 0x7f8000000800780c */ /* 0x040fe20003f26070 */
[----:B------:R-:W-:-:S03]  /*01b0*/  FADD.RZ R13, R8, 1 ;  /* 0x3f800000080d7421 */ /* 0x000fc6000000c000 */
[----:B------:R-:W-:Y:S02]  /*01c0*/  ISETP.GT.AND P2, PT, R8, -0x40800000, P1 ;  /* 0xbf8000000800780c */ /* 0x000fe40000f44270 */
[----:B------:R-:W-:-:S04]  /*01d0*/  IADD3 R13, PT, PT, R13, -0x3f400000, RZ ;  /* 0xc0c000000d0d7810 */ /* 0x000fc80007ffe0ff */
[----:B------:R-:W-:-:S04]  /*01e0*/  LOP3.LUT R13, R13, 0xff800000, RZ, 0xc0, !PT ;  /* 0xff8000000d0d7812 */ /* 0x000fc800078ec0ff */
[----:B------:R-:W-:Y:S02]  /*01f0*/  IADD3 R10, PT, PT, -R13, 0x40800000, RZ ;  /* 0x408000000d0a7810 */ /* 0x000fe40007ffe1ff */
[-C--:B------:R-:W-:Y:S02]  /*0200*/  IADD3 R9, PT, PT, R8, -R13.reuse, RZ ;  /* 0x8000000d08097210 */ /* 0x080fe40007ffe0ff */
[----:B------:R-:W-:Y:S01]  /*0210*/  I2FP.F32.S32 R13, R13 ;  /* 0x0000000d000d7245 */ /* 0x000fe20000201400 */
[----:B------:R-:W-:-:S04]  /*0220*/  FFMA R10, R10, R11, -1 ;  /* 0xbf8000000a0a7423 */ /* 0x000fc8000000000b */
        /* <DEDUP_REMOVED lines=18> */
[----:B------:R-:W-:-:S05]  /*0350*/  @P1 FSEL R10, R10, -RZ, P2 ;  /* 0x800000ff0a0a1208 */ /* 0x000fca0001000000 */
[----:B------:R-:W-:Y:S01]  /*0360*/  @P0 FADD R10, R10, 0.69314718246459960938 ;  /* 0x3f3172180a0a0421 */ /* 0x000fe20000000000 */
[----:B------:R-:W-:-:S04]  /*0370*/  FSETP.NAN.AND P0, PT, |R6|, |R6|, PT ;  /* 0x400000060600720b */ /* 0x000fc80003f08200 */
[----:B------:R-:W-:-:S04]  /*0380*/  LOP3.LUT R6, R10, 0x80000000, R6, 0xb8, !PT ;  /* 0x800000000a067812 */ /* 0x000fc800078eb806 */
[----:B------:R-:W-:Y:S02]  /*0390*/  FSEL R11, R6, R10, !P0 ;  /* 0x0000000a060b7208 */ /* 0x000fe40004000000 */
[----:B----4-:R-:W-:-:S03]  /*03a0*/  ISETP.GE.AND P0, PT, R7, UR5, PT ;  /* 0x0000000507007c0c */ /* 0x010fc6000bf06270 */
[----:B------:R1:W-:Y:S10]  /*03b0*/  STG.E desc[UR6][R8.64], R11 ;  /* 0x0000000b08007986 */ /* 0x0003f4000c101906 */
[----:B------:R-:W-:Y:S05]  /*03c0*/  @!P0 BRA `(.L_x_986) ;  /* 0xfffffffc00448947 */ /* 0x000fea000383ffff */
[----:B------:R-:W-:Y:S05]  /*03d0*/  EXIT ;  /* 0x000000000000794d */ /* 0x000fea0003800000 */
.L_x_987:
        /* <DEDUP_REMOVED lines=10> */
.L_x_1441:


//--------------------- .text._Z8_asin_64iPdS_    --------------------------
	.section	.text._Z8_asin_64iPdS_,"ax",@progbits
	.align	128
        .global         _Z8_asin_64iPdS_
        .type           _Z8_asin_64iPdS_,@function
        .size           _Z8_asin_64iPdS_,(.L_x_1442 - _Z8_asin_64iPdS_)
        .other          _Z8_asin_64iPdS_,@"STO_CUDA_ENTRY STV_DEFAULT"
_Z8_asin_64iPdS_:
.text._Z8_asin_64iPdS_:
        /* <DEDUP_REMOVED lines=14> */
.L_x_991:
[----:B01----:R-:W-:-:S06]  /*00e0*/  IMAD.WIDE R6, R9, 0x8, R2 ;  /* 0x0000000809067825 */ /* 0x003fcc00078e0202 */
[----:B--2---:R-:W2:Y:S01]  /*00f0*/  LDG.E.64 R6, desc[UR6][R6.64] ;  /* 0x0000000606067981 */ /* 0x004ea2000c1e1b00 */
[--C-:B------:R-:W-:Y:S01]  /*0100*/  IMAD.MOV.U32 R11, RZ, RZ, R9.reuse ;  /* 0x000000ffff0b7224 */ /* 0x100fe200078e0009 */
[----:B------:R-:W-:Y:S01]  /*0110*/  BSSY.RECONVERGENT B0, `(.L_x_988) ;  /* 0x0000075000007945 */ /* 0x000fe20003800200 */
[----:B------:R-:W-:-:S05]  /*0120*/  IMAD.IADD R9, R0, 0x1, R9 ;  /* 0x0000000100097824 */ /* 0x000fca00078e0209 */
[----:B----4-:R-:W-:Y:S02]  /*0130*/  ISETP.GE.AND P0, PT, R9, UR10, PT ;  /* 0x0000000a09007c0c */ /* 0x010fe4000bf06270 */
[----:B--2---:R-:W-:-:S13]  /*0140*/  FSETP.GEU.AND P1, PT, |R7|, 1.7687499523162841797, PT ;  /* 0x3fe266660700780b */ /* 0x004fda0003f2e200 */
[----:B------:R-:W-:Y:S05]  /*0150*/  @P1 BRA `(.L_x_989) ;  /* 0x0000000000a81947 */ /* 0x000fea0003800000 */
[----:B------:R-:W-:Y:S01]  /*0160*/  DMUL R12, R6, R6 ;  /* 0x00000006060c7228 */ /* 0x000fe20000000000 */
[----:B------:R-:W-:Y:S01]  /*0170*/  MOV R14, 0x180754af ;  /* 0x180754af000e7802 */ /* 0x000fe20000000f00 */
[----:B------:R-:W-:Y:S01]  /*0180*/  IMAD.MOV.U32 R15, RZ, RZ, 0x3fb3823b ;  /* 0x3fb3823bff0f7424 */ /* 0x000fe200078e00ff */
[----:B------:R-:W-:Y:S01]  /*0190*/  UMOV UR4, 0xdc1895e9 ;  /* 0xdc1895e900047882 */ /* 0x000fe20000000000 */
[----:B------:R-:W-:-:S04]  /*01a0*/  UMOV UR5, 0x3fb0066b ;  /* 0x3fb0066b00057882 */ /* 0x000fc80000000000 */
        /* <DEDUP_REMOVED lines=37> */
.L_x_989:
[----:B------:R-:W-:Y:S01]  /*0400*/  IMAD.MOV.U32 R12, RZ, RZ, 0x0 ;  /* 0x00000000ff0c7424 */ /* 0x000fe200078e00ff */
[----:B------:R-:W-:Y:S01]  /*0410*/  MOV R13, 0x3fe00000 ;  /* 0x3fe00000000d7802 */ /* 0x000fe20000000f00 */
[----:B------:R-:W-:Y:S01]  /*0420*/  IMAD.MOV.U32 R14, RZ, RZ, 0x180754af ;  /* 0x180754afff0e7424 */ /* 0x000fe200078e00ff */
[----:B------:R-:W-:Y:S01]  /*0430*/  MOV R15, 0x3fb3823b ;  /* 0x3fb3823b000f7802 */ /* 0x000fe20000000f00 */
[----:B------:R-:W-:Y:S01]  /*0440*/  UMOV UR4, 0xdc1895e9 ;  /* 0xdc1895e900047882 */ /* 0x000fe20000000000 */
[----:B------:R-:W-:Y:S01]  /*0450*/  UMOV UR5, 0x3fb0066b ;  /* 0x3fb0066b00057882 */ /* 0x000fe20000000000 */
[----:B------:R-:W-:Y:S01]  /*0460*/  UMOV UR8, 0x54442d18 ;  /* 0x54442d1800087882 */ /* 0x000fe20000000000 */
[----:B------:R-:W-:Y:S01]  /*0470*/  DFMA R12, |R6|, -R12, 0.5 ;  /* 0x3fe00000060c742b */ /* 0x000fe20000000a0c */
[----:B------:R-:W-:-:S07]  /*0480*/  UMOV UR9, 0x3fe921fb ;  /* 0x3fe921fb00097882 */ /* 0x000fce0000000000 */
[C---:B------:R-:W-:Y:S01]  /*0490*/  DFMA R14, R12.reuse, UR4, -R14 ;  /* 0x000000040c0e7c2b */ /* 0x040fe2000800080e */
[----:B------:R-:W-:Y:S01]  /*04a0*/  UMOV UR4, 0xcc2f79ae ;  /* 0xcc2f79ae00047882 */ /* 0x000fe20000000000 */
[----:B------:R-:W-:Y:S01]  /*04b0*/  UMOV UR5, 0x3fb11e52 ;  /* 0x3fb11e5200057882 */ /* 0x000fe20000000000 */
[----:B------:R-:W-:Y:S01]  /*04c0*/  ISETP.GE.AND P2, PT, R13, RZ, PT ;  /* 0x000000ff0d00720c */ /* 0x000fe20003f46270 */
[----:B------:R-:W-:-:S04]  /*04d0*/  DSETP.NE.AND P1, PT, R12, RZ, PT ;  /* 0x000000ff0c00722a */ /* 0x000fc80003f25000 */
[----:B------:R-:W-:Y:S01]  /*04e0*/  DFMA R14, R12, R14, UR4 ;  /* 0x000000040c0e7e2b */ /* 0x000fe2000800000e */
[----:B------:R-:W-:Y:S01]  /*04f0*/  UMOV UR4, 0x3526861b ;  /* 0x3526861b00047882 */ /* 0x000fe20000000000 */
[----:B------:R-:W-:-:S06]  /*0500*/  UMOV UR5, 0x3f924eaf ;  /* 0x3f924eaf00057882 */ /* 0x000fcc0000000000 */
[----:B------:R-:W-:Y:S01]  /*0510*/  DFMA R16, R12, R14, -UR4 ;  /* 0x800000040c107e2b */ /* 0x000fe2000800000e */
[----:B------:R-:W-:Y:S01]  /*0520*/  UMOV UR4, 0xa31e6cb7 ;  /* 0xa31e6cb700047882 */ /* 0x000fe20000000000 */
[----:B------:R-:W0:Y:S01]  /*0530*/  MUFU.RSQ64H R15, R13 ;  /* 0x0000000d000f7308 */ /* 0x000e220000001c00 */
[----:B------:R-:W-:Y:S01]  /*0540*/  UMOV UR5, 0x3f91df02 ;  /* 0x3f91df0200057882 */ /* 0x000fe20000000000 */
[----:B------:R-:W-:-:S04]  /*0550*/  IMAD.MOV.U32 R14, RZ, RZ, RZ ;  /* 0x000000ffff0e7224 */ /* 0x000fc800078e00ff */
[----:B------:R-:W-:Y:S01]  /*0560*/  DFMA R16, R12, R16, UR4 ;  /* 0x000000040c107e2b */ /* 0x000fe20008000010 */
[----:B------:R-:W-:Y:S01]  /*0570*/  UMOV UR4, 0xb0eec6cc ;  /* 0xb0eec6cc00047882 */ /* 0x000fe20000000000 */
[----:B------:R-:W-:-:S06]  /*0580*/  UMOV UR5, 0x3f847d18 ;  /* 0x3f847d1800057882 */ /* 0x000fcc0000000000 */
[C---:B------:R-:W-:Y:S01]  /*0590*/  DFMA R16, R12.reuse, R16, UR4 ;  /* 0x000000040c107e2b */ /* 0x040fe20008000010 */
[----:B------:R-:W-:Y:S01]  /*05a0*/  UMOV UR4, 0x61ba53b0 ;  /* 0x61ba53b000047882 */ /* 0x000fe20000000000 */
[----:B------:R-:W-:Y:S01]  /*05b0*/  UMOV UR5, 0x3f8d0af9 ;  /* 0x3f8d0af900057882 */ /* 0x000fe20000000000 */
[----:B0-----:R-:W-:-:S05]  /*05c0*/  DMUL R18, R12, R14 ;  /* 0x0000000e0c127228 */ /* 0x001fca0000000000 */
[----:B------:R-:W-:Y:S01]  /*05d0*/  DFMA R22, R12, R16, UR4 ;  /* 0x000000040c167e2b */ /* 0x000fe20008000010 */
[----:B------:R-:W-:Y:S01]  /*05e0*/  UMOV UR4, 0x34cf1c48 ;  /* 0x34cf1c4800047882 */ /* 0x000fe20000000000 */
[----:B------:R-:W-:Y:S01]  /*05f0*/  IADD3 R17, PT, PT, R15, -0x100000, RZ ;  /* 0xfff000000f117810 */ /* 0x000fe20007ffe0ff */
[----:B------:R-:W-:Y:S01]  /*0600*/  DFMA R20, R18, -R18, R12 ;  /* 0x800000121214722b */ /* 0x000fe2000000000c */
[----:B------:R-:W-:Y:S01]  /*0610*/  UMOV UR5, 0x3f91bf77 ;  /* 0x3f91bf7700057882 */ /* 0x000fe20000000000 */
[----:B------:R-:W-:-:S03]  /*0620*/  IMAD.MOV.U32 R16, RZ, RZ, RZ ;  /* 0x000000ffff107224 */ /* 0x000fc600078e00ff */
[----:B------:R-:W-:Y:S01]  /*0630*/  DFMA R22, R12, R22, UR4 ;  /* 0x000000040c167e2b */ /* 0x000fe20008000016 */
[----:B------:R-:W-:Y:S01]  /*0640*/  UMOV UR4, 0x83144ef7 ;  /* 0x83144ef700047882 */ /* 0x000fe20000000000 */
[----:B------:R-:W-:Y:S01]  /*0650*/  UMOV UR5, 0x3f96e914 ;  /* 0x3f96e91400057882 */ /* 0x000fe20000000000 */
[----:B------:R-:W-:-:S05]  /*0660*/  DFMA R18, R16, R20, R18 ;  /* 0x000000141012722b */ /* 0x000fca0000000012 */
[----:B------:R-:W-:Y:S01]  /*0670*/  DFMA R22, R12, R22, UR4 ;  /* 0x000000040c167e2b */ /* 0x000fe20008000016 */
[----:B------:R-:W-:Y:S01]  /*0680*/  UMOV UR4, 0xa4f9f81 ;  /* 0x0a4f9f8100047882 */ /* 0x000fe20000000000 */
[----:B------:R-:W-:Y:S01]  /*0690*/  UMOV UR5, 0x3f9f1c6e ;  /* 0x3f9f1c6e00057882 */ /* 0x000fe20000000000 */
[-C--:B------:R-:W-:Y:S02]  /*06a0*/  DFMA R20, R14, -R18.reuse, 1 ;  /* 0x3ff000000e14742b */ /* 0x080fe40000000812 */
[----:B------:R-:W-:-:S03]  /*06b0*/  DFMA R14, R18, -R18, R12 ;  /* 0x80000012120e722b */ /* 0x000fc6000000000c */
[----:B------:R-:W-:Y:S01]  /*06c0*/  DFMA R22, R12, R22, UR4 ;  /* 0x000000040c167e2b */ /* 0x000fe20008000016 */
[----:B------:R-:W-:Y:S01]  /*06d0*/  UMOV UR4, 0xc27fa92b ;  /* 0xc27fa92b00047882 */ /* 0x000fe20000000000 */
[----:B------:R-:W-:Y:S01]  /*06e0*/  UMOV UR5, 0x3fa6db6d ;  /* 0x3fa6db6d00057882 */ /* 0x000fe20000000000 */
[----:B------:R-:W-:-:S05]  /*06f0*/  DFMA R20, R16, R20, R16 ;  /* 0x000000141014722b */ /* 0x000fca0000000010 */
[----:B------:R-:W-:Y:S01]  /*0700*/  DFMA R22, R12, R22, UR4 ;  /* 0x000000040c167e2b */ /* 0x000fe20008000016 */
[----:B------:R-:W-:Y:S01]  /*0710*/  UMOV UR4, 0x3320f91b ;  /* 0x3320f91b00047882 */ /* 0x000fe20000000000 */
[----:B------:R-:W-:Y:S01]  /*0720*/  UMOV UR5, 0x3fb33333 ;  /* 0x3fb3333300057882 */ /* 0x000fe20000000000 */
[----:B------:R-:W-:-:S05]  /*0730*/  DFMA R14, R20, R14, R18 ;  /* 0x0000000e140e722b */ /* 0x000fca0000000012 */
[----:B------:R-:W-:Y:S01]  /*0740*/  DFMA R22, R12, R22, UR4 ;  /* 0x000000040c167e2b */ /* 0x000fe20008000016 */
[----:B------:R-:W-:Y:S01]  /*0750*/  UMOV UR4, 0x55555f4d ;  /* 0x55555f4d00047882 */ /* 0x000fe20000000000 */
[----:B------:R-:W-:-:S03]  /*0760*/  UMOV UR5, 0x3fc55555 ;  /* 0x3fc5555500057882 */ /* 0x000fc60000000000 */
[----:B------:R-:W-:Y:S02]  /*0770*/  FSEL R17, R14, RZ, P2 ;  /* 0x000000ff0e117208 */ /* 0x000fe40001000000 */
[----:B------:R-:W-:Y:S01]  /*0780*/  FSEL R15, R15, -QNAN , P2 ;  /* 0xfff800000f0f7808 */ /* 0x000fe20001000000 */
[----:B------:R-:W-:Y:S01]  /*0790*/  DFMA R22, R12, R22, UR4 ;  /* 0x000000040c167e2b */ /* 0x000fe20008000016 */
[----:B------:R-:W-:Y:S01]  /*07a0*/  FSEL R14, R17, R12, P1 ;  /* 0x0000000c110e7208 */ /* 0x000fe20000800000 */
[----:B------:R-:W-:Y:S01]  /*07b0*/  UMOV UR4, 0x33145c07 ;  /* 0x33145c0700047882 */ /* 0x000fe20000000000 */
[----:B------:R-:W-:Y:S01]  /*07c0*/  FSEL R15, R15, R13, P1 ;  /* 0x0000000d0f0f7208 */ /* 0x000fe20000800000 */
[----:B------:R-:W-:-:S04]  /*07d0*/  UMOV UR5, 0x3c91a626 ;  /* 0x3c91a62600057882 */ /* 0x000fc80000000000 */
[----:B------:R-:W-:Y:S02]  /*07e0*/  DMUL R22, R12, R22 ;  /* 0x000000160c167228 */ /* 0x000fe40000000000 */
[----:B------:R-:W-:-:S08]  /*07f0*/  DMUL R14, R14, -2 ;  /* 0xc00000000e0e7828 */ /* 0x000fd00000000000 */
[----:B------:R-:W-:Y:S02]  /*0800*/  DADD R12, R14, UR8 ;  /* 0x000000080e0c7e29 */ /* 0x000fe40008000000 */
[----:B------:R-:W-:-:S08]  /*0810*/  DFMA R22, R22, R14, UR4 ;  /* 0x0000000416167e2b */ /* 0x000fd0000800000e */
[----:B------:R-:W-:-:S08]  /*0820*/  DADD R12, R22, R12 ;  /* 0x00000000160c7229 */ /* 0x000fd0000000000c */
[----:B------:R-:W-:-:S10]  /*0830*/  DADD R12, R12, UR8 ;  /* 0x000000080c0c7e29 */ /* 0x000fd40008000000 */
[----:B------:R-:W-:Y:S02]  /*0840*/  LOP3.LUT R7, R13, 0x80000000, R7, 0xb8, !PT ;  /* 0x800000000d077812 */ /* 0x000fe400078eb807 */
[----:B------:R-:W-:-:S07]  /*0850*/  MOV R6, R12 ;  /* 0x0000000c00067202 */ /* 0x000fce0000000f00 */
.L_x_990:
[----:B------:R-:W-:Y:S05]  /*0860*/  BSYNC.RECONVERGENT B0 ;  /* 0x0000000000007941 */ /* 0x000fea0003800200 */
.L_x_988:
[----:B---3--:R-:W-:-:S05]  /*0870*/  IMAD.WIDE R10, R11, 0x8, R4 ;  /* 0x000000080b0a7825 */ /* 0x008fca00078e0204 */
[----:B------:R1:W-:Y:S01]  /*0880*/  STG.E.64 desc[UR6][R10.64], R6 ;  /* 0x000000060a007986 */ /* 0x0003e2000c101b06 */
[----:B------:R-:W-:Y:S05]  /*0890*/  @!P0 BRA `(.L_x_991) ;  /* 0xfffffff800108947 */ /* 0x000fea000383ffff */
[----:B------:R-:W-:Y:S05]  /*08a0*/  EXIT ;  /* 0x000000000000794d */ /* 0x000fea0003800000 */
.L_x_992:
        /* <DEDUP_REMOVED lines=13> */
.L_x_1442:


//--------------------- .text._Z8_asin_32iPfS_    --------------------------
	.section	.text._Z8_asin_32iPfS_,"ax",@progbits
	.align	128
        .global         _Z8_asin_32iPfS_
        .type           _Z8_asin_32iPfS_,@function
        .size           _Z8_asin_32iPfS_,(.L_x_1443 - _Z8_asin_32iPfS_)
        .other          _Z8_asin_32iPfS_,@"STO_CUDA_ENTRY STV_DEFAULT"
_Z8_asin_32iPfS_:
.text._Z8_asin_32iPfS_:
        /* <DEDUP_REMOVED lines=13> */
.L_x_993:
[----:B01----:R-:W-:-:S06]  /*00d0*/  IMAD.WIDE R8, R7, 0x4, R2 ;  /* 0x0000000407087825 */ /* 0x003fcc00078e0202 */
[----:B--2---:R-:W2:Y:S01]  /*00e0*/  LDG.E R8, desc[UR6][R8.64] ;  /* 0x0000000608087981 */ /* 0x004ea2000c1e1900 */
[----:B------:R-:W-:-:S05]  /*00f0*/  HFMA2 R11, -RZ, RZ, 1.75, 0 ;  /* 0x3f000000ff0b7431 */ /* 0x000fca00000001ff */
[C---:B--2---:R-:W-:Y:S01]  /*0100*/  FFMA R6, |R8|.reuse, -R11, 0.5 ;  /* 0x3f00000008067423 */ /* 0x044fe20000000a0b */
[C---:B------:R-:W-:Y:S02]  /*0110*/  FSETP.NEU.AND P1, PT, |R8|.reuse, 1, PT ;  /* 0x3f8000000800780b */ /* 0x040fe40003f2d200 */
[----:B------:R-:W-:Y:S01]  /*0120*/  FSETP.GT.AND P0, PT, |R8|, 0.56000000238418579102, PT ;  /* 0x3f0f5c290800780b */ /* 0x000fe20003f04200 */
[----:B------:R-:W0:Y:S02]  /*0130*/  MUFU.RSQ R11, R6 ;  /* 0x00000006000b7308 */ /* 0x000e240000001400 */
[----:B0-----:R-:W-:Y:S01]  /*0140*/  FMUL R10, R6, R11 ;  /* 0x0000000b060a7220 */ /* 0x001fe20000400000 */
[----:B------:R-:W-:-:S04]  /*0150*/  FMUL R11, R11, -0.5 ;  /* 0xbf0000000b0b7820 */ /* 0x000fc80000400000 */
[----:B------:R-:W-:-:S04]  /*0160*/  FFMA R11, R10, R11, 0.5 ;  /* 0x3f0000000a0b7423 */ /* 0x000fc8000000000b */
[----:B------:R-:W-:Y:S01]  /*0170*/  FFMA R11, R10, R11, R10 ;  /* 0x0000000b0a0b7223 */ /* 0x000fe2000000000a */
[----:B------:R-:W-:-:S04]  /*0180*/  MOV R10, 0x3d4dd2f7 ;  /* 0x3d4dd2f7000a7802 */ /* 0x000fc80000000f00 */
[----:B------:R-:W-:-:S04]  /*0190*/  FSEL R11, R11, RZ, P1 ;  /* 0x000000ff0b0b7208 */ /* 0x000fc80000800000 */
[----:B------:R-:W-:-:S05]  /*01a0*/  FSEL R11, R11, |R8|, P0 ;  /* 0x400000080b0b7208 */ /* 0x000fca0000000000 */
[----:B------:R-:W-:-:S04]  /*01b0*/  FMUL R9, R11, R11 ;  /* 0x0000000b0b097220 */ /* 0x000fc80000400000 */
[----:B------:R-:W-:-:S04]  /*01c0*/  FFMA R6, R9, R10, 0.018773360177874565125 ;  /* 0x3c99ca9709067423 */ /* 0x000fc8000000000a */
[----:B------:R-:W-:-:S04]  /*01d0*/  FFMA R6, R9, R6, 0.046769052743911743164 ;  /* 0x3d3f90e809067423 */ /* 0x000fc80000000006 */
[----:B------:R-:W-:-:S04]  /*01e0*/  FFMA R6, R9, R6, 0.074823014438152313232 ;  /* 0x3d993ccf09067423 */ /* 0x000fc80000000006 */
[----:B------:R-:W-:-:S04]  /*01f0*/  FFMA R6, R9, R6, 0.16667181253433227539 ;  /* 0x3e2aac0409067423 */ /* 0x000fc80000000006 */
[----:B------:R-:W-:Y:S01]  /*0200*/  FMUL R6, R9, R6 ;  /* 0x0000000609067220 */ /* 0x000fe20000400000 */
[----:B------:R-:W-:-:S03]  /*0210*/  HFMA2 R9, -RZ, RZ, 1.9599609375, 20144 ;  /* 0x3fd774ebff097431 */ /* 0x000fc600000001ff */
[----:B------:R-:W-:-:S04]  /*0220*/  FFMA R11, R11, R6, R11 ;  /* 0x000000060b0b7223 */ /* 0x000fc8000000000b */
[----:B------:R-:W-:-:S04]  /*0230*/  FMUL R6, R11, -2 ;  /* 0xc00000000b067820 */ /* 0x000fc80000400000 */
[----:B------:R-:W-:-:S05]  /*0240*/  @P0 FFMA R11, R9, 0.93318945169448852539, R6 ;  /* 0x3f6ee581090b0823 */ /* 0x000fca0000000006 */
[C---:B------:R-:W-:Y:S02]  /*0250*/  FSETP.NAN.AND P0, PT, R11.reuse, R11, PT ;  /* 0x0000000b0b00720b */ /* 0x040fe40003f08000 */
        /* <DEDUP_REMOVED lines=8> */
.L_x_994:
        /* <DEDUP_REMOVED lines=10> */
.L_x_1443:


//--------------------- .text._Z9_acosh_64iPdS_   --------------------------
	.section	.text._Z9_acosh_64iPdS_,"ax",@progbits
	.align	128
        .global         _Z9_acosh_64iPdS_
        .type           _Z9_acosh_64iPdS_,@function
        .size           _Z9_acosh_64iPdS_,(.L_x_1040 - _Z9_acosh_64iPdS_)
        .other          _Z9_acosh_64iPdS_,@"STO_CUDA_ENTRY STV_DEFAULT"
_Z9_acosh_64iPdS_:
.text._Z9_acosh_64iPdS_:
        /* <DEDUP_REMOVED lines=14> */
.L_x_1001:
[----:B01----:R-:W-:-:S06]  /*00e0*/  IMAD.WIDE R4, R2, 0x8, R10 ;  /* 0x0000000802047825 */ /* 0x003fcc00078e020a */
[----:B--2---:R-:W2:Y:S01]  /*00f0*/  LDG.E.64 R4, desc[UR6][R4.64] ;  /* 0x0000000604047981 */ /* 0x004ea2000c1e1b00 */
[----:B------:R-:W-:Y:S01]  /*0100*/  IMAD.MOV.U32 R6, RZ, RZ, RZ ;  /* 0x000000ffff067224 */ /* 0x000fe200078e00ff */
[----:B------:R-:W-:Y:S01]  /*0110*/  BSSY.RECONVERGENT B0, `(.L_x_995) ;  /* 0x00000a1000007945 */ /* 0x000fe20003800200 */
[----:B------:R-:W-:Y:S01]  /*0120*/  IMAD.MOV.U32 R14, RZ, RZ, RZ ;  /* 0x000000ffff0e7224 */ /* 0x000fe200078e00ff */
[----:B--2---:R-:W-:-:S06]  /*0130*/  DFMA R12, R4, R4, -1 ;  /* 0xbff00000040c742b */ /* 0x004fcc0000000004 */
[----:B------:R-:W0:Y:S02]  /*0140*/  MUFU.RSQ64H R7, R13 ;  /* 0x0000000d00077308 */ /* 0x000e240000001c00 */
[----:B0-----:R-:W-:Y:S01]  /*0150*/  DMUL R16, R12, R6 ;  /* 0x000000060c107228 */ /* 0x001fe20000000000 */
[----:B------:R-:W-:-:S07]  /*0160*/  VIADD R15, R7, 0xfff00000 ;  /* 0xfff00000070f7836 */ /* 0x000fce0000000000 */
[----:B------:R-:W-:-:S08]  /*0170*/  DFMA R18, R16, -R16, R12 ;  /* 0x800000101012722b */ /* 0x000fd0000000000c */
[----:B------:R-:W-:-:S08]  /*0180*/  DFMA R18, R14, R18, R16 ;  /* 0x000000120e12722b */ /* 0x000fd00000000010 */
[-C--:B------:R-:W-:Y:S02]  /*0190*/  DFMA R6, R6, -R18.reuse, 1 ;  /* 0x3ff000000606742b */ /* 0x080fe40000000812 */
[----:B------:R-:W-:-:S06]  /*01a0*/  DFMA R16, R18, -R18, R12 ;  /* 0x800000121210722b */ /* 0x000fcc000000000c */
[----:B------:R-:W-:Y:S02]  /*01b0*/  DFMA R14, R14, R6, R14 ;  /* 0x000000060e0e722b */ /* 0x000fe4000000000e */
[----:B------:R-:W-:Y:S01]  /*01c0*/  DADD R6, R4, -1 ;  /* 0xbff0000004067429 */ /* 0x000fe20000000000 */
[--C-:B------:R-:W-:Y:S02]  /*01d0*/  IMAD.MOV.U32 R4, RZ, RZ, R2.reuse ;  /* 0x000000ffff047224 */ /* 0x100fe400078e0002 */
[----:B------:R-:W-:-:S03]  /*01e0*/  IMAD.IADD R2, R3, 0x1, R2 ;  /* 0x0000000103027824 */ /* 0x000fc600078e0202 */
[----:B------:R-:W-:-:S04]  /*01f0*/  DFMA R14, R14, R16, R18 ;  /* 0x000000100e0e722b */ /* 0x000fc80000000012 */
[C---:B------:R-:W-:Y:S02]  /*0200*/  ISETP.NE.AND P1, PT, R7.reuse, RZ, PT ;  /* 0x000000ff0700720c */ /* 0x040fe40003f25270 */
[----:B------:R-:W-:-:S04]  /*0210*/  ISETP.GT.U32.AND P0, PT, R7, 0x432fffff, PT ;  /* 0x432fffff0700780c */ /* 0x000fc80003f04070 */
[----:B------:R-:W-:Y:S02]  /*0220*/  FSEL R24, R14, RZ, P1 ;  /* 0x000000ff0e187208 */ /* 0x000fe40000800000 */
[----:B------:R-:W-:Y:S02]  /*0230*/  FSEL R14, R15, RZ, P1 ;  /* 0x000000ff0f0e7208 */ /* 0x000fe40000800000 */
[----:B------:R-:W-:Y:S02]  /*0240*/  FSEL R24, R24, 1.4012984643248170709e-45, !P0 ;  /* 0x0000000118187808 */ /* 0x000fe40004000000 */
[----:B------:R-:W-:Y:S02]  /*0250*/  FSEL R25, R14, -1.875, !P0 ;  /* 0xbff000000e197808 */ /* 0x000fe40004000000 */
[----:B----4-:R-:W-:-:S04]  /*0260*/  ISETP.GE.AND P1, PT, R2, UR10, PT ;  /* 0x0000000a02007c0c */ /* 0x010fc8000bf26270 */
[----:B------:R-:W-:-:S10]  /*0270*/  DADD R24, R6, R24 ;  /* 0x0000000006187229 */ /* 0x000fd40000000018 */
        /* <DEDUP_REMOVED lines=20> */
[----:B---3--:R-:W-:Y:S05]  /*03c0*/  CALL.REL.NOINC `($__internal_12_$__cuda_sm20_div_rn_f64_full) ;  /* 0x0000000800007944 */ /* 0x008fea0003c00000 */
[----:B------:R-:W-:Y:S02]  /*03d0*/  IMAD.MOV.U32 R12, RZ, RZ, R18 ;  /* 0x000000ffff0c7224 */ /* 0x000fe400078e0012 */
[----:B------:R-:W-:-:S07]  /*03e0*/  IMAD.MOV.U32 R13, RZ, RZ, R19 ;  /* 0x000000ffff0d7224 */ /* 0x000fce00078e0013 */
.L_x_998:
[----:B------:R-:W-:Y:S05]  /*03f0*/  BSYNC.RECONVERGENT B1 ;  /* 0x0000000000017941 */ /* 0x000fea0003800200 */
.L_x_997:
        /* <DEDUP_REMOVED lines=30> */
.L_x_996:
[----:B------:R-:W-:-:S10]  /*05e0*/  DADD R24, R24, 1 ;  /* 0x3ff0000018187429 */ /* 0x000fd40000000000 */
[----:B------:R-:W-:Y:S01]  /*05f0*/  ISETP.GT.AND P0, PT, R25, 0xfffff, PT ;  /* 0x000fffff1900780c */ /* 0x000fe20003f04270 */
[--C-:B------:R-:W-:Y:S02]  /*0600*/  IMAD.MOV.U32 R12, RZ, RZ, R24.reuse ;  /* 0x000000ffff0c7224 */ /* 0x100fe400078e0018 */
[--C-:B------:R-:W-:Y:S02]  /*0610*/  IMAD.MOV.U32 R13, RZ, RZ, R25.reuse ;  /* 0x000000ffff0d7224 */ /* 0x100fe400078e0019 */
[----:B------:R-:W-:Y:S02]  /*0620*/  IMAD.MOV.U32 R5, RZ, RZ, R25 ;  /* 0x000000ffff057224 */ /* 0x000fe400078e0019 */
[----:B------:R-:W-:-:S06]  /*0630*/  IMAD.MOV.U32 R18, RZ, RZ, R24 ;  /* 0x000000ffff127224 */ /* 0x000fcc00078e0018 */
        /* <DEDUP_REMOVED lines=16> */
[----:B------:R-:W-:Y:S01]  /*0740*/  UMOV UR8, 0x80000000 ;  /* 0x8000000000087882 */ /* 0x000fe20000000000 */
[----:B------:R-:W-:Y:S01]  /*0750*/  ISETP.GE.U32.AND P0, PT, R19, 0x3ff6a09f, PT ;  /* 0x3ff6a09f1300780c */ /* 0x000fe20003f06070 */
[----:B------:R-:W-:-:S12]  /*0760*/  UMOV UR9, 0x43300000 ;  /* 0x4330000000097882 */ /* 0x000fd80000000000 */
[----:B------:R-:W-:Y:S02]  /*0770*/  @P0 VIADD R13, R19, 0xfff00000 ;  /* 0xfff00000130d0836 */ /* 0x000fe40000000000 */
[----:B------:R-:W-:Y:S02]  /*0780*/  @P0 VIADD R0, R0, 0x1 ;  /* 0x0000000100000836 */ /* 0x000fe40000000000 */
[----:B------:R-:W-:-:S06]  /*0790*/  @P0 IMAD.MOV.U32 R19, RZ, RZ, R13 ;  /* 0x000000ffff130224 */ /* 0x000fcc00078e000d */
        /* <DEDUP_REMOVED lines=16> */
[----:B------:R-:W-:Y:S01]  /*08a0*/  UMOV UR5, 0x3f1745cb ;  /* 0x3f1745cb00057882 */ /* 0x000fe20000000000 */
[----:B------:R-:W-:-:S05]  /*08b0*/  DFMA R24, R18, -R14, R24 ;  /* 0x8000000e1218722b */ /* 0x000fca0000000018 */
[----:B------:R-:W-:Y:S01]  /*08c0*/  DFMA R20, R12, R20, UR4 ;  /* 0x000000040c147e2b */ /* 0x000fe20008000014 */
[----:B------:R-:W-:Y:S01]  /*08d0*/  UMOV UR4, 0x2d1b5154 ;  /* 0x2d1b515400047882 */ /* 0x000fe20000000000 */
[----:B------:R-:W-:Y:S01]  /*08e0*/  UMOV UR5, 0x3f3c71c7 ;  /* 0x3f3c71c700057882 */ /* 0x000fe20000000000 */
[----:B------:R-:W-:-:S05]  /*08f0*/  DMUL R16, R16, R24 ;  /* 0x0000001810107228 */ /* 0x000fca0000000000 */
[----:B------:R-:W-:Y:S01]  /*0900*/  DFMA R22, R12, R20, UR4 ;  /* 0x000000040c167e2b */ /* 0x000fe20008000014 */
[----:B------:R-:W-:Y:S01]  /*0910*/  UMOV UR4, 0x923be72d ;  /* 0x923be72d00047882 */ /* 0x000fe20000000000 */
[----:B------:R-:W-:Y:S01]  /*0920*/  UMOV UR5, 0x3f624924 ;  /* 0x3f62492400057882 */ /* 0x000fe20000000000 */
[----:B------:R-:W-:Y:S01]  /*0930*/  LOP3.LUT R20, R0, 0x80000000, RZ, 0x3c, !PT ;  /* 0x8000000000147812 */ /* 0x000fe200078e3cff */
[----:B------:R-:W-:-:S04]  /*0940*/  IMAD.MOV.U32 R21, RZ, RZ, 0x43300000 ;  /* 0x43300000ff157424 */ /* 0x000fc800078e00ff */
[----:B------:R-:W-:Y:S01]  /*0950*/  DFMA R22, R12, R22, UR4 ;  /* 0x000000040c167e2b */ /* 0x000fe20008000016 */
[----:B------:R-:W-:Y:S01]  /*0960*/  UMOV UR4, 0x9999a3c4 ;  /* 0x9999a3c400047882 */ /* 0x000fe20000000000 */
[----:B------:R-:W-:Y:S01]  /*0970*/  UMOV UR5, 0x3f899999 ;  /* 0x3f89999900057882 */ /* 0x000fe20000000000 */
[----:B------:R-:W-:Y:S01]  /*0980*/  DADD R20, R20, -UR8 ;  /* 0x8000000814147e29 */ /* 0x000fe20008000000 */
[----:B------:R-:W-:Y:S01]  /*0990*/  UMOV UR8, 0xfefa39ef ;  /* 0xfefa39ef00087882 */ /* 0x000fe20000000000 */
[----:B------:R-:W-:-:S03]  /*09a0*/  UMOV UR9, 0x3fe62e42 ;  /* 0x3fe62e4200097882 */ /* 0x000fc60000000000 */
[----:B------:R-:W-:Y:S01]  /*09b0*/  DFMA R22, R12, R22, UR4 ;  /* 0x000000040c167e2b */ /* 0x000fe20008000016 */
[----:B------:R-:W-:Y:S01]  /*09c0*/  UMOV UR4, 0x55555554 ;  /* 0x5555555400047882 */ /* 0x000fe20000000000 */
[----:B------:R-:W-:Y:S01]  /*09d0*/  UMOV UR5, 0x3fb55555 ;  /* 0x3fb5555500057882 */ /* 0x000fe20000000000 */
[----:B------:R-:W-:-:S05]  /*09e0*/  DFMA R18, R20, UR8, R14 ;  /* 0x0000000814127c2b */ /* 0x000fca000800000e */
        /* <DEDUP_REMOVED lines=13> */
.L_x_1000:
[----:B------:R-:W-:Y:S01]  /*0ac0*/  IMAD.MOV.U32 R14, RZ, RZ, 0x0 ;  /* 0x00000000ff0e7424 */ /* 0x000fe200078e00ff */
[----:B------:R-:W-:Y:S01]  /*0ad0*/  LOP3.LUT P0, RZ, R13, 0x7fffffff, RZ, 0xc0, !PT ;  /* 0x7fffffff0dff7812 */ /* 0x000fe2000780c0ff */
[----:B------:R-:W-:-:S06]  /*0ae0*/  IMAD.MOV.U32 R15, RZ, RZ, 0x7ff00000 ;  /* 0x7ff00000ff0f7424 */ /* 0x000fcc00078e00ff */
[----:B------:R-:W-:-:S10]  /*0af0*/  DFMA R14, R12, R14, +INF ;  /* 0x7ff000000c0e742b */ /* 0x000fd4000000000e */
[----:B------:R-:W-:Y:S02]  /*0b00*/  FSEL R18, R14, RZ, P0 ;  /* 0x000000ff0e127208 */ /* 0x000fe40000000000 */
[----:B------:R-:W-:-:S07]  /*0b10*/  FSEL R19, R15, -QNAN , P0 ;  /* 0xfff000000f137808 */ /* 0x000fce0000000000 */
.L_x_999:
[----:B------:R-:W-:Y:S05]  /*0b20*/  BSYNC.RECONVERGENT B0 ;  /* 0x0000000000007941 */ /* 0x000fea0003800200 */
.L_x_995:
[----:B------:R-:W-:Y:S01]  /*0b30*/  UMOV UR4, 0xfefa39ef ;  /* 0xfefa39ef00047882 */ /* 0x000fe20000000000 */
[----:B------:R-:W-:Y:S01]  /*0b40*/  UMOV UR5, 0x3fe62e42 ;  /* 0x3fe62e4200057882 */ /* 0x000fe20000000000 */
[----:B------:R-:W-:Y:S01]  /*0b50*/  ISETP.GT.U32.AND P0, PT, R7, 0x432fffff, PT ;  /* 0x432fffff0700780c */ /* 0x000fe20003f04070 */
[----:B------:R-:W-:Y:S01]  /*0b60*/  DADD R12, R18, UR4 ;  /* 0x00000004120c7e29 */ /* 0x000fe20008000000 */
[----:B---3--:R-:W-:-:S09]  /*0b70*/  IMAD.WIDE R4, R4, 0x8, R8 ;  /* 0x0000000804047825 */ /* 0x008fd200078e0208 */
[----:B------:R-:W-:Y:S02]  /*0b80*/  FSEL R6, R12, R18, P0 ;  /* 0x000000120c067208 */ /* 0x000fe40000000000 */
[----:B------:R-:W-:-:S05]  /*0b90*/  FSEL R7, R13, R19, P0 ;  /* 0x000000130d077208 */ /* 0x000fca0000000000 */
[----:B------:R1:W-:Y:S01]  /*0ba0*/  STG.E.64 desc[UR6][R4.64], R6 ;  /* 0x0000000604007986 */ /* 0x0003e2000c101b06 */
[----:B------:R-:W-:Y:S05]  /*0bb0*/  @!P1 BRA `(.L_x_1001) ;  /* 0xfffffff400489947 */ /* 0x000fea000383ffff */
[----:B------:R-:W-:Y:S05]  /*0bc0*/  EXIT ;  /* 0x000000000000794d */ /* 0x000fea0003800000 */
        .weak           $__internal_12_$__cuda_sm20_div_rn_f64_full
        .type           $__internal_12_$__cuda_sm20_div_rn_f64_full,@function
        .size           $__internal_12_$__cuda_sm20_div_rn_f64_full,(.L_x_1040 - $__internal_12_$__cuda_sm20_div_rn_f64_full)
$__internal_12_$__cuda_sm20_div_rn_f64_full:
[----:B------:R-:W-:Y:S01]  /*0bd0*/  FSETP.GEU.AND P3, PT, |R25|, 1.469367938527859385e-39, PT ;  /* 0x001000001900780b */ /* 0x000fe20003f6e200 */
[--C-:B------:R-:W-:Y:S01]  /*0be0*/  IMAD.MOV.U32 R14, RZ, RZ, R28.reuse ;  /* 0x000000ffff0e7224 */ /* 0x100fe200078e001c */
[C---:B------:R-:W-:Y:S01]  /*0bf0*/  FSETP.GEU.AND P0, PT, |R29|.reuse, 1.469367938527859385e-39, PT ;  /* 0x001000001d00780b */ /* 0x040fe20003f0e200 */
[----:B------:R-:W-:Y:S01]  /*0c00*/  IMAD.MOV.U32 R15, RZ, RZ, R29 ;  /* 0x000000ffff0f7224 */ /* 0x000fe200078e001d */
[----:B------:R-:W-:Y:S01]  /*0c10*/  LOP3.LUT R12, R29, 0x800fffff, RZ, 0xc0, !PT ;  /* 0x800fffff1d0c7812 */ /* 0x000fe200078ec0ff */
[----:B------:R-:W-:Y:S01]  /*0c20*/  IMAD.MOV.U32 R26, RZ, RZ, 0x1ca00000 ;  /* 0x1ca00000ff1a7424 */ /* 0x000fe200078e00ff */
[----:B------:R-:W-:Y:S01]  /*0c30*/  LOP3.LUT R5, R25, 0x7ff00000, RZ, 0xc0, !PT ;  /* 0x7ff0000019057812 */ /* 0x000fe200078ec0ff */
[----:B------:R-:W-:Y:S01]  /*0c40*/  IMAD.MOV.U32 R18, RZ, RZ, 0x1 ;  /* 0x00000001ff127424 */ /* 0x000fe200078e00ff */
[----:B------:R-:W-:Y:S01]  /*0c50*/  LOP3.LUT R13, R12, 0x3ff00000, RZ, 0xfc, !PT ;  /* 0x3ff000000c0d7812 */ /* 0x000fe200078efcff */
[----:B------:R-:W-:Y:S01]  /*0c60*/  IMAD.MOV.U32 R12, RZ, RZ, R28 ;  /* 0x000000ffff0c7224 */ /* 0x000fe200078e001c */
[----:B------:R-:W-:Y:S01]  /*0c70*/  LOP3.LUT R28, R29, 0x7ff00000, RZ, 0xc0, !PT ;  /* 0x7ff000001d1c7812 */ /* 0x000fe200078ec0ff */
[----:B------:R-:W-:Y:S02]  /*0c80*/  BSSY.RECONVERGENT B2, `(.L_x_1002) ;  /* 0x000004e000027945 */ /* 0x000fe40003800200 */
[----:B------:R-:W-:Y:S01]  /*0c90*/  @!P3 LOP3.LUT R16, R15, 0x7ff00000, RZ, 0xc0, !PT ;  /* 0x7ff000000f10b812 */ /* 0x000fe200078ec0ff */
[----:B------:R-:W-:Y:S01]  /*0ca0*/  @!P3 IMAD.MOV.U32 R20, RZ, RZ, RZ ;  /* 0x000000ffff14b224 */ /* 0x000fe200078e00ff */
[----:B------:R-:W-:Y:S01]  /*0cb0*/  @!P0 DMUL R12, R14, 8.98846567431157953865e+307 ;  /* 0x7fe000000e0c8828 */ /* 0x000fe20000000000 */
[----:B------:R-:W-:-:S02]  /*0cc0*/  ISETP.GE.U32.AND P2, PT, R5, R28, PT ;  /* 0x0000001c0500720c */ /* 0x000fc40003f46070 */
[----:B------:R-:W-:Y:S01]  /*0cd0*/  @!P3 ISETP.GE.U32.AND P4, PT, R5, R16, PT ;  /* 0x000000100500b20c */ /* 0x000fe20003f86070 */
[----:B------:R-:W-:Y:S01]  /*0ce0*/  IMAD.MOV.U32 R16, RZ, RZ, R24 ;  /* 0x000000ffff107224 */ /* 0x000fe200078e0018 */
        /* <DEDUP_REMOVED lines=50> */
.L_x_1003:
        /* <DEDUP_REMOVED lines=16> */
.L_x_1006:
[----:B------:R-:W-:Y:S01]  /*1110*/  LOP3.LUT R19, R15, 0x80000, RZ, 0xfc, !PT ;  /* 0x000800000f137812 */ /* 0x000fe200078efcff */
[----:B------:R-:W-:Y:S01]  /*1120*/  IMAD.MOV.U32 R18, RZ, RZ, R14 ;  /* 0x000000ffff127224 */ /* 0x000fe200078e000e */
[----:B------:R-:W-:Y:S06]  /*1130*/  BRA `(.L_x_1004) ;  /* 0x0000000000087947 */ /* 0x000fec0003800000 */
.L_x_1005:
[----:B------:R-:W-:Y:S01]  /*1140*/  LOP3.LUT R19, R25, 0x80000, RZ, 0xfc, !PT ;  /* 0x0008000019137812 */ /* 0x000fe200078efcff */
[----:B------:R-:W-:-:S07]  /*1150*/  IMAD.MOV.U32 R18, RZ, RZ, R24 ;  /* 0x000000ffff127224 */ /* 0x000fce00078e0018 */
.L_x_1004:
[----:B------:R-:W-:Y:S05]  /*1160*/  BSYNC.RECONVERGENT B2 ;  /* 0x0000000000027941 */ /* 0x000fea0003800200 */
.L_x_1002:
[----:B------:R-:W-:Y:S02]  /*1170*/  IMAD.MOV.U32 R12, RZ, RZ, R0 ;  /* 0x000000ffff0c7224 */ /* 0x000fe400078e0000 */
[----:B------:R-:W-:-:S04]  /*1180*/  IMAD.MOV.U32 R13, RZ, RZ, 0x0 ;  /* 0x00000000ff0d7424 */ /* 0x000fc800078e00ff */
[----:B------:R-:W-:Y:S05]  /*1190*/  RET.REL.NODEC R12 `(_Z9_acosh_64iPdS_) ;  /* 0xffffffec0c987950 */ /* 0x000fea0003c3ffff */
.L_x_1007:
        /* <DEDUP_REMOVED lines=14> */
.L_x_1040:


//--------------------- .text._Z9_acosh_32iPfS_   --------------------------
	.section	.text._Z9_acosh_32iPfS_,"ax",@progbits
	.align	128
        .global         _Z9_acosh_32iPfS_
        .type           _Z9_acosh_32iPfS_,@function
        .size           _Z9_acosh_32iPfS_,(.L_x_1445 - _Z9_acosh_32iPfS_)
        .other          _Z9_acosh_32iPfS_,@"STO_CUDA_ENTRY STV_DEFAULT"
_Z9_acosh_32iPfS_:
.text._Z9_acosh_32iPfS_:
        /* <DEDUP_REMOVED lines=14> */
.L_x_1008:
[----:B01----:R-:W-:-:S06]  /*00e0*/  IMAD.WIDE R8, R7, 0x4, R2 ;  /* 0x0000000407087825 */ /* 0x003fcc00078e0202 */
[----:B--2---:R-:W2:Y:S02]  /*00f0*/  LDG.E R8, desc[UR6][R8.64] ;  /* 0x0000000608087981 */ /* 0x004ea4000c1e1900 */
[C---:B--2---:R-:W-:Y:S01]  /*0100*/  FFMA R10, R8.reuse, R8, -1 ;  /* 0xbf800000080a7423 */ /* 0x044fe20000000008 */
[----:B------:R-:W-:-:S03]  /*0110*/  FADD R15, R8, -1 ;  /* 0xbf800000080f7421 */ /* 0x000fc60000000000 */
[----:B------:R-:W0:Y:S01]  /*0120*/  MUFU.RSQ R11, R10 ;  /* 0x0000000a000b7308 */ /* 0x000e220000001400 */
[C---:B------:R-:W-:Y:S02]  /*0130*/  FSETP.NEU.AND P1, PT, R10.reuse, RZ, PT ;  /* 0x000000ff0a00720b */ /* 0x040fe40003f2d000 */
[----:B------:R-:W-:Y:S01]  /*0140*/  ISETP.GT.U32.AND P0, PT, R15, 0x4b000000, PT ;  /* 0x4b0000000f00780c */ /* 0x000fe20003f04070 */
[----:B0-----:R-:W-:Y:S01]  /*0150*/  FMUL R13, R10, R11 ;  /* 0x0000000b0a0d7220 */ /* 0x001fe20000400000 */
[----:B------:R-:W-:-:S03]  /*0160*/  FMUL R6, R11, 0.5 ;  /* 0x3f0000000b067820 */ /* 0x000fc60000400000 */
[----:B------:R-:W-:-:S04]  /*0170*/  FFMA R11, -R13, R13, R10 ;  /* 0x0000000d0d0b7223 */ /* 0x000fc8000000010a */
[----:B------:R-:W-:Y:S01]  /*0180*/  FFMA R6, R6, R11, R13 ;  /* 0x0000000b06067223 */ /* 0x000fe2000000000d */
[----:B------:R-:W-:Y:S01]  /*0190*/  HFMA2 R11, -RZ, RZ, 1.625, 0 ;  /* 0x3e800000ff0b7431 */ /* 0x000fe200000001ff */
[----:B------:R-:W-:-:S03]  /*01a0*/  MOV R13, 0x3d39bf78 ;  /* 0x3d39bf78000d7802 */ /* 0x000fc60000000f00 */
[----:B------:R-:W-:-:S04]  /*01b0*/  FSEL R6, R6, RZ, P1 ;  /* 0x000000ff06067208 */ /* 0x000fc80000800000 */
[----:B------:R-:W-:-:S05]  /*01c0*/  FSEL R6, R6, -1.0000001192092895508, !P0 ;  /* 0xbf80000106067808 */ /* 0x000fca0004000000 */
[----:B------:R-:W-:-:S04]  /*01d0*/  FADD R6, R15, R6 ;  /* 0x000000060f067221 */ /* 0x000fc80000000000 */
[C---:B------:R-:W-:Y:S01]  /*01e0*/  FADD.RZ R8, R6.reuse, 1 ;  /* 0x3f80000006087421 */ /* 0x040fe2000000c000 */
[----:B------:R-:W-:-:S04]  /*01f0*/  ISETP.GE.U32.AND P1, PT, R6, 0x7f800000, PT ;  /* 0x7f8000000600780c */ /* 0x000fc80003f26070 */
[----:B------:R-:W-:Y:S02]  /*0200*/  IADD3 R8, PT, PT, R8, -0x3f400000, RZ ;  /* 0xc0c0000008087810 */ /* 0x000fe40007ffe0ff */
[----:B------:R-:W-:Y:S02]  /*0210*/  ISETP.GT.AND P2, PT, R6, -0x40800000, P1 ;  /* 0xbf8000000600780c */ /* 0x000fe40000f44270 */
        /* <DEDUP_REMOVED lines=20> */
[----:B------:R-:W-:-:S04]  /*0360*/  @P1 FSETP.NEU.AND P2, PT, R6, RZ, PT ;  /* 0x000000ff0600120b */ /* 0x000fc80003f4d000 */
[----:B------:R-:W-:-:S04]  /*0370*/  @P1 FSEL R8, R8, -RZ, P2 ;  /* 0x800000ff08081208 */ /* 0x000fc80001000000 */
[----:B------:R-:W-:Y:S01]  /*0380*/  MOV R11, R8 ;  /* 0x00000008000b7202 */ /* 0x000fe20000000f00 */
[----:B---3--:R-:W-:Y:S01]  /*0390*/  IMAD.WIDE R8, R7, 0x4, R4 ;  /* 0x0000000407087825 */ /* 0x008fe200078e0204 */
[----:B------:R-:W-:-:S03]  /*03a0*/  IADD3 R7, PT, PT, R0, R7, RZ ;  /* 0x0000000700077210 */ /* 0x000fc60007ffe0ff */
[----:B------:R-:W-:Y:S01]  /*03b0*/  @P0 FADD R11, R11, 0.69314718246459960938 ;  /* 0x3f3172180b0b0421 */ /* 0x000fe20000000000 */
[----:B----4-:R-:W-:-:S04]  /*03c0*/  ISETP.GE.AND P0, PT, R7, UR5, PT ;  /* 0x0000000507007c0c */ /* 0x010fc8000bf06270 */
[----:B------:R1:W-:Y:S09]  /*03d0*/  STG.E desc[UR6][R8.64], R11 ;  /* 0x0000000b08007986 */ /* 0x0003f2000c101906 */
[----:B------:R-:W-:Y:S05]  /*03e0*/  @!P0 BRA `(.L_x_1008) ;  /* 0xfffffffc003c8947 */ /* 0x000fea000383ffff */
[----:B------:R-:W-:Y:S05]  /*03f0*/  EXIT ;  /* 0x000000000000794d */ /* 0x000fea0003800000 */
.L_x_1009:
        /* <DEDUP_REMOVED lines=16> */
.L_x_1445:


//--------------------- .text._Z8_acos_64iPdS_    --------------------------
	.section	.text._Z8_acos_64iPdS_,"ax",@progbits
	.align	128
        .global         _Z8_acos_64iPdS_
        .type           _Z8_acos_64iPdS_,@function
        .size           _Z8_acos_64iPdS_,(.L_x_1446 - _Z8_acos_64iPdS_)
        .other          _Z8_acos_64iPdS_,@"STO_CUDA_ENTRY STV_DEFAULT"
_Z8_acos_64iPdS_:
.text._Z8_acos_64iPdS_:
        /* <DEDUP_REMOVED lines=14> */
.L_x_1013:
[----:B01----:R-:W-:-:S06]  /*00e0*/  IMAD.WIDE R6, R9, 0x8, R2 ;  /* 0x0000000809067825 */ /* 0x003fcc00078e0202 */
[----:B--2---:R-:W2:Y:S01]  /*00f0*/  LDG.E.64 R6, desc[UR6][R6.64] ;  /* 0x0000000606067981 */ /* 0x004ea2000c1e1b00 */
[--C-:B------:R-:W-:Y:S01]  /*0100*/  IMAD.MOV.U32 R11, RZ, RZ, R9.reuse ;  /* 0x000000ffff0b7224 */ /* 0x100fe200078e0009 */
[----:B------:R-:W-:Y:S01]  /*0110*/  BSSY.RECONVERGENT B0, `(.L_x_1010) ;  /* 0x0000083000007945 */ /* 0x000fe20003800200 */
[----:B------:R-:W-:-:S05]  /*0120*/  IMAD.IADD R9, R0, 0x1, R9 ;  /* 0x0000000100097824 */ /* 0x000fca00078e0209 */
[----:B----4-:R-:W-:Y:S01]  /*0130*/  ISETP.GE.AND P0, PT, R9, UR8, PT ;  /* 0x0000000809007c0c */ /* 0x010fe2000bf06270 */
[----:B--2---:R-:W-:-:S10]  /*0140*/  DADD R12, -RZ, |R6| ;  /* 0x00000000ff0c7229 */ /* 0x004fd40000000506 */
[----:B------:R-:W-:-:S13]  /*0150*/  ISETP.GT.AND P1, PT, R13, 0x3fe26665, PT ;  /* 0x3fe266650d00780c */ /* 0x000fda0003f24270 */
[----:B------:R-:W-:Y:S05]  /*0160*/  @P1 BRA `(.L_x_1011) ;  /* 0x0000000000d41947 */ /* 0x000fea0003800000 */
[----:B------:R-:W-:Y:S01]  /*0170*/  DMUL R12, R6, R6 ;  /* 0x00000006060c7228 */ /* 0x000fe20000000000 */
[----:B------:R-:W-:Y:S01]  /*0180*/  IMAD.MOV.U32 R14, RZ, RZ, 0x180754af ;  /* 0x180754afff0e7424 */ /* 0x000fe200078e00ff */
[----:B------:R-:W-:Y:S01]  /*0190*/  MOV R15, 0x3fb3823b ;  /* 0x3fb3823b000f7802 */ /* 0x000fe20000000f00 */
[----:B------:R-:W-:Y:S01]  /*01a0*/  UMOV UR4, 0xdc1895e9 ;  /* 0xdc1895e900047882 */ /* 0x000fe20000000000 */
[----:B------:R-:W-:Y:S01]  /*01b0*/  UMOV UR5, 0x3fb0066b ;  /* 0x3fb0066b00057882 */ /* 0x000fe20000000000 */
[----:B------:R-:W-:-:S03]  /*01c0*/  ISETP.GT.AND P1, PT, R7, -0x1, PT ;  /* 0xffffffff0700780c */ /* 0x000fc60003f24270 */
        /* <DEDUP_REMOVED lines=36> */
[----:B------:R-:W-:Y:S01]  /*0410*/  DMUL R14, R12, R14 ;  /* 0x0000000e0c0e7228 */ /* 0x000fe20000000000 */
[----:B------:R-:W-:Y:S01]  /*0420*/  @P1 MOV R12, 0x33145c07 ;  /* 0x33145c07000c1802 */ /* 0x000fe20000000f00 */
[----:B------:R-:W-:-:S06]  /*0430*/  @P1 IMAD.MOV.U32 R13, RZ, RZ, 0x3c91a626 ;  /* 0x3c91a626ff0d1424 */ /* 0x000fcc00078e00ff */
[----:B------:R-:W-:Y:S01]  /*0440*/  DFMA R14, |R6|, R14, |R6| ;  /* 0x0000000e060e722b */ /* 0x000fe20000000606 */
[----:B------:R-:W-:Y:S02]  /*0450*/  @!P1 IMAD.MOV.U32 R6, RZ, RZ, 0x33145c07 ;  /* 0x33145c07ff069424 */ /* 0x000fe400078e00ff */
[----:B------:R-:W-:-:S05]  /*0460*/  @!P1 IMAD.MOV.U32 R7, RZ, RZ, 0x3c91a626 ;  /* 0x3c91a626ff079424 */ /* 0x000fca00078e00ff */
[C---:B------:R-:W-:Y:S02]  /*0470*/  @P1 DADD R12, R14.reuse, -R12 ;  /* 0x000000000e0c1229 */ /* 0x040fe4000000080c */
[----:B------:R-:W-:-:S08]  /*0480*/  @!P1 DADD R6, R14, R6 ;  /* 0x000000000e069229 */ /* 0x000fd00000000006 */
[----:B------:R-:W-:Y:S02]  /*0490*/  @!P1 DADD R6, R6, UR4 ;  /* 0x0000000406069e29 */ /* 0x000fe40008000000 */
[----:B------:R-:W-:Y:S01]  /*04a0*/  @P1 DADD R6, -R12, UR4 ;  /* 0x000000040c061e29 */ /* 0x000fe20008000100 */
[----:B------:R-:W-:Y:S10]  /*04b0*/  BRA `(.L_x_1012) ;  /* 0x0000000400207947 */ /* 0x000ff40003800000 */
.L_x_1011:
[----:B------:R-:W-:Y:S01]  /*04c0*/  DADD R12, -|R6|, 1 ;  /* 0x3ff00000060c7429 */ /* 0x000fe20000000300 */
[----:B------:R-:W-:Y:S01]  /*04d0*/  IMAD.MOV.U32 R14, RZ, RZ, 0x66faac4b ;  /* 0x66faac4bff0e7424 */ /* 0x000fe200078e00ff */
[----:B------:R-:W-:Y:S01]  /*04e0*/  MOV R15, 0x3ebac2fe ;  /* 0x3ebac2fe000f7802 */ /* 0x000fe20000000f00 */
[----:B------:R-:W-:Y:S01]  /*04f0*/  UMOV UR4, 0x71155f70 ;  /* 0x71155f7000047882 */ /* 0x000fe20000000000 */
[----:B------:R-:W-:-:S04]  /*0500*/  UMOV UR5, 0x3ec715b3 ;  /* 0x3ec715b300057882 */ /* 0x000fc80000000000 */
[----:B------:R-:W-:Y:S01]  /*0510*/  DFMA R14, R12, UR4, -R14 ;  /* 0x000000040c0e7c2b */ /* 0x000fe2000800080e */
[----:B------:R-:W-:Y:S01]  /*0520*/  UMOV UR4, 0x8efcd9b8 ;  /* 0x8efcd9b800047882 */ /* 0x000fe20000000000 */
[----:B------:R-:W-:Y:S01]  /*0530*/  UMOV UR5, 0x3ed9a9b8 ;  /* 0x3ed9a9b800057882 */ /* 0x000fe20000000000 */
[----:B------:R-:W-:-:S05]  /*0540*/  ISETP.GE.AND P1, PT, R13, 0x1, PT ;  /* 0x000000010d00780c */ /* 0x000fca0003f26270 */
[----:B------:R-:W-:Y:S01]  /*0550*/  DFMA R14, R12, R14, UR4 ;  /* 0x000000040c0e7e2b */ /* 0x000fe2000800000e */
[----:B------:R-:W-:Y:S01]  /*0560*/  UMOV UR4, 0xa8a0c4c3 ;  /* 0xa8a0c4c300047882 */ /* 0x000fe20000000000 */
[----:B------:R-:W-:-:S06]  /*0570*/  UMOV UR5, 0x3edd0f40 ;  /* 0x3edd0f4000057882 */ /* 0x000fcc0000000000 */
[----:B------:R-:W-:Y:S01]  /*0580*/  DFMA R16, R12, R14, UR4 ;  /* 0x000000040c107e2b */ /* 0x000fe2000800000e */
[----:B------:R-:W-:Y:S01]  /*0590*/  UMOV UR4, 0xfa9e0e1f ;  /* 0xfa9e0e1f00047882 */ /* 0x000fe20000000000 */
[----:B------:R-:W-:Y:S01]  /*05a0*/  UMOV UR5, 0x3ef46d4c ;  /* 0x3ef46d4c00057882 */ /* 0x000fe20000000000 */
[----:B------:R-:W-:Y:S02]  /*05b0*/  VIADD R15, R13, 0xfff00000 ;  /* 0xfff000000d0f7836 */ /* 0x000fe40000000000 */
[----:B------:R-:W-:-:S03]  /*05c0*/  IMAD.MOV.U32 R14, RZ, RZ, R12 ;  /* 0x000000ffff0e7224 */ /* 0x000fc600078e000c */
[----:B------:R-:W-:Y:S01]  /*05d0*/  DFMA R18, R12, R16, UR4 ;  /* 0x000000040c127e2b */ /* 0x000fe20008000010 */
[----:B------:R-:W-:Y:S01]  /*05e0*/  UMOV UR4, 0x8d1e2422 ;  /* 0x8d1e242200047882 */ /* 0x000fe20000000000 */
[----:B------:R-:W-:Y:S01]  /*05f0*/  UMOV UR5, 0x3f079c16 ;  /* 0x3f079c1600057882 */ /* 0x000fe20000000000 */
[----:B------:R-:W0:Y:S01]  /*0600*/  MUFU.RSQ64H R17, R15 ;  /* 0x0000000f00117308 */ /* 0x000e220000001c00 */
[----:B------:R-:W-:-:S04]  /*0610*/  MOV R16, RZ ;  /* 0x000000ff00107202 */ /* 0x000fc80000000f00 */
[----:B------:R-:W-:Y:S01]  /*0620*/  DFMA R18, R12, R18, UR4 ;  /* 0x000000040c127e2b */ /* 0x000fe20008000012 */
[----:B------:R-:W-:Y:S01]  /*0630*/  UMOV UR4, 0xc3bca540 ;  /* 0xc3bca54000047882 */ /* 0x000fe20000000000 */
[----:B------:R-:W-:-:S06]  /*0640*/  UMOV UR5, 0x3f1c9a88 ;  /* 0x3f1c9a8800057882 */ /* 0x000fcc0000000000 */
[----:B------:R-:W-:Y:S01]  /*0650*/  DFMA R18, R12, R18, UR4 ;  /* 0x000000040c127e2b */ /* 0x000fe20008000012 */
[----:B------:R-:W-:Y:S01]  /*0660*/  UMOV UR4, 0x4bd476df ;  /* 0x4bd476df00047882 */ /* 0x000fe20000000000 */
[----:B------:R-:W-:Y:S01]  /*0670*/  UMOV UR5, 0x3f31c4e6 ;  /* 0x3f31c4e600057882 */ /* 0x000fe20000000000 */
[----:B0-----:R-:W-:-:S05]  /*0680*/  DMUL R20, R14, R16 ;  /* 0x000000100e147228 */ /* 0x001fca0000000000 */
[----:B------:R-:W-:Y:S01]  /*0690*/  DFMA R24, R12, R18, UR4 ;  /* 0x000000040c187e2b */ /* 0x000fe20008000012 */
[----:B------:R-:W-:Y:S01]  /*06a0*/  UMOV UR4, 0x60009c8f ;  /* 0x60009c8f00047882 */ /* 0x000fe20000000000 */
[----:B------:R-:W-:Y:S01]  /*06b0*/  UMOV UR5, 0x3f46e8ba ;  /* 0x3f46e8ba00057882 */ /* 0x000fe20000000000 */
[----:B------:R-:W-:Y:S01]  /*06c0*/  VIADD R19, R17, 0xfff00000 ;  /* 0xfff0000011137836 */ /* 0x000fe20000000000 */
[----:B------:R-:W-:Y:S01]  /*06d0*/  DFMA R22, R20, -R20, R14 ;  /* 0x800000141416722b */ /* 0x000fe2000000000e */
[----:B------:R-:W-:-:S03]  /*06e0*/  IMAD.MOV.U32 R18, RZ, RZ, RZ ;  /* 0x000000ffff127224 */ /* 0x000fc600078e00ff */
[----:B------:R-:W-:Y:S01]  /*06f0*/  DFMA R24, R12, R24, UR4 ;  /* 0x000000040c187e2b */ /* 0x000fe20008000018 */
[----:B------:R-:W-:Y:S01]  /*0700*/  UMOV UR4, 0xc62b05a2 ;  /* 0xc62b05a200047882 */ /* 0x000fe20000000000 */
[----:B------:R-:W-:Y:S02]  /*0710*/  UMOV UR5, 0x3f5f1c71 ;  /* 0x3f5f1c7100057882 */ /* 0x000fe40000000000 */
[----:B------:R-:W-:-:S04]  /*0720*/  DFMA R20, R18, R22, R20 ;  /* 0x000000161214722b */ /* 0x000fc80000000014 */
[----:B------:R-:W-:Y:S01]  /*0730*/  DFMA R24, R12, R24, UR4 ;  /* 0x000000040c187e2b */ /* 0x000fe20008000018 */
[----:B------:R-:W-:Y:S01]  /*0740*/  UMOV UR4, 0xb6dc9f2c ;  /* 0xb6dc9f2c00047882 */ /* 0x000fe20000000000 */
[----:B------:R-:W-:Y:S02]  /*0750*/  UMOV UR5, 0x3f76db6d ;  /* 0x3f76db6d00057882 */ /* 0x000fe40000000000 */
[-C--:B------:R-:W-:Y:S02]  /*0760*/  DFMA R16, R16, -R20.reuse, 1 ;  /* 0x3ff000001010742b */ /* 0x080fe40000000814 */
[----:B------:R-:W-:Y:S02]  /*0770*/  DFMA R14, R20, -R20, R14 ;  /* 0x80000014140e722b */ /* 0x000fe4000000000e */
[----:B------:R-:W-:Y:S01]  /*0780*/  DFMA R24, R12, R24, UR4 ;  /* 0x000000040c187e2b */ /* 0x000fe20008000018 */
[----:B------:R-:W-:Y:S01]  /*0790*/  UMOV UR4, 0x3333329c ;  /* 0x3333329c00047882 */ /* 0x000fe20000000000 */
[----:B------:R-:W-:-:S02]  /*07a0*/  UMOV UR5, 0x3f933333 ;  /* 0x3f93333300057882 */ /* 0x000fc40000000000 */
[----:B------:R-:W-:-:S04]  /*07b0*/  DFMA R16, R18, R16, R18 ;  /* 0x000000101210722b */ /* 0x000fc80000000012 */
[----:B------:R-:W-:Y:S01]  /*07c0*/  DFMA R24, R12, R24, UR4 ;  /* 0x000000040c187e2b */ /* 0x000fe20008000018 */
[----:B------:R-:W-:Y:S01]  /*07d0*/  UMOV UR4, 0x55555555 ;  /* 0x5555555500047882 */ /* 0x000fe20000000000 */
[----:B------:R-:W-:Y:S02]  /*07e0*/  UMOV UR5, 0x3fb55555 ;  /* 0x3fb5555500057882 */ /* 0x000fe40000000000 */
[----:B------:R-:W-:Y:S02]  /*07f0*/  DFMA R14, R16, R14, R20 ;  /* 0x0000000e100e722b */ /* 0x000fe40000000014 */
[----:B------:R-:W-:Y:S02]  /*0800*/  DMUL R16, RZ, |R6| ;  /* 0x40000006ff107228 */ /* 0x000fe40000000000 */
[----:B------:R-:W-:Y:S01]  /*0810*/  DFMA R24, R12, R24, UR4 ;  /* 0x000000040c187e2b */ /* 0x000fe20008000018 */
[----:B------:R-:W-:Y:S01]  /*0820*/  UMOV UR4, 0x33145c07 ;  /* 0x33145c0700047882 */ /* 0x000fe20000000000 */
[----:B------:R-:W-:-:S04]  /*0830*/  UMOV UR5, 0x3ca1a626 ;  /* 0x3ca1a62600057882 */ /* 0x000fc80000000000 */
[----:B------:R-:W-:Y:S02]  /*0840*/  IADD3 R15, PT, PT, R15, 0x100000, RZ ;  /* 0x001000000f0f7810 */ /* 0x000fe40007ffe0ff */
[----:B------:R-:W-:-:S08]  /*0850*/  DMUL R24, R12, R24 ;  /* 0x000000180c187228 */ /* 0x000fd00000000000 */
[----:B------:R-:W-:-:S10]  /*0860*/  DFMA R24, R14, R24, R14 ;  /* 0x000000180e18722b */ /* 0x000fd4000000000e */
[----:B------:R-:W-:Y:S02]  /*0870*/  FSEL R16, R16, R24, !P1 ;  /* 0x0000001810107208 */ /* 0x000fe40004800000 */
[----:B------:R-:W-:Y:S02]  /*0880*/  FSEL R17, R17, R25, !P1 ;  /* 0x0000001911117208 */ /* 0x000fe40004800000 */
[----:B------:R-:W-:-:S04]  /*0890*/  ISETP.GE.AND P1, PT, R13, RZ, PT ;  /* 0x000000ff0d00720c */ /* 0x000fc80003f26270 */
[----:B------:R-:W-:-:S10]  /*08a0*/  DMUL R14, R16, +INF ;  /* 0x7ff00000100e7828 */ /* 0x000fd40000000000 */
[----:B------:R-:W-:Y:S02]  /*08b0*/  FSEL R14, R14, R16, !P1 ;  /* 0x000000100e0e7208 */ /* 0x000fe40004800000 */
[----:B------:R-:W-:Y:S02]  /*08c0*/  FSEL R15, R15, R17, !P1 ;  /* 0x000000110f0f7208 */ /* 0x000fe40004800000 */
[----:B------:R-:W-:-:S04]  /*08d0*/  ISETP.GE.AND P1, PT, R7, RZ, PT ;  /* 0x000000ff0700720c */ /* 0x000fc80003f26270 */
[----:B------:R-:W-:Y:S01]  /*08e0*/  DADD R12, R14, -UR4 ;  /* 0x800000040e0c7e29 */ /* 0x000fe20008000000 */
[----:B------:R-:W-:Y:S01]  /*08f0*/  UMOV UR4, 0x54442d18 ;  /* 0x54442d1800047882 */ /* 0x000fe20000000000 */
[----:B------:R-:W-:-:S06]  /*0900*/  UMOV UR5, 0x400921fb ;  /* 0x400921fb00057882 */ /* 0x000fcc0000000000 */
[----:B------:R-:W-:-:S10]  /*0910*/  DADD R12, -R12, UR4 ;  /* 0x000000040c0c7e29 */ /* 0x000fd40008000100 */
[----:B------:R-:W-:Y:S02]  /*0920*/  FSEL R6, R12, R14, !P1 ;  /* 0x0000000e0c067208 */ /* 0x000fe40004800000 */
[----:B------:R-:W-:-:S07]  /*0930*/  FSEL R7, R13, R15, !P1 ;  /* 0x0000000f0d077208 */ /* 0x000fce0004800000 */
.L_x_1012:
[----:B------:R-:W-:Y:S05]  /*0940*/  BSYNC.RECONVERGENT B0 ;  /* 0x0000000000007941 */ /* 0x000fea0003800200 */
.L_x_1010:
[----:B---3--:R-:W-:-:S05]  /*0950*/  IMAD.WIDE R10, R11, 0x8, R4 ;  /* 0x000000080b0a7825 */ /* 0x008fca00078e0204 */
[----:B------:R1:W-:Y:S01]  /*0960*/  STG.E.64 desc[UR6][R10.64], R6 ;  /* 0x000000060a007986 */ /* 0x0003e2000c101b06 */
[----:B------:R-:W-:Y:S05]  /*0970*/  @!P0 BRA `(.L_x_1013) ;  /* 0xfffffff400d88947 */ /* 0x000fea000383ffff */
[----:B------:R-:W-:Y:S05]  /*0980*/  EXIT ;  /* 0x000000000000794d */ /* 0x000fea0003800000 */
.L_x_1014:
        /* <DEDUP_REMOVED lines=15> */
.L_x_1446:


//--------------------- .text._Z8_acos_32iPfS_    --------------------------
	.section	.text._Z8_acos_32iPfS_,"ax",@progbits
	.align	128
        .global         _Z8_acos_32iPfS_
        .type           _Z8_acos_32iPfS_,@function
        .size           _Z8_acos_32iPfS_,(.L_x_1447 - _Z8_acos_32iPfS_)
        .other          _Z8_acos_32iPfS_,@"STO_CUDA_ENTRY STV_DEFAULT"
_Z8_acos_32iPfS_:
.text._Z8_acos_32iPfS_:
        /* <DEDUP_REMOVED lines=13> */
.L_x_1015:
[----:B01----:R-:W-:-:S06]  /*00d0*/  IMAD.WIDE R8, R7, 0x4, R2 ;  /* 0x0000000407087825 */ /* 0x003fcc00078e0202 */
[----:B--2---:R0:W2:Y:S01]  /*00e0*/  LDG.E R8, desc[UR6][R8.64] ;  /* 0x0000000608087981 */ /* 0x0040a2000c1e1900 */
[----:B------:R-:W-:Y:S01]  /*00f0*/  HFMA2 R11, -RZ, RZ, 1.75, 0 ;  /* 0x3f000000ff0b7431 */ /* 0x000fe200000001ff */
[----:B0-----:R-:W-:-:S04]  /*0100*/  MOV R9, 0x3d10ecef ;  /* 0x3d10ecef00097802 */ /* 0x001fc80000000f00 */
[C---:B--2---:R-:W-:Y:S01]  /*0110*/  FFMA R6, |R8|.reuse, -R11, 0.5 ;  /* 0x3f00000008067423 */ /* 0x044fe20000000a0b */
[C---:B------:R-:W-:Y:S02]  /*0120*/  FSETP.NEU.AND P1, PT, |R8|.reuse, 1, PT ;  /* 0x3f8000000800780b */ /* 0x040fe40003f2d200 */
[----:B------:R-:W-:Y:S01]  /*0130*/  FSETP.GT.AND P0, PT, |R8|, 0.56000000238418579102, PT ;  /* 0x3f0f5c290800780b */ /* 0x000fe20003f04200 */
[----:B------:R-:W0:Y:S02]  /*0140*/  MUFU.RSQ R11, R6 ;  /* 0x00000006000b7308 */ /* 0x000e240000001400 */
[----:B0-----:R-:W-:Y:S01]  /*0150*/  FMUL R10, R6, R11 ;  /* 0x0000000b060a7220 */ /* 0x001fe20000400000 */
[----:B------:R-:W-:-:S04]  /*0160*/  FMUL R11, R11, -0.5 ;  /* 0xbf0000000b0b7820 */ /* 0x000fc80000400000 */
[----:B------:R-:W-:-:S04]  /*0170*/  FFMA R11, R10, R11, 0.5 ;  /* 0x3f0000000a0b7423 */ /* 0x000fc8000000000b */
[----:B------:R-:W-:-:S05]  /*0180*/  FFMA R11, R10, R11, R10 ;  /* 0x0000000b0a0b7223 */ /* 0x000fca000000000a */
[----:B------:R-:W-:Y:S02]  /*0190*/  FSEL R11, R11, RZ, P1 ;  /* 0x000000ff0b0b7208 */ /* 0x000fe40000800000 */
[----:B------:R-:W-:Y:S02]  /*01a0*/  FSETP.GT.AND P1, PT, R8, 0.56000000238418579102, PT ;  /* 0x3f0f5c290800780b */ /* 0x000fe40003f24000 */
[----:B------:R-:W-:-:S04]  /*01b0*/  FSEL R11, R11, |R8|, P0 ;  /* 0x400000080b0b7208 */ /* 0x000fc80000000000 */
[----:B------:R-:W-:-:S05]  /*01c0*/  LOP3.LUT R11, R11, 0x80000000, R8, 0xb8, !PT ;  /* 0x800000000b0b7812 */ /* 0x000fca00078eb808 */
[----:B------:R-:W-:-:S04]  /*01d0*/  FMUL R6, R11, R11 ;  /* 0x0000000b0b067220 */ /* 0x000fc80000400000 */
[----:B------:R-:W-:-:S04]  /*01e0*/  FFMA R9, R6, R9, 0.016980519518256187439 ;  /* 0x3c8b1abb06097423 */ /* 0x000fc80000000009 */
[----:B------:R-:W-:-:S04]  /*01f0*/  FFMA R9, R6, R9, 0.030762933194637298584 ;  /* 0x3cfc028c06097423 */ /* 0x000fc80000000009 */
[----:B------:R-:W-:-:S04]  /*0200*/  FFMA R9, R6, R9, 0.044709417968988418579 ;  /* 0x3d37213906097423 */ /* 0x000fc80000000009 */
[----:B------:R-:W-:-:S04]  /*0210*/  FFMA R9, R6, R9, 0.074989043176174163818 ;  /* 0x3d9993db06097423 */ /* 0x000fc80000000009 */
[----:B------:R-:W-:-:S04]  /*0220*/  FFMA R9, R6, R9, 0.16666707396507263184 ;  /* 0x3e2aaac606097423 */ /* 0x000fc80000000009 */
[----:B------:R-:W-:Y:S01]  /*0230*/  FMUL R6, R6, R9 ;  /* 0x0000000906067220 */ /* 0x000fe20000400000 */
[----:B------:R-:W-:-:S03]  /*0240*/  HFMA2 R9, -RZ, RZ, 1.9599609375, 20144 ;  /* 0x3fd774ebff097431 */ /* 0x000fc600000001ff */
[----:B------:R-:W-:-:S05]  /*0250*/  FFMA R11, R11, R6, R11 ;  /* 0x000000060b0b7223 */ /* 0x000fca000000000b */
[----:B------:R-:W-:-:S05]  /*0260*/  FSEL R6, R11, -R11, P0 ;  /* 0x8000000b0b067208 */ /* 0x000fca0000000000 */
[----:B------:R-:W-:Y:S01]  /*0270*/  @!P1 FFMA R11, R9, 0.93318945169448852539, R6 ;  /* 0x3f6ee581090b9823 */ /* 0x000fe20000000006 */
[----:B---3--:R-:W-:Y:S01]  /*0280*/  IMAD.WIDE R8, R7, 0x4, R4 ;  /* 0x0000000407087825 */ /* 0x008fe200078e0204 */
[----:B------:R-:W-:-:S03]  /*0290*/  IADD3 R7, PT, PT, R0, R7, RZ ;  /* 0x0000000700077210 */ /* 0x000fc60007ffe0ff */
[----:B------:R-:W-:Y:S01]  /*02a0*/  @P0 FADD R11, R11, R11 ;  /* 0x0000000b0b0b0221 */ /* 0x000fe20000000000 */
[----:B------:R-:W-:-:S04]  /*02b0*/  ISETP.GE.AND P0, PT, R7, UR5, PT ;  /* 0x0000000507007c0c */ /* 0x000fc8000bf06270 */
[----:B------:R1:W-:Y:S09]  /*02c0*/  STG.E desc[UR6][R8.64], R11 ;  /* 0x0000000b08007986 */ /* 0x0003f2000c101906 */
[----:B------:R-:W-:Y:S05]  /*02d0*/  @!P0 BRA `(.L_x_1015) ;  /* 0xfffffffc007c8947 */ /* 0x000fea000383ffff */
[----:B------:R-:W-:Y:S05]  /*02e0*/  EXIT ;  /* 0x000000000000794d */ /* 0x000fea0003800000 */
.L_x_1016:
        /* <DEDUP_REMOVED lines=9> */
.L_x_1447:


//--------------------- .text._Z7_abs_64iPdS_     --------------------------
	.section	.text._Z7_abs_64iPdS_,"ax",@progbits
	.align	128
        .global         _Z7_abs_64iPdS_
        .type           _Z7_abs_64iPdS_,@function
        .size           _Z7_abs_64iPdS_,(.L_x_1448 - _Z7_abs_64iPdS_)
        .other          _Z7_abs_64iPdS_,@"STO_CUDA_ENTRY STV_DEFAULT"
_Z7_abs_64iPdS_:
.text._Z7_abs_64iPdS_:
        /* <DEDUP_REMOVED lines=13> */
.L_x_1017:
[----:B0-----:R-:W-:-:S06]  /*00d0*/  IMAD.WIDE R2, R0, 0x8, R8 ;  /* 0x0000000800027825 */ /* 0x001fcc00078e0208 */
[----:B--2---:R-:W2:Y:S02]  /*00e0*/  LDG.E.64 R2, desc[UR6][R2.64] ;  /* 0x0000000602027981 */ /* 0x004ea4000c1e1b00 */
[----:B--2---:R-:W-:Y:S02]  /*00f0*/  DADD R4, -RZ, -R2 ;  /* 0x00000000ff047229 */ /* 0x004fe40000000902 */
[----:B------:R-:W-:-:S08]  /*0100*/  DSETP.GEU.AND P0, PT, R2, RZ, PT ;  /* 0x000000ff0200722a */ /* 0x000fd00003f0e000 */
[----:B------:R-:W-:Y:S02]  /*0110*/  FSEL R6, R4, R2, !P0 ;  /* 0x0000000204067208 */ /* 0x000fe40004000000 */
[----:B------:R-:W-:Y:S01]  /*0120*/  FSEL R7, R5, R3, !P0 ;  /* 0x0000000305077208 */ /* 0x000fe20004000000 */
[----:B---3--:R-:W-:Y:S01]  /*0130*/  IMAD.WIDE R4, R0, 0x8, R10 ;  /* 0x0000000800047825 */ /* 0x008fe200078e020a */
[----:B------:R-:W-:-:S04]  /*0140*/  IADD3 R0, PT, PT, R13, R0, RZ ;  /* 0x000000000d007210 */ /* 0x000fc80007ffe0ff */
[----:B------:R1:W-:Y:S01]  /*0150*/  STG.E.64 desc[UR6][R4.64], R6 ;  /* 0x0000000604007986 */ /* 0x0003e2000c101b06 */
[----:B------:R-:W-:-:S13]  /*0160*/  ISETP.GE.AND P0, PT, R0, UR5, PT ;  /* 0x0000000500007c0c */ /* 0x000fda000bf06270 */
[----:B-1----:R-:W-:Y:S05]  /*0170*/  @!P0 BRA `(.L_x_1017) ;  /* 0xfffffffc00d48947 */ /* 0x002fea000383ffff */
[----:B------:R-:W-:Y:S05]  /*0180*/  EXIT ;  /* 0x000000000000794d */ /* 0x000fea0003800000 */
.L_x_1018:
        /* <DEDUP_REMOVED lines=15> */
.L_x_1448:


//--------------------- .text._Z7_abs_32iPfS_     --------------------------
	.section	.text._Z7_abs_32iPfS_,"ax",@progbits
	.align	128
        .global         _Z7_abs_32iPfS_
        .type           _Z7_abs_32iPfS_,@function
        .size           _Z7_abs_32iPfS_,(.L_x_1449 - _Z7_abs_32iPfS_)
        .other          _Z7_abs_32iPfS_,@"STO_CUDA_ENTRY STV_DEFAULT"
_Z7_abs_32iPfS_:
.text._Z7_abs_32iPfS_:
        /* <DEDUP_REMOVED lines=13> */
.L_x_1019:
[----:B0-----:R-:W-:-:S06]  /*00d0*/  IMAD.WIDE R2, R0, 0x4, R6 ;  /* 0x0000000400027825 */ /* 0x001fcc00078e0206 */
[----:B--2---:R-:W2:Y:S01]  /*00e0*/  LDG.E R2, desc[UR6][R2.64] ;  /* 0x0000000602027981 */ /* 0x004ea2000c1e1900 */
[----:B-1-3--:R-:W-:Y:S01]  /*00f0*/  IMAD.WIDE R4, R0, 0x4, R8 ;  /* 0x0000000400047825 */ /* 0x00afe200078e0208 */
[----:B------:R-:W-:Y:S02]  /*0100*/  IADD3 R0, PT, PT, R11, R0, RZ ;  /* 0x000000000b007210 */ /* 0x000fe40007ffe0ff */
[----:B--2---:R-:W-:-:S04]  /*0110*/  FSETP.GEU.AND P0, PT, R2, RZ, PT ;  /* 0x000000ff0200720b */ /* 0x004fc80003f0e000 */
[----:B------:R-:W-:Y:S02]  /*0120*/  FSEL R13, -R2, R2, !P0 ;  /* 0x00000002020d7208 */ /* 0x000fe40004000100 */
[----:B------:R-:W-:-:S03]  /*0130*/  ISETP.GE.AND P0, PT, R0, UR5, PT ;  /* 0x0000000500007c0c */ /* 0x000fc6000bf06270 */
[----:B------:R1:W-:Y:S10]  /*0140*/  STG.E desc[UR6][R4.64], R13 ;  /* 0x0000000d04007986 */ /* 0x0003f4000c101906 */
[----:B------:R-:W-:Y:S05]  /*0150*/  @!P0 BRA `(.L_x_1019) ;  /* 0xfffffffc00dc8947 */ /* 0x000fea000383ffff */
[----:B------:R-:W-:Y:S05]  /*0160*/  EXIT ;  /* 0x000000000000794d */ /* 0x000fea0003800000 */
.L_x_1020:
        /* <DEDUP_REMOVED lines=9> */
.L_x_1449:


//--------------------- .text._Z8_abs2_64iPdS_    --------------------------
	.section	.text._Z8_abs2_64iPdS_,"ax",@progbits
	.align	128
        .global         _Z8_abs2_64iPdS_
        .type           _Z8_abs2_64iPdS_,@function
        .size           _Z8_abs2_64iPdS_,(.L_x_1450 - _Z8_abs2_64iPdS_)
        .other          _Z8_abs2_64iPdS_,@"STO_CUDA_ENTRY STV_DEFAULT"
_Z8_abs2_64iPdS_:
.text._Z8_abs2_64iPdS_:
        /* <DEDUP_REMOVED lines=13> */
.L_x_1021:
[----:B0-----:R-:W-:-:S06]  /*00d0*/  IMAD.WIDE R2, R0, 0x8, R8 ;  /* 0x0000000800027825 */ /* 0x001fcc00078e0208 */
[----:B--2---:R-:W2:Y:S01]  /*00e0*/  LDG.E.64 R2, desc[UR6][R2.64] ;  /* 0x0000000602027981 */ /* 0x004ea2000c1e1b00 */
[----:B-1-3--:R-:W-:Y:S01]  /*00f0*/  IMAD.WIDE R6, R0, 0x8, R10 ;  /* 0x0000000800067825 */ /* 0x00afe200078e020a */
[----:B------:R-:W-:-:S04]  /*0100*/  IADD3 R0, PT, PT, R13, R0, RZ ;  /* 0x000000000d007210 */ /* 0x000fc80007ffe0ff */
[----:B------:R-:W-:Y:S01]  /*0110*/  ISETP.GE.AND P0, PT, R0, UR5, PT ;  /* 0x0000000500007c0c */ /* 0x000fe2000bf06270 */
[----:B--2---:R-:W-:-:S07]  /*0120*/  DMUL R4, R2, R2 ;  /* 0x0000000202047228 */ /* 0x004fce0000000000 */
[----:B------:R1:W-:Y:S05]  /*0130*/  STG.E.64 desc[UR6][R6.64], R4 ;  /* 0x0000000406007986 */ /* 0x0003ea000c101b06 */
[----:B------:R-:W-:Y:S05]  /*0140*/  @!P0 BRA `(.L_x_1021) ;  /* 0xfffffffc00e08947 */ /* 0x000fea000383ffff */
[----:B------:R-:W-:Y:S05]  /*0150*/  EXIT ;  /* 0x000000000000794d */ /* 0x000fea0003800000 */
.L_x_1022:
        /* <DEDUP_REMOVED lines=10> */
.L_x_1450:


//--------------------- .text._Z8_abs2_32iPfS_    --------------------------
	.section	.text._Z8_abs2_32iPfS_,"ax",@progbits
	.align	128
        .global         _Z8_abs2_32iPfS_
        .type           _Z8_abs2_32iPfS_,@function
        .size           _Z8_abs2_32iPfS_,(.L_x_1451 - _Z8_abs2_32iPfS_)
        .other          _Z8_abs2_32iPfS_,@"STO_CUDA_ENTRY STV_DEFAULT"
_Z8_abs2_32iPfS_:
.text._Z8_abs2_32iPfS_:
        /* <DEDUP_REMOVED lines=13> */
.L_x_1023:
[----:B0-----:R-:W-:-:S06]  /*00d0*/  IMAD.WIDE R2, R0, 0x4, R6 ;  /* 0x0000000400027825 */ /* 0x001fcc00078e0206 */
[----:B--2---:R-:W2:Y:S01]  /*00e0*/  LDG.E R2, desc[UR6][R2.64] ;  /* 0x0000000602027981 */ /* 0x004ea2000c1e1900 */
[----:B-1-3--:R-:W-:Y:S01]  /*00f0*/  IMAD.WIDE R4, R0, 0x4, R8 ;  /* 0x0000000400047825 */ /* 0x00afe200078e0208 */
[----:B------:R-:W-:-:S04]  /*0100*/  IADD3 R0, PT, PT, R11, R0, RZ ;  /* 0x000000000b007210 */ /* 0x000fc80007ffe0ff */
[----:B------:R-:W-:Y:S01]  /*0110*/  ISETP.GE.AND P0, PT, R0, UR5, PT ;  /* 0x0000000500007c0c */ /* 0x000fe2000bf06270 */
[----:B--2---:R-:W-:-:S05]  /*0120*/  FMUL R13, R2, R2 ;  /* 0x00000002020d7220 */ /* 0x004fca0000400000 */
[----:B------:R1:W-:Y:S07]  /*0130*/  STG.E desc[UR6][R4.64], R13 ;  /* 0x0000000d04007986 */ /* 0x0003ee000c101906 */
[----:B------:R-:W-:Y:S05]  /*0140*/  @!P0 BRA `(.L_x_1023) ;  /* 0xfffffffc00e08947 */ /* 0x000fea000383ffff */
[----:B------:R-:W-:Y:S05]  /*0150*/  EXIT ;  /* 0x000000000000794d */ /* 0x000fea0003800000 */
.L_x_1024:
        /* <DEDUP_REMOVED lines=10> */
.L_x_1451:


//--------------------- .nv.global.init           --------------------------
	.section	.nv.global.init,"aw",@progbits
	.align	16
.nv.global.init:
	.type		__cudart_sin_cos_coeffs,@object
	.size		__cudart_sin_cos_coeffs,(__cudart_i2opi_d - __cudart_sin_cos_coeffs)
__cudart_sin_cos_coeffs:
        /*0000*/ 	.byte	0x46, 0xd2, 0xb0, 0x2c, 0xf1, 0xe5, 0x5a, 0xbe, 0x92, 0xe3, 0xac, 0x69, 0xe3, 0x1d, 0xc7, 0x3e
        /*0010*/ 	.byte	0xa1, 0x62, 0xdb, 0x19, 0xa0, 0x01, 0x2a, 0xbf, 0x18, 0x08, 0x11, 0x11, 0x11, 0x11, 0x81, 0x3f
        /*0020*/ 	.byte	0x54, 0x55, 0x55, 0x55, 0x55, 0x55, 0xc5, 0xbf, 0x00, 0x00, 0x00, 0x00, 0x00, 0x00, 0x00, 0x00
        /*0030*/ 	.byte	0x00, 0x00, 0x00, 0x00, 0x00, 0x00, 0x00, 0x00, 0x64, 0x81, 0xfd, 0x20, 0x83, 0xff, 0xa8, 0xbd
        /*0040*/ 	.byte	0x28, 0x85, 0xef, 0xc1, 0xa7, 0xee, 0x21, 0x3e, 0xd9, 0xe6, 0x06, 0x8e, 0x4f, 0x7e, 0x92, 0xbe
        /*0050*/ 	.byte	0xe9, 0xbc, 0xdd, 0x19, 0xa0, 0x01, 0xfa, 0x3e, 0x47, 0x5d, 0xc1, 0x16, 0x6c, 0xc1, 0x56, 0xbf
        /*0060*/ 	.byte	0x51, 0x55, 0x55, 0x55, 0x55, 0x55, 0xa5, 0x3f, 0x00, 0x00, 0x00, 0x00, 0x00, 0x00, 0xe0, 0xbf
        /*0070*/ 	.byte	0x00, 0x00, 0x00, 0x00, 0x00, 0x00, 0xf0, 0x3f, 0x00, 0x00, 0x00, 0x00, 0x00, 0x00, 0x00, 0x00
	.type		__cudart_i2opi_d,@object
	.size		__cudart_i2opi_d,(__cudart_i2opi_f - __cudart_i2opi_d)
__cudart_i2opi_d:
        /* <DEDUP_REMOVED lines=9> */
	.type		__cudart_i2opi_f,@object
	.size		__cudart_i2opi_f,(.L_0 - __cudart_i2opi_f)
__cudart_i2opi_f:
        /*0110*/ 	.byte	0x41, 0x90, 0x43, 0x3c, 0x99, 0x95, 0x62, 0xdb, 0xc0, 0xdd, 0x34, 0xf5, 0xd1, 0x57, 0x27, 0xfc
        /*0120*/ 	.byte	0x29, 0x15, 0x44, 0x4e, 0x6e, 0x83, 0xf9, 0xa2
.L_0:


//--------------------- .nv.shared.reserved.0     --------------------------
	.section	.nv.shared.reserved.0,"aw",@nobits
	.weak		__nv_reservedSMEM_offset_0_alias
	.size		__nv_reservedSMEM_offset_0_alias, 0, 64
	.other		__nv_reservedSMEM_offset_0_alias,@"STO_CUDA_RESERVED_SHARED STV_DEFAULT"
__nv_reservedSMEM_offset_0_alias:
	.zero		0
	.zero		64


//--------------------- .nv.constant0._Z10_concat_64iPiS_PPdS0_ --------------------------
	.section	.nv.constant0._Z10_concat_64iPiS_PPdS0_,"a",@progbits
	.sectionflags	@""
	.align	4
.nv.constant0._Z10_concat_64iPiS_PPdS0_:
	.zero		936


//--------------------- .nv.constant0._Z10_concat_32iPiS_PPfS0_ --------------------------
	.section	.nv.constant0._Z10_concat_32iPiS_PPfS0_,"a",@progbits
	.sectionflags	@""
	.align	4
.nv.constant0._Z10_concat_32iPiS_PPfS0_:
	.zero		936


//--------------------- .nv.constant0._Z12_dropback_64idPdS_S_ --------------------------
	.section	.nv.constant0._Z12_dropback_64idPdS_S_,"a",@progbits
	.sectionflags	@""
	.align	4
.nv.constant0._Z12_dropback_64idPdS_S_:
	.zero		936


//--------------------- .nv.constant0._Z11_dropout_64iddPdS_ --------------------------
	.section	.nv.constant0._Z11_dropout_64iddPdS_,"a",@progbits
	.sectionflags	@""
	.align	4
.nv.constant0._Z11_dropout_64iddPdS_:
	.zero		936


//--------------------- .nv.constant0._Z12_dropback_32ifPfS_S_ --------------------------
	.section	.nv.constant0._Z12_dropback_32ifPfS_S_,"a",@progbits
	.sectionflags	@""
	.align	4
.nv.constant0._Z12_dropback_32ifPfS_S_:
	.zero		928


//--------------------- .nv.constant0._Z11_dropout_32iffPfS_ --------------------------
	.section	.nv.constant0._Z11_dropout_32iffPfS_,"a",@progbits
	.sectionflags	@""
	.align	4
.nv.constant0._Z11_dropout_32iffPfS_:
	.zero		928


//--------------------- .nv.constant0._Z11_setent1_64iPiPdd --------------------------
	.section	.nv.constant0._Z11_setent1_64iPiPdd,"a",@progbits
	.sectionflags	@""
	.align	4
.nv.constant0._Z11_setent1_64iPiPdd:
	.zero		928


//--------------------- .nv.constant0._Z11_addents_64iPiPdS0_ --------------------------
	.section	.nv.constant0._Z11_addents_64iPiPdS0_,"a",@progbits
	.sectionflags	@""
	.align	4
.nv.constant0._Z11_addents_64iPiPdS0_:
	.zero		928


//--------------------- .nv.constant0._Z11_setents_64iPiPdS0_ --------------------------
	.section	.nv.constant0._Z11_setents_64iPiPdS0_,"a",@progbits
	.sectionflags	@""
	.align	4
.nv.constant0._Z11_setents_64iPiPdS0_:
	.zero		928


//--------------------- .nv.constant0._Z11_getents_64iPiPdS0_ --------------------------
	.section	.nv.constant0._Z11_getents_64iPiPdS0_,"a",@progbits
	.sectionflags	@""
	.align	4
.nv.constant0._Z11_getents_64iPiPdS0_:
	.zero		928


//--------------------- .nv.constant0._Z11_setrow1_64iiiPiPdd --------------------------
	.section	.nv.constant0._Z11_setrow1_64iiiPiPdd,"a",@progbits
	.sectionflags	@""
	.align	4
.nv.constant0._Z11_setrow1_64iiiPiPdd:
	.zero		936


//--------------------- .nv.constant0._Z11_addrows_64iiiPiPdS0_ --------------------------
	.section	.nv.constant0._Z11_addrows_64iiiPiPdS0_,"a",@progbits
	.sectionflags	@""
	.align	4
.nv.constant0._Z11_addrows_64iiiPiPdS0_:
	.zero		936


//--------------------- .nv.constant0._Z11_setrows_64iiiPiPdS0_ --------------------------
	.section	.nv.constant0._Z11_setrows_64iiiPiPdS0_,"a",@progbits
	.sectionflags	@""
	.align	4
.nv.constant0._Z11_setrows_64iiiPiPdS0_:
	.zero		936


//--------------------- .nv.constant0._Z11_getrows_64iiiPiPdS0_ --------------------------
	.section	.nv.constant0._Z11_getrows_64iiiPiPdS0_,"a",@progbits
	.sectionflags	@""
	.align	4
.nv.constant0._Z11_getrows_64iiiPiPdS0_:
	.zero		936


//--------------------- .nv.constant0._Z11_setcol1_64iiiPiPdd --------------------------
	.section	.nv.constant0._Z11_setcol1_64iiiPiPdd,"a",@progbits
	.sectionflags	@""
	.align	4
.nv.constant0._Z11_setcol1_64iiiPiPdd:
	.zero		936


//--------------------- .nv.constant0._Z11_addcols_64iiiPiPdS0_ --------------------------
	.section	.nv.constant0._Z11_addcols_64iiiPiPdS0_,"a",@progbits
	.sectionflags	@""
	.align	4
.nv.constant0._Z11_addcols_64iiiPiPdS0_:
	.zero		936


//--------------------- .nv.constant0._Z11_setcols_64iiiPiPdS0_ --------------------------
	.section	.nv.constant0._Z11_setcols_64iiiPiPdS0_,"a",@progbits
	.sectionflags	@""
	.align	4
.nv.constant0._Z11_setcols_64iiiPiPdS0_:
	.zero		936


//--------------------- .nv.constant0._Z11_getcols_64iiiPiPdS0_ --------------------------
	.section	.nv.constant0._Z11_getcols_64iiiPiPdS0_,"a",@progbits
	.sectionflags	@""
	.align	4
.nv.constant0._Z11_getcols_64iiiPiPdS0_:
	.zero		936


//--------------------- .nv.constant0._Z11_setent1_32iPiPff --------------------------
	.section	.nv.constant0._Z11_setent1_32iPiPff,"a",@progbits
	.sectionflags	@""
	.align	4
.nv.constant0._Z11_setent1_32iPiPff:
	.zero		924


//--------------------- .nv.constant0._Z11_addents_32iPiPfS0_ --------------------------
	.section	.nv.constant0._Z11_addents_32iPiPfS0_,"a",@progbits
	.sectionflags	@""
	.align	4
.nv.constant0._Z11_addents_32iPiPfS0_:
	.zero		928


//--------------------- .nv.constant0._Z11_setents_32iPiPfS0_ --------------------------
	.section	.nv.constant0._Z11_setents_32iPiPfS0_,"a",@progbits
	.sectionflags	@""
	.align	4
.nv.constant0._Z11_setents_32iPiPfS0_:
	.zero		928


//--------------------- .nv.constant0._Z11_getents_32iPiPfS0_ --------------------------
	.section	.nv.constant0._Z11_getents_32iPiPfS0_,"a",@progbits
	.sectionflags	@""
	.align	4
.nv.constant0._Z11_getents_32iPiPfS0_:
	.zero		928


//--------------------- .nv.constant0._Z11_setrow1_32iiiPiPff --------------------------
	.section	.nv.constant0._Z11_setrow1_32iiiPiPff,"a",@progbits
	.sectionflags	@""
	.align	4
.nv.constant0._Z11_setrow1_32iiiPiPff:
	.zero		932


//--------------------- .nv.constant0._Z11_addrows_32iiiPiPfS0_ --------------------------
	.section	.nv.constant0._Z11_addrows_32iiiPiPfS0_,"a",@progbits
	.sectionflags	@""
	.align	4
.nv.constant0._Z11_addrows_32iiiPiPfS0_:
	.zero		936


//--------------------- .nv.constant0._Z11_setrows_32iiiPiPfS0_ --------------------------
	.section	.nv.constant0._Z11_setrows_32iiiPiPfS0_,"a",@progbits
	.sectionflags	@""
	.align	4
.nv.constant0._Z11_setrows_32iiiPiPfS0_:
	.zero		936


//--------------------- .nv.constant0._Z11_getrows_32iiiPiPfS0_ --------------------------
	.section	.nv.constant0._Z11_getrows_32iiiPiPfS0_,"a",@progbits
	.sectionflags	@""
	.align	4
.nv.constant0._Z11_getrows_32iiiPiPfS0_:
	.zero		936


//--------------------- .nv.constant0._Z11_setcol1_32iiiPiPff --------------------------
	.section	.nv.constant0._Z11_setcol1_32iiiPiPff,"a",@progbits
	.sectionflags	@""
	.align	4
.nv.constant0._Z11_setcol1_32iiiPiPff:
	.zero		932


//--------------------- .nv.constant0._Z11_addcols_32iiiPiPfS0_ --------------------------
	.section	.nv.constant0._Z11_addcols_32iiiPiPfS0_,"a",@progbits
	.sectionflags	@""
	.align	4
.nv.constant0._Z11_addcols_32iiiPiPfS0_:
	.zero		936


//--------------------- .nv.constant0._Z11_setcols_32iiiPiPfS0_ --------------------------
	.section	.nv.constant0._Z11_setcols_32iiiPiPfS0_,"a",@progbits
	.sectionflags	@""
	.align	4
.nv.constant0._Z11_setcols_32iiiPiPfS0_:
	.zero		936


//--------------------- .nv.constant0._Z11_getcols_32iiiPiPfS0_ --------------------------
	.section	.nv.constant0._Z11_getcols_32iiiPiPfS0_,"a",@progbits
	.sectionflags	@""
	.align	4
.nv.constant0._Z11_getcols_32iiiPiPfS0_:
	.zero		936


//--------------------- .nv.constant0._Z8_icat_64iiPPdS_ --------------------------
	.section	.nv.constant0._Z8_icat_64iiPPdS_,"a",@progbits
	.sectionflags	@""
	.align	4
.nv.constant0._Z8_icat_64iiPPdS_:
	.zero		920


//--------------------- .nv.constant0._Z8_icat_32iiPPfS_ --------------------------
	.section	.nv.constant0._Z8_icat_32iiPPfS_,"a",@progbits
	.sectionflags	@""
	.align	4
.nv.constant0._Z8_icat_32iiPPfS_:
	.zero		920


//--------------------- .nv.constant0._Z28_permutedims_5D_5_4_3_2_1_64PdiiiiiS_iiii --------------------------
	.section	.nv.constant0._Z28_permutedims_5D_5_4_3_2_1_64PdiiiiiS_iiii,"a",@progbits
	.sectionflags	@""
	.align	4
.nv.constant0._Z28_permutedims_5D_5_4_3_2_1_64PdiiiiiS_iiii:
	.zero		952


//--------------------- .nv.constant0._Z28_permutedims_5D_5_4_3_2_1_32PfiiiiiS_iiii --------------------------
	.section	.nv.constant0._Z28_permutedims_5D_5_4_3_2_1_32PfiiiiiS_iiii,"a",@progbits
	.sectionflags	@""
	.align	4
.nv.constant0._Z28_permutedims_5D_5_4_3_2_1_32PfiiiiiS_iiii:
	.zero		952


//--------------------- .nv.constant0._Z28_permutedims_5D_5_4_3_1_2_64PdiiiiiS_iiii --------------------------
	.section	.nv.constant0._Z28_permutedims_5D_5_4_3_1_2_64PdiiiiiS_iiii,"a",@progbits
	.sectionflags	@""
	.align	4
.nv.constant0._Z28_permutedims_5D_5_4_3_1_2_64PdiiiiiS_iiii:
	.zero		952


//--------------------- .nv.constant0._Z28_permutedims_5D_5_4_3_1_2_32PfiiiiiS_iiii --------------------------
	.section	.nv.constant0._Z28_permutedims_5D_5_4_3_1_2_32PfiiiiiS_iiii,"a",@progbits
	.sectionflags	@""
	.align	4
.nv.constant0._Z28_permutedims_5D_5_4_3_1_2_32PfiiiiiS_iiii:
	.zero		952


//--------------------- .nv.constant0._Z28_permutedims_5D_5_4_2_3_1_64PdiiiiiS_iiii --------------------------
	.section	.nv.constant0._Z28_permutedims_5D_5_4_2_3_1_64PdiiiiiS_iiii,"a",@progbits
	.sectionflags	@""
	.align	4
.nv.constant0._Z28_permutedims_5D_5_4_2_3_1_64PdiiiiiS_iiii:
	.zero		952


//--------------------- .nv.constant0._Z28_permutedims_5D_5_4_2_3_1_32PfiiiiiS_iiii --------------------------
	.section	.nv.constant0._Z28_permutedims_5D_5_4_2_3_1_32PfiiiiiS_iiii,"a",@progbits
	.sectionflags	@""
	.align	4
.nv.constant0._Z28_permutedims_5D_5_4_2_3_1_32PfiiiiiS_iiii:
	.zero		952


//--------------------- .nv.constant0._Z28_permutedims_5D_5_4_2_1_3_64PdiiiiiS_iiii --------------------------
	.section	.nv.constant0._Z28_permutedims_5D_5_4_2_1_3_64PdiiiiiS_iiii,"a",@progbits
	.sectionflags	@""
	.align	4
.nv.constant0._Z28_permutedims_5D_5_4_2_1_3_64PdiiiiiS_iiii:
	.zero		952


//--------------------- .nv.constant0._Z28_permutedims_5D_5_4_2_1_3_32PfiiiiiS_iiii --------------------------
	.section	.nv.constant0._Z28_permutedims_5D_5_4_2_1_3_32PfiiiiiS_iiii,"a",@progbits
	.sectionflags	@""
	.align	4
.nv.constant0._Z28_permutedims_5D_5_4_2_1_3_32PfiiiiiS_iiii:
	.zero		952


//--------------------- .nv.constant0._Z28_permutedims_5D_5_4_1_3_2_64PdiiiiiS_iiii --------------------------
	.section	.nv.constant0._Z28_permutedims_5D_5_4_1_3_2_64PdiiiiiS_iiii,"a",@progbits
	.sectionflags	@""
	.align	4
.nv.constant0._Z28_permutedims_5D_5_4_1_3_2_64PdiiiiiS_iiii:
	.zero		952


//--------------------- .nv.constant0._Z28_permutedims_5D_5_4_1_3_2_32PfiiiiiS_iiii --------------------------
	.section	.nv.constant0._Z28_permutedims_5D_5_4_1_3_2_32PfiiiiiS_iiii,"a",@progbits
	.sectionflags	@""
	.align	4
.nv.constant0._Z28_permutedims_5D_5_4_1_3_2_32PfiiiiiS_iiii:
	.zero		952


//--------------------- .nv.constant0._Z28_permutedims_5D_5_4_1_2_3_64PdiiiiiS_iiii --------------------------
	.section	.nv.constant0._Z28_permutedims_5D_5_4_1_2_3_64PdiiiiiS_iiii,"a",@progbits
	.sectionflags	@""
	.align	4
.nv.constant0._Z28_permutedims_5D_5_4_1_2_3_64PdiiiiiS_iiii:
	.zero		952


//--------------------- .nv.constant0._Z28_permutedims_5D_5_4_1_2_3_32PfiiiiiS_iiii --------------------------
	.section	.nv.constant0._Z28_permutedims_5D_5_4_1_2_3_32PfiiiiiS_iiii,"a",@progbits
	.sectionflags	@""
	.align	4
.nv.constant0._Z28_permutedims_5D_5_4_1_2_3_32PfiiiiiS_iiii:
	.zero		952


//--------------------- .nv.constant0._Z28_permutedims_5D_5_3_4_2_1_64PdiiiiiS_iiii --------------------------
	.section	.nv.constant0._Z28_permutedims_5D_5_3_4_2_1_64PdiiiiiS_iiii,"a",@progbits
	.sectionflags	@""
	.align	4
.nv.constant0._Z28_permutedims_5D_5_3_4_2_1_64PdiiiiiS_iiii:
	.zero		952


//--------------------- .nv.constant0._Z28_permutedims_5D_5_3_4_2_1_32PfiiiiiS_iiii --------------------------
	.section	.nv.constant0._Z28_permutedims_5D_5_3_4_2_1_32PfiiiiiS_iiii,"a",@progbits
	.sectionflags	@""
	.align	4
.nv.constant0._Z28_permutedims_5D_5_3_4_2_1_32PfiiiiiS_iiii:
	.zero		952


//--------------------- .nv.constant0._Z28_permutedims_5D_5_3_4_1_2_64PdiiiiiS_iiii --------------------------
	.section	.nv.constant0._Z28_permutedims_5D_5_3_4_1_2_64PdiiiiiS_iiii,"a",@progbits
	.sectionflags	@""
	.align	4
.nv.constant0._Z28_permutedims_5D_5_3_4_1_2_64PdiiiiiS_iiii:
	.zero		952


//--------------------- .nv.constant0._Z28_permutedims_5D_5_3_4_1_2_32PfiiiiiS_iiii --------------------------
	.section	.nv.constant0._Z28_permutedims_5D_5_3_4_1_2_32PfiiiiiS_iiii,"a",@progbits
	.sectionflags	@""
	.align	4
.nv.constant0._Z28_permutedims_5D_5_3_4_1_2_32PfiiiiiS_iiii:
	.zero		952


//--------------------- .nv.constant0._Z28_permutedims_5D_5_3_2_4_1_64PdiiiiiS_iiii --------------------------
	.section	.nv.constant0._Z28_permutedims_5D_5_3_2_4_1_64PdiiiiiS_iiii,"a",@progbits
	.sectionflags	@""
	.align	4
.nv.constant0._Z28_permutedims_5D_5_3_2_4_1_64PdiiiiiS_iiii:
	.zero		952


//--------------------- .nv.constant0._Z28_permutedims_5D_5_3_2_4_1_32PfiiiiiS_iiii --------------------------
	.section	.nv.constant0._Z28_permutedims_5D_5_3_2_4_1_32PfiiiiiS_iiii,"a",@progbits
	.sectionflags	@""
	.align	4
.nv.constant0._Z28_permutedims_5D_5_3_2_4_1_32PfiiiiiS_iiii:
	.zero		952


//--------------------- .nv.constant0._Z28_permutedims_5D_5_3_2_1_4_64PdiiiiiS_iiii --------------------------
	.section	.nv.constant0._Z28_permutedims_5D_5_3_2_1_4_64PdiiiiiS_iiii,"a",@progbits
	.sectionflags	@""
	.align	4
.nv.constant0._Z28_permutedims_5D_5_3_2_1_4_64PdiiiiiS_iiii:
	.zero		952


//--------------------- .nv.constant0._Z28_permutedims_5D_5_3_2_1_4_32PfiiiiiS_iiii --------------------------
	.section	.nv.constant0._Z28_permutedims_5D_5_3_2_1_4_32PfiiiiiS_iiii,"a",@progbits
	.sectionflags	@""
	.align	4
.nv.constant0._Z28_permutedims_5D_5_3_2_1_4_32PfiiiiiS_iiii:
	.zero		952


//--------------------- .nv.constant0._Z28_permutedims_5D_5_3_1_4_2_64PdiiiiiS_iiii --------------------------
	.section	.nv.constant0._Z28_permutedims_5D_5_3_1_4_2_64PdiiiiiS_iiii,"a",@progbits
	.sectionflags	@""
	.align	4
.nv.constant0._Z28_permutedims_5D_5_3_1_4_2_64PdiiiiiS_iiii:
	.zero		952


//--------------------- .nv.constant0._Z28_permutedims_5D_5_3_1_4_2_32PfiiiiiS_iiii --------------------------
	.section	.nv.constant0._Z28_permutedims_5D_5_3_1_4_2_32PfiiiiiS_iiii,"a",@progbits
	.sectionflags	@""
	.align	4
.nv.constant0._Z28_permutedims_5D_5_3_1_4_2_32PfiiiiiS_iiii:
	.zero		952


//--------------------- .nv.constant0._Z28_permutedims_5D_5_3_1_2_4_64PdiiiiiS_iiii --------------------------
	.section	.nv.constant0._Z28_permutedims_5D_5_3_1_2_4_64PdiiiiiS_iiii,"a",@progbits
	.sectionflags	@""
	.align	4
.nv.constant0._Z28_permutedims_5D_5_3_1_2_4_64PdiiiiiS_iiii:
	.zero		952


//--------------------- .nv.constant0._Z28_permutedims_5D_5_3_1_2_4_32PfiiiiiS_iiii --------------------------
	.section	.nv.constant0._Z28_permutedims_5D_5_3_1_2_4_32PfiiiiiS_iiii,"a",@progbits
	.sectionflags	@""
	.align	4
.nv.constant0._Z28_permutedims_5D_5_3_1_2_4_32PfiiiiiS_iiii:
	.zero		952


//--------------------- .nv.constant0._Z28_permutedims_5D_5_2_4_3_1_64PdiiiiiS_iiii --------------------------
	.section	.nv.constant0._Z28_permutedims_5D_5_2_4_3_1_64PdiiiiiS_iiii,"a",@progbits
	.sectionflags	@""
	.align	4
.nv.constant0._Z28_permutedims_5D_5_2_4_3_1_64PdiiiiiS_iiii:
	.zero		952


//--------------------- .nv.constant0._Z28_permutedims_5D_5_2_4_3_1_32PfiiiiiS_iiii --------------------------
	.section	.nv.constant0._Z28_permutedims_5D_5_2_4_3_1_32PfiiiiiS_iiii,"a",@progbits
	.sectionflags	@""
	.align	4
.nv.constant0._Z28_permutedims_5D_5_2_4_3_1_32PfiiiiiS_iiii:
	.zero		952


//--------------------- .nv.constant0._Z28_permutedims_5D_5_2_4_1_3_64PdiiiiiS_iiii --------------------------
	.section	.nv.constant0._Z28_permutedims_5D_5_2_4_1_3_64PdiiiiiS_iiii,"a",@progbits
	.sectionflags	@""
	.align	4
.nv.constant0._Z28_permutedims_5D_5_2_4_1_3_64PdiiiiiS_iiii:
	.zero		952


//--------------------- .nv.constant0._Z28_permutedims_5D_5_2_4_1_3_32PfiiiiiS_iiii --------------------------
	.section	.nv.constant0._Z28_permutedims_5D_5_2_4_1_3_32PfiiiiiS_iiii,"a",@progbits
	.sectionflags	@""
	.align	4
.nv.constant0._Z28_permutedims_5D_5_2_4_1_3_32PfiiiiiS_iiii:
	.zero		952


//--------------------- .nv.constant0._Z28_permutedims_5D_5_2_3_4_1_64PdiiiiiS_iiii --------------------------
	.section	.nv.constant0._Z28_permutedims_5D_5_2_3_4_1_64PdiiiiiS_iiii,"a",@progbits
	.sectionflags	@""
	.align	4
.nv.constant0._Z28_permutedims_5D_5_2_3_4_1_64PdiiiiiS_iiii:
	.zero		952


//--------------------- .nv.constant0._Z28_permutedims_5D_5_2_3_4_1_32PfiiiiiS_iiii --------------------------
	.section	.nv.constant0._Z28_permutedims_5D_5_2_3_4_1_32PfiiiiiS_iiii,"a",@progbits
	.sectionflags	@""
	.align	4
.nv.constant0._Z28_permutedims_5D_5_2_3_4_1_32PfiiiiiS_iiii:
	.zero		952


//--------------------- .nv.constant0._Z28_permutedims_5D_5_2_3_1_4_64PdiiiiiS_iiii --------------------------
	.section	.nv.constant0._Z28_permutedims_5D_5_2_3_1_4_64PdiiiiiS_iiii,"a",@progbits
	.sectionflags	@""
	.align	4
.nv.constant0._Z28_permutedims_5D_5_2_3_1_4_64PdiiiiiS_iiii:
	.zero		952


//--------------------- .nv.constant0._Z28_permutedims_5D_5_2_3_1_4_32PfiiiiiS_iiii --------------------------
	.section	.nv.constant0._Z28_permutedims_5D_5_2_3_1_4_32PfiiiiiS_iiii,"a",@progbits
	.sectionflags	@""
	.align	4
.nv.constant0._Z28_permutedims_5D_5_2_3_1_4_32PfiiiiiS_iiii:
	.zero		952


//--------------------- .nv.constant0._Z28_permutedims_5D_5_2_1_4_3_64PdiiiiiS_iiii --------------------------
	.section	.nv.constant0._Z28_permutedims_5D_5_2_1_4_3_64PdiiiiiS_iiii,"a",@progbits
	.sectionflags	@""
	.align	4
.nv.constant0._Z28_permutedims_5D_5_2_1_4_3_64PdiiiiiS_iiii:
	.zero		952


//--------------------- .nv.constant0._Z28_permutedims_5D_5_2_1_4_3_32PfiiiiiS_iiii --------------------------
	.section	.nv.constant0._Z28_permutedims_5D_5_2_1_4_3_32PfiiiiiS_iiii,"a",@progbits
	.sectionflags	@""
	.align	4
.nv.constant0._Z28_permutedims_5D_5_2_1_4_3_32PfiiiiiS_iiii:
	.zero		952


//--------------------- .nv.constant0._Z28_permutedims_5D_5_2_1_3_4_64PdiiiiiS_iiii --------------------------
	.section	.nv.constant0._Z28_permutedims_5D_5_2_1_3_4_64PdiiiiiS_iiii,"a",@progbits
	.sectionflags	@""
	.align	4
.nv.constant0._Z28_permutedims_5D_5_2_1_3_4_64PdiiiiiS_iiii:
	.zero		952


//--------------------- .nv.constant0._Z28_permutedims_5D_5_2_1_3_4_32PfiiiiiS_iiii --------------------------
	.section	.nv.constant0._Z28_permutedims_5D_5_2_1_3_4_32PfiiiiiS_iiii,"a",@progbits
	.sectionflags	@""
	.align	4
.nv.constant0._Z28_permutedims_5D_5_2_1_3_4_32PfiiiiiS_iiii:
	.zero		952


//--------------------- .nv.constant0._Z28_permutedims_5D_5_1_4_3_2_64PdiiiiiS_iiii --------------------------
	.section	.nv.constant0._Z28_permutedims_5D_5_1_4_3_2_64PdiiiiiS_iiii,"a",@progbits
	.sectionflags	@""
	.align	4
.nv.constant0._Z28_permutedims_5D_5_1_4_3_2_64PdiiiiiS_iiii:
	.zero		952


//--------------------- .nv.constant0._Z28_permutedims_5D_5_1_4_3_2_32PfiiiiiS_iiii --------------------------
	.section	.nv.constant0._Z28_permutedims_5D_5_1_4_3_2_32PfiiiiiS_iiii,"a",@progbits
	.sectionflags	@""
	.align	4
.nv.constant0._Z28_permutedims_5D_5_1_4_3_2_32PfiiiiiS_iiii:
	.zero		952


//--------------------- .nv.constant0._Z28_permutedims_5D_5_1_4_2_3_64PdiiiiiS_iiii --------------------------
	.section	.nv.constant0._Z28_permutedims_5D_5_1_4_2_3_64PdiiiiiS_iiii,"a",@progbits
	.sectionflags	@""
	.align	4
.nv.constant0._Z28_permutedims_5D_5_1_4_2_3_64PdiiiiiS_iiii:
	.zero		952


//--------------------- .nv.constant0._Z28_permutedims_5D_5_1_4_2_3_32PfiiiiiS_iiii --------------------------
	.section	.nv.constant0._Z28_permutedims_5D_5_1_4_2_3_32PfiiiiiS_iiii,"a",@progbits
	.sectionflags	@""
	.align	4
.nv.constant0._Z28_permutedims_5D_5_1_4_2_3_32PfiiiiiS_iiii:
	.zero		952


//--------------------- .nv.constant0._Z28_permutedims_5D_5_1_3_4_2_64PdiiiiiS_iiii --------------------------
	.section	.nv.constant0._Z28_permutedims_5D_5_1_3_4_2_64PdiiiiiS_iiii,"a",@progbits
	.sectionflags	@""
	.align	4
.nv.constant0._Z28_permutedims_5D_5_1_3_4_2_64PdiiiiiS_iiii:
	.zero		952


//--------------------- .nv.constant0._Z28_permutedims_5D_5_1_3_4_2_32PfiiiiiS_iiii --------------------------
	.section	.nv.constant0._Z28_permutedims_5D_5_1_3_4_2_32PfiiiiiS_iiii,"a",@progbits
	.sectionflags	@""
	.align	4
.nv.constant0._Z28_permutedims_5D_5_1_3_4_2_32PfiiiiiS_iiii:
	.zero		952


//--------------------- .nv.constant0._Z28_permutedims_5D_5_1_3_2_4_64PdiiiiiS_iiii --------------------------
	.section	.nv.constant0._Z28_permutedims_5D_5_1_3_2_4_64PdiiiiiS_iiii,"a",@progbits
	.sectionflags	@""
	.align	4
.nv.constant0._Z28_permutedims_5D_5_1_3_2_4_64PdiiiiiS_iiii:
	.zero		952


//--------------------- .nv.constant0._Z28_permutedims_5D_5_1_3_2_4_32PfiiiiiS_iiii --------------------------
	.section	.nv.constant0._Z28_permutedims_5D_5_1_3_2_4_32PfiiiiiS_iiii,"a",@progbits
	.sectionflags	@""
	.align	4
.nv.constant0._Z28_permutedims_5D_5_1_3_2_4_32PfiiiiiS_iiii:
	.zero		952


//--------------------- .nv.constant0._Z28_permutedims_5D_5_1_2_4_3_64PdiiiiiS_iiii --------------------------
	.section	.nv.constant0._Z28_permutedims_5D_5_1_2_4_3_64PdiiiiiS_iiii,"a",@progbits
	.sectionflags	@""
	.align	4
.nv.constant0._Z28_permutedims_5D_5_1_2_4_3_64PdiiiiiS_iiii:
	.zero		952


//--------------------- .nv.constant0._Z28_permutedims_5D_5_1_2_4_3_32PfiiiiiS_iiii --------------------------
	.section	.nv.constant0._Z28_permutedims_5D_5_1_2_4_3_32PfiiiiiS_iiii,"a",@progbits
	.sectionflags	@""
	.align	4
.nv.constant0._Z28_permutedims_5D_5_1_2_4_3_32PfiiiiiS_iiii:
	.zero		952


//--------------------- .nv.constant0._Z28_permutedims_5D_5_1_2_3_4_64PdiiiiiS_iiii --------------------------
	.section	.nv.constant0._Z28_permutedims_5D_5_1_2_3_4_64PdiiiiiS_iiii,"a",@progbits
	.sectionflags	@""
	.align	4
.nv.constant0._Z28_permutedims_5D_5_1_2_3_4_64PdiiiiiS_iiii:
	.zero		952


//--------------------- .nv.constant0._Z28_permutedims_5D_5_1_2_3_4_32PfiiiiiS_iiii --------------------------
	.section	.nv.constant0._Z28_permutedims_5D_5_1_2_3_4_32PfiiiiiS_iiii,"a",@progbits
	.sectionflags	@""
	.align	4
.nv.constant0._Z28_permutedims_5D_5_1_2_3_4_32PfiiiiiS_iiii:
	.zero		952


//--------------------- .nv.constant0._Z28_permutedims_5D_4_5_3_2_1_64PdiiiiiS_iiii --------------------------
	.section	.nv.constant0._Z28_permutedims_5D_4_5_3_2_1_64PdiiiiiS_iiii,"a",@progbits
	.sectionflags	@""
	.align	4
.nv.constant0._Z28_permutedims_5D_4_5_3_2_1_64PdiiiiiS_iiii:
	.zero		952


//--------------------- .nv.constant0._Z28_permutedims_5D_4_5_3_2_1_32PfiiiiiS_iiii --------------------------
	.section	.nv.constant0._Z28_permutedims_5D_4_5_3_2_1_32PfiiiiiS_iiii,"a",@progbits
	.sectionflags	@""
	.align	4
.nv.constant0._Z28_permutedims_5D_4_5_3_2_1_32PfiiiiiS_iiii:
	.zero		952


//--------------------- .nv.constant0._Z28_permutedims_5D_4_5_3_1_2_64PdiiiiiS_iiii --------------------------
	.section	.nv.constant0._Z28_permutedims_5D_4_5_3_1_2_64PdiiiiiS_iiii,"a",@progbits
	.sectionflags	@""
	.align	4
.nv.constant0._Z28_permutedims_5D_4_5_3_1_2_64PdiiiiiS_iiii:
	.zero		952


//--------------------- .nv.constant0._Z28_permutedims_5D_4_5_3_1_2_32PfiiiiiS_iiii --------------------------
	.section	.nv.constant0._Z28_permutedims_5D_4_5_3_1_2_32PfiiiiiS_iiii,"a",@progbits
	.sectionflags	@""
	.align	4
.nv.constant0._Z28_permutedims_5D_4_5_3_1_2_32PfiiiiiS_iiii:
	.zero		952


//--------------------- .nv.constant0._Z28_permutedims_5D_4_5_2_3_1_64PdiiiiiS_iiii --------------------------
	.section	.nv.constant0._Z28_permutedims_5D_4_5_2_3_1_64PdiiiiiS_iiii,"a",@progbits
	.sectionflags	@""
	.align	4
.nv.constant0._Z28_permutedims_5D_4_5_2_3_1_64PdiiiiiS_iiii:
	.zero		952


//--------------------- .nv.constant0._Z28_permutedims_5D_4_5_2_3_1_32PfiiiiiS_iiii --------------------------
	.section	.nv.constant0._Z28_permutedims_5D_4_5_2_3_1_32PfiiiiiS_iiii,"a",@progbits
	.sectionflags	@""
	.align	4
.nv.constant0._Z28_permutedims_5D_4_5_2_3_1_32PfiiiiiS_iiii:
	.zero		952


//--------------------- .nv.constant0._Z28_permutedims_5D_4_5_2_1_3_64PdiiiiiS_iiii --------------------------
	.section	.nv.constant0._Z28_permutedims_5D_4_5_2_1_3_64PdiiiiiS_iiii,"a",@progbits
	.sectionflags	@""
	.align	4
.nv.constant0._Z28_permutedims_5D_4_5_2_1_3_64PdiiiiiS_iiii:
	.zero		952


//--------------------- .nv.constant0._Z28_permutedims_5D_4_5_2_1_3_32PfiiiiiS_iiii --------------------------
	.section	.nv.constant0._Z28_permutedims_5D_4_5_2_1_3_32PfiiiiiS_iiii,"a",@progbits
	.sectionflags	@""
	.align	4
.nv.constant0._Z28_permutedims_5D_4_5_2_1_3_32PfiiiiiS_iiii:
	.zero		952


//--------------------- .nv.constant0._Z28_permutedims_5D_4_5_1_3_2_64PdiiiiiS_iiii --------------------------
	.section	.nv.constant0._Z28_permutedims_5D_4_5_1_3_2_64PdiiiiiS_iiii,"a",@progbits
	.sectionflags	@""
	.align	4
.nv.constant0._Z28_permutedims_5D_4_5_1_3_2_64PdiiiiiS_iiii:
	.zero		952


//--------------------- .nv.constant0._Z28_permutedims_5D_4_5_1_3_2_32PfiiiiiS_iiii --------------------------
	.section	.nv.constant0._Z28_permutedims_5D_4_5_1_3_2_32PfiiiiiS_iiii,"a",@progbits
	.sectionflags	@""
	.align	4
.nv.constant0._Z28_permutedims_5D_4_5_1_3_2_32PfiiiiiS_iiii:
	.zero		952


//--------------------- .nv.constant0._Z28_permutedims_5D_4_5_1_2_3_64PdiiiiiS_iiii --------------------------
	.section	.nv.constant0._Z28_permutedims_5D_4_5_1_2_3_64PdiiiiiS_iiii,"a",@progbits
	.sectionflags	@""
	.align	4
.nv.constant0._Z28_permutedims_5D_4_5_1_2_3_64PdiiiiiS_iiii:
	.zero		952


//--------------------- .nv.constant0._Z28_permutedims_5D_4_5_1_2_3_32PfiiiiiS_iiii --------------------------
	.section	.nv.constant0._Z28_permutedims_5D_4_5_1_2_3_32PfiiiiiS_iiii,"a",@progbits
	.sectionflags	@""
	.align	4
.nv.constant0._Z28_permutedims_5D_4_5_1_2_3_32PfiiiiiS_iiii:
	.zero		952


//--------------------- .nv.constant0._Z28_permutedims_5D_4_3_5_2_1_64PdiiiiiS_iiii --------------------------
	.section	.nv.constant0._Z28_permutedims_5D_4_3_5_2_1_64PdiiiiiS_iiii,"a",@progbits
	.sectionflags	@""
	.align	4
.nv.constant0._Z28_permutedims_5D_4_3_5_2_1_64PdiiiiiS_iiii:
	.zero		952


//--------------------- .nv.constant0._Z28_permutedims_5D_4_3_5_2_1_32PfiiiiiS_iiii --------------------------
	.section	.nv.constant0._Z28_permutedims_5D_4_3_5_2_1_32PfiiiiiS_iiii,"a",@progbits
	.sectionflags	@""
	.align	4
.nv.constant0._Z28_permutedims_5D_4_3_5_2_1_32PfiiiiiS_iiii:
	.zero		952


//--------------------- .nv.constant0._Z28_permutedims_5D_4_3_5_1_2_64PdiiiiiS_iiii --------------------------
	.section	.nv.constant0._Z28_permutedims_5D_4_3_5_1_2_64PdiiiiiS_iiii,"a",@progbits
	.sectionflags	@""
	.align	4
.nv.constant0._Z28_permutedims_5D_4_3_5_1_2_64PdiiiiiS_iiii:
	.zero		952


//--------------------- .nv.constant0._Z28_permutedims_5D_4_3_5_1_2_32PfiiiiiS_iiii --------------------------
	.section	.nv.constant0._Z28_permutedims_5D_4_3_5_1_2_32PfiiiiiS_iiii,"a",@progbits
	.sectionflags	@""
	.align	4
.nv.constant0._Z28_permutedims_5D_4_3_5_1_2_32PfiiiiiS_iiii:
	.zero		952


//--------------------- .nv.constant0._Z28_permutedims_5D_4_3_2_5_1_64PdiiiiiS_iiii --------------------------
	.section	.nv.constant0._Z28_permutedims_5D_4_3_2_5_1_64PdiiiiiS_iiii,"a",@progbits
	.sectionflags	@""
	.align	4
.nv.constant0._Z28_permutedims_5D_4_3_2_5_1_64PdiiiiiS_iiii:
	.zero		952


//--------------------- .nv.constant0._Z28_permutedims_5D_4_3_2_5_1_32PfiiiiiS_iiii --------------------------
	.section	.nv.constant0._Z28_permutedims_5D_4_3_2_5_1_32PfiiiiiS_iiii,"a",@progbits
	.sectionflags	@""
	.align	4
.nv.constant0._Z28_permutedims_5D_4_3_2_5_1_32PfiiiiiS_iiii:
	.zero		952


//--------------------- .nv.constant0._Z28_permutedims_5D_4_3_2_1_5_64PdiiiiiS_iiii --------------------------
	.section	.nv.constant0._Z28_permutedims_5D_4_3_2_1_5_64PdiiiiiS_iiii,"a",@progbits
	.sectionflags	@""
	.align	4
.nv.constant0._Z28_permutedims_5D_4_3_2_1_5_64PdiiiiiS_iiii:
	.zero		952


//--------------------- .nv.constant0._Z28_permutedims_5D_4_3_2_1_5_32PfiiiiiS_iiii --------------------------
	.section	.nv.constant0._Z28_permutedims_5D_4_3_2_1_5_32PfiiiiiS_iiii,"a",@progbits
	.sectionflags	@""
	.align	4
.nv.constant0._Z28_permutedims_5D_4_3_2_1_5_32PfiiiiiS_iiii:
	.zero		952


//--------------------- .nv.constant0._Z28_permutedims_5D_4_3_1_5_2_64PdiiiiiS_iiii --------------------------
	.section	.nv.constant0._Z28_permutedims_5D_4_3_1_5_2_64PdiiiiiS_iiii,"a",@progbits
	.sectionflags	@""
	.align	4
.nv.constant0._Z28_permutedims_5D_4_3_1_5_2_64PdiiiiiS_iiii:
	.zero		952


//--------------------- .nv.constant0._Z28_permutedims_5D_4_3_1_5_2_32PfiiiiiS_iiii --------------------------
	.section	.nv.constant0._Z28_permutedims_5D_4_3_1_5_2_32PfiiiiiS_iiii,"a",@progbits
	.sectionflags	@""
	.align	4
.nv.constant0._Z28_permutedims_5D_4_3_1_5_2_32PfiiiiiS_iiii:
	.zero		952


//--------------------- .nv.constant0._Z28_permutedims_5D_4_3_1_2_5_64PdiiiiiS_iiii --------------------------
	.section	.nv.constant0._Z28_permutedims_5D_4_3_1_2_5_64PdiiiiiS_iiii,"a",@progbits
	.sectionflags	@""
	.align	4
.nv.constant0._Z28_permutedims_5D_4_3_1_2_5_64PdiiiiiS_iiii:
	.zero		952


//--------------------- .nv.constant0._Z28_permutedims_5D_4_3_1_2_5_32PfiiiiiS_iiii --------------------------
	.section	.nv.constant0._Z28_permutedims_5D_4_3_1_2_5_32PfiiiiiS_iiii,"a",@progbits
	.sectionflags	@""
	.align	4
.nv.constant0._Z28_permutedims_5D_4_3_1_2_5_32PfiiiiiS_iiii:
	.zero		952


//--------------------- .nv.constant0._Z28_permutedims_5D_4_2_5_3_1_64PdiiiiiS_iiii --------------------------
	.section	.nv.constant0._Z28_permutedims_5D_4_2_5_3_1_64PdiiiiiS_iiii,"a",@progbits
	.sectionflags	@""
	.align	4
.nv.constant0._Z28_permutedims_5D_4_2_5_3_1_64PdiiiiiS_iiii:
	.zero		952


//--------------------- .nv.constant0._Z28_permutedims_5D_4_2_5_3_1_32PfiiiiiS_iiii --------------------------
	.section	.nv.constant0._Z28_permutedims_5D_4_2_5_3_1_32PfiiiiiS_iiii,"a",@progbits
	.sectionflags	@""
	.align	4
.nv.constant0._Z28_permutedims_5D_4_2_5_3_1_32PfiiiiiS_iiii:
	.zero		952


//--------------------- .nv.constant0._Z28_permutedims_5D_4_2_5_1_3_64PdiiiiiS_iiii --------------------------
	.section	.nv.constant0._Z28_permutedims_5D_4_2_5_1_3_64PdiiiiiS_iiii,"a",@progbits
	.sectionflags	@""
	.align	4
.nv.constant0._Z28_permutedims_5D_4_2_5_1_3_64PdiiiiiS_iiii:
	.zero		952


//--------------------- .nv.constant0._Z28_permutedims_5D_4_2_5_1_3_32PfiiiiiS_iiii --------------------------
	.section	.nv.constant0._Z28_permutedims_5D_4_2_5_1_3_32PfiiiiiS_iiii,"a",@progbits
	.sectionflags	@""
	.align	4
.nv.constant0._Z28_permutedims_5D_4_2_5_1_3_32PfiiiiiS_iiii:
	.zero		952


//--------------------- .nv.constant0._Z28_permutedims_5D_4_2_3_5_1_64PdiiiiiS_iiii --------------------------
	.section	.nv.constant0._Z28_permutedims_5D_4_2_3_5_1_64PdiiiiiS_iiii,"a",@progbits
	.sectionflags	@""
	.align	4
.nv.constant0._Z28_permutedims_5D_4_2_3_5_1_64PdiiiiiS_iiii:
	.zero		952


//--------------------- .nv.constant0._Z28_permutedims_5D_4_2_3_5_1_32PfiiiiiS_iiii --------------------------
	.section	.nv.constant0._Z28_permutedims_5D_4_2_3_5_1_32PfiiiiiS_iiii,"a",@progbits
	.sectionflags	@""
	.align	4
.nv.constant0._Z28_permutedims_5D_4_2_3_5_1_32PfiiiiiS_iiii:
	.zero		952


//--------------------- .nv.constant0._Z28_permutedims_5D_4_2_3_1_5_64PdiiiiiS_iiii --------------------------
	.section	.nv.constant0._Z28_permutedims_5D_4_2_3_1_5_64PdiiiiiS_iiii,"a",@progbits
	.sectionflags	@""
	.align	4
.nv.constant0._Z28_permutedims_5D_4_2_3_1_5_64PdiiiiiS_iiii:
	.zero		952


//--------------------- .nv.constant0._Z28_permutedims_5D_4_2_3_1_5_32PfiiiiiS_iiii --------------------------
	.section	.nv.constant0._Z28_permutedims_5D_4_2_3_1_5_32PfiiiiiS_iiii,"a",@progbits
	.sectionflags	@""
	.align	4
.nv.constant0._Z28_permutedims_5D_4_2_3_1_5_32PfiiiiiS_iiii:
	.zero		952


//--------------------- .nv.constant0._Z28_permutedims_5D_4_2_1_5_3_64PdiiiiiS_iiii --------------------------
	.section	.nv.constant0._Z28_permutedims_5D_4_2_1_5_3_64PdiiiiiS_iiii,"a",@progbits
	.sectionflags	@""
	.align	4
.nv.constant0._Z28_permutedims_5D_4_2_1_5_3_64PdiiiiiS_iiii:
	.zero		952


//--------------------- .nv.constant0._Z28_permutedims_5D_4_2_1_5_3_32PfiiiiiS_iiii --------------------------
	.section	.nv.constant0._Z28_permutedims_5D_4_2_1_5_3_32PfiiiiiS_iiii,"a",@progbits
	.sectionflags	@""
	.align	4
.nv.constant0._Z28_permutedims_5D_4_2_1_5_3_32PfiiiiiS_iiii:
	.zero		952


//--------------------- .nv.constant0._Z28_permutedims_5D_4_2_1_3_5_64PdiiiiiS_iiii --------------------------
	.section	.nv.constant0._Z28_permutedims_5D_4_2_1_3_5_64PdiiiiiS_iiii,"a",@progbits
	.sectionflags	@""
	.align	4
.nv.constant0._Z28_permutedims_5D_4_2_1_3_5_64PdiiiiiS_iiii:
	.zero		952


//--------------------- .nv.constant0._Z28_permutedims_5D_4_2_1_3_5_32PfiiiiiS_iiii --------------------------
	.section	.nv.constant0._Z28_permutedims_5D_4_2_1_3_5_32PfiiiiiS_iiii,"a",@progbits
	.sectionflags	@""
	.align	4
.nv.constant0._Z28_permutedims_5D_4_2_1_3_5_32PfiiiiiS_iiii:
	.zero		952


//--------------------- .nv.constant0._Z28_permutedims_5D_4_1_5_3_2_64PdiiiiiS_iiii --------------------------
	.section	.nv.constant0._Z28_permutedims_5D_4_1_5_3_2_64PdiiiiiS_iiii,"a",@progbits
	.sectionflags	@""
	.align	4
.nv.constant0._Z28_permutedims_5D_4_1_5_3_2_64PdiiiiiS_iiii:
	.zero		952


//--------------------- .nv.constant0._Z28_permutedims_5D_4_1_5_3_2_32PfiiiiiS_iiii --------------------------
	.section	.nv.constant0._Z28_permutedims_5D_4_1_5_3_2_32PfiiiiiS_iiii,"a",@progbits
	.sectionflags	@""
	.align	4
.nv.constant0._Z28_permutedims_5D_4_1_5_3_2_32PfiiiiiS_iiii:
	.zero		952


//--------------------- .nv.constant0._Z28_permutedims_5D_4_1_5_2_3_64PdiiiiiS_iiii --------------------------
	.section	.nv.constant0._Z28_permutedims_5D_4_1_5_2_3_64PdiiiiiS_iiii,"a",@progbits
	.sectionflags	@""
	.align	4
.nv.constant0._Z28_permutedims_5D_4_1_5_2_3_64PdiiiiiS_iiii:
	.zero		952


//--------------------- .nv.constant0._Z28_permutedims_5D_4_1_5_2_3_32PfiiiiiS_iiii --------------------------
	.section	.nv.constant0._Z28_permutedims_5D_4_1_5_2_3_32PfiiiiiS_iiii,"a",@progbits
	.sectionflags	@""
	.align	4
.nv.constant0._Z28_permutedims_5D_4_1_5_2_3_32PfiiiiiS_iiii:
	.zero		952


//--------------------- .nv.constant0._Z28_permutedims_5D_4_1_3_5_2_64PdiiiiiS_iiii --------------------------
	.section	.nv.constant0._Z28_permutedims_5D_4_1_3_5_2_64PdiiiiiS_iiii,"a",@progbits
	.sectionflags	@""
	.align	4
.nv.constant0._Z28_permutedims_5D_4_1_3_5_2_64PdiiiiiS_iiii:
	.zero		952


//--------------------- .nv.constant0._Z28_permutedims_5D_4_1_3_5_2_32PfiiiiiS_iiii --------------------------
	.section	.nv.constant0._Z28_permutedims_5D_4_1_3_5_2_32PfiiiiiS_iiii,"a",@progbits
	.sectionflags	@""
	.align	4
.nv.constant0._Z28_permutedims_5D_4_1_3_5_2_32PfiiiiiS_iiii:
	.zero		952


//--------------------- .nv.constant0._Z28_permutedims_5D_4_1_3_2_5_64PdiiiiiS_iiii --------------------------
	.section	.nv.constant0._Z28_permutedims_5D_4_1_3_2_5_64PdiiiiiS_iiii,"a",@progbits
	.sectionflags	@""
	.align	4
.nv.constant0._Z28_permutedims_5D_4_1_3_2_5_64PdiiiiiS_iiii:
	.zero		952


//--------------------- .nv.constant0._Z28_permutedims_5D_4_1_3_2_5_32PfiiiiiS_iiii --------------------------
	.section	.nv.constant0._Z28_permutedims_5D_4_1_3_2_5_32PfiiiiiS_iiii,"a",@progbits
	.sectionflags	@""
	.align	4
.nv.constant0._Z28_permutedims_5D_4_1_3_2_5_32PfiiiiiS_iiii:
	.zero		952


//--------------------- .nv.constant0._Z28_permutedims_5D_4_1_2_5_3_64PdiiiiiS_iiii --------------------------
	.section	.nv.constant0._Z28_permutedims_5D_4_1_2_5_3_64PdiiiiiS_iiii,"a",@progbits
	.sectionflags	@""
	.align	4
.nv.constant0._Z28_permutedims_5D_4_1_2_5_3_64PdiiiiiS_iiii:
	.zero		952


//--------------------- .nv.constant0._Z28_permutedims_5D_4_1_2_5_3_32PfiiiiiS_iiii --------------------------
	.section	.nv.constant0._Z28_permutedims_5D_4_1_2_5_3_32PfiiiiiS_iiii,"a",@progbits
	.sectionflags	@""
	.align	4
.nv.constant0._Z28_permutedims_5D_4_1_2_5_3_32PfiiiiiS_iiii:
	.zero		952


//--------------------- .nv.constant0._Z28_permutedims_5D_4_1_2_3_5_64PdiiiiiS_iiii --------------------------
	.section	.nv.constant0._Z28_permutedims_5D_4_1_2_3_5_64PdiiiiiS_iiii,"a",@progbits
	.sectionflags	@""
	.align	4
.nv.constant0._Z28_permutedims_5D_4_1_2_3_5_64PdiiiiiS_iiii:
	.zero		952


//--------------------- .nv.constant0._Z28_permutedims_5D_4_1_2_3_5_32PfiiiiiS_iiii --------------------------
	.section	.nv.constant0._Z28_permutedims_5D_4_1_2_3_5_32PfiiiiiS_iiii,"a",@progbits
	.sectionflags	@""
	.align	4
.nv.constant0._Z28_permutedims_5D_4_1_2_3_5_32PfiiiiiS_iiii:
	.zero		952


//--------------------- .nv.constant0._Z28_permutedims_5D_3_5_4_2_1_64PdiiiiiS_iiii --------------------------
	.section	.nv.constant0._Z28_permutedims_5D_3_5_4_2_1_64PdiiiiiS_iiii,"a",@progbits
	.sectionflags	@""
	.align	4
.nv.constant0._Z28_permutedims_5D_3_5_4_2_1_64PdiiiiiS_iiii:
	.zero		952


//--------------------- .nv.constant0._Z28_permutedims_5D_3_5_4_2_1_32PfiiiiiS_iiii --------------------------
	.section	.nv.constant0._Z28_permutedims_5D_3_5_4_2_1_32PfiiiiiS_iiii,"a",@progbits
	.sectionflags	@""
	.align	4
.nv.constant0._Z28_permutedims_5D_3_5_4_2_1_32PfiiiiiS_iiii:
	.zero		952


//--------------------- .nv.constant0._Z28_permutedims_5D_3_5_4_1_2_64PdiiiiiS_iiii --------------------------
	.section	.nv.constant0._Z28_permutedims_5D_3_5_4_1_2_64PdiiiiiS_iiii,"a",@progbits
	.sectionflags	@""
	.align	4
.nv.constant0._Z28_permutedims_5D_3_5_4_1_2_64PdiiiiiS_iiii:
	.zero		952


//--------------------- .nv.constant0._Z28_permutedims_5D_3_5_4_1_2_32PfiiiiiS_iiii --------------------------
	.section	.nv.constant0._Z28_permutedims_5D_3_5_4_1_2_32PfiiiiiS_iiii,"a",@progbits
	.sectionflags	@""
	.align	4
.nv.constant0._Z28_permutedims_5D_3_5_4_1_2_32PfiiiiiS_iiii:
	.zero		952


//--------------------- .nv.constant0._Z28_permutedims_5D_3_5_2_4_1_64PdiiiiiS_iiii --------------------------
	.section	.nv.constant0._Z28_permutedims_5D_3_5_2_4_1_64PdiiiiiS_iiii,"a",@progbits
	.sectionflags	@""
	.align	4
.nv.constant0._Z28_permutedims_5D_3_5_2_4_1_64PdiiiiiS_iiii:
	.zero		952


//--------------------- .nv.constant0._Z28_permutedims_5D_3_5_2_4_1_32PfiiiiiS_iiii --------------------------
	.section	.nv.constant0._Z28_permutedims_5D_3_5_2_4_1_32PfiiiiiS_iiii,"a",@progbits
	.sectionflags	@""
	.align	4
.nv.constant0._Z28_permutedims_5D_3_5_2_4_1_32PfiiiiiS_iiii:
	.zero		952


//--------------------- .nv.constant0._Z28_permutedims_5D_3_5_2_1_4_64PdiiiiiS_iiii --------------------------
	.section	.nv.constant0._Z28_permutedims_5D_3_5_2_1_4_64PdiiiiiS_iiii,"a",@progbits
	.sectionflags	@""
	.align	4
.nv.constant0._Z28_permutedims_5D_3_5_2_1_4_64PdiiiiiS_iiii:
	.zero		952


//--------------------- .nv.constant0._Z28_permutedims_5D_3_5_2_1_4_32PfiiiiiS_iiii --------------------------
	.section	.nv.constant0._Z28_permutedims_5D_3_5_2_1_4_32PfiiiiiS_iiii,"a",@progbits
	.sectionflags	@""
	.align	4
.nv.constant0._Z28_permutedims_5D_3_5_2_1_4_32PfiiiiiS_iiii:
	.zero		952


//--------------------- .nv.constant0._Z28_permutedims_5D_3_5_1_4_2_64PdiiiiiS_iiii --------------------------
	.section	.nv.constant0._Z28_permutedims_5D_3_5_1_4_2_64PdiiiiiS_iiii,"a",@progbits
	.sectionflags	@""
	.align	4
.nv.constant0._Z28_permutedims_5D_3_5_1_4_2_64PdiiiiiS_iiii:
	.zero		952


//--------------------- .nv.constant0._Z28_permutedims_5D_3_5_1_4_2_32PfiiiiiS_iiii --------------------------
	.section	.nv.constant0._Z28_permutedims_5D_3_5_1_4_2_32PfiiiiiS_iiii,"a",@progbits
	.sectionflags	@""
	.align	4
.nv.constant0._Z28_permutedims_5D_3_5_1_4_2_32PfiiiiiS_iiii:
	.zero		952


//--------------------- .nv.constant0._Z28_permutedims_5D_3_5_1_2_4_64PdiiiiiS_iiii --------------------------
	.section	.nv.constant0._Z28_permutedims_5D_3_5_1_2_4_64PdiiiiiS_iiii,"a",@progbits
	.sectionflags	@""
	.align	4
.nv.constant0._Z28_permutedims_5D_3_5_1_2_4_64PdiiiiiS_iiii:
	.zero		952


//--------------------- .nv.constant0._Z28_permutedims_5D_3_5_1_2_4_32PfiiiiiS_iiii --------------------------
	.section	.nv.constant0._Z28_permutedims_5D_3_5_1_2_4_32PfiiiiiS_iiii,"a",@progbits
	.sectionflags	@""
	.align	4
.nv.constant0._Z28_permutedims_5D_3_5_1_2_4_32PfiiiiiS_iiii:
	.zero		952


//--------------------- .nv.constant0._Z28_permutedims_5D_3_4_5_2_1_64PdiiiiiS_iiii --------------------------
	.section	.nv.constant0._Z28_permutedims_5D_3_4_5_2_1_64PdiiiiiS_iiii,"a",@progbits
	.sectionflags	@""
	.align	4
.nv.constant0._Z28_permutedims_5D_3_4_5_2_1_64PdiiiiiS_iiii:
	.zero		952


//--------------------- .nv.constant0._Z28_permutedims_5D_3_4_5_2_1_32PfiiiiiS_iiii --------------------------
	.section	.nv.constant0._Z28_permutedims_5D_3_4_5_2_1_32PfiiiiiS_iiii,"a",@progbits
	.sectionflags	@""
	.align	4
.nv.constant0._Z28_permutedims_5D_3_4_5_2_1_32PfiiiiiS_iiii:
	.zero		952


//--------------------- .nv.constant0._Z28_permutedims_5D_3_4_5_1_2_64PdiiiiiS_iiii --------------------------
	.section	.nv.constant0._Z28_permutedims_5D_3_4_5_1_2_64PdiiiiiS_iiii,"a",@progbits
	.sectionflags	@""
	.align	4
.nv.constant0._Z28_permutedims_5D_3_4_5_1_2_64PdiiiiiS_iiii:
	.zero		952


//--------------------- .nv.constant0._Z28_permutedims_5D_3_4_5_1_2_32PfiiiiiS_iiii --------------------------
	.section	.nv.constant0._Z28_permutedims_5D_3_4_5_1_2_32PfiiiiiS_iiii,"a",@progbits
	.sectionflags	@""
	.align	4
.nv.constant0._Z28_permutedims_5D_3_4_5_1_2_32PfiiiiiS_iiii:
	.zero		952


//--------------------- .nv.constant0._Z28_permutedims_5D_3_4_2_5_1_64PdiiiiiS_iiii --------------------------
	.section	.nv.constant0._Z28_permutedims_5D_3_4_2_5_1_64PdiiiiiS_iiii,"a",@progbits
	.sectionflags	@""
	.align	4
.nv.constant0._Z28_permutedims_5D_3_4_2_5_1_64PdiiiiiS_iiii:
	.zero		952


//--------------------- .nv.constant0._Z28_permutedims_5D_3_4_2_5_1_32PfiiiiiS_iiii --------------------------
	.section	.nv.constant0._Z28_permutedims_5D_3_4_2_5_1_32PfiiiiiS_iiii,"a",@progbits
	.sectionflags	@""
	.align	4
.nv.constant0._Z28_permutedims_5D_3_4_2_5_1_32PfiiiiiS_iiii:
	.zero		952


//--------------------- .nv.constant0._Z28_permutedims_5D_3_4_2_1_5_64PdiiiiiS_iiii --------------------------
	.section	.nv.constant0._Z28_permutedims_5D_3_4_2_1_5_64PdiiiiiS_iiii,"a",@progbits
	.sectionflags	@""
	.align	4
.nv.constant0._Z28_permutedims_5D_3_4_2_1_5_64PdiiiiiS_iiii:
	.zero		952


//--------------------- .nv.constant0._Z28_permutedims_5D_3_4_2_1_5_32PfiiiiiS_iiii --------------------------
	.section	.nv.constant0._Z28_permutedims_5D_3_4_2_1_5_32PfiiiiiS_iiii,"a",@progbits
	.sectionflags	@""
	.align	4
.nv.constant0._Z28_permutedims_5D_3_4_2_1_5_32PfiiiiiS_iiii:
	.zero		952


//--------------------- .nv.constant0._Z28_permutedims_5D_3_4_1_5_2_64PdiiiiiS_iiii --------------------------
	.section	.nv.constant0._Z28_permutedims_5D_3_4_1_5_2_64PdiiiiiS_iiii,"a",@progbits
	.sectionflags	@""
	.align	4
.nv.constant0._Z28_permutedims_5D_3_4_1_5_2_64PdiiiiiS_iiii:
	.zero		952


//--------------------- .nv.constant0._Z28_permutedims_5D_3_4_1_5_2_32PfiiiiiS_iiii --------------------------
	.section	.nv.constant0._Z28_permutedims_5D_3_4_1_5_2_32PfiiiiiS_iiii,"a",@progbits
	.sectionflags	@""
	.align	4
.nv.constant0._Z28_permutedims_5D_3_4_1_5_2_32PfiiiiiS_iiii:
	.zero		952


//--------------------- .nv.constant0._Z28_permutedims_5D_3_4_1_2_5_64PdiiiiiS_iiii --------------------------
	.section	.nv.constant0._Z28_permutedims_5D_3_4_1_2_5_64PdiiiiiS_iiii,"a",@progbits
	.sectionflags	@""
	.align	4
.nv.constant0._Z28_permutedims_5D_3_4_1_2_5_64PdiiiiiS_iiii:
	.zero		952


//--------------------- .nv.constant0._Z28_permutedims_5D_3_4_1_2_5_32PfiiiiiS_iiii --------------------------
	.section	.nv.constant0._Z28_permutedims_5D_3_4_1_2_5_32PfiiiiiS_iiii,"a",@progbits
	.sectionflags	@""
	.align	4
.nv.constant0._Z28_permutedims_5D_3_4_1_2_5_32PfiiiiiS_iiii:
	.zero		952


//--------------------- .nv.constant0._Z28_permutedims_5D_3_2_5_4_1_64PdiiiiiS_iiii --------------------------
	.section	.nv.constant0._Z28_permutedims_5D_3_2_5_4_1_64PdiiiiiS_iiii,"a",@progbits
	.sectionflags	@""
	.align	4
.nv.constant0._Z28_permutedims_5D_3_2_5_4_1_64PdiiiiiS_iiii:
	.zero		952


//--------------------- .nv.constant0._Z28_permutedims_5D_3_2_5_4_1_32PfiiiiiS_iiii --------------------------
	.section	.nv.constant0._Z28_permutedims_5D_3_2_5_4_1_32PfiiiiiS_iiii,"a",@progbits
	.sectionflags	@""
	.align	4
.nv.constant0._Z28_permutedims_5D_3_2_5_4_1_32PfiiiiiS_iiii:
	.zero		952


//--------------------- .nv.constant0._Z28_permutedims_5D_3_2_5_1_4_64PdiiiiiS_iiii --------------------------
	.section	.nv.constant0._Z28_permutedims_5D_3_2_5_1_4_64PdiiiiiS_iiii,"a",@progbits
	.sectionflags	@""
	.align	4
.nv.constant0._Z28_permutedims_5D_3_2_5_1_4_64PdiiiiiS_iiii:
	.zero		952


//--------------------- .nv.constant0._Z28_permutedims_5D_3_2_5_1_4_32PfiiiiiS_iiii --------------------------
	.section	.nv.constant0._Z28_permutedims_5D_3_2_5_1_4_32PfiiiiiS_iiii,"a",@progbits
	.sectionflags	@""
	.align	4
.nv.constant0._Z28_permutedims_5D_3_2_5_1_4_32PfiiiiiS_iiii:
	.zero		952


//--------------------- .nv.constant0._Z28_permutedims_5D_3_2_4_5_1_64PdiiiiiS_iiii --------------------------
	.section	.nv.constant0._Z28_permutedims_5D_3_2_4_5_1_64PdiiiiiS_iiii,"a",@progbits
	.sectionflags	@""
	.align	4
.nv.constant0._Z28_permutedims_5D_3_2_4_5_1_64PdiiiiiS_iiii:
	.zero		952


//--------------------- .nv.constant0._Z28_permutedims_5D_3_2_4_5_1_32PfiiiiiS_iiii --------------------------
	.section	.nv.constant0._Z28_permutedims_5D_3_2_4_5_1_32PfiiiiiS_iiii,"a",@progbits
	.sectionflags	@""
	.align	4
.nv.constant0._Z28_permutedims_5D_3_2_4_5_1_32PfiiiiiS_iiii:
	.zero		952


//--------------------- .nv.constant0._Z28_permutedims_5D_3_2_4_1_5_64PdiiiiiS_iiii --------------------------
	.section	.nv.constant0._Z28_permutedims_5D_3_2_4_1_5_64PdiiiiiS_iiii,"a",@progbits
	.sectionflags	@""
	.align	4
.nv.constant0._Z28_permutedims_5D_3_2_4_1_5_64PdiiiiiS_iiii:
	.zero		952


//--------------------- .nv.constant0._Z28_permutedims_5D_3_2_4_1_5_32PfiiiiiS_iiii --------------------------
	.section	.nv.constant0._Z28_permutedims_5D_3_2_4_1_5_32PfiiiiiS_iiii,"a",@progbits
	.sectionflags	@""
	.align	4
.nv.constant0._Z28_permutedims_5D_3_2_4_1_5_32PfiiiiiS_iiii:
	.zero		952


//--------------------- .nv.constant0._Z28_permutedims_5D_3_2_1_5_4_64PdiiiiiS_iiii --------------------------
	.section	.nv.constant0._Z28_permutedims_5D_3_2_1_5_4_64PdiiiiiS_iiii,"a",@progbits
	.sectionflags	@""
	.align	4
.nv.constant0._Z28_permutedims_5D_3_2_1_5_4_64PdiiiiiS_iiii:
	.zero		952


//--------------------- .nv.constant0._Z28_permutedims_5D_3_2_1_5_4_32PfiiiiiS_iiii --------------------------
	.section	.nv.constant0._Z28_permutedims_5D_3_2_1_5_4_32PfiiiiiS_iiii,"a",@progbits
	.sectionflags	@""
	.align	4
.nv.constant0._Z28_permutedims_5D_3_2_1_5_4_32PfiiiiiS_iiii:
	.zero		952


//--------------------- .nv.constant0._Z28_permutedims_5D_3_2_1_4_5_64PdiiiiiS_iiii --------------------------
	.section	.nv.constant0._Z28_permutedims_5D_3_2_1_4_5_64PdiiiiiS_iiii,"a",@progbits
	.sectionflags	@""
	.align	4
.nv.constant0._Z28_permutedims_5D_3_2_1_4_5_64PdiiiiiS_iiii:
	.zero		952


//--------------------- .nv.constant0._Z28_permutedims_5D_3_2_1_4_5_32PfiiiiiS_iiii --------------------------
	.section	.nv.constant0._Z28_permutedims_5D_3_2_1_4_5_32PfiiiiiS_iiii,"a",@progbits
	.sectionflags	@""
	.align	4
.nv.constant0._Z28_permutedims_5D_3_2_1_4_5_32PfiiiiiS_iiii:
	.zero		952


//--------------------- .nv.constant0._Z28_permutedims_5D_3_1_5_4_2_64PdiiiiiS_iiii --------------------------
	.section	.nv.constant0._Z28_permutedims_5D_3_1_5_4_2_64PdiiiiiS_iiii,"a",@progbits
	.sectionflags	@""
	.align	4
.nv.constant0._Z28_permutedims_5D_3_1_5_4_2_64PdiiiiiS_iiii:
	.zero		952


//--------------------- .nv.constant0._Z28_permutedims_5D_3_1_5_4_2_32PfiiiiiS_iiii --------------------------
	.section	.nv.constant0._Z28_permutedims_5D_3_1_5_4_2_32PfiiiiiS_iiii,"a",@progbits
	.sectionflags	@""
	.align	4
.nv.constant0._Z28_permutedims_5D_3_1_5_4_2_32PfiiiiiS_iiii:
	.zero		952


//--------------------- .nv.constant0._Z28_permutedims_5D_3_1_5_2_4_64PdiiiiiS_iiii --------------------------
	.section	.nv.constant0._Z28_permutedims_5D_3_1_5_2_4_64PdiiiiiS_iiii,"a",@progbits
	.sectionflags	@""
	.align	4
.nv.constant0._Z28_permutedims_5D_3_1_5_2_4_64PdiiiiiS_iiii:
	.zero		952


//--------------------- .nv.constant0._Z28_permutedims_5D_3_1_5_2_4_32PfiiiiiS_iiii --------------------------
	.section	.nv.constant0._Z28_permutedims_5D_3_1_5_2_4_32PfiiiiiS_iiii,"a",@progbits
	.sectionflags	@""
	.align	4
.nv.constant0._Z28_permutedims_5D_3_1_5_2_4_32PfiiiiiS_iiii:
	.zero		952


//--------------------- .nv.constant0._Z28_permutedims_5D_3_1_4_5_2_64PdiiiiiS_iiii --------------------------
	.section	.nv.constant0._Z28_permutedims_5D_3_1_4_5_2_64PdiiiiiS_iiii,"a",@progbits
	.sectionflags	@""
	.align	4
.nv.constant0._Z28_permutedims_5D_3_1_4_5_2_64PdiiiiiS_iiii:
	.zero		952


//--------------------- .nv.constant0._Z28_permutedims_5D_3_1_4_5_2_32PfiiiiiS_iiii --------------------------
	.section	.nv.constant0._Z28_permutedims_5D_3_1_4_5_2_32PfiiiiiS_iiii,"a",@progbits
	.sectionflags	@""
	.align	4
.nv.constant0._Z28_permutedims_5D_3_1_4_5_2_32PfiiiiiS_iiii:
	.zero		952


//--------------------- .nv.constant0._Z28_permutedims_5D_3_1_4_2_5_64PdiiiiiS_iiii --------------------------
	.section	.nv.constant0._Z28_permutedims_5D_3_1_4_2_5_64PdiiiiiS_iiii,"a",@progbits
	.sectionflags	@""
	.align	4
.nv.constant0._Z28_permutedims_5D_3_1_4_2_5_64PdiiiiiS_iiii:
	.zero		952


//--------------------- .nv.constant0._Z28_permutedims_5D_3_1_4_2_5_32PfiiiiiS_iiii --------------------------
	.section	.nv.constant0._Z28_permutedims_5D_3_1_4_2_5_32PfiiiiiS_iiii,"a",@progbits
	.sectionflags	@""
	.align	4
.nv.constant0._Z28_permutedims_5D_3_1_4_2_5_32PfiiiiiS_iiii:
	.zero		952


//--------------------- .nv.constant0._Z28_permutedims_5D_3_1_2_5_4_64PdiiiiiS_iiii --------------------------
	.section	.nv.constant0._Z28_permutedims_5D_3_1_2_5_4_64PdiiiiiS_iiii,"a",@progbits
	.sectionflags	@""
	.align	4
.nv.constant0._Z28_permutedims_5D_3_1_2_5_4_64PdiiiiiS_iiii:
	.zero		952


//--------------------- .nv.constant0._Z28_permutedims_5D_3_1_2_5_4_32PfiiiiiS_iiii --------------------------
	.section	.nv.constant0._Z28_permutedims_5D_3_1_2_5_4_32PfiiiiiS_iiii,"a",@progbits
	.sectionflags	@""
	.align	4
.nv.constant0._Z28_permutedims_5D_3_1_2_5_4_32PfiiiiiS_iiii:
	.zero		952


//--------------------- .nv.constant0._Z28_permutedims_5D_3_1_2_4_5_64PdiiiiiS_iiii --------------------------
	.section	.nv.constant0._Z28_permutedims_5D_3_1_2_4_5_64PdiiiiiS_iiii,"a",@progbits
	.sectionflags	@""
	.align	4
.nv.constant0._Z28_permutedims_5D_3_1_2_4_5_64PdiiiiiS_iiii:
	.zero		952


//--------------------- .nv.constant0._Z28_permutedims_5D_3_1_2_4_5_32PfiiiiiS_iiii --------------------------
	.section	.nv.constant0._Z28_permutedims_5D_3_1_2_4_5_32PfiiiiiS_iiii,"a",@progbits
	.sectionflags	@""
	.align	4
.nv.constant0._Z28_permutedims_5D_3_1_2_4_5_32PfiiiiiS_iiii:
	.zero		952


//--------------------- .nv.constant0._Z28_permutedims_5D_2_5_4_3_1_64PdiiiiiS_iiii --------------------------
	.section	.nv.constant0._Z28_permutedims_5D_2_5_4_3_1_64PdiiiiiS_iiii,"a",@progbits
	.sectionflags	@""
	.align	4
.nv.constant0._Z28_permutedims_5D_2_5_4_3_1_64PdiiiiiS_iiii:
	.zero		952


//--------------------- .nv.constant0._Z28_permutedims_5D_2_5_4_3_1_32PfiiiiiS_iiii --------------------------
	.section	.nv.constant0._Z28_permutedims_5D_2_5_4_3_1_32PfiiiiiS_iiii,"a",@progbits
	.sectionflags	@""
	.align	4
.nv.constant0._Z28_permutedims_5D_2_5_4_3_1_32PfiiiiiS_iiii:
	.zero		952


//--------------------- .nv.constant0._Z28_permutedims_5D_2_5_4_1_3_64PdiiiiiS_iiii --------------------------
	.section	.nv.constant0._Z28_permutedims_5D_2_5_4_1_3_64PdiiiiiS_iiii,"a",@progbits
	.sectionflags	@""
	.align	4
.nv.constant0._Z28_permutedims_5D_2_5_4_1_3_64PdiiiiiS_iiii:
	.zero		952


//--------------------- .nv.constant0._Z28_permutedims_5D_2_5_4_1_3_32PfiiiiiS_iiii --------------------------
	.section	.nv.constant0._Z28_permutedims_5D_2_5_4_1_3_32PfiiiiiS_iiii,"a",@progbits
	.sectionflags	@""
	.align	4
.nv.constant0._Z28_permutedims_5D_2_5_4_1_3_32PfiiiiiS_iiii:
	.zero		952


//--------------------- .nv.constant0._Z28_permutedims_5D_2_5_3_4_1_64PdiiiiiS_iiii --------------------------
	.section	.nv.constant0._Z28_permutedims_5D_2_5_3_4_1_64PdiiiiiS_iiii,"a",@progbits
	.sectionflags	@""
	.align	4
.nv.constant0._Z28_permutedims_5D_2_5_3_4_1_64PdiiiiiS_iiii:
	.zero		952


//--------------------- .nv.constant0._Z28_permutedims_5D_2_5_3_4_1_32PfiiiiiS_iiii --------------------------
	.section	.nv.constant0._Z28_permutedims_5D_2_5_3_4_1_32PfiiiiiS_iiii,"a",@progbits
	.sectionflags	@""
	.align	4
.nv.constant0._Z28_permutedims_5D_2_5_3_4_1_32PfiiiiiS_iiii:
	.zero		952


//--------------------- .nv.constant0._Z28_permutedims_5D_2_5_3_1_4_64PdiiiiiS_iiii --------------------------
	.section	.nv.constant0._Z28_permutedims_5D_2_5_3_1_4_64PdiiiiiS_iiii,"a",@progbits
	.sectionflags	@""
	.align	4
.nv.constant0._Z28_permutedims_5D_2_5_3_1_4_64PdiiiiiS_iiii:
	.zero		952


//--------------------- .nv.constant0._Z28_permutedims_5D_2_5_3_1_4_32PfiiiiiS_iiii --------------------------
	.section	.nv.constant0._Z28_permutedims_5D_2_5_3_1_4_32PfiiiiiS_iiii,"a",@progbits
	.sectionflags	@""
	.align	4
.nv.constant0._Z28_permutedims_5D_2_5_3_1_4_32PfiiiiiS_iiii:
	.zero		952


//--------------------- .nv.constant0._Z28_permutedims_5D_2_5_1_4_3_64PdiiiiiS_iiii --------------------------
	.section	.nv.constant0._Z28_permutedims_5D_2_5_1_4_3_64PdiiiiiS_iiii,"a",@progbits
	.sectionflags	@""
	.align	4
.nv.constant0._Z28_permutedims_5D_2_5_1_4_3_64PdiiiiiS_iiii:
	.zero		952


//--------------------- .nv.constant0._Z28_permutedims_5D_2_5_1_4_3_32PfiiiiiS_iiii --------------------------
	.section	.nv.constant0._Z28_permutedims_5D_2_5_1_4_3_32PfiiiiiS_iiii,"a",@progbits
	.sectionflags	@""
	.align	4
.nv.constant0._Z28_permutedims_5D_2_5_1_4_3_32PfiiiiiS_iiii:
	.zero		952


//--------------------- .nv.constant0._Z28_permutedims_5D_2_5_1_3_4_64PdiiiiiS_iiii --------------------------
	.section	.nv.constant0._Z28_permutedims_5D_2_5_1_3_4_64PdiiiiiS_iiii,"a",@progbits
	.sectionflags	@""
	.align	4
.nv.constant0._Z28_permutedims_5D_2_5_1_3_4_64PdiiiiiS_iiii:
	.zero		952


//--------------------- .nv.constant0._Z28_permutedims_5D_2_5_1_3_4_32PfiiiiiS_iiii --------------------------
	.section	.nv.constant0._Z28_permutedims_5D_2_5_1_3_4_32PfiiiiiS_iiii,"a",@progbits
	.sectionflags	@""
	.align	4
.nv.constant0._Z28_permutedims_5D_2_5_1_3_4_32PfiiiiiS_iiii:
	.zero		952


//--------------------- .nv.constant0._Z28_permutedims_5D_2_4_5_3_1_64PdiiiiiS_iiii --------------------------
	.section	.nv.constant0._Z28_permutedims_5D_2_4_5_3_1_64PdiiiiiS_iiii,"a",@progbits
	.sectionflags	@""
	.align	4
.nv.constant0._Z28_permutedims_5D_2_4_5_3_1_64PdiiiiiS_iiii:
	.zero		952


//--------------------- .nv.constant0._Z28_permutedims_5D_2_4_5_3_1_32PfiiiiiS_iiii --------------------------
	.section	.nv.constant0._Z28_permutedims_5D_2_4_5_3_1_32PfiiiiiS_iiii,"a",@progbits
	.sectionflags	@""
	.align	4
.nv.constant0._Z28_permutedims_5D_2_4_5_3_1_32PfiiiiiS_iiii:
	.zero		952


//--------------------- .nv.constant0._Z28_permutedims_5D_2_4_5_1_3_64PdiiiiiS_iiii --------------------------
	.section	.nv.constant0._Z28_permutedims_5D_2_4_5_1_3_64PdiiiiiS_iiii,"a",@progbits
	.sectionflags	@""
	.align	4
.nv.constant0._Z28_permutedims_5D_2_4_5_1_3_64PdiiiiiS_iiii:
	.zero		952


//--------------------- .nv.constant0._Z28_permutedims_5D_2_4_5_1_3_32PfiiiiiS_iiii --------------------------
	.section	.nv.constant0._Z28_permutedims_5D_2_4_5_1_3_32PfiiiiiS_iiii,"a",@progbits
	.sectionflags	@""
	.align	4
.nv.constant0._Z28_permutedims_5D_2_4_5_1_3_32PfiiiiiS_iiii:
	.zero		952


//--------------------- .nv.constant0._Z28_permutedims_5D_2_4_3_5_1_64PdiiiiiS_iiii --------------------------
	.section	.nv.constant0._Z28_permutedims_5D_2_4_3_5_1_64PdiiiiiS_iiii,"a",@progbits
	.sectionflags	@""
	.align	4
.nv.constant0._Z28_permutedims_5D_2_4_3_5_1_64PdiiiiiS_iiii:
	.zero		952


//--------------------- .nv.constant0._Z28_permutedims_5D_2_4_3_5_1_32PfiiiiiS_iiii --------------------------
	.section	.nv.constant0._Z28_permutedims_5D_2_4_3_5_1_32PfiiiiiS_iiii,"a",@progbits
	.sectionflags	@""
	.align	4
.nv.constant0._Z28_permutedims_5D_2_4_3_5_1_32PfiiiiiS_iiii:
	.zero		952


//--------------------- .nv.constant0._Z28_permutedims_5D_2_4_3_1_5_64PdiiiiiS_iiii --------------------------
	.section	.nv.constant0._Z28_permutedims_5D_2_4_3_1_5_64PdiiiiiS_iiii,"a",@progbits
	.sectionflags	@""
	.align	4
.nv.constant0._Z28_permutedims_5D_2_4_3_1_5_64PdiiiiiS_iiii:
	.zero		952


//--------------------- .nv.constant0._Z28_permutedims_5D_2_4_3_1_5_32PfiiiiiS_iiii --------------------------
	.section	.nv.constant0._Z28_permutedims_5D_2_4_3_1_5_32PfiiiiiS_iiii,"a",@progbits
	.sectionflags	@""
	.align	4
.nv.constant0._Z28_permutedims_5D_2_4_3_1_5_32PfiiiiiS_iiii:
	.zero		952


//--------------------- .nv.constant0._Z28_permutedims_5D_2_4_1_5_3_64PdiiiiiS_iiii --------------------------
	.section	.nv.constant0._Z28_permutedims_5D_2_4_1_5_3_64PdiiiiiS_iiii,"a",@progbits
	.sectionflags	@""
	.align	4
.nv.constant0._Z28_permutedims_5D_2_4_1_5_3_64PdiiiiiS_iiii:
	.zero		952


//--------------------- .nv.constant0._Z28_permutedims_5D_2_4_1_5_3_32PfiiiiiS_iiii --------------------------
	.section	.nv.constant0._Z28_permutedims_5D_2_4_1_5_3_32PfiiiiiS_iiii,"a",@progbits
	.sectionflags	@""
	.align	4
.nv.constant0._Z28_permutedims_5D_2_4_1_5_3_32PfiiiiiS_iiii:
	.zero		952


//--------------------- .nv.constant0._Z28_permutedims_5D_2_4_1_3_5_64PdiiiiiS_iiii --------------------------
	.section	.nv.constant0._Z28_permutedims_5D_2_4_1_3_5_64PdiiiiiS_iiii,"a",@progbits
	.sectionflags	@""
	.align	4
.nv.constant0._Z28_permutedims_5D_2_4_1_3_5_64PdiiiiiS_iiii:
	.zero		952


//--------------------- .nv.constant0._Z28_permutedims_5D_2_4_1_3_5_32PfiiiiiS_iiii --------------------------
	.section	.nv.constant0._Z28_permutedims_5D_2_4_1_3_5_32PfiiiiiS_iiii,"a",@progbits
	.sectionflags	@""
	.align	4
.nv.constant0._Z28_permutedims_5D_2_4_1_3_5_32PfiiiiiS_iiii:
	.zero		952


//--------------------- .nv.constant0._Z28_permutedims_5D_2_3_5_4_1_64PdiiiiiS_iiii --------------------------
	.section	.nv.constant0._Z28_permutedims_5D_2_3_5_4_1_64PdiiiiiS_iiii,"a",@progbits
	.sectionflags	@""
	.align	4
.nv.constant0._Z28_permutedims_5D_2_3_5_4_1_64PdiiiiiS_iiii:
	.zero		952


//--------------------- .nv.constant0._Z28_permutedims_5D_2_3_5_4_1_32PfiiiiiS_iiii --------------------------
	.section	.nv.constant0._Z28_permutedims_5D_2_3_5_4_1_32PfiiiiiS_iiii,"a",@progbits
	.sectionflags	@""
	.align	4
.nv.constant0._Z28_permutedims_5D_2_3_5_4_1_32PfiiiiiS_iiii:
	.zero		952


//--------------------- .nv.constant0._Z28_permutedims_5D_2_3_5_1_4_64PdiiiiiS_iiii --------------------------
	.section	.nv.constant0._Z28_permutedims_5D_2_3_5_1_4_64PdiiiiiS_iiii,"a",@progbits
	.sectionflags	@""
	.align	4
.nv.constant0._Z28_permutedims_5D_2_3_5_1_4_64PdiiiiiS_iiii:
	.zero		952


//--------------------- .nv.constant0._Z28_permutedims_5D_2_3_5_1_4_32PfiiiiiS_iiii --------------------------
	.section	.nv.constant0._Z28_permutedims_5D_2_3_5_1_4_32PfiiiiiS_iiii,"a",@progbits
	.sectionflags	@""
	.align	4
.nv.constant0._Z28_permutedims_5D_2_3_5_1_4_32PfiiiiiS_iiii:
	.zero		952


//--------------------- .nv.constant0._Z28_permutedims_5D_2_3_4_5_1_64PdiiiiiS_iiii --------------------------
	.section	.nv.constant0._Z28_permutedims_5D_2_3_4_5_1_64PdiiiiiS_iiii,"a",@progbits
	.sectionflags	@""
	.align	4
.nv.constant0._Z28_permutedims_5D_2_3_4_5_1_64PdiiiiiS_iiii:
	.zero		952


//--------------------- .nv.constant0._Z28_permutedims_5D_2_3_4_5_1_32PfiiiiiS_iiii --------------------------
	.section	.nv.constant0._Z28_permutedims_5D_2_3_4_5_1_32PfiiiiiS_iiii,"a",@progbits
	.sectionflags	@""
	.align	4
.nv.constant0._Z28_permutedims_5D_2_3_4_5_1_32PfiiiiiS_iiii:
	.zero		952


//--------------------- .nv.constant0._Z28_permutedims_5D_2_3_4_1_5_64PdiiiiiS_iiii --------------------------
	.section	.nv.constant0._Z28_permutedims_5D_2_3_4_1_5_64PdiiiiiS_iiii,"a",@progbits
	.sectionflags	@""
	.align	4
.nv.constant0._Z28_permutedims_5D_2_3_4_1_5_64PdiiiiiS_iiii:
	.zero		952


//--------------------- .nv.constant0._Z28_permutedims_5D_2_3_4_1_5_32PfiiiiiS_iiii --------------------------
	.section	.nv.constant0._Z28_permutedims_5D_2_3_4_1_5_32PfiiiiiS_iiii,"a",@progbits
	.sectionflags	@""
	.align	4
.nv.constant0._Z28_permutedims_5D_2_3_4_1_5_32PfiiiiiS_iiii:
	.zero		952


//--------------------- .nv.constant0._Z28_permutedims_5D_2_3_1_5_4_64PdiiiiiS_iiii --------------------------
	.section	.nv.constant0._Z28_permutedims_5D_2_3_1_5_4_64PdiiiiiS_iiii,"a",@progbits
	.sectionflags	@""
	.align	4
.nv.constant0._Z28_permutedims_5D_2_3_1_5_4_64PdiiiiiS_iiii:
	.zero		952


//--------------------- .nv.constant0._Z28_permutedims_5D_2_3_1_5_4_32PfiiiiiS_iiii --------------------------
	.section	.nv.constant0._Z28_permutedims_5D_2_3_1_5_4_32PfiiiiiS_iiii,"a",@progbits
	.sectionflags	@""
	.align	4
.nv.constant0._Z28_permutedims_5D_2_3_1_5_4_32PfiiiiiS_iiii:
	.zero		952


//--------------------- .nv.constant0._Z28_permutedims_5D_2_3_1_4_5_64PdiiiiiS_iiii --------------------------
	.section	.nv.constant0._Z28_permutedims_5D_2_3_1_4_5_64PdiiiiiS_iiii,"a",@progbits
	.sectionflags	@""
	.align	4
.nv.constant0._Z28_permutedims_5D_2_3_1_4_5_64PdiiiiiS_iiii:
	.zero		952


//--------------------- .nv.constant0._Z28_permutedims_5D_2_3_1_4_5_32PfiiiiiS_iiii --------------------------
	.section	.nv.constant0._Z28_permutedims_5D_2_3_1_4_5_32PfiiiiiS_iiii,"a",@progbits
	.sectionflags	@""
	.align	4
.nv.constant0._Z28_permutedims_5D_2_3_1_4_5_32PfiiiiiS_iiii:
	.zero		952


//--------------------- .nv.constant0._Z28_permutedims_5D_2_1_5_4_3_64PdiiiiiS_iiii --------------------------
	.section	.nv.constant0._Z28_permutedims_5D_2_1_5_4_3_64PdiiiiiS_iiii,"a",@progbits
	.sectionflags	@""
	.align	4
.nv.constant0._Z28_permutedims_5D_2_1_5_4_3_64PdiiiiiS_iiii:
	.zero		952


//--------------------- .nv.constant0._Z28_permutedims_5D_2_1_5_4_3_32PfiiiiiS_iiii --------------------------
	.section	.nv.constant0._Z28_permutedims_5D_2_1_5_4_3_32PfiiiiiS_iiii,"a",@progbits
	.sectionflags	@""
	.align	4
.nv.constant0._Z28_permutedims_5D_2_1_5_4_3_32PfiiiiiS_iiii:
	.zero		952


//--------------------- .nv.constant0._Z28_permutedims_5D_2_1_5_3_4_64PdiiiiiS_iiii --------------------------
	.section	.nv.constant0._Z28_permutedims_5D_2_1_5_3_4_64PdiiiiiS_iiii,"a",@progbits
	.sectionflags	@""
	.align	4
.nv.constant0._Z28_permutedims_5D_2_1_5_3_4_64PdiiiiiS_iiii:
	.zero		952


//--------------------- .nv.constant0._Z28_permutedims_5D_2_1_5_3_4_32PfiiiiiS_iiii --------------------------
	.section	.nv.constant0._Z28_permutedims_5D_2_1_5_3_4_32PfiiiiiS_iiii,"a",@progbits
	.sectionflags	@""
	.align	4
.nv.constant0._Z28_permutedims_5D_2_1_5_3_4_32PfiiiiiS_iiii:
	.zero		952


//--------------------- .nv.constant0._Z28_permutedims_5D_2_1_4_5_3_64PdiiiiiS_iiii --------------------------
	.section	.nv.constant0._Z28_permutedims_5D_2_1_4_5_3_64PdiiiiiS_iiii,"a",@progbits
	.sectionflags	@""
	.align	4
.nv.constant0._Z28_permutedims_5D_2_1_4_5_3_64PdiiiiiS_iiii:
	.zero		952


//--------------------- .nv.constant0._Z28_permutedims_5D_2_1_4_5_3_32PfiiiiiS_iiii --------------------------
	.section	.nv.constant0._Z28_permutedims_5D_2_1_4_5_3_32PfiiiiiS_iiii,"a",@progbits
	.sectionflags	@""
	.align	4
.nv.constant0._Z28_permutedims_5D_2_1_4_5_3_32PfiiiiiS_iiii:
	.zero		952


//--------------------- .nv.constant0._Z28_permutedims_5D_2_1_4_3_5_64PdiiiiiS_iiii --------------------------
	.section	.nv.constant0._Z28_permutedims_5D_2_1_4_3_5_64PdiiiiiS_iiii,"a",@progbits
	.sectionflags	@""
	.align	4
.nv.constant0._Z28_permutedims_5D_2_1_4_3_5_64PdiiiiiS_iiii:
	.zero		952


//--------------------- .nv.constant0._Z28_permutedims_5D_2_1_4_3_5_32PfiiiiiS_iiii --------------------------
	.section	.nv.constant0._Z28_permutedims_5D_2_1_4_3_5_32PfiiiiiS_iiii,"a",@progbits
	.sectionflags	@""
	.align	4
.nv.constant0._Z28_permutedims_5D_2_1_4_3_5_32PfiiiiiS_iiii:
	.zero		952


//--------------------- .nv.constant0._Z28_permutedims_5D_2_1_3_5_4_64PdiiiiiS_iiii --------------------------
	.section	.nv.constant0._Z28_permutedims_5D_2_1_3_5_4_64PdiiiiiS_iiii,"a",@progbits
	.sectionflags	@""
	.align	4
.nv.constant0._Z28_permutedims_5D_2_1_3_5_4_64PdiiiiiS_iiii:
	.zero		952


//--------------------- .nv.constant0._Z28_permutedims_5D_2_1_3_5_4_32PfiiiiiS_iiii --------------------------
	.section	.nv.constant0._Z28_permutedims_5D_2_1_3_5_4_32PfiiiiiS_iiii,"a",@progbits
	.sectionflags	@""
	.align	4
.nv.constant0._Z28_permutedims_5D_2_1_3_5_4_32PfiiiiiS_iiii:
	.zero		952


//--------------------- .nv.constant0._Z28_permutedims_5D_2_1_3_4_5_64PdiiiiiS_iiii --------------------------
	.section	.nv.constant0._Z28_permutedims_5D_2_1_3_4_5_64PdiiiiiS_iiii,"a",@progbits
	.sectionflags	@""
	.align	4
.nv.constant0._Z28_permutedims_5D_2_1_3_4_5_64PdiiiiiS_iiii:
	.zero		952


//--------------------- .nv.constant0._Z28_permutedims_5D_2_1_3_4_5_32PfiiiiiS_iiii --------------------------
	.section	.nv.constant0._Z28_permutedims_5D_2_1_3_4_5_32PfiiiiiS_iiii,"a",@progbits
	.sectionflags	@""
	.align	4
.nv.constant0._Z28_permutedims_5D_2_1_3_4_5_32PfiiiiiS_iiii:
	.zero		952


//--------------------- .nv.constant0._Z28_permutedims_5D_1_5_4_3_2_64PdiiiiiS_iiii --------------------------
	.section	.nv.constant0._Z28_permutedims_5D_1_5_4_3_2_64PdiiiiiS_iiii,"a",@progbits
	.sectionflags	@""
	.align	4
.nv.constant0._Z28_permutedims_5D_1_5_4_3_2_64PdiiiiiS_iiii:
	.zero		952


//--------------------- .nv.constant0._Z28_permutedims_5D_1_5_4_3_2_32PfiiiiiS_iiii --------------------------
	.section	.nv.constant0._Z28_permutedims_5D_1_5_4_3_2_32PfiiiiiS_iiii,"a",@progbits
	.sectionflags	@""
	.align	4
.nv.constant0._Z28_permutedims_5D_1_5_4_3_2_32PfiiiiiS_iiii:
	.zero		952


//--------------------- .nv.constant0._Z28_permutedims_5D_1_5_4_2_3_64PdiiiiiS_iiii --------------------------
	.section	.nv.constant0._Z28_permutedims_5D_1_5_4_2_3_64PdiiiiiS_iiii,"a",@progbits
	.sectionflags	@""
	.align	4
.nv.constant0._Z28_permutedims_5D_1_5_4_2_3_64PdiiiiiS_iiii:
	.zero		952


//--------------------- .nv.constant0._Z28_permutedims_5D_1_5_4_2_3_32PfiiiiiS_iiii --------------------------
	.section	.nv.constant0._Z28_permutedims_5D_1_5_4_2_3_32PfiiiiiS_iiii,"a",@progbits
	.sectionflags	@""
	.align	4
.nv.constant0._Z28_permutedims_5D_1_5_4_2_3_32PfiiiiiS_iiii:
	.zero		952


//--------------------- .nv.constant0._Z28_permutedims_5D_1_5_3_4_2_64PdiiiiiS_iiii --------------------------
	.section	.nv.constant0._Z28_permutedims_5D_1_5_3_4_2_64PdiiiiiS_iiii,"a",@progbits
	.sectionflags	@""
	.align	4
.nv.constant0._Z28_permutedims_5D_1_5_3_4_2_64PdiiiiiS_iiii:
	.zero		952


//--------------------- .nv.constant0._Z28_permutedims_5D_1_5_3_4_2_32PfiiiiiS_iiii --------------------------
	.section	.nv.constant0._Z28_permutedims_5D_1_5_3_4_2_32PfiiiiiS_iiii,"a",@progbits
	.sectionflags	@""
	.align	4
.nv.constant0._Z28_permutedims_5D_1_5_3_4_2_32PfiiiiiS_iiii:
	.zero		952


//--------------------- .nv.constant0._Z28_permutedims_5D_1_5_3_2_4_64PdiiiiiS_iiii --------------------------
	.section	.nv.constant0._Z28_permutedims_5D_1_5_3_2_4_64PdiiiiiS_iiii,"a",@progbits
	.sectionflags	@""
	.align	4
.nv.constant0._Z28_permutedims_5D_1_5_3_2_4_64PdiiiiiS_iiii:
	.zero		952


//--------------------- .nv.constant0._Z28_permutedims_5D_1_5_3_2_4_32PfiiiiiS_iiii --------------------------
	.section	.nv.constant0._Z28_permutedims_5D_1_5_3_2_4_32PfiiiiiS_iiii,"a",@progbits
	.sectionflags	@""
	.align	4
.nv.constant0._Z28_permutedims_5D_1_5_3_2_4_32PfiiiiiS_iiii:
	.zero		952


//--------------------- .nv.constant0._Z28_permutedims_5D_1_5_2_4_3_64PdiiiiiS_iiii --------------------------
	.section	.nv.constant0._Z28_permutedims_5D_1_5_2_4_3_64PdiiiiiS_iiii,"a",@progbits
	.sectionflags	@""
	.align	4
.nv.constant0._Z28_permutedims_5D_1_5_2_4_3_64PdiiiiiS_iiii:
	.zero		952


//--------------------- .nv.constant0._Z28_permutedims_5D_1_5_2_4_3_32PfiiiiiS_iiii --------------------------
	.section	.nv.constant0._Z28_permutedims_5D_1_5_2_4_3_32PfiiiiiS_iiii,"a",@progbits
	.sectionflags	@""
	.align	4
.nv.constant0._Z28_permutedims_5D_1_5_2_4_3_32PfiiiiiS_iiii:
	.zero		952


//--------------------- .nv.constant0._Z28_permutedims_5D_1_5_2_3_4_64PdiiiiiS_iiii --------------------------
	.section	.nv.constant0._Z28_permutedims_5D_1_5_2_3_4_64PdiiiiiS_iiii,"a",@progbits
	.sectionflags	@""
	.align	4
.nv.constant0._Z28_permutedims_5D_1_5_2_3_4_64PdiiiiiS_iiii:
	.zero		952


//--------------------- .nv.constant0._Z28_permutedims_5D_1_5_2_3_4_32PfiiiiiS_iiii --------------------------
	.section	.nv.constant0._Z28_permutedims_5D_1_5_2_3_4_32PfiiiiiS_iiii,"a",@progbits
	.sectionflags	@""
	.align	4
.nv.constant0._Z28_permutedims_5D_1_5_2_3_4_32PfiiiiiS_iiii:
	.zero		952


//--------------------- .nv.constant0._Z28_permutedims_5D_1_4_5_3_2_64PdiiiiiS_iiii --------------------------
	.section	.nv.constant0._Z28_permutedims_5D_1_4_5_3_2_64PdiiiiiS_iiii,"a",@progbits
	.sectionflags	@""
	.align	4
.nv.constant0._Z28_permutedims_5D_1_4_5_3_2_64PdiiiiiS_iiii:
	.zero		952


//--------------------- .nv.constant0._Z28_permutedims_5D_1_4_5_3_2_32PfiiiiiS_iiii --------------------------
	.section	.nv.constant0._Z28_permutedims_5D_1_4_5_3_2_32PfiiiiiS_iiii,"a",@progbits
	.sectionflags	@""
	.align	4
.nv.constant0._Z28_permutedims_5D_1_4_5_3_2_32PfiiiiiS_iiii:
	.zero		952


//--------------------- .nv.constant0._Z28_permutedims_5D_1_4_5_2_3_64PdiiiiiS_iiii --------------------------
	.section	.nv.constant0._Z28_permutedims_5D_1_4_5_2_3_64PdiiiiiS_iiii,"a",@progbits
	.sectionflags	@""
	.align	4
.nv.constant0._Z28_permutedims_5D_1_4_5_2_3_64PdiiiiiS_iiii:
	.zero		952


//--------------------- .nv.constant0._Z28_permutedims_5D_1_4_5_2_3_32PfiiiiiS_iiii --------------------------
	.section	.nv.constant0._Z28_permutedims_5D_1_4_5_2_3_32PfiiiiiS_iiii,"a",@progbits
	.sectionflags	@""
	.align	4
.nv.constant0._Z28_permutedims_5D_1_4_5_2_3_32PfiiiiiS_iiii:
	.zero		952


//--------------------- .nv.constant0._Z28_permutedims_5D_1_4_3_5_2_64PdiiiiiS_iiii --------------------------
	.section	.nv.constant0._Z28_permutedims_5D_1_4_3_5_2_64PdiiiiiS_iiii,"a",@progbits
	.sectionflags	@""
	.align	4
.nv.constant0._Z28_permutedims_5D_1_4_3_5_2_64PdiiiiiS_iiii:
	.zero		952


//--------------------- .nv.constant0._Z28_permutedims_5D_1_4_3_5_2_32PfiiiiiS_iiii --------------------------
	.section	.nv.constant0._Z28_permutedims_5D_1_4_3_5_2_32PfiiiiiS_iiii,"a",@progbits
	.sectionflags	@""
	.align	4
.nv.constant0._Z28_permutedims_5D_1_4_3_5_2_32PfiiiiiS_iiii:
	.zero		952


//--------------------- .nv.constant0._Z28_permutedims_5D_1_4_3_2_5_64PdiiiiiS_iiii --------------------------
	.section	.nv.constant0._Z28_permutedims_5D_1_4_3_2_5_64PdiiiiiS_iiii,"a",@progbits
	.sectionflags	@""
	.align	4
.nv.constant0._Z28_permutedims_5D_1_4_3_2_5_64PdiiiiiS_iiii:
	.zero		952


//--------------------- .nv.constant0._Z28_permutedims_5D_1_4_3_2_5_32PfiiiiiS_iiii --------------------------
	.section	.nv.constant0._Z28_permutedims_5D_1_4_3_2_5_32PfiiiiiS_iiii,"a",@progbits
	.sectionflags	@""
	.align	4
.nv.constant0._Z28_permutedims_5D_1_4_3_2_5_32PfiiiiiS_iiii:
	.zero		952


//--------------------- .nv.constant0._Z28_permutedims_5D_1_4_2_5_3_64PdiiiiiS_iiii --------------------------
	.section	.nv.constant0._Z28_permutedims_5D_1_4_2_5_3_64PdiiiiiS_iiii,"a",@progbits
	.sectionflags	@""
	.align	4
.nv.constant0._Z28_permutedims_5D_1_4_2_5_3_64PdiiiiiS_iiii:
	.zero		952


//--------------------- .nv.constant0._Z28_permutedims_5D_1_4_2_5_3_32PfiiiiiS_iiii --------------------------
	.section	.nv.constant0._Z28_permutedims_5D_1_4_2_5_3_32PfiiiiiS_iiii,"a",@progbits
	.sectionflags	@""
	.align	4
.nv.constant0._Z28_permutedims_5D_1_4_2_5_3_32PfiiiiiS_iiii:
	.zero		952


//--------------------- .nv.constant0._Z28_permutedims_5D_1_4_2_3_5_64PdiiiiiS_iiii --------------------------
	.section	.nv.constant0._Z28_permutedims_5D_1_4_2_3_5_64PdiiiiiS_iiii,"a",@progbits
	.sectionflags	@""
	.align	4
.nv.constant0._Z28_permutedims_5D_1_4_2_3_5_64PdiiiiiS_iiii:
	.zero		952


//--------------------- .nv.constant0._Z28_permutedims_5D_1_4_2_3_5_32PfiiiiiS_iiii --------------------------
	.section	.nv.constant0._Z28_permutedims_5D_1_4_2_3_5_32PfiiiiiS_iiii,"a",@progbits
	.sectionflags	@""
	.align	4
.nv.constant0._Z28_permutedims_5D_1_4_2_3_5_32PfiiiiiS_iiii:
	.zero		952


//--------------------- .nv.constant0._Z28_permutedims_5D_1_3_5_4_2_64PdiiiiiS_iiii --------------------------
	.section	.nv.constant0._Z28_permutedims_5D_1_3_5_4_2_64PdiiiiiS_iiii,"a",@progbits
	.sectionflags	@""
	.align	4
.nv.constant0._Z28_permutedims_5D_1_3_5_4_2_64PdiiiiiS_iiii:
	.zero		952


//--------------------- .nv.constant0._Z28_permutedims_5D_1_3_5_4_2_32PfiiiiiS_iiii --------------------------
	.section	.nv.constant0._Z28_permutedims_5D_1_3_5_4_2_32PfiiiiiS_iiii,"a",@progbits
	.sectionflags	@""
	.align	4
.nv.constant0._Z28_permutedims_5D_1_3_5_4_2_32PfiiiiiS_iiii:
	.zero		952


//--------------------- .nv.constant0._Z28_permutedims_5D_1_3_5_2_4_64PdiiiiiS_iiii --------------------------
	.section	.nv.constant0._Z28_permutedims_5D_1_3_5_2_4_64PdiiiiiS_iiii,"a",@progbits
	.sectionflags	@""
	.align	4
.nv.constant0._Z28_permutedims_5D_1_3_5_2_4_64PdiiiiiS_iiii:
	.zero		952


//--------------------- .nv.constant0._Z28_permutedims_5D_1_3_5_2_4_32PfiiiiiS_iiii --------------------------
	.section	.nv.constant0._Z28_permutedims_5D_1_3_5_2_4_32PfiiiiiS_iiii,"a",@progbits
	.sectionflags	@""
	.align	4
.nv.constant0._Z28_permutedims_5D_1_3_5_2_4_32PfiiiiiS_iiii:
	.zero		952


//--------------------- .nv.constant0._Z28_permutedims_5D_1_3_4_5_2_64PdiiiiiS_iiii --------------------------
	.section	.nv.constant0._Z28_permutedims_5D_1_3_4_5_2_64PdiiiiiS_iiii,"a",@progbits
	.sectionflags	@""
	.align	4
.nv.constant0._Z28_permutedims_5D_1_3_4_5_2_64PdiiiiiS_iiii:
	.zero		952


//--------------------- .nv.constant0._Z28_permutedims_5D_1_3_4_5_2_32PfiiiiiS_iiii --------------------------
	.section	.nv.constant0._Z28_permutedims_5D_1_3_4_5_2_32PfiiiiiS_iiii,"a",@progbits
	.sectionflags	@""
	.align	4
.nv.constant0._Z28_permutedims_5D_1_3_4_5_2_32PfiiiiiS_iiii:
	.zero		952


//--------------------- .nv.constant0._Z28_permutedims_5D_1_3_4_2_5_64PdiiiiiS_iiii --------------------------
	.section	.nv.constant0._Z28_permutedims_5D_1_3_4_2_5_64PdiiiiiS_iiii,"a",@progbits
	.sectionflags	@""
	.align	4
.nv.constant0._Z28_permutedims_5D_1_3_4_2_5_64PdiiiiiS_iiii:
	.zero		952


//--------------------- .nv.constant0._Z28_permutedims_5D_1_3_4_2_5_32PfiiiiiS_iiii --------------------------
	.section	.nv.constant0._Z28_permutedims_5D_1_3_4_2_5_32PfiiiiiS_iiii,"a",@progbits
	.sectionflags	@""
	.align	4
.nv.constant0._Z28_permutedims_5D_1_3_4_2_5_32PfiiiiiS_iiii:
	.zero		952


//--------------------- .nv.constant0._Z28_permutedims_5D_1_3_2_5_4_64PdiiiiiS_iiii --------------------------
	.section	.nv.constant0._Z28_permutedims_5D_1_3_2_5_4_64PdiiiiiS_iiii,"a",@progbits
	.sectionflags	@""
	.align	4
.nv.constant0._Z28_permutedims_5D_1_3_2_5_4_64PdiiiiiS_iiii:
	.zero		952


//--------------------- .nv.constant0._Z28_permutedims_5D_1_3_2_5_4_32PfiiiiiS_iiii --------------------------
	.section	.nv.constant0._Z28_permutedims_5D_1_3_2_5_4_32PfiiiiiS_iiii,"a",@progbits
	.sectionflags	@""
	.align	4
.nv.constant0._Z28_permutedims_5D_1_3_2_5_4_32PfiiiiiS_iiii:
	.zero		952


//--------------------- .nv.constant0._Z28_permutedims_5D_1_3_2_4_5_64PdiiiiiS_iiii --------------------------
	.section	.nv.constant0._Z28_permutedims_5D_1_3_2_4_5_64PdiiiiiS_iiii,"a",@progbits
	.sectionflags	@""
	.align	4
.nv.constant0._Z28_permutedims_5D_1_3_2_4_5_64PdiiiiiS_iiii:
	.zero		952


//--------------------- .nv.constant0._Z28_permutedims_5D_1_3_2_4_5_32PfiiiiiS_iiii --------------------------
	.section	.nv.constant0._Z28_permutedims_5D_1_3_2_4_5_32PfiiiiiS_iiii,"a",@progbits
	.sectionflags	@""
	.align	4
.nv.constant0._Z28_permutedims_5D_1_3_2_4_5_32PfiiiiiS_iiii:
	.zero		952


//--------------------- .nv.constant0._Z28_permutedims_5D_1_2_5_4_3_64PdiiiiiS_iiii --------------------------
	.section	.nv.constant0._Z28_permutedims_5D_1_2_5_4_3_64PdiiiiiS_iiii,"a",@progbits
	.sectionflags	@""
	.align	4
.nv.constant0._Z28_permutedims_5D_1_2_5_4_3_64PdiiiiiS_iiii:
	.zero		952


//--------------------- .nv.constant0._Z28_permutedims_5D_1_2_5_4_3_32PfiiiiiS_iiii --------------------------
	.section	.nv.constant0._Z28_permutedims_5D_1_2_5_4_3_32PfiiiiiS_iiii,"a",@progbits
	.sectionflags	@""
	.align	4
.nv.constant0._Z28_permutedims_5D_1_2_5_4_3_32PfiiiiiS_iiii:
	.zero		952


//--------------------- .nv.constant0._Z28_permutedims_5D_1_2_5_3_4_64PdiiiiiS_iiii --------------------------
	.section	.nv.constant0._Z28_permutedims_5D_1_2_5_3_4_64PdiiiiiS_iiii,"a",@progbits
	.sectionflags	@""
	.align	4
.nv.constant0._Z28_permutedims_5D_1_2_5_3_4_64PdiiiiiS_iiii:
	.zero		952


//--------------------- .nv.constant0._Z28_permutedims_5D_1_2_5_3_4_32PfiiiiiS_iiii --------------------------
	.section	.nv.constant0._Z28_permutedims_5D_1_2_5_3_4_32PfiiiiiS_iiii,"a",@progbits
	.sectionflags	@""
	.align	4
.nv.constant0._Z28_permutedims_5D_1_2_5_3_4_32PfiiiiiS_iiii:
	.zero		952


//--------------------- .nv.constant0._Z28_permutedims_5D_1_2_4_5_3_64PdiiiiiS_iiii --------------------------
	.section	.nv.constant0._Z28_permutedims_5D_1_2_4_5_3_64PdiiiiiS_iiii,"a",@progbits
	.sectionflags	@""
	.align	4
.nv.constant0._Z28_permutedims_5D_1_2_4_5_3_64PdiiiiiS_iiii:
	.zero		952


//--------------------- .nv.constant0._Z28_permutedims_5D_1_2_4_5_3_32PfiiiiiS_iiii --------------------------
	.section	.nv.constant0._Z28_permutedims_5D_1_2_4_5_3_32PfiiiiiS_iiii,"a",@progbits
	.sectionflags	@""
	.align	4
.nv.constant0._Z28_permutedims_5D_1_2_4_5_3_32PfiiiiiS_iiii:
	.zero		952


//--------------------- .nv.constant0._Z28_permutedims_5D_1_2_4_3_5_64PdiiiiiS_iiii --------------------------
	.section	.nv.constant0._Z28_permutedims_5D_1_2_4_3_5_64PdiiiiiS_iiii,"a",@progbits
	.sectionflags	@""
	.align	4
.nv.constant0._Z28_permutedims_5D_1_2_4_3_5_64PdiiiiiS_iiii:
	.zero		952


//--------------------- .nv.constant0._Z28_permutedims_5D_1_2_4_3_5_32PfiiiiiS_iiii --------------------------
	.section	.nv.constant0._Z28_permutedims_5D_1_2_4_3_5_32PfiiiiiS_iiii,"a",@progbits
	.sectionflags	@""
	.align	4
.nv.constant0._Z28_permutedims_5D_1_2_4_3_5_32PfiiiiiS_iiii:
	.zero		952


//--------------------- .nv.constant0._Z28_permutedims_5D_1_2_3_5_4_64PdiiiiiS_iiii --------------------------
	.section	.nv.constant0._Z28_permutedims_5D_1_2_3_5_4_64PdiiiiiS_iiii,"a",@progbits
	.sectionflags	@""
	.align	4
.nv.constant0._Z28_permutedims_5D_1_2_3_5_4_64PdiiiiiS_iiii:
	.zero		952


//--------------------- .nv.constant0._Z28_permutedims_5D_1_2_3_5_4_32PfiiiiiS_iiii --------------------------
	.section	.nv.constant0._Z28_permutedims_5D_1_2_3_5_4_32PfiiiiiS_iiii,"a",@progbits
	.sectionflags	@""
	.align	4
.nv.constant0._Z28_permutedims_5D_1_2_3_5_4_32PfiiiiiS_iiii:
	.zero		952


//--------------------- .nv.constant0._Z28_permutedims_5D_1_2_3_4_5_64PdiiiiiS_iiii --------------------------
	.section	.nv.constant0._Z28_permutedims_5D_1_2_3_4_5_64PdiiiiiS_iiii,"a",@progbits
	.sectionflags	@""
	.align	4
.nv.constant0._Z28_permutedims_5D_1_2_3_4_5_64PdiiiiiS_iiii:
	.zero		952


//--------------------- .nv.constant0._Z28_permutedims_5D_1_2_3_4_5_32PfiiiiiS_iiii --------------------------
	.section	.nv.constant0._Z28_permutedims_5D_1_2_3_4_5_32PfiiiiiS_iiii,"a",@progbits
	.sectionflags	@""
	.align	4
.nv.constant0._Z28_permutedims_5D_1_2_3_4_5_32PfiiiiiS_iiii:
	.zero		952


//--------------------- .nv.constant0._Z26_permutedims_4D_4_3_2_1_64PdiiiiS_iii --------------------------
	.section	.nv.constant0._Z26_permutedims_4D_4_3_2_1_64PdiiiiS_iii,"a",@progbits
	.sectionflags	@""
	.align	4
.nv.constant0._Z26_permutedims_4D_4_3_2_1_64PdiiiiS_iii:
	.zero		940


//--------------------- .nv.constant0._Z26_permutedims_4D_4_3_2_1_32PfiiiiS_iii --------------------------
	.section	.nv.constant0._Z26_permutedims_4D_4_3_2_1_32PfiiiiS_iii,"a",@progbits
	.sectionflags	@""
	.align	4
.nv.constant0._Z26_permutedims_4D_4_3_2_1_32PfiiiiS_iii:
	.zero		940


//--------------------- .nv.constant0._Z26_permutedims_4D_4_3_1_2_64PdiiiiS_iii --------------------------
	.section	.nv.constant0._Z26_permutedims_4D_4_3_1_2_64PdiiiiS_iii,"a",@progbits
	.sectionflags	@""
	.align	4
.nv.constant0._Z26_permutedims_4D_4_3_1_2_64PdiiiiS_iii:
	.zero		940


//--------------------- .nv.constant0._Z26_permutedims_4D_4_3_1_2_32PfiiiiS_iii --------------------------
	.section	.nv.constant0._Z26_permutedims_4D_4_3_1_2_32PfiiiiS_iii,"a",@progbits
	.sectionflags	@""
	.align	4
.nv.constant0._Z26_permutedims_4D_4_3_1_2_32PfiiiiS_iii:
	.zero		940


//--------------------- .nv.constant0._Z26_permutedims_4D_4_2_3_1_64PdiiiiS_iii --------------------------
	.section	.nv.constant0._Z26_permutedims_4D_4_2_3_1_64PdiiiiS_iii,"a",@progbits
	.sectionflags	@""
	.align	4
.nv.constant0._Z26_permutedims_4D_4_2_3_1_64PdiiiiS_iii:
	.zero		940


//--------------------- .nv.constant0._Z26_permutedims_4D_4_2_3_1_32PfiiiiS_iii --------------------------
	.section	.nv.constant0._Z26_permutedims_4D_4_2_3_1_32PfiiiiS_iii,"a",@progbits
	.sectionflags	@""
	.align	4
.nv.constant0._Z26_permutedims_4D_4_2_3_1_32PfiiiiS_iii:
	.zero		940


//--------------------- .nv.constant0._Z26_permutedims_4D_4_2_1_3_64PdiiiiS_iii --------------------------
	.section	.nv.constant0._Z26_permutedims_4D_4_2_1_3_64PdiiiiS_iii,"a",@progbits
	.sectionflags	@""
	.align	4
.nv.constant0._Z26_permutedims_4D_4_2_1_3_64PdiiiiS_iii:
	.zero		940


//--------------------- .nv.constant0._Z26_permutedims_4D_4_2_1_3_32PfiiiiS_iii --------------------------
	.section	.nv.constant0._Z26_permutedims_4D_4_2_1_3_32PfiiiiS_iii,"a",@progbits
	.sectionflags	@""
	.align	4
.nv.constant0._Z26_permutedims_4D_4_2_1_3_32PfiiiiS_iii:
	.zero		940


//--------------------- .nv.constant0._Z26_permutedims_4D_4_1_3_2_64PdiiiiS_iii --------------------------
	.section	.nv.constant0._Z26_permutedims_4D_4_1_3_2_64PdiiiiS_iii,"a",@progbits
	.sectionflags	@""
	.align	4
.nv.constant0._Z26_permutedims_4D_4_1_3_2_64PdiiiiS_iii:
	.zero		940


//--------------------- .nv.constant0._Z26_permutedims_4D_4_1_3_2_32PfiiiiS_iii --------------------------
	.section	.nv.constant0._Z26_permutedims_4D_4_1_3_2_32PfiiiiS_iii,"a",@progbits
	.sectionflags	@""
	.align	4
.nv.constant0._Z26_permutedims_4D_4_1_3_2_32PfiiiiS_iii:
	.zero		940


//--------------------- .nv.constant0._Z26_permutedims_4D_4_1_2_3_64PdiiiiS_iii --------------------------
	.section	.nv.constant0._Z26_permutedims_4D_4_1_2_3_64PdiiiiS_iii,"a",@progbits
	.sectionflags	@""
	.align	4
.nv.constant0._Z26_permutedims_4D_4_1_2_3_64PdiiiiS_iii:
	.zero		940


//--------------------- .nv.constant0._Z26_permutedims_4D_4_1_2_3_32PfiiiiS_iii --------------------------
	.section	.nv.constant0._Z26_permutedims_4D_4_1_2_3_32PfiiiiS_iii,"a",@progbits
	.sectionflags	@""
	.align	4
.nv.constant0._Z26_permutedims_4D_4_1_2_3_32PfiiiiS_iii:
	.zero		940


//--------------------- .nv.constant0._Z26_permutedims_4D_3_4_2_1_64PdiiiiS_iii --------------------------
	.section	.nv.constant0._Z26_permutedims_4D_3_4_2_1_64PdiiiiS_iii,"a",@progbits
	.sectionflags	@""
	.align	4
.nv.constant0._Z26_permutedims_4D_3_4_2_1_64PdiiiiS_iii:
	.zero		940


//--------------------- .nv.constant0._Z26_permutedims_4D_3_4_2_1_32PfiiiiS_iii --------------------------
	.section	.nv.constant0._Z26_permutedims_4D_3_4_2_1_32PfiiiiS_iii,"a",@progbits
	.sectionflags	@""
	.align	4
.nv.constant0._Z26_permutedims_4D_3_4_2_1_32PfiiiiS_iii:
	.zero		940


//--------------------- .nv.constant0._Z26_permutedims_4D_3_4_1_2_64PdiiiiS_iii --------------------------
	.section	.nv.constant0._Z26_permutedims_4D_3_4_1_2_64PdiiiiS_iii,"a",@progbits
	.sectionflags	@""
	.align	4
.nv.constant0._Z26_permutedims_4D_3_4_1_2_64PdiiiiS_iii:
	.zero		940


//--------------------- .nv.constant0._Z26_permutedims_4D_3_4_1_2_32PfiiiiS_iii --------------------------
	.section	.nv.constant0._Z26_permutedims_4D_3_4_1_2_32PfiiiiS_iii,"a",@progbits
	.sectionflags	@""
	.align	4
.nv.constant0._Z26_permutedims_4D_3_4_1_2_32PfiiiiS_iii:
	.zero		940


//--------------------- .nv.constant0._Z26_permutedims_4D_3_2_4_1_64PdiiiiS_iii --------------------------
	.section	.nv.constant0._Z26_permutedims_4D_3_2_4_1_64PdiiiiS_iii,"a",@progbits
	.sectionflags	@""
	.align	4
.nv.constant0._Z26_permutedims_4D_3_2_4_1_64PdiiiiS_iii:
	.zero		940


//--------------------- .nv.constant0._Z26_permutedims_4D_3_2_4_1_32PfiiiiS_iii --------------------------
	.section	.nv.constant0._Z26_permutedims_4D_3_2_4_1_32PfiiiiS_iii,"a",@progbits
	.sectionflags	@""
	.align	4
.nv.constant0._Z26_permutedims_4D_3_2_4_1_32PfiiiiS_iii:
	.zero		940


//--------------------- .nv.constant0._Z26_permutedims_4D_3_2_1_4_64PdiiiiS_iii --------------------------
	.section	.nv.constant0._Z26_permutedims_4D_3_2_1_4_64PdiiiiS_iii,"a",@progbits
	.sectionflags	@""
	.align	4
.nv.constant0._Z26_permutedims_4D_3_2_1_4_64PdiiiiS_iii:
	.zero		940


//--------------------- .nv.constant0._Z26_permutedims_4D_3_2_1_4_32PfiiiiS_iii --------------------------
	.section	.nv.constant0._Z26_permutedims_4D_3_2_1_4_32PfiiiiS_iii,"a",@progbits
	.sectionflags	@""
	.align	4
.nv.constant0._Z26_permutedims_4D_3_2_1_4_32PfiiiiS_iii:
	.zero		940


//--------------------- .nv.constant0._Z26_permutedims_4D_3_1_4_2_64PdiiiiS_iii --------------------------
	.section	.nv.constant0._Z26_permutedims_4D_3_1_4_2_64PdiiiiS_iii,"a",@progbits
	.sectionflags	@""
	.align	4
.nv.constant0._Z26_permutedims_4D_3_1_4_2_64PdiiiiS_iii:
	.zero		940


//--------------------- .nv.constant0._Z26_permutedims_4D_3_1_4_2_32PfiiiiS_iii --------------------------
	.section	.nv.constant0._Z26_permutedims_4D_3_1_4_2_32PfiiiiS_iii,"a",@progbits
	.sectionflags	@""
	.align	4
.nv.constant0._Z26_permutedims_4D_3_1_4_2_32PfiiiiS_iii:
	.zero		940


//--------------------- .nv.constant0._Z26_permutedims_4D_3_1_2_4_64PdiiiiS_iii --------------------------
	.section	.nv.constant0._Z26_permutedims_4D_3_1_2_4_64PdiiiiS_iii,"a",@progbits
	.sectionflags	@""
	.align	4
.nv.constant0._Z26_permutedims_4D_3_1_2_4_64PdiiiiS_iii:
	.zero		940


//--------------------- .nv.constant0._Z26_permutedims_4D_3_1_2_4_32PfiiiiS_iii --------------------------
	.section	.nv.constant0._Z26_permutedims_4D_3_1_2_4_32PfiiiiS_iii,"a",@progbits
	.sectionflags	@""
	.align	4
.nv.constant0._Z26_permutedims_4D_3_1_2_4_32PfiiiiS_iii:
	.zero		940


//--------------------- .nv.constant0._Z26_permutedims_4D_2_4_3_1_64PdiiiiS_iii --------------------------
	.section	.nv.constant0._Z26_permutedims_4D_2_4_3_1_64PdiiiiS_iii,"a",@progbits
	.sectionflags	@""
	.align	4
.nv.constant0._Z26_permutedims_4D_2_4_3_1_64PdiiiiS_iii:
	.zero		940


//--------------------- .nv.constant0._Z26_permutedims_4D_2_4_3_1_32PfiiiiS_iii --------------------------
	.section	.nv.constant0._Z26_permutedims_4D_2_4_3_1_32PfiiiiS_iii,"a",@progbits
	.sectionflags	@""
	.align	4
.nv.constant0._Z26_permutedims_4D_2_4_3_1_32PfiiiiS_iii:
	.zero		940


//--------------------- .nv.constant0._Z26_permutedims_4D_2_4_1_3_64PdiiiiS_iii --------------------------
	.section	.nv.constant0._Z26_permutedims_4D_2_4_1_3_64PdiiiiS_iii,"a",@progbits
	.sectionflags	@""
	.align	4
.nv.constant0._Z26_permutedims_4D_2_4_1_3_64PdiiiiS_iii:
	.zero		940


//--------------------- .nv.constant0._Z26_permutedims_4D_2_4_1_3_32PfiiiiS_iii --------------------------
	.section	.nv.constant0._Z26_permutedims_4D_2_4_1_3_32PfiiiiS_iii,"a",@progbits
	.sectionflags	@""
	.align	4
.nv.constant0._Z26_permutedims_4D_2_4_1_3_32PfiiiiS_iii:
	.zero		940


//--------------------- .nv.constant0._Z26_permutedims_4D_2_3_4_1_64PdiiiiS_iii --------------------------
	.section	.nv.constant0._Z26_permutedims_4D_2_3_4_1_64PdiiiiS_iii,"a",@progbits
	.sectionflags	@""
	.align	4
.nv.constant0._Z26_permutedims_4D_2_3_4_1_64PdiiiiS_iii:
	.zero		940


//--------------------- .nv.constant0._Z26_permutedims_4D_2_3_4_1_32PfiiiiS_iii --------------------------
	.section	.nv.constant0._Z26_permutedims_4D_2_3_4_1_32PfiiiiS_iii,"a",@progbits
	.sectionflags	@""
	.align	4
.nv.constant0._Z26_permutedims_4D_2_3_4_1_32PfiiiiS_iii:
	.zero		940


//--------------------- .nv.constant0._Z26_permutedims_4D_2_3_1_4_64PdiiiiS_iii --------------------------
	.section	.nv.constant0._Z26_permutedims_4D_2_3_1_4_64PdiiiiS_iii,"a",@progbits
	.sectionflags	@""
	.align	4
.nv.constant0._Z26_permutedims_4D_2_3_1_4_64PdiiiiS_iii:
	.zero		940


//--------------------- .nv.constant0._Z26_permutedims_4D_2_3_1_4_32PfiiiiS_iii --------------------------
	.section	.nv.constant0._Z26_permutedims_4D_2_3_1_4_32PfiiiiS_iii,"a",@progbits
	.sectionflags	@""
	.align	4
.nv.constant0._Z26_permutedims_4D_2_3_1_4_32PfiiiiS_iii:
	.zero		940


//--------------------- .nv.constant0._Z26_permutedims_4D_2_1_4_3_64PdiiiiS_iii --------------------------
	.section	.nv.constant0._Z26_permutedims_4D_2_1_4_3_64PdiiiiS_iii,"a",@progbits
	.sectionflags	@""
	.align	4
.nv.constant0._Z26_permutedims_4D_2_1_4_3_64PdiiiiS_iii:
	.zero		940


//--------------------- .nv.constant0._Z26_permutedims_4D_2_1_4_3_32PfiiiiS_iii --------------------------
	.section	.nv.constant0._Z26_permutedims_4D_2_1_4_3_32PfiiiiS_iii,"a",@progbits
	.sectionflags	@""
	.align	4
.nv.constant0._Z26_permutedims_4D_2_1_4_3_32PfiiiiS_iii:
	.zero		940


//--------------------- .nv.constant0._Z26_permutedims_4D_2_1_3_4_64PdiiiiS_iii --------------------------
	.section	.nv.constant0._Z26_permutedims_4D_2_1_3_4_64PdiiiiS_iii,"a",@progbits
	.sectionflags	@""
	.align	4
.nv.constant0._Z26_permutedims_4D_2_1_3_4_64PdiiiiS_iii:
	.zero		940


//--------------------- .nv.constant0._Z26_permutedims_4D_2_1_3_4_32PfiiiiS_iii --------------------------
	.section	.nv.constant0._Z26_permutedims_4D_2_1_3_4_32PfiiiiS_iii,"a",@progbits
	.sectionflags	@""
	.align	4
.nv.constant0._Z26_permutedims_4D_2_1_3_4_32PfiiiiS_iii:
	.zero		940


//--------------------- .nv.constant0._Z26_permutedims_4D_1_4_3_2_64PdiiiiS_iii --------------------------
	.section	.nv.constant0._Z26_permutedims_4D_1_4_3_2_64PdiiiiS_iii,"a",@progbits
	.sectionflags	@""
	.align	4
.nv.constant0._Z26_permutedims_4D_1_4_3_2_64PdiiiiS_iii:
	.zero		940


//--------------------- .nv.constant0._Z26_permutedims_4D_1_4_3_2_32PfiiiiS_iii --------------------------
	.section	.nv.constant0._Z26_permutedims_4D_1_4_3_2_32PfiiiiS_iii,"a",@progbits
	.sectionflags	@""
	.align	4
.nv.constant0._Z26_permutedims_4D_1_4_3_2_32PfiiiiS_iii:
	.zero		940


//--------------------- .nv.constant0._Z26_permutedims_4D_1_4_2_3_64PdiiiiS_iii --------------------------
	.section	.nv.constant0._Z26_permutedims_4D_1_4_2_3_64PdiiiiS_iii,"a",@progbits
	.sectionflags	@""
	.align	4
.nv.constant0._Z26_permutedims_4D_1_4_2_3_64PdiiiiS_iii:
	.zero		940


//--------------------- .nv.constant0._Z26_permutedims_4D_1_4_2_3_32PfiiiiS_iii --------------------------
	.section	.nv.constant0._Z26_permutedims_4D_1_4_2_3_32PfiiiiS_iii,"a",@progbits
	.sectionflags	@""
	.align	4
.nv.constant0._Z26_permutedims_4D_1_4_2_3_32PfiiiiS_iii:
	.zero		940


//--------------------- .nv.constant0._Z26_permutedims_4D_1_3_4_2_64PdiiiiS_iii --------------------------
	.section	.nv.constant0._Z26_permutedims_4D_1_3_4_2_64PdiiiiS_iii,"a",@progbits
	.sectionflags	@""
	.align	4
.nv.constant0._Z26_permutedims_4D_1_3_4_2_64PdiiiiS_iii:
	.zero		940


//--------------------- .nv.constant0._Z26_permutedims_4D_1_3_4_2_32PfiiiiS_iii --------------------------
	.section	.nv.constant0._Z26_permutedims_4D_1_3_4_2_32PfiiiiS_iii,"a",@progbits
	.sectionflags	@""
	.align	4
.nv.constant0._Z26_permutedims_4D_1_3_4_2_32PfiiiiS_iii:
	.zero		940


//--------------------- .nv.constant0._Z26_permutedims_4D_1_3_2_4_64PdiiiiS_iii --------------------------
	.section	.nv.constant0._Z26_permutedims_4D_1_3_2_4_64PdiiiiS_iii,"a",@progbits
	.sectionflags	@""
	.align	4
.nv.constant0._Z26_permutedims_4D_1_3_2_4_64PdiiiiS_iii:
	.zero		940


//--------------------- .nv.constant0._Z26_permutedims_4D_1_3_2_4_32PfiiiiS_iii --------------------------
	.section	.nv.constant0._Z26_permutedims_4D_1_3_2_4_32PfiiiiS_iii,"a",@progbits
	.sectionflags	@""
	.align	4
.nv.constant0._Z26_permutedims_4D_1_3_2_4_32PfiiiiS_iii:
	.zero		940


//--------------------- .nv.constant0._Z26_permutedims_4D_1_2_4_3_64PdiiiiS_iii --------------------------
	.section	.nv.constant0._Z26_permutedims_4D_1_2_4_3_64PdiiiiS_iii,"a",@progbits
	.sectionflags	@""
	.align	4
.nv.constant0._Z26_permutedims_4D_1_2_4_3_64PdiiiiS_iii:
	.zero		940


//--------------------- .nv.constant0._Z26_permutedims_4D_1_2_4_3_32PfiiiiS_iii --------------------------
	.section	.nv.constant0._Z26_permutedims_4D_1_2_4_3_32PfiiiiS_iii,"a",@progbits
	.sectionflags	@""
	.align	4
.nv.constant0._Z26_permutedims_4D_1_2_4_3_32PfiiiiS_iii:
	.zero		940


//--------------------- .nv.constant0._Z26_permutedims_4D_1_2_3_4_64PdiiiiS_iii --------------------------
	.section	.nv.constant0._Z26_permutedims_4D_1_2_3_4_64PdiiiiS_iii,"a",@progbits
	.sectionflags	@""
	.align	4
.nv.constant0._Z26_permutedims_4D_1_2_3_4_64PdiiiiS_iii:
	.zero		940


//--------------------- .nv.constant0._Z26_permutedims_4D_1_2_3_4_32PfiiiiS_iii --------------------------
	.section	.nv.constant0._Z26_permutedims_4D_1_2_3_4_32PfiiiiS_iii,"a",@progbits
	.sectionflags	@""
	.align	4
.nv.constant0._Z26_permutedims_4D_1_2_3_4_32PfiiiiS_iii:
	.zero		940


//--------------------- .nv.constant0._Z24_permutedims_3D_3_2_1_64PdiiiS_ii --------------------------
	.section	.nv.constant0._Z24_permutedims_3D_3_2_1_64PdiiiS_ii,"a",@progbits
	.sectionflags	@""
	.align	4
.nv.constant0._Z24_permutedims_3D_3_2_1_64PdiiiS_ii:
	.zero		936


//--------------------- .nv.constant0._Z24_permutedims_3D_3_2_1_32PfiiiS_ii --------------------------
	.section	.nv.constant0._Z24_permutedims_3D_3_2_1_32PfiiiS_ii,"a",@progbits
	.sectionflags	@""
	.align	4
.nv.constant0._Z24_permutedims_3D_3_2_1_32PfiiiS_ii:
	.zero		936


//--------------------- .nv.constant0._Z24_permutedims_3D_3_1_2_64PdiiiS_ii --------------------------
	.section	.nv.constant0._Z24_permutedims_3D_3_1_2_64PdiiiS_ii,"a",@progbits
	.sectionflags	@""
	.align	4
.nv.constant0._Z24_permutedims_3D_3_1_2_64PdiiiS_ii:
	.zero		936


//--------------------- .nv.constant0._Z24_permutedims_3D_3_1_2_32PfiiiS_ii --------------------------
	.section	.nv.constant0._Z24_permutedims_3D_3_1_2_32PfiiiS_ii,"a",@progbits
	.sectionflags	@""
	.align	4
.nv.constant0._Z24_permutedims_3D_3_1_2_32PfiiiS_ii:
	.zero		936


//--------------------- .nv.constant0._Z24_permutedims_3D_2_3_1_64PdiiiS_ii --------------------------
	.section	.nv.constant0._Z24_permutedims_3D_2_3_1_64PdiiiS_ii,"a",@progbits
	.sectionflags	@""
	.align	4
.nv.constant0._Z24_permutedims_3D_2_3_1_64PdiiiS_ii:
	.zero		936


//--------------------- .nv.constant0._Z24_permutedims_3D_2_3_1_32PfiiiS_ii --------------------------
	.section	.nv.constant0._Z24_permutedims_3D_2_3_1_32PfiiiS_ii,"a",@progbits
	.sectionflags	@""
	.align	4
.nv.constant0._Z24_permutedims_3D_2_3_1_32PfiiiS_ii:
	.zero		936


//--------------------- .nv.constant0._Z24_permutedims_3D_2_1_3_64PdiiiS_ii --------------------------
	.section	.nv.constant0._Z24_permutedims_3D_2_1_3_64PdiiiS_ii,"a",@progbits
	.sectionflags	@""
	.align	4
.nv.constant0._Z24_permutedims_3D_2_1_3_64PdiiiS_ii:
	.zero		936


//--------------------- .nv.constant0._Z24_permutedims_3D_2_1_3_32PfiiiS_ii --------------------------
	.section	.nv.constant0._Z24_permutedims_3D_2_1_3_32PfiiiS_ii,"a",@progbits
	.sectionflags	@""
	.align	4
.nv.constant0._Z24_permutedims_3D_2_1_3_32PfiiiS_ii:
	.zero		936


//--------------------- .nv.constant0._Z24_permutedims_3D_1_3_2_64PdiiiS_ii --------------------------
	.section	.nv.constant0._Z24_permutedims_3D_1_3_2_64PdiiiS_ii,"a",@progbits
	.sectionflags	@""
	.align	4
.nv.constant0._Z24_permutedims_3D_1_3_2_64PdiiiS_ii:
	.zero		936


//--------------------- .nv.constant0._Z24_permutedims_3D_1_3_2_32PfiiiS_ii --------------------------
	.section	.nv.constant0._Z24_permutedims_3D_1_3_2_32PfiiiS_ii,"a",@progbits
	.sectionflags	@""
	.align	4
.nv.constant0._Z24_permutedims_3D_1_3_2_32PfiiiS_ii:
	.zero		936


//--------------------- .nv.constant0._Z24_permutedims_3D_1_2_3_64PdiiiS_ii --------------------------
	.section	.nv.constant0._Z24_permutedims_3D_1_2_3_64PdiiiS_ii,"a",@progbits
	.sectionflags	@""
	.align	4
.nv.constant0._Z24_permutedims_3D_1_2_3_64PdiiiS_ii:
	.zero		936


//--------------------- .nv.constant0._Z24_permutedims_3D_1_2_3_32PfiiiS_ii --------------------------
	.section	.nv.constant0._Z24_permutedims_3D_1_2_3_32PfiiiS_ii,"a",@progbits
	.sectionflags	@""
	.align	4
.nv.constant0._Z24_permutedims_3D_1_2_3_32PfiiiS_ii:
	.zero		936


//--------------------- .nv.constant0._Z22_permutedims_2D_2_1_64PdiiS_i --------------------------
	.section	.nv.constant0._Z22_permutedims_2D_2_1_64PdiiS_i,"a",@progbits
	.sectionflags	@""
	.align	4
.nv.constant0._Z22_permutedims_2D_2_1_64PdiiS_i:
	.zero		924


//--------------------- .nv.constant0._Z22_permutedims_2D_2_1_32PfiiS_i --------------------------
	.section	.nv.constant0._Z22_permutedims_2D_2_1_32PfiiS_i,"a",@progbits
	.sectionflags	@""
	.align	4
.nv.constant0._Z22_permutedims_2D_2_1_32PfiiS_i:
	.zero		924


//--------------------- .nv.constant0._Z22_permutedims_2D_1_2_64PdiiS_i --------------------------
	.section	.nv.constant0._Z22_permutedims_2D_1_2_64PdiiS_i,"a",@progbits
	.sectionflags	@""
	.align	4
.nv.constant0._Z22_permutedims_2D_1_2_64PdiiS_i:
	.zero		924


//--------------------- .nv.constant0._Z22_permutedims_2D_1_2_32PfiiS_i --------------------------
	.section	.nv.constant0._Z22_permutedims_2D_1_2_32PfiiS_i,"a",@progbits
	.sectionflags	@""
	.align	4
.nv.constant0._Z22_permutedims_2D_1_2_32PfiiS_i:
	.zero		924


//--------------------- .nv.constant0._Z6_xcopyiiPKciPci --------------------------
	.section	.nv.constant0._Z6_xcopyiiPKciPci,"a",@progbits
	.sectionflags	@""
	.align	4
.nv.constant0._Z6_xcopyiiPKciPci:
	.zero		932


//--------------------- .nv.constant0._Z9_xfill_64iidPdi --------------------------
	.section	.nv.constant0._Z9_xfill_64iidPdi,"a",@progbits
	.sectionflags	@""
	.align	4
.nv.constant0._Z9_xfill_64iidPdi:
	.zero		924


//--------------------- .nv.constant0._Z9_xfill_32iifPfi --------------------------
	.section	.nv.constant0._Z9_xfill_32iifPfi,"a",@progbits
	.sectionflags	@""
	.align	4
.nv.constant0._Z9_xfill_32iifPfi:
	.zero		924


//--------------------- .nv.constant0._Z8_fill_64idPd --------------------------
	.section	.nv.constant0._Z8_fill_64idPd,"a",@progbits
	.sectionflags	@""
	.align	4
.nv.constant0._Z8_fill_64idPd:
	.zero		920


//--------------------- .nv.constant0._Z8_fill_32ifPf --------------------------
	.section	.nv.constant0._Z8_fill_32ifPf,"a",@progbits
	.sectionflags	@""
	.align	4
.nv.constant0._Z8_fill_32ifPf:
	.zero		912


//--------------------- .nv.constant0._Z9_trunc_64iPdS_ --------------------------
	.section	.nv.constant0._Z9_trunc_64iPdS_,"a",@progbits
	.sectionflags	@""
	.align	4
.nv.constant0._Z9_trunc_64iPdS_:
	.zero		920


//--------------------- .nv.constant0._Z9_trunc_32iPfS_ --------------------------
	.section	.nv.constant0._Z9_trunc_32iPfS_,"a",@progbits
	.sectionflags	@""
	.align	4
.nv.constant0._Z9_trunc_32iPfS_:
	.zero		920


//--------------------- .nv.constant0._Z8_tanh_64iPdS_ --------------------------
	.section	.nv.constant0._Z8_tanh_64iPdS_,"a",@progbits
	.sectionflags	@""
	.align	4
.nv.constant0._Z8_tanh_64iPdS_:
	.zero		920


//--------------------- .nv.constant0._Z8_tanh_32iPfS_ --------------------------
	.section	.nv.constant0._Z8_tanh_32iPfS_,"a",@progbits
	.sectionflags	@""
	.align	4
.nv.constant0._Z8_tanh_32iPfS_:
	.zero		920


//--------------------- .nv.constant0._Z7_tan_64iPdS_ --------------------------
	.section	.nv.constant0._Z7_tan_64iPdS_,"a",@progbits
	.sectionflags	@""
	.align	4
.nv.constant0._Z7_tan_64iPdS_:
	.zero		920


//--------------------- .nv.constant0._Z7_tan_32iPfS_ --------------------------
	.section	.nv.constant0._Z7_tan_32iPfS_,"a",@progbits
	.sectionflags	@""
	.align	4
.nv.constant0._Z7_tan_32iPfS_:
	.zero		920


//--------------------- .nv.constant0._Z8_sqrt_64iPdS_ --------------------------
	.section	.nv.constant0._Z8_sqrt_64iPdS_,"a",@progbits
	.sectionflags	@""
	.align	4
.nv.constant0._Z8_sqrt_64iPdS_:
	.zero		920


//--------------------- .nv.constant0._Z8_sqrt_32iPfS_ --------------------------
	.section	.nv.constant0._Z8_sqrt_32iPfS_,"a",@progbits
	.sectionflags	@""
	.align	4
.nv.constant0._Z8_sqrt_32iPfS_:
	.zero		920


//--------------------- .nv.constant0._Z9_sinpi_64iPdS_ --------------------------
	.section	.nv.constant0._Z9_sinpi_64iPdS_,"a",@progbits
	.sectionflags	@""
	.align	4
.nv.constant0._Z9_sinpi_64iPdS_:
	.zero		920


//--------------------- .nv.constant0._Z9_sinpi_32iPfS_ --------------------------
	.section	.nv.constant0._Z9_sinpi_32iPfS_,"a",@progbits
	.sectionflags	@""
	.align	4
.nv.constant0._Z9_sinpi_32iPfS_:
	.zero		920


//--------------------- .nv.constant0._Z8_sinh_64iPdS_ --------------------------
	.section	.nv.constant0._Z8_sinh_64iPdS_,"a",@progbits
	.sectionflags	@""
	.align	4
.nv.constant0._Z8_sinh_64iPdS_:
	.zero		920


//--------------------- .nv.constant0._Z8_sinh_32iPfS_ --------------------------
	.section	.nv.constant0._Z8_sinh_32iPfS_,"a",@progbits
	.sectionflags	@""
	.align	4
.nv.constant0._Z8_sinh_32iPfS_:
	.zero		920


//--------------------- .nv.constant0._Z7_sin_64iPdS_ --------------------------
	.section	.nv.constant0._Z7_sin_64iPdS_,"a",@progbits
	.sectionflags	@""
	.align	4
.nv.constant0._Z7_sin_64iPdS_:
	.zero		920


//--------------------- .nv.constant0._Z7_sin_32iPfS_ --------------------------
	.section	.nv.constant0._Z7_sin_32iPfS_,"a",@progbits
	.sectionflags	@""
	.align	4
.nv.constant0._Z7_sin_32iPfS_:
	.zero		920


//--------------------- .nv.constant0._Z8_sign_64iPdS_ --------------------------
	.section	.nv.constant0._Z8_sign_64iPdS_,"a",@progbits
	.sectionflags	@""
	.align	4
.nv.constant0._Z8_sign_64iPdS_:
	.zero		920


//--------------------- .nv.constant0._Z8_sign_32iPfS_ --------------------------
	.section	.nv.constant0._Z8_sign_32iPfS_,"a",@progbits
	.sectionflags	@""
	.align	4
.nv.constant0._Z8_sign_32iPfS_:
	.zero		920


//--------------------- .nv.constant0._Z8_sigm_64iPdS_ --------------------------
	.section	.nv.constant0._Z8_sigm_64iPdS_,"a",@progbits
	.sectionflags	@""
	.align	4
.nv.constant0._Z8_sigm_64iPdS_:
	.zero		920


//--------------------- .nv.constant0._Z8_sigm_32iPfS_ --------------------------
	.section	.nv.constant0._Z8_sigm_32iPfS_,"a",@progbits
	.sectionflags	@""
	.align	4
.nv.constant0._Z8_sigm_32iPfS_:
	.zero		920


//--------------------- .nv.constant0._Z9_round_64iPdS_ --------------------------
	.section	.nv.constant0._Z9_round_64iPdS_,"a",@progbits
	.sectionflags	@""
	.align	4
.nv.constant0._Z9_round_64iPdS_:
	.zero		920


//--------------------- .nv.constant0._Z9_round_32iPfS_ --------------------------
	.section	.nv.constant0._Z9_round_32iPfS_,"a",@progbits
	.sectionflags	@""
	.align	4
.nv.constant0._Z9_round_32iPfS_:
	.zero		920


//--------------------- .nv.constant0._Z8_relu_64iPdS_ --------------------------
	.section	.nv.constant0._Z8_relu_64iPdS_,"a",@progbits
	.sectionflags	@""
	.align	4
.nv.constant0._Z8_relu_64iPdS_:
	.zero		920


//--------------------- .nv.constant0._Z8_relu_32iPfS_ --------------------------
	.section	.nv.constant0._Z8_relu_32iPfS_,"a",@progbits
	.sectionflags	@""
	.align	4
.nv.constant0._Z8_relu_32iPfS_:
	.zero		920


//--------------------- .nv.constant0._Z7_neg_64iPdS_ --------------------------
	.section	.nv.constant0._Z7_neg_64iPdS_,"a",@progbits
	.sectionflags	@""
	.align	4
.nv.constant0._Z7_neg_64iPdS_:
	.zero		920


//--------------------- .nv.constant0._Z7_neg_32iPfS_ --------------------------
	.section	.nv.constant0._Z7_neg_32iPfS_,"a",@progbits
	.sectionflags	@""
	.align	4
.nv.constant0._Z7_neg_32iPfS_:
	.zero		920


//--------------------- .nv.constant0._Z8_log2_64iPdS_ --------------------------
	.section	.nv.constant0._Z8_log2_64iPdS_,"a",@progbits
	.sectionflags	@""
	.align	4
.nv.constant0._Z8_log2_64iPdS_:
	.zero		920


//--------------------- .nv.constant0._Z8_log2_32iPfS_ --------------------------
	.section	.nv.constant0._Z8_log2_32iPfS_,"a",@progbits
	.sectionflags	@""
	.align	4
.nv.constant0._Z8_log2_32iPfS_:
	.zero		920


//--------------------- .nv.constant0._Z9_log1p_64iPdS_ --------------------------
	.section	.nv.constant0._Z9_log1p_64iPdS_,"a",@progbits
	.sectionflags	@""
	.align	4
.nv.constant0._Z9_log1p_64iPdS_:
	.zero		920


//--------------------- .nv.constant0._Z9_log1p_32iPfS_ --------------------------
	.section	.nv.constant0._Z9_log1p_32iPfS_,"a",@progbits
	.sectionflags	@""
	.align	4
.nv.constant0._Z9_log1p_32iPfS_:
	.zero		920


//--------------------- .nv.constant0._Z9_log10_64iPdS_ --------------------------
	.section	.nv.constant0._Z9_log10_64iPdS_,"a",@progbits
	.sectionflags	@""
	.align	4
.nv.constant0._Z9_log10_64iPdS_:
	.zero		920


//--------------------- .nv.constant0._Z9_log10_32iPfS_ --------------------------
	.section	.nv.constant0._Z9_log10_32iPfS_,"a",@progbits
	.sectionflags	@""
	.align	4
.nv.constant0._Z9_log10_32iPfS_:
	.zero		920


//--------------------- .nv.constant0._Z7_log_64iPdS_ --------------------------
	.section	.nv.constant0._Z7_log_64iPdS_,"a",@progbits
	.sectionflags	@""
	.align	4
.nv.constant0._Z7_log_64iPdS_:
	.zero		920


//--------------------- .nv.constant0._Z7_log_32iPfS_ --------------------------
	.section	.nv.constant0._Z7_log_32iPfS_,"a",@progbits
	.sectionflags	@""
	.align	4
.nv.constant0._Z7_log_32iPfS_:
	.zero		920


//--------------------- .nv.constant0._Z8_invx_64iPdS_ --------------------------
	.section	.nv.constant0._Z8_invx_64iPdS_,"a",@progbits
	.sectionflags	@""
	.align	4
.nv.constant0._Z8_invx_64iPdS_:
	.zero		920


//--------------------- .nv.constant0._Z8_invx_32iPfS_ --------------------------
	.section	.nv.constant0._Z8_invx_32iPfS_,"a",@progbits
	.sectionflags	@""
	.align	4
.nv.constant0._Z8_invx_32iPfS_:
	.zero		920


//--------------------- .nv.constant0._Z9_floor_64iPdS_ --------------------------
	.section	.nv.constant0._Z9_floor_64iPdS_,"a",@progbits
	.sectionflags	@""
	.align	4
.nv.constant0._Z9_floor_64iPdS_:
	.zero		920


//--------------------- .nv.constant0._Z9_floor_32iPfS_ --------------------------
	.section	.nv.constant0._Z9_floor_32iPfS_,"a",@progbits
	.sectionflags	@""
	.align	4
.nv.constant0._Z9_floor_32iPfS_:
	.zero		920


//--------------------- .nv.constant0._Z9_expm1_64iPdS_ --------------------------
	.section	.nv.constant0._Z9_expm1_64iPdS_,"a",@progbits
	.sectionflags	@""
	.align	4
.nv.constant0._Z9_expm1_64iPdS_:
	.zero		920


//--------------------- .nv.constant0._Z9_expm1_32iPfS_ --------------------------
	.section	.nv.constant0._Z9_expm1_32iPfS_,"a",@progbits
	.sectionflags	@""
	.align	4
.nv.constant0._Z9_expm1_32iPfS_:
	.zero		920


//--------------------- .nv.constant0._Z8_exp2_64iPdS_ --------------------------
	.section	.nv.constant0._Z8_exp2_64iPdS_,"a",@progbits
	.sectionflags	@""
	.align	4
.nv.constant0._Z8_exp2_64iPdS_:
	.zero		920


//--------------------- .nv.constant0._Z8_exp2_32iPfS_ --------------------------
	.section	.nv.constant0._Z8_exp2_32iPfS_,"a",@progbits
	.sectionflags	@""
	.align	4
.nv.constant0._Z8_exp2_32iPfS_:
	.zero		920


//--------------------- .nv.constant0._Z9_exp10_64iPdS_ --------------------------
	.section	.nv.constant0._Z9_exp10_64iPdS_,"a",@progbits
	.sectionflags	@""
	.align	4
.nv.constant0._Z9_exp10_64iPdS_:
	.zero		920


//--------------------- .nv.constant0._Z9_exp10_32iPfS_ --------------------------
	.section	.nv.constant0._Z9_exp10_32iPfS_,"a",@progbits
	.sectionflags	@""
	.align	4
.nv.constant0._Z9_exp10_32iPfS_:
	.zero		920


//--------------------- .nv.constant0._Z7_exp_64iPdS_ --------------------------
	.section	.nv.constant0._Z7_exp_64iPdS_,"a",@progbits
	.sectionflags	@""
	.align	4
.nv.constant0._Z7_exp_64iPdS_:
	.zero		920


//--------------------- .nv.constant0._Z7_exp_32iPfS_ --------------------------
	.section	.nv.constant0._Z7_exp_32iPfS_,"a",@progbits
	.sectionflags	@""
	.align	4
.nv.constant0._Z7_exp_32iPfS_:
	.zero		920


//--------------------- .nv.constant0._Z9_cospi_64iPdS_ --------------------------
	.section	.nv.constant0._Z9_cospi_64iPdS_,"a",@progbits
	.sectionflags	@""
	.align	4
.nv.constant0._Z9_cospi_64iPdS_:
	.zero		920


//--------------------- .nv.constant0._Z9_cospi_32iPfS_ --------------------------
	.section	.nv.constant0._Z9_cospi_32iPfS_,"a",@progbits
	.sectionflags	@""
	.align	4
.nv.constant0._Z9_cospi_32iPfS_:
	.zero		920


//--------------------- .nv.constant0._Z8_cosh_64iPdS_ --------------------------
	.section	.nv.constant0._Z8_cosh_64iPdS_,"a",@progbits
	.sectionflags	@""
	.align	4
.nv.constant0._Z8_cosh_64iPdS_:
	.zero		920


//--------------------- .nv.constant0._Z8_cosh_32iPfS_ --------------------------
	.section	.nv.constant0._Z8_cosh_32iPfS_,"a",@progbits
	.sectionflags	@""
	.align	4
.nv.constant0._Z8_cosh_32iPfS_:
	.zero		920


//--------------------- .nv.constant0._Z7_cos_64iPdS_ --------------------------
	.section	.nv.constant0._Z7_cos_64iPdS_,"a",@progbits
	.sectionflags	@""
	.align	4
.nv.constant0._Z7_cos_64iPdS_:
	.zero		920


//--------------------- .nv.constant0._Z7_cos_32iPfS_ --------------------------
	.section	.nv.constant0._Z7_cos_32iPfS_,"a",@progbits
	.sectionflags	@""
	.align	4
.nv.constant0._Z7_cos_32iPfS_:
	.zero		920


//--------------------- .nv.constant0._Z8_ceil_64iPdS_ --------------------------
	.section	.nv.constant0._Z8_ceil_64iPdS_,"a",@progbits
	.sectionflags	@""
	.align	4
.nv.constant0._Z8_ceil_64iPdS_:
	.zero		920


//--------------------- .nv.constant0._Z8_ceil_32iPfS_ --------------------------
	.section	.nv.constant0._Z8_ceil_32iPfS_,"a",@progbits
	.sectionflags	@""
	.align	4
.nv.constant0._Z8_ceil_32iPfS_:
	.zero		920


//--------------------- .nv.constant0._Z8_cbrt_64iPdS_ --------------------------
	.section	.nv.constant0._Z8_cbrt_64iPdS_,"a",@progbits
	.sectionflags	@""
	.align	4
.nv.constant0._Z8_cbrt_64iPdS_:
	.zero		920


//--------------------- .nv.constant0._Z8_cbrt_32iPfS_ --------------------------
	.section	.nv.constant0._Z8_cbrt_32iPfS_,"a",@progbits
	.sectionflags	@""
	.align	4
.nv.constant0._Z8_cbrt_32iPfS_:
	.zero		920


//--------------------- .nv.constant0._Z9_atanh_64iPdS_ --------------------------
	.section	.nv.constant0._Z9_atanh_64iPdS_,"a",@progbits
	.sectionflags	@""
	.align	4
.nv.constant0._Z9_atanh_64iPdS_:
	.zero		920


//--------------------- .nv.constant0._Z9_atanh_32iPfS_ --------------------------
	.section	.nv.constant0._Z9_atanh_32iPfS_,"a",@progbits
	.sectionflags	@""
	.align	4
.nv.constant0._Z9_atanh_32iPfS_:
	.zero		920


//--------------------- .nv.constant0._Z8_atan_64iPdS_ --------------------------
	.section	.nv.constant0._Z8_atan_64iPdS_,"a",@progbits
	.sectionflags	@""
	.align	4
.nv.constant0._Z8_atan_64iPdS_:
	.zero		920


//--------------------- .nv.constant0._Z8_atan_32iPfS_ --------------------------
	.section	.nv.constant0._Z8_atan_32iPfS_,"a",@progbits
	.sectionflags	@""
	.align	4
.nv.constant0._Z8_atan_32iPfS_:
	.zero		920


//--------------------- .nv.constant0._Z9_asinh_64iPdS_ --------------------------
	.section	.nv.constant0._Z9_asinh_64iPdS_,"a",@progbits
	.sectionflags	@""
	.align	4
.nv.constant0._Z9_asinh_64iPdS_:
	.zero		920


//--------------------- .nv.constant0._Z9_asinh_32iPfS_ --------------------------
	.section	.nv.constant0._Z9_asinh_32iPfS_,"a",@progbits
	.sectionflags	@""
	.align	4
.nv.constant0._Z9_asinh_32iPfS_:
	.zero		920


//--------------------- .nv.constant0._Z8_asin_64iPdS_ --------------------------
	.section	.nv.constant0._Z8_asin_64iPdS_,"a",@progbits
	.sectionflags	@""
	.align	4
.nv.constant0._Z8_asin_64iPdS_:
	.zero		920


//--------------------- .nv.constant0._Z8_asin_32iPfS_ --------------------------
	.section	.nv.constant0._Z8_asin_32iPfS_,"a",@progbits
	.sectionflags	@""
	.align	4
.nv.constant0._Z8_asin_32iPfS_:
	.zero		920


//--------------------- .nv.constant0._Z9_acosh_64iPdS_ --------------------------
	.section	.nv.constant0._Z9_acosh_64iPdS_,"a",@progbits
	.sectionflags	@""
	.align	4
.nv.constant0._Z9_acosh_64iPdS_:
	.zero		920


//--------------------- .nv.constant0._Z9_acosh_32iPfS_ --------------------------
	.section	.nv.constant0._Z9_acosh_32iPfS_,"a",@progbits
	.sectionflags	@""
	.align	4
.nv.constant0._Z9_acosh_32iPfS_:
	.zero		920


//--------------------- .nv.constant0._Z8_acos_64iPdS_ --------------------------
	.section	.nv.constant0._Z8_acos_64iPdS_,"a",@progbits
	.sectionflags	@""
	.align	4
.nv.constant0._Z8_acos_64iPdS_:
	.zero		920


//--------------------- .nv.constant0._Z8_acos_32iPfS_ --------------------------
	.section	.nv.constant0._Z8_acos_32iPfS_,"a",@progbits
	.sectionflags	@""
	.align	4
.nv.constant0._Z8_acos_32iPfS_:
	.zero		920


//--------------------- .nv.constant0._Z7_abs_64iPdS_ --------------------------
	.section	.nv.constant0._Z7_abs_64iPdS_,"a",@progbits
	.sectionflags	@""
	.align	4
.nv.constant0._Z7_abs_64iPdS_:
	.zero		920


//--------------------- .nv.constant0._Z7_abs_32iPfS_ --------------------------
	.section	.nv.constant0._Z7_abs_32iPfS_,"a",@progbits
	.sectionflags	@""
	.align	4
.nv.constant0._Z7_abs_32iPfS_:
	.zero		920


//--------------------- .nv.constant0._Z8_abs2_64iPdS_ --------------------------
	.section	.nv.constant0._Z8_abs2_64iPdS_,"a",@progbits
	.sectionflags	@""
	.align	4
.nv.constant0._Z8_abs2_64iPdS_:
	.zero		920


//--------------------- .nv.constant0._Z8_abs2_32iPfS_ --------------------------
	.section	.nv.constant0._Z8_abs2_32iPfS_,"a",@progbits
	.sectionflags	@""
	.align	4
.nv.constant0._Z8_abs2_32iPfS_:
	.zero		920


//--------------------- SYMBOLS --------------------------

	.type		.nv.reservedSmem.offset0,@object
	.size		.nv.reservedSmem.offset0,0x4
